	.target	sm_103a

	.elftype	@"ET_EXEC"


//--------------------- .note.nv.tkinfo           --------------------------
	.section	.note.nv.tkinfo,"",@"SHT_NOTE"
	.sectionflags	@"SHF_NOTE_NV_TKINFO"
	.tkinfo
        /*0018*/ 	.word	0x00000002
        /*0030*/ 	.string	""
        /*0030*/ 	.string	"ptxas"
        /*0030*/ 	.string	"Cuda compilation tools, release 13.0, V13.0.88"
        /*0030*/ 	.string	"Build cuda_13.0.r13.0/compiler.36424714_0"
        /*0030*/ 	.string	"-arch sm_103a -m 64 "



//--------------------- .note.nv.cuinfo           --------------------------
	.section	.note.nv.cuinfo,"",@"SHT_NOTE"
	.sectionflags	@"SHF_NOTE_NV_CUINFO"
        /*0018*/ 	.short	0x0002
        /*001a*/ 	.short	0x0067
        /*001c*/ 	.short	0x0082
	.zero		2


//--------------------- .nv.info                  --------------------------
	.section	.nv.info,"",@"SHT_CUDA_INFO"
	.align	4


	//----- nvinfo : EIATTR_REGCOUNT
	.align		4
        /*0000*/ 	.byte	0x04, 0x2f
        /*0002*/ 	.short	(.L_45 - .L_44)
	.align		4
.L_44:
        /*0004*/ 	.word	index@(_ZN3cub18CUB_300001_SM_10306detail11EmptyKernelIvEEvv)
        /*0008*/ 	.word	0x00000004


	//----- nvinfo : EIATTR_FRAME_SIZE
	.align		4
.L_45:
        /*000c*/ 	.byte	0x04, 0x11
        /*000e*/ 	.short	(.L_47 - .L_46)
	.align		4
.L_46:
        /*0010*/ 	.word	index@(_ZN3cub18CUB_300001_SM_10306detail11EmptyKernelIvEEvv)
        /*0014*/ 	.word	0x00000000


	//----- nvinfo : EIATTR_REGCOUNT
	.align		4
.L_47:
        /*0018*/ 	.byte	0x04, 0x2f
        /*001a*/ 	.short	(.L_49 - .L_48)
	.align		4
.L_48:
        /*001c*/ 	.word	index@(_ZN4vllm3moe10topkGatingILi1ELi1ELi4ELi4ELi32EifLNS0_11ScoringFuncE0EEEvPKT5_PKbPfiPT4_PiiiibPKf)
        /*0020*/ 	.word	0x00000020


	//----- nvinfo : EIATTR_FRAME_SIZE
	.align		4
.L_49:
        /*0024*/ 	.byte	0x04, 0x11
        /*0026*/ 	.short	(.L_51 - .L_50)
	.align		4
.L_50:
        /*0028*/ 	.word	index@(_ZN4vllm3moe10topkGatingILi1ELi1ELi4ELi4ELi32EifLNS0_11ScoringFuncE0EEEvPKT5_PKbPfiPT4_PiiiibPKf)
        /*002c*/ 	.word	0x00000000


	//----- nvinfo : EIATTR_REGCOUNT
	.align		4
.L_51:
        /*0030*/ 	.byte	0x04, 0x2f
        /*0032*/ 	.short	(.L_53 - .L_52)
	.align		4
.L_52:
        /*0034*/ 	.word	index@(_ZN4vllm3moe10topkGatingILi2ELi2ELi4ELi8ELi32EifLNS0_11ScoringFuncE0EEEvPKT5_PKbPfiPT4_PiiiibPKf)
        /*0038*/ 	.word	0x00000020


	//----- nvinfo : EIATTR_FRAME_SIZE
	.align		4
.L_53:
        /*003c*/ 	.byte	0x04, 0x11
        /*003e*/ 	.short	(.L_55 - .L_54)
	.align		4
.L_54:
        /*0040*/ 	.word	index@(_ZN4vllm3moe10topkGatingILi2ELi2ELi4ELi8ELi32EifLNS0_11ScoringFuncE0EEEvPKT5_PKbPfiPT4_PiiiibPKf)
        /*0044*/ 	.word	0x00000000


	//----- nvinfo : EIATTR_REGCOUNT
	.align		4
.L_55:
        /*0048*/ 	.byte	0x04, 0x2f
        /*004a*/ 	.short	(.L_57 - .L_56)
	.align		4
.L_56:
        /*004c*/ 	.word	index@(_ZN4vllm3moe10topkGatingILi4ELi4ELi4ELi16ELi32EifLNS0_11ScoringFuncE0EEEvPKT5_PKbPfiPT4_PiiiibPKf)
        /*0050*/ 	.word	0x00000020


	//----- nvinfo : EIATTR_FRAME_SIZE
	.align		4
.L_57:
        /*0054*/ 	.byte	0x04, 0x11
        /*0056*/ 	.short	(.L_59 - .L_58)
	.align		4
.L_58:
        /*0058*/ 	.word	index@(_ZN4vllm3moe10topkGatingILi4ELi4ELi4ELi16ELi32EifLNS0_11ScoringFuncE0EEEvPKT5_PKbPfiPT4_PiiiibPKf)
        /*005c*/ 	.word	0x00000000


	//----- nvinfo : EIATTR_REGCOUNT
	.align		4
.L_59:
        /*0060*/ 	.byte	0x04, 0x2f
        /*0062*/ 	.short	(.L_61 - .L_60)
	.align		4
.L_60:
        /*0064*/ 	.word	index@(_ZN4vllm3moe10topkGatingILi4ELi8ELi4ELi16ELi32EifLNS0_11ScoringFuncE0EEEvPKT5_PKbPfiPT4_PiiiibPKf)
        /*0068*/ 	.word	0x00000020


	//----- nvinfo : EIATTR_FRAME_SIZE
	.align		4
.L_61:
        /*006c*/ 	.byte	0x04, 0x11
        /*006e*/ 	.short	(.L_63 - .L_62)
	.align		4
.L_62:
        /*0070*/ 	.word	index@(_ZN4vllm3moe10topkGatingILi4ELi8ELi4ELi16ELi32EifLNS0_11ScoringFuncE0EEEvPKT5_PKbPfiPT4_PiiiibPKf)
        /*0074*/ 	.word	0x00000000


	//----- nvinfo : EIATTR_REGCOUNT
	.align		4
.L_63:
        /*0078*/ 	.byte	0x04, 0x2f
        /*007a*/ 	.short	(.L_65 - .L_64)
	.align		4
.L_64:
        /*007c*/ 	.word	index@(_ZN4vllm3moe10topkGatingILi4ELi16ELi4ELi16ELi32EifLNS0_11ScoringFuncE0EEEvPKT5_PKbPfiPT4_PiiiibPKf)
        /*0080*/ 	.word	0x00000020


	//----- nvinfo : EIATTR_FRAME_SIZE
	.align		4
.L_65:
        /*0084*/ 	.byte	0x04, 0x11
        /*0086*/ 	.short	(.L_67 - .L_66)
	.align		4
.L_66:
        /*0088*/ 	.word	index@(_ZN4vllm3moe10topkGatingILi4ELi16ELi4ELi16ELi32EifLNS0_11ScoringFuncE0EEEvPKT5_PKbPfiPT4_PiiiibPKf)
        /*008c*/ 	.word	0x00000000


	//----- nvinfo : EIATTR_REGCOUNT
	.align		4
.L_67:
        /*0090*/ 	.byte	0x04, 0x2f
        /*0092*/ 	.short	(.L_69 - .L_68)
	.align		4
.L_68:
        /*0094*/ 	.word	index@(_ZN4vllm3moe10topkGatingILi4ELi32ELi4ELi16ELi32EifLNS0_11ScoringFuncE0EEEvPKT5_PKbPfiPT4_PiiiibPKf)
        /*0098*/ 	.word	0x00000020


	//----- nvinfo : EIATTR_FRAME_SIZE
	.align		4
.L_69:
        /*009c*/ 	.byte	0x04, 0x11
        /*009e*/ 	.short	(.L_71 - .L_70)
	.align		4
.L_70:
        /*00a0*/ 	.word	index@(_ZN4vllm3moe10topkGatingILi4ELi32ELi4ELi16ELi32EifLNS0_11ScoringFuncE0EEEvPKT5_PKbPfiPT4_PiiiibPKf)
        /*00a4*/ 	.word	0x00000000


	//----- nvinfo : EIATTR_REGCOUNT
	.align		4
.L_71:
        /*00a8*/ 	.byte	0x04, 0x2f
        /*00aa*/ 	.short	(.L_73 - .L_72)
	.align		4
.L_72:
        /*00ac*/ 	.word	index@(_ZN4vllm3moe10topkGatingILi4ELi64ELi4ELi16ELi32EifLNS0_11ScoringFuncE0EEEvPKT5_PKbPfiPT4_PiiiibPKf)
        /*00b0*/ 	.word	0x00000020


	//----- nvinfo : EIATTR_FRAME_SIZE
	.align		4
.L_73:
        /*00b4*/ 	.byte	0x04, 0x11
        /*00b6*/ 	.short	(.L_75 - .L_74)
	.align		4
.L_74:
        /*00b8*/ 	.word	index@(_ZN4vllm3moe10topkGatingILi4ELi64ELi4ELi16ELi32EifLNS0_11ScoringFuncE0EEEvPKT5_PKbPfiPT4_PiiiibPKf)
        /*00bc*/ 	.word	0x00000000


	//----- nvinfo : EIATTR_REGCOUNT
	.align		4
.L_75:
        /*00c0*/ 	.byte	0x04, 0x2f
        /*00c2*/ 	.short	(.L_77 - .L_76)
	.align		4
.L_76:
        /*00c4*/ 	.word	index@(_ZN4vllm3moe10topkGatingILi4ELi128ELi4ELi16ELi32EifLNS0_11ScoringFuncE0EEEvPKT5_PKbPfiPT4_PiiiibPKf)
        /*00c8*/ 	.word	0x00000020


	//----- nvinfo : EIATTR_FRAME_SIZE
	.align		4
.L_77:
        /*00cc*/ 	.byte	0x04, 0x11
        /*00ce*/ 	.short	(.L_79 - .L_78)
	.align		4
.L_78:
        /*00d0*/ 	.word	index@(_ZN4vllm3moe10topkGatingILi4ELi128ELi4ELi16ELi32EifLNS0_11ScoringFuncE0EEEvPKT5_PKbPfiPT4_PiiiibPKf)
        /*00d4*/ 	.word	0x00000000


	//----- nvinfo : EIATTR_REGCOUNT
	.align		4
.L_79:
        /*00d8*/ 	.byte	0x04, 0x2f
        /*00da*/ 	.short	(.L_81 - .L_80)
	.align		4
.L_80:
        /*00dc*/ 	.word	index@(_ZN4vllm3moe10topkGatingILi8ELi256ELi4ELi16ELi32EifLNS0_11ScoringFuncE0EEEvPKT5_PKbPfiPT4_PiiiibPKf)
        /*00e0*/ 	.word	0x00000020


	//----- nvinfo : EIATTR_FRAME_SIZE
	.align		4
.L_81:
        /*00e4*/ 	.byte	0x04, 0x11
        /*00e6*/ 	.short	(.L_83 - .L_82)
	.align		4
.L_82:
        /*00e8*/ 	.word	index@(_ZN4vllm3moe10topkGatingILi8ELi256ELi4ELi16ELi32EifLNS0_11ScoringFuncE0EEEvPKT5_PKbPfiPT4_PiiiibPKf)
        /*00ec*/ 	.word	0x00000000


	//----- nvinfo : EIATTR_REGCOUNT
	.align		4
.L_83:
        /*00f0*/ 	.byte	0x04, 0x2f
        /*00f2*/ 	.short	(.L_85 - .L_84)
	.align		4
.L_84:
        /*00f4*/ 	.word	index@(_ZN4vllm3moe10topkGatingILi16ELi512ELi4ELi16ELi32EifLNS0_11ScoringFuncE0EEEvPKT5_PKbPfiPT4_PiiiibPKf)
        /*00f8*/ 	.word	0x0000003c


	//----- nvinfo : EIATTR_FRAME_SIZE
	.align		4
.L_85:
        /*00fc*/ 	.byte	0x04, 0x11
        /*00fe*/ 	.short	(.L_87 - .L_86)
	.align		4
.L_86:
        /*0100*/ 	.word	index@(_ZN4vllm3moe10topkGatingILi16ELi512ELi4ELi16ELi32EifLNS0_11ScoringFuncE0EEEvPKT5_PKbPfiPT4_PiiiibPKf)
        /*0104*/ 	.word	0x00000000


	//----- nvinfo : EIATTR_REGCOUNT
	.align		4
.L_87:
        /*0108*/ 	.byte	0x04, 0x2f
        /*010a*/ 	.short	(.L_89 - .L_88)
	.align		4
.L_88:
        /*010c*/ 	.word	index@(_ZN4vllm3moe10topkGatingILi6ELi192ELi4ELi8ELi32EifLNS0_11ScoringFuncE0EEEvPKT5_PKbPfiPT4_PiiiibPKf)
        /*0110*/ 	.word	0x00000020


	//----- nvinfo : EIATTR_FRAME_SIZE
	.align		4
.L_89:
        /*0114*/ 	.byte	0x04, 0x11
        /*0116*/ 	.short	(.L_91 - .L_90)
	.align		4
.L_90:
        /*0118*/ 	.word	index@(_ZN4vllm3moe10topkGatingILi6ELi192ELi4ELi8ELi32EifLNS0_11ScoringFuncE0EEEvPKT5_PKbPfiPT4_PiiiibPKf)
        /*011c*/ 	.word	0x00000000


	//----- nvinfo : EIATTR_REGCOUNT
	.align		4
.L_91:
        /*0120*/ 	.byte	0x04, 0x2f
        /*0122*/ 	.short	(.L_93 - .L_92)
	.align		4
.L_92:
        /*0124*/ 	.word	index@(_ZN4vllm3moe10topkGatingILi10ELi320ELi4ELi8ELi32EifLNS0_11ScoringFuncE0EEEvPKT5_PKbPfiPT4_PiiiibPKf)
        /*0128*/ 	.word	0x0000002b


	//----- nvinfo : EIATTR_FRAME_SIZE
	.align		4
.L_93:
        /*012c*/ 	.byte	0x04, 0x11
        /*012e*/ 	.short	(.L_95 - .L_94)
	.align		4
.L_94:
        /*0130*/ 	.word	index@(_ZN4vllm3moe10topkGatingILi10ELi320ELi4ELi8ELi32EifLNS0_11ScoringFuncE0EEEvPKT5_PKbPfiPT4_PiiiibPKf)
        /*0134*/ 	.word	0x00000000


	//----- nvinfo : EIATTR_REGCOUNT
	.align		4
.L_95:
        /*0138*/ 	.byte	0x04, 0x2f
        /*013a*/ 	.short	(.L_97 - .L_96)
	.align		4
.L_96:
        /*013c*/ 	.word	index@(_ZN4vllm3moe10topkGatingILi12ELi384ELi4ELi8ELi32EifLNS0_11ScoringFuncE0EEEvPKT5_PKbPfiPT4_PiiiibPKf)
        /*0140*/ 	.word	0x00000030


	//----- nvinfo : EIATTR_FRAME_SIZE
	.align		4
.L_97:
        /*0144*/ 	.byte	0x04, 0x11
        /*0146*/ 	.short	(.L_99 - .L_98)
	.align		4
.L_98:
        /*0148*/ 	.word	index@(_ZN4vllm3moe10topkGatingILi12ELi384ELi4ELi8ELi32EifLNS0_11ScoringFuncE0EEEvPKT5_PKbPfiPT4_PiiiibPKf)
        /*014c*/ 	.word	0x00000000


	//----- nvinfo : EIATTR_REGCOUNT
	.align		4
.L_99:
        /*0150*/ 	.byte	0x04, 0x2f
        /*0152*/ 	.short	(.L_101 - .L_100)
	.align		4
.L_100:
        /*0154*/ 	.word	index@(_ZN4vllm3moe10topkGatingILi14ELi448ELi4ELi8ELi32EifLNS0_11ScoringFuncE0EEEvPKT5_PKbPfiPT4_PiiiibPKf)
        /*0158*/ 	.word	0x00000038


	//----- nvinfo : EIATTR_FRAME_SIZE
	.align		4
.L_101:
        /*015c*/ 	.byte	0x04, 0x11
        /*015e*/ 	.short	(.L_103 - .L_102)
	.align		4
.L_102:
        /*0160*/ 	.word	index@(_ZN4vllm3moe10topkGatingILi14ELi448ELi4ELi8ELi32EifLNS0_11ScoringFuncE0EEEvPKT5_PKbPfiPT4_PiiiibPKf)
        /*0164*/ 	.word	0x00000000


	//----- nvinfo : EIATTR_REGCOUNT
	.align		4
.L_103:
        /*0168*/ 	.byte	0x04, 0x2f
        /*016a*/ 	.short	(.L_105 - .L_104)
	.align		4
.L_104:
        /*016c*/ 	.word	index@(_ZN4vllm3moe10topkGatingILi18ELi576ELi4ELi8ELi32EifLNS0_11ScoringFuncE0EEEvPKT5_PKbPfiPT4_PiiiibPKf)
        /*0170*/ 	.word	0x00000043


	//----- nvinfo : EIATTR_FRAME_SIZE
	.align		4
.L_105:
        /*0174*/ 	.byte	0x04, 0x11
        /*0176*/ 	.short	(.L_107 - .L_106)
	.align		4
.L_106:
        /*0178*/ 	.word	index@(_ZN4vllm3moe10topkGatingILi18ELi576ELi4ELi8ELi32EifLNS0_11ScoringFuncE0EEEvPKT5_PKbPfiPT4_PiiiibPKf)
        /*017c*/ 	.word	0x00000000


	//----- nvinfo : EIATTR_REGCOUNT
	.align		4
.L_107:
        /*0180*/ 	.byte	0x04, 0x2f
        /*0182*/ 	.short	(.L_109 - .L_108)
	.align		4
.L_108:
        /*0184*/ 	.word	index@(_ZN4vllm3moe10moeSoftmaxILi256EfEEvPKT0_PKbPfi)
        /*0188*/ 	.word	0x00000020


	//----- nvinfo : EIATTR_FRAME_SIZE
	.align		4
.L_109:
        /*018c*/ 	.byte	0x04, 0x11
        /*018e*/ 	.short	(.L_111 - .L_110)
	.align		4
.L_110:
        /*0190*/ 	.word	index@(_ZN4vllm3moe10moeSoftmaxILi256EfEEvPKT0_PKbPfi)
        /*0194*/ 	.word	0x00000000


	//----- nvinfo : EIATTR_REGCOUNT
	.align		4
.L_111:
        /*0198*/ 	.byte	0x04, 0x2f
        /*019a*/ 	.short	(.L_113 - .L_112)
	.align		4
.L_112:
        /*019c*/ 	.word	index@(_ZN4vllm3moe7moeTopKILi256EiEEvPKfPKbPfPT0_PiiiiibS3_)
        /*01a0*/ 	.word	0x00000020


	//----- nvinfo : EIATTR_FRAME_SIZE
	.align		4
.L_113:
        /*01a4*/ 	.byte	0x04, 0x11
        /*01a6*/ 	.short	(.L_115 - .L_114)
	.align		4
.L_114:
        /*01a8*/ 	.word	index@(_ZN4vllm3moe7moeTopKILi256EiEEvPKfPKbPfPT0_PiiiiibS3_)
        /*01ac*/ 	.word	0x00000000


	//----- nvinfo : EIATTR_REGCOUNT
	.align		4
.L_115:
        /*01b0*/ 	.byte	0x04, 0x2f
        /*01b2*/ 	.short	(.L_117 - .L_116)
	.align		4
.L_116:
        /*01b4*/ 	.word	index@(_ZN4vllm3moe10topkGatingILi1ELi1ELi4ELi4ELi32EjfLNS0_11ScoringFuncE0EEEvPKT5_PKbPfiPT4_PiiiibPKf)
        /*01b8*/ 	.word	0x00000020


	//----- nvinfo : EIATTR_FRAME_SIZE
	.align		4
.L_117:
        /*01bc*/ 	.byte	0x04, 0x11
        /*01be*/ 	.short	(.L_119 - .L_118)
	.align		4
.L_118:
        /*01c0*/ 	.word	index@(_ZN4vllm3moe10topkGatingILi1ELi1ELi4ELi4ELi32EjfLNS0_11ScoringFuncE0EEEvPKT5_PKbPfiPT4_PiiiibPKf)
        /*01c4*/ 	.word	0x00000000


	//----- nvinfo : EIATTR_REGCOUNT
	.align		4
.L_119:
        /*01c8*/ 	.byte	0x04, 0x2f
        /*01ca*/ 	.short	(.L_121 - .L_120)
	.align		4
.L_120:
        /*01cc*/ 	.word	index@(_ZN4vllm3moe10topkGatingILi2ELi2ELi4ELi8ELi32EjfLNS0_11ScoringFuncE0EEEvPKT5_PKbPfiPT4_PiiiibPKf)
        /*01d0*/ 	.word	0x00000020


	//----- nvinfo : EIATTR_FRAME_SIZE
	.align		4
.L_121:
        /*01d4*/ 	.byte	0x04, 0x11
        /*01d6*/ 	.short	(.L_123 - .L_122)
	.align		4
.L_122:
        /*01d8*/ 	.word	index@(_ZN4vllm3moe10topkGatingILi2ELi2ELi4ELi8ELi32EjfLNS0_11ScoringFuncE0EEEvPKT5_PKbPfiPT4_PiiiibPKf)
        /*01dc*/ 	.word	0x00000000


	//----- nvinfo : EIATTR_REGCOUNT
	.align		4
.L_123:
        /*01e0*/ 	.byte	0x04, 0x2f
        /*01e2*/ 	.short	(.L_125 - .L_124)
	.align		4
.L_124:
        /*01e4*/ 	.word	index@(_ZN4vllm3moe10topkGatingILi4ELi4ELi4ELi16ELi32EjfLNS0_11ScoringFuncE0EEEvPKT5_PKbPfiPT4_PiiiibPKf)
        /*01e8*/ 	.word	0x00000020


	//----- nvinfo : EIATTR_FRAME_SIZE
	.align		4
.L_125:
        /*01ec*/ 	.byte	0x04, 0x11
        /*01ee*/ 	.short	(.L_127 - .L_126)
	.align		4
.L_126:
        /*01f0*/ 	.word	index@(_ZN4vllm3moe10topkGatingILi4ELi4ELi4ELi16ELi32EjfLNS0_11ScoringFuncE0EEEvPKT5_PKbPfiPT4_PiiiibPKf)
        /*01f4*/ 	.word	0x00000000


	//----- nvinfo : EIATTR_REGCOUNT
	.align		4
.L_127:
        /*01f8*/ 	.byte	0x04, 0x2f
        /*01fa*/ 	.short	(.L_129 - .L_128)
	.align		4
.L_128:
        /*01fc*/ 	.word	index@(_ZN4vllm3moe10topkGatingILi4ELi8ELi4ELi16ELi32EjfLNS0_11ScoringFuncE0EEEvPKT5_PKbPfiPT4_PiiiibPKf)
        /*0200*/ 	.word	0x00000020


	//----- nvinfo : EIATTR_FRAME_SIZE
	.align		4
.L_129:
        /*0204*/ 	.byte	0x04, 0x11
        /*0206*/ 	.short	(.L_131 - .L_130)
	.align		4
.L_130:
        /*0208*/ 	.word	index@(_ZN4vllm3moe10topkGatingILi4ELi8ELi4ELi16ELi32EjfLNS0_11ScoringFuncE0EEEvPKT5_PKbPfiPT4_PiiiibPKf)
        /*020c*/ 	.word	0x00000000


	//----- nvinfo : EIATTR_REGCOUNT
	.align		4
.L_131:
        /*0210*/ 	.byte	0x04, 0x2f
        /*0212*/ 	.short	(.L_133 - .L_132)
	.align		4
.L_132:
        /*0214*/ 	.word	index@(_ZN4vllm3moe10topkGatingILi4ELi16ELi4ELi16ELi32EjfLNS0_11ScoringFuncE0EEEvPKT5_PKbPfiPT4_PiiiibPKf)
        /*0218*/ 	.word	0x00000020


	//----- nvinfo : EIATTR_FRAME_SIZE
	.align		4
.L_133:
        /*021c*/ 	.byte	0x04, 0x11
        /*021e*/ 	.short	(.L_135 - .L_134)
	.align		4
.L_134:
        /*0220*/ 	.word	index@(_ZN4vllm3moe10topkGatingILi4ELi16ELi4ELi16ELi32EjfLNS0_11ScoringFuncE0EEEvPKT5_PKbPfiPT4_PiiiibPKf)
        /*0224*/ 	.word	0x00000000


	//----- nvinfo : EIATTR_REGCOUNT
	.align		4
.L_135:
        /*0228*/ 	.byte	0x04, 0x2f
        /*022a*/ 	.short	(.L_137 - .L_136)
	.align		4
.L_136:
        /*022c*/ 	.word	index@(_ZN4vllm3moe10topkGatingILi4ELi32ELi4ELi16ELi32EjfLNS0_11ScoringFuncE0EEEvPKT5_PKbPfiPT4_PiiiibPKf)
        /*0230*/ 	.word	0x00000020


	//----- nvinfo : EIATTR_FRAME_SIZE
	.align		4
.L_137:
        /*0234*/ 	.byte	0x04, 0x11
        /*0236*/ 	.short	(.L_139 - .L_138)
	.align		4
.L_138:
        /*0238*/ 	.word	index@(_ZN4vllm3moe10topkGatingILi4ELi32ELi4ELi16ELi32EjfLNS0_11ScoringFuncE0EEEvPKT5_PKbPfiPT4_PiiiibPKf)
        /*023c*/ 	.word	0x00000000


	//----- nvinfo : EIATTR_REGCOUNT
	.align		4
.L_139:
        /*0240*/ 	.byte	0x04, 0x2f
        /*0242*/ 	.short	(.L_141 - .L_140)
	.align		4
.L_140:
        /*0244*/ 	.word	index@(_ZN4vllm3moe10topkGatingILi4ELi64ELi4ELi16ELi32EjfLNS0_11ScoringFuncE0EEEvPKT5_PKbPfiPT4_PiiiibPKf)
        /*0248*/ 	.word	0x00000020


	//----- nvinfo : EIATTR_FRAME_SIZE
	.align		4
.L_141:
        /*024c*/ 	.byte	0x04, 0x11
        /*024e*/ 	.short	(.L_143 - .L_142)
	.align		4
.L_142:
        /*0250*/ 	.word	index@(_ZN4vllm3moe10topkGatingILi4ELi64ELi4ELi16ELi32EjfLNS0_11ScoringFuncE0EEEvPKT5_PKbPfiPT4_PiiiibPKf)
        /*0254*/ 	.word	0x00000000


	//----- nvinfo : EIATTR_REGCOUNT
	.align		4
.L_143:
        /*0258*/ 	.byte	0x04, 0x2f
        /*025a*/ 	.short	(.L_145 - .L_144)
	.align		4
.L_144:
        /*025c*/ 	.word	index@(_ZN4vllm3moe10topkGatingILi4ELi128ELi4ELi16ELi32EjfLNS0_11ScoringFuncE0EEEvPKT5_PKbPfiPT4_PiiiibPKf)
        /*0260*/ 	.word	0x00000020


	//----- nvinfo : EIATTR_FRAME_SIZE
	.align		4
.L_145:
        /*0264*/ 	.byte	0x04, 0x11
        /*0266*/ 	.short	(.L_147 - .L_146)
	.align		4
.L_146:
        /*0268*/ 	.word	index@(_ZN4vllm3moe10topkGatingILi4ELi128ELi4ELi16ELi32EjfLNS0_11ScoringFuncE0EEEvPKT5_PKbPfiPT4_PiiiibPKf)
        /*026c*/ 	.word	0x00000000


	//----- nvinfo : EIATTR_REGCOUNT
	.align		4
.L_147:
        /*0270*/ 	.byte	0x04, 0x2f
        /*0272*/ 	.short	(.L_149 - .L_148)
	.align		4
.L_148:
        /*0274*/ 	.word	index@(_ZN4vllm3moe10topkGatingILi8ELi256ELi4ELi16ELi32EjfLNS0_11ScoringFuncE0EEEvPKT5_PKbPfiPT4_PiiiibPKf)
        /*0278*/ 	.word	0x00000020


	//----- nvinfo : EIATTR_FRAME_SIZE
	.align		4
.L_149:
        /*027c*/ 	.byte	0x04, 0x11
        /*027e*/ 	.short	(.L_151 - .L_150)
	.align		4
.L_150:
        /*0280*/ 	.word	index@(_ZN4vllm3moe10topkGatingILi8ELi256ELi4ELi16ELi32EjfLNS0_11ScoringFuncE0EEEvPKT5_PKbPfiPT4_PiiiibPKf)
        /*0284*/ 	.word	0x00000000


	//----- nvinfo : EIATTR_REGCOUNT
	.align		4
.L_151:
        /*0288*/ 	.byte	0x04, 0x2f
        /*028a*/ 	.short	(.L_153 - .L_152)
	.align		4
.L_152:
        /*028c*/ 	.word	index@(_ZN4vllm3moe10topkGatingILi16ELi512ELi4ELi16ELi32EjfLNS0_11ScoringFuncE0EEEvPKT5_PKbPfiPT4_PiiiibPKf)
        /*0290*/ 	.word	0x0000003c


	//----- nvinfo : EIATTR_FRAME_SIZE
	.align		4
.L_153:
        /*0294*/ 	.byte	0x04, 0x11
        /*0296*/ 	.short	(.L_155 - .L_154)
	.align		4
.L_154:
        /*0298*/ 	.word	index@(_ZN4vllm3moe10topkGatingILi16ELi512ELi4ELi16ELi32EjfLNS0_11ScoringFuncE0EEEvPKT5_PKbPfiPT4_PiiiibPKf)
        /*029c*/ 	.word	0x00000000


	//----- nvinfo : EIATTR_REGCOUNT
	.align		4
.L_155:
        /*02a0*/ 	.byte	0x04, 0x2f
        /*02a2*/ 	.short	(.L_157 - .L_156)
	.align		4
.L_156:
        /*02a4*/ 	.word	index@(_ZN4vllm3moe10topkGatingILi6ELi192ELi4ELi8ELi32EjfLNS0_11ScoringFuncE0EEEvPKT5_PKbPfiPT4_PiiiibPKf)
        /*02a8*/ 	.word	0x00000020


	//----- nvinfo : EIATTR_FRAME_SIZE
	.align		4
.L_157:
        /*02ac*/ 	.byte	0x04, 0x11
        /*02ae*/ 	.short	(.L_159 - .L_158)
	.align		4
.L_158:
        /*02b0*/ 	.word	index@(_ZN4vllm3moe10topkGatingILi6ELi192ELi4ELi8ELi32EjfLNS0_11ScoringFuncE0EEEvPKT5_PKbPfiPT4_PiiiibPKf)
        /*02b4*/ 	.word	0x00000000


	//----- nvinfo : EIATTR_REGCOUNT
	.align		4
.L_159:
        /*02b8*/ 	.byte	0x04, 0x2f
        /*02ba*/ 	.short	(.L_161 - .L_160)
	.align		4
.L_160:
        /*02bc*/ 	.word	index@(_ZN4vllm3moe10topkGatingILi10ELi320ELi4ELi8ELi32EjfLNS0_11ScoringFuncE0EEEvPKT5_PKbPfiPT4_PiiiibPKf)
        /*02c0*/ 	.word	0x0000002b


	//----- nvinfo : EIATTR_FRAME_SIZE
	.align		4
.L_161:
        /*02c4*/ 	.byte	0x04, 0x11
        /*02c6*/ 	.short	(.L_163 - .L_162)
	.align		4
.L_162:
        /*02c8*/ 	.word	index@(_ZN4vllm3moe10topkGatingILi10ELi320ELi4ELi8ELi32EjfLNS0_11ScoringFuncE0EEEvPKT5_PKbPfiPT4_PiiiibPKf)
        /*02cc*/ 	.word	0x00000000


	//----- nvinfo : EIATTR_REGCOUNT
	.align		4
.L_163:
        /*02d0*/ 	.byte	0x04, 0x2f
        /*02d2*/ 	.short	(.L_165 - .L_164)
	.align		4
.L_164:
        /*02d4*/ 	.word	index@(_ZN4vllm3moe10topkGatingILi12ELi384ELi4ELi8ELi32EjfLNS0_11ScoringFuncE0EEEvPKT5_PKbPfiPT4_PiiiibPKf)
        /*02d8*/ 	.word	0x00000030


	//----- nvinfo : EIATTR_FRAME_SIZE
	.align		4
.L_165:
        /*02dc*/ 	.byte	0x04, 0x11
        /*02de*/ 	.short	(.L_167 - .L_166)
	.align		4
.L_166:
        /*02e0*/ 	.word	index@(_ZN4vllm3moe10topkGatingILi12ELi384ELi4ELi8ELi32EjfLNS0_11ScoringFuncE0EEEvPKT5_PKbPfiPT4_PiiiibPKf)
        /*02e4*/ 	.word	0x00000000


	//----- nvinfo : EIATTR_REGCOUNT
	.align		4
.L_167:
        /*02e8*/ 	.byte	0x04, 0x2f
        /*02ea*/ 	.short	(.L_169 - .L_168)
	.align		4
.L_168:
        /*02ec*/ 	.word	index@(_ZN4vllm3moe10topkGatingILi14ELi448ELi4ELi8ELi32EjfLNS0_11ScoringFuncE0EEEvPKT5_PKbPfiPT4_PiiiibPKf)
        /*02f0*/ 	.word	0x00000038


	//----- nvinfo : EIATTR_FRAME_SIZE
	.align		4
.L_169:
        /*02f4*/ 	.byte	0x04, 0x11
        /*02f6*/ 	.short	(.L_171 - .L_170)
	.align		4
.L_170:
        /*02f8*/ 	.word	index@(_ZN4vllm3moe10topkGatingILi14ELi448ELi4ELi8ELi32EjfLNS0_11ScoringFuncE0EEEvPKT5_PKbPfiPT4_PiiiibPKf)
        /*02fc*/ 	.word	0x00000000


	//----- nvinfo : EIATTR_REGCOUNT
	.align		4
.L_171:
        /*0300*/ 	.byte	0x04, 0x2f
        /*0302*/ 	.short	(.L_173 - .L_172)
	.align		4
.L_172:
        /*0304*/ 	.word	index@(_ZN4vllm3moe10topkGatingILi18ELi576ELi4ELi8ELi32EjfLNS0_11ScoringFuncE0EEEvPKT5_PKbPfiPT4_PiiiibPKf)
        /*0308*/ 	.word	0x00000043


	//----- nvinfo : EIATTR_FRAME_SIZE
	.align		4
.L_173:
        /*030c*/ 	.byte	0x04, 0x11
        /*030e*/ 	.short	(.L_175 - .L_174)
	.align		4
.L_174:
        /*0310*/ 	.word	index@(_ZN4vllm3moe10topkGatingILi18ELi576ELi4ELi8ELi32EjfLNS0_11ScoringFuncE0EEEvPKT5_PKbPfiPT4_PiiiibPKf)
        /*0314*/ 	.word	0x00000000


	//----- nvinfo : EIATTR_REGCOUNT
	.align		4
.L_175:
        /*0318*/ 	.byte	0x04, 0x2f
        /*031a*/ 	.short	(.L_177 - .L_176)
	.align		4
.L_176:
        /*031c*/ 	.word	index@(_ZN4vllm3moe7moeTopKILi256EjEEvPKfPKbPfPT0_PiiiiibS3_)
        /*0320*/ 	.word	0x00000020


	//----- nvinfo : EIATTR_FRAME_SIZE
	.align		4
.L_177:
        /*0324*/ 	.byte	0x04, 0x11
        /*0326*/ 	.short	(.L_179 - .L_178)
	.align		4
.L_178:
        /*0328*/ 	.word	index@(_ZN4vllm3moe7moeTopKILi256EjEEvPKfPKbPfPT0_PiiiiibS3_)
        /*032c*/ 	.word	0x00000000


	//----- nvinfo : EIATTR_REGCOUNT
	.align		4
.L_179:
        /*0330*/ 	.byte	0x04, 0x2f
        /*0332*/ 	.short	(.L_181 - .L_180)
	.align		4
.L_180:
        /*0334*/ 	.word	index@(_ZN4vllm3moe10topkGatingILi1ELi1ELi4ELi4ELi32ElfLNS0_11ScoringFuncE0EEEvPKT5_PKbPfiPT4_PiiiibPKf)
        /*0338*/ 	.word	0x00000020


	//----- nvinfo : EIATTR_FRAME_SIZE
	.align		4
.L_181:
        /*033c*/ 	.byte	0x04, 0x11
        /*033e*/ 	.short	(.L_183 - .L_182)
	.align		4
.L_182:
        /*0340*/ 	.word	index@(_ZN4vllm3moe10topkGatingILi1ELi1ELi4ELi4ELi32ElfLNS0_11ScoringFuncE0EEEvPKT5_PKbPfiPT4_PiiiibPKf)
        /*0344*/ 	.word	0x00000000


	//----- nvinfo : EIATTR_REGCOUNT
	.align		4
.L_183:
        /*0348*/ 	.byte	0x04, 0x2f
        /*034a*/ 	.short	(.L_185 - .L_184)
	.align		4
.L_184:
        /*034c*/ 	.word	index@(_ZN4vllm3moe10topkGatingILi2ELi2ELi4ELi8ELi32ElfLNS0_11ScoringFuncE0EEEvPKT5_PKbPfiPT4_PiiiibPKf)
        /*0350*/ 	.word	0x00000020


	//----- nvinfo : EIATTR_FRAME_SIZE
	.align		4
.L_185:
        /*0354*/ 	.byte	0x04, 0x11
        /*0356*/ 	.short	(.L_187 - .L_186)
	.align		4
.L_186:
        /*0358*/ 	.word	index@(_ZN4vllm3moe10topkGatingILi2ELi2ELi4ELi8ELi32ElfLNS0_11ScoringFuncE0EEEvPKT5_PKbPfiPT4_PiiiibPKf)
        /*035c*/ 	.word	0x00000000


	//----- nvinfo : EIATTR_REGCOUNT
	.align		4
.L_187:
        /*0360*/ 	.byte	0x04, 0x2f
        /*0362*/ 	.short	(.L_189 - .L_188)
	.align		4
.L_188:
        /*0364*/ 	.word	index@(_ZN4vllm3moe10topkGatingILi4ELi4ELi4ELi16ELi32ElfLNS0_11ScoringFuncE0EEEvPKT5_PKbPfiPT4_PiiiibPKf)
        /*0368*/ 	.word	0x00000020


	//----- nvinfo : EIATTR_FRAME_SIZE
	.align		4
.L_189:
        /*036c*/ 	.byte	0x04, 0x11
        /*036e*/ 	.short	(.L_191 - .L_190)
	.align		4
.L_190:
        /*0370*/ 	.word	index@(_ZN4vllm3moe10topkGatingILi4ELi4ELi4ELi16ELi32ElfLNS0_11ScoringFuncE0EEEvPKT5_PKbPfiPT4_PiiiibPKf)
        /*0374*/ 	.word	0x00000000


	//----- nvinfo : EIATTR_REGCOUNT
	.align		4
.L_191:
        /*0378*/ 	.byte	0x04, 0x2f
        /*037a*/ 	.short	(.L_193 - .L_192)
	.align		4
.L_192:
        /*037c*/ 	.word	index@(_ZN4vllm3moe10topkGatingILi4ELi8ELi4ELi16ELi32ElfLNS0_11ScoringFuncE0EEEvPKT5_PKbPfiPT4_PiiiibPKf)
        /*0380*/ 	.word	0x00000020


	//----- nvinfo : EIATTR_FRAME_SIZE
	.align		4
.L_193:
        /*0384*/ 	.byte	0x04, 0x11
        /*0386*/ 	.short	(.L_195 - .L_194)
	.align		4
.L_194:
        /*0388*/ 	.word	index@(_ZN4vllm3moe10topkGatingILi4ELi8ELi4ELi16ELi32ElfLNS0_11ScoringFuncE0EEEvPKT5_PKbPfiPT4_PiiiibPKf)
        /*038c*/ 	.word	0x00000000


	//----- nvinfo : EIATTR_REGCOUNT
	.align		4
.L_195:
        /*0390*/ 	.byte	0x04, 0x2f
        /*0392*/ 	.short	(.L_197 - .L_196)
	.align		4
.L_196:
        /*0394*/ 	.word	index@(_ZN4vllm3moe10topkGatingILi4ELi16ELi4ELi16ELi32ElfLNS0_11ScoringFuncE0EEEvPKT5_PKbPfiPT4_PiiiibPKf)
        /*0398*/ 	.word	0x00000020


	//----- nvinfo : EIATTR_FRAME_SIZE
	.align		4
.L_197:
        /*039c*/ 	.byte	0x04, 0x11
        /*039e*/ 	.short	(.L_199 - .L_198)
	.align		4
.L_198:
        /*03a0*/ 	.word	index@(_ZN4vllm3moe10topkGatingILi4ELi16ELi4ELi16ELi32ElfLNS0_11ScoringFuncE0EEEvPKT5_PKbPfiPT4_PiiiibPKf)
        /*03a4*/ 	.word	0x00000000


	//----- nvinfo : EIATTR_REGCOUNT
	.align		4
.L_199:
        /*03a8*/ 	.byte	0x04, 0x2f
        /*03aa*/ 	.short	(.L_201 - .L_200)
	.align		4
.L_200:
        /*03ac*/ 	.word	index@(_ZN4vllm3moe10topkGatingILi4ELi32ELi4ELi16ELi32ElfLNS0_11ScoringFuncE0EEEvPKT5_PKbPfiPT4_PiiiibPKf)
        /*03b0*/ 	.word	0x00000020


	//----- nvinfo : EIATTR_FRAME_SIZE
	.align		4
.L_201:
        /*03b4*/ 	.byte	0x04, 0x11
        /*03b6*/ 	.short	(.L_203 - .L_202)
	.align		4
.L_202:
        /*03b8*/ 	.word	index@(_ZN4vllm3moe10topkGatingILi4ELi32ELi4ELi16ELi32ElfLNS0_11ScoringFuncE0EEEvPKT5_PKbPfiPT4_PiiiibPKf)
        /*03bc*/ 	.word	0x00000000


	//----- nvinfo : EIATTR_REGCOUNT
	.align		4
.L_203:
        /*03c0*/ 	.byte	0x04, 0x2f
        /*03c2*/ 	.short	(.L_205 - .L_204)
	.align		4
.L_204:
        /*03c4*/ 	.word	index@(_ZN4vllm3moe10topkGatingILi4ELi64ELi4ELi16ELi32ElfLNS0_11ScoringFuncE0EEEvPKT5_PKbPfiPT4_PiiiibPKf)
        /*03c8*/ 	.word	0x00000020


	//----- nvinfo : EIATTR_FRAME_SIZE
	.align		4
.L_205:
        /*03cc*/ 	.byte	0x04, 0x11
        /*03ce*/ 	.short	(.L_207 - .L_206)
	.align		4
.L_206:
        /*03d0*/ 	.word	index@(_ZN4vllm3moe10topkGatingILi4ELi64ELi4ELi16ELi32ElfLNS0_11ScoringFuncE0EEEvPKT5_PKbPfiPT4_PiiiibPKf)
        /*03d4*/ 	.word	0x00000000


	//----- nvinfo : EIATTR_REGCOUNT
	.align		4
.L_207:
        /*03d8*/ 	.byte	0x04, 0x2f
        /*03da*/ 	.short	(.L_209 - .L_208)
	.align		4
.L_208:
        /*03dc*/ 	.word	index@(_ZN4vllm3moe10topkGatingILi4ELi128ELi4ELi16ELi32ElfLNS0_11ScoringFuncE0EEEvPKT5_PKbPfiPT4_PiiiibPKf)
        /*03e0*/ 	.word	0x00000020


	//----- nvinfo : EIATTR_FRAME_SIZE
	.align		4
.L_209:
        /*03e4*/ 	.byte	0x04, 0x11
        /*03e6*/ 	.short	(.L_211 - .L_210)
	.align		4
.L_210:
        /*03e8*/ 	.word	index@(_ZN4vllm3moe10topkGatingILi4ELi128ELi4ELi16ELi32ElfLNS0_11ScoringFuncE0EEEvPKT5_PKbPfiPT4_PiiiibPKf)
        /*03ec*/ 	.word	0x00000000


	//----- nvinfo : EIATTR_REGCOUNT
	.align		4
.L_211:
        /*03f0*/ 	.byte	0x04, 0x2f
        /*03f2*/ 	.short	(.L_213 - .L_212)
	.align		4
.L_212:
        /*03f4*/ 	.word	index@(_ZN4vllm3moe10topkGatingILi8ELi256ELi4ELi16ELi32ElfLNS0_11ScoringFuncE0EEEvPKT5_PKbPfiPT4_PiiiibPKf)
        /*03f8*/ 	.word	0x00000028


	//----- nvinfo : EIATTR_FRAME_SIZE
	.align		4
.L_213:
        /*03fc*/ 	.byte	0x04, 0x11
        /*03fe*/ 	.short	(.L_215 - .L_214)
	.align		4
.L_214:
        /*0400*/ 	.word	index@(_ZN4vllm3moe10topkGatingILi8ELi256ELi4ELi16ELi32ElfLNS0_11ScoringFuncE0EEEvPKT5_PKbPfiPT4_PiiiibPKf)
        /*0404*/ 	.word	0x00000000


	//----- nvinfo : EIATTR_REGCOUNT
	.align		4
.L_215:
        /*0408*/ 	.byte	0x04, 0x2f
        /*040a*/ 	.short	(.L_217 - .L_216)
	.align		4
.L_216:
        /*040c*/ 	.word	index@(_ZN4vllm3moe10topkGatingILi16ELi512ELi4ELi16ELi32ElfLNS0_11ScoringFuncE0EEEvPKT5_PKbPfiPT4_PiiiibPKf)
        /*0410*/ 	.word	0x0000003b


	//----- nvinfo : EIATTR_FRAME_SIZE
	.align		4
.L_217:
        /*0414*/ 	.byte	0x04, 0x11
        /*0416*/ 	.short	(.L_219 - .L_218)
	.align		4
.L_218:
        /*0418*/ 	.word	index@(_ZN4vllm3moe10topkGatingILi16ELi512ELi4ELi16ELi32ElfLNS0_11ScoringFuncE0EEEvPKT5_PKbPfiPT4_PiiiibPKf)
        /*041c*/ 	.word	0x00000000


	//----- nvinfo : EIATTR_REGCOUNT
	.align		4
.L_219:
        /*0420*/ 	.byte	0x04, 0x2f
        /*0422*/ 	.short	(.L_221 - .L_220)
	.align		4
.L_220:
        /*0424*/ 	.word	index@(_ZN4vllm3moe10topkGatingILi6ELi192ELi4ELi8ELi32ElfLNS0_11ScoringFuncE0EEEvPKT5_PKbPfiPT4_PiiiibPKf)
        /*0428*/ 	.word	0x00000020


	//----- nvinfo : EIATTR_FRAME_SIZE
	.align		4
.L_221:
        /*042c*/ 	.byte	0x04, 0x11
        /*042e*/ 	.short	(.L_223 - .L_222)
	.align		4
.L_222:
        /*0430*/ 	.word	index@(_ZN4vllm3moe10topkGatingILi6ELi192ELi4ELi8ELi32ElfLNS0_11ScoringFuncE0EEEvPKT5_PKbPfiPT4_PiiiibPKf)
        /*0434*/ 	.word	0x00000000


	//----- nvinfo : EIATTR_REGCOUNT
	.align		4
.L_223:
        /*0438*/ 	.byte	0x04, 0x2f
        /*043a*/ 	.short	(.L_225 - .L_224)
	.align		4
.L_224:
        /*043c*/ 	.word	index@(_ZN4vllm3moe10topkGatingILi10ELi320ELi4ELi8ELi32ElfLNS0_11ScoringFuncE0EEEvPKT5_PKbPfiPT4_PiiiibPKf)
        /*0440*/ 	.word	0x0000002b


	//----- nvinfo : EIATTR_FRAME_SIZE
	.align		4
.L_225:
        /*0444*/ 	.byte	0x04, 0x11
        /*0446*/ 	.short	(.L_227 - .L_226)
	.align		4
.L_226:
        /*0448*/ 	.word	index@(_ZN4vllm3moe10topkGatingILi10ELi320ELi4ELi8ELi32ElfLNS0_11ScoringFuncE0EEEvPKT5_PKbPfiPT4_PiiiibPKf)
        /*044c*/ 	.word	0x00000000


	//----- nvinfo : EIATTR_REGCOUNT
	.align		4
.L_227:
        /*0450*/ 	.byte	0x04, 0x2f
        /*0452*/ 	.short	(.L_229 - .L_228)
	.align		4
.L_228:
        /*0454*/ 	.word	index@(_ZN4vllm3moe10topkGatingILi12ELi384ELi4ELi8ELi32ElfLNS0_11ScoringFuncE0EEEvPKT5_PKbPfiPT4_PiiiibPKf)
        /*0458*/ 	.word	0x00000030


	//----- nvinfo : EIATTR_FRAME_SIZE
	.align		4
.L_229:
        /*045c*/ 	.byte	0x04, 0x11
        /*045e*/ 	.short	(.L_231 - .L_230)
	.align		4
.L_230:
        /*0460*/ 	.word	index@(_ZN4vllm3moe10topkGatingILi12ELi384ELi4ELi8ELi32ElfLNS0_11ScoringFuncE0EEEvPKT5_PKbPfiPT4_PiiiibPKf)
        /*0464*/ 	.word	0x00000000


	//----- nvinfo : EIATTR_REGCOUNT
	.align		4
.L_231:
        /*0468*/ 	.byte	0x04, 0x2f
        /*046a*/ 	.short	(.L_233 - .L_232)
	.align		4
.L_232:
        /*046c*/ 	.word	index@(_ZN4vllm3moe10topkGatingILi14ELi448ELi4ELi8ELi32ElfLNS0_11ScoringFuncE0EEEvPKT5_PKbPfiPT4_PiiiibPKf)
        /*0470*/ 	.word	0x00000038


	//----- nvinfo : EIATTR_FRAME_SIZE
	.align		4
.L_233:
        /*0474*/ 	.byte	0x04, 0x11
        /*0476*/ 	.short	(.L_235 - .L_234)
	.align		4
.L_234:
        /*0478*/ 	.word	index@(_ZN4vllm3moe10topkGatingILi14ELi448ELi4ELi8ELi32ElfLNS0_11ScoringFuncE0EEEvPKT5_PKbPfiPT4_PiiiibPKf)
        /*047c*/ 	.word	0x00000000


	//----- nvinfo : EIATTR_REGCOUNT
	.align		4
.L_235:
        /*0480*/ 	.byte	0x04, 0x2f
        /*0482*/ 	.short	(.L_237 - .L_236)
	.align		4
.L_236:
        /*0484*/ 	.word	index@(_ZN4vllm3moe10topkGatingILi18ELi576ELi4ELi8ELi32ElfLNS0_11ScoringFuncE0EEEvPKT5_PKbPfiPT4_PiiiibPKf)
        /*0488*/ 	.word	0x00000043


	//----- nvinfo : EIATTR_FRAME_SIZE
	.align		4
.L_237:
        /*048c*/ 	.byte	0x04, 0x11
        /*048e*/ 	.short	(.L_239 - .L_238)
	.align		4
.L_238:
        /*0490*/ 	.word	index@(_ZN4vllm3moe10topkGatingILi18ELi576ELi4ELi8ELi32ElfLNS0_11ScoringFuncE0EEEvPKT5_PKbPfiPT4_PiiiibPKf)
        /*0494*/ 	.word	0x00000000


	//----- nvinfo : EIATTR_REGCOUNT
	.align		4
.L_239:
        /*0498*/ 	.byte	0x04, 0x2f
        /*049a*/ 	.short	(.L_241 - .L_240)
	.align		4
.L_240:
        /*049c*/ 	.word	index@(_ZN4vllm3moe7moeTopKILi256ElEEvPKfPKbPfPT0_PiiiiibS3_)
        /*04a0*/ 	.word	0x00000020


	//----- nvinfo : EIATTR_FRAME_SIZE
	.align		4
.L_241:
        /*04a4*/ 	.byte	0x04, 0x11
        /*04a6*/ 	.short	(.L_243 - .L_242)
	.align		4
.L_242:
        /*04a8*/ 	.word	index@(_ZN4vllm3moe7moeTopKILi256ElEEvPKfPKbPfPT0_PiiiiibS3_)
        /*04ac*/ 	.word	0x00000000


	//----- nvinfo : EIATTR_REGCOUNT
	.align		4
.L_243:
        /*04b0*/ 	.byte	0x04, 0x2f
        /*04b2*/ 	.short	(.L_245 - .L_244)
	.align		4
.L_244:
        /*04b4*/ 	.word	index@(_ZN4vllm3moe10topkGatingILi1ELi1ELi4ELi2ELi32Ei6__halfLNS0_11ScoringFuncE0EEEvPKT5_PKbPfiPT4_PiiiibPKf)
        /*04b8*/ 	.word	0x00000020


	//----- nvinfo : EIATTR_FRAME_SIZE
	.align		4
.L_245:
        /*04bc*/ 	.byte	0x04, 0x11
        /*04be*/ 	.short	(.L_247 - .L_246)
	.align		4
.L_246:
        /*04c0*/ 	.word	index@(_ZN4vllm3moe10topkGatingILi1ELi1ELi4ELi2ELi32Ei6__halfLNS0_11ScoringFuncE0EEEvPKT5_PKbPfiPT4_PiiiibPKf)
        /*04c4*/ 	.word	0x00000000


	//----- nvinfo : EIATTR_REGCOUNT
	.align		4
.L_247:
        /*04c8*/ 	.byte	0x04, 0x2f
        /*04ca*/ 	.short	(.L_249 - .L_248)
	.align		4
.L_248:
        /*04cc*/ 	.word	index@(_ZN4vllm3moe10topkGatingILi2ELi2ELi4ELi4ELi32Ei6__halfLNS0_11ScoringFuncE0EEEvPKT5_PKbPfiPT4_PiiiibPKf)
        /*04d0*/ 	.word	0x00000020


	//----- nvinfo : EIATTR_FRAME_SIZE
	.align		4
.L_249:
        /*04d4*/ 	.byte	0x04, 0x11
        /*04d6*/ 	.short	(.L_251 - .L_250)
	.align		4
.L_250:
        /*04d8*/ 	.word	index@(_ZN4vllm3moe10topkGatingILi2ELi2ELi4ELi4ELi32Ei6__halfLNS0_11ScoringFuncE0EEEvPKT5_PKbPfiPT4_PiiiibPKf)
        /*04dc*/ 	.word	0x00000000


	//----- nvinfo : EIATTR_REGCOUNT
	.align		4
.L_251:
        /*04e0*/ 	.byte	0x04, 0x2f
        /*04e2*/ 	.short	(.L_253 - .L_252)
	.align		4
.L_252:
        /*04e4*/ 	.word	index@(_ZN4vllm3moe10topkGatingILi4ELi4ELi4ELi8ELi32Ei6__halfLNS0_11ScoringFuncE0EEEvPKT5_PKbPfiPT4_PiiiibPKf)
        /*04e8*/ 	.word	0x00000020


	//----- nvinfo : EIATTR_FRAME_SIZE
	.align		4
.L_253:
        /*04ec*/ 	.byte	0x04, 0x11
        /*04ee*/ 	.short	(.L_255 - .L_254)
	.align		4
.L_254:
        /*04f0*/ 	.word	index@(_ZN4vllm3moe10topkGatingILi4ELi4ELi4ELi8ELi32Ei6__halfLNS0_11ScoringFuncE0EEEvPKT5_PKbPfiPT4_PiiiibPKf)
        /*04f4*/ 	.word	0x00000000


	//----- nvinfo : EIATTR_REGCOUNT
	.align		4
.L_255:
        /*04f8*/ 	.byte	0x04, 0x2f
        /*04fa*/ 	.short	(.L_257 - .L_256)
	.align		4
.L_256:
        /*04fc*/ 	.word	index@(_ZN4vllm3moe10topkGatingILi8ELi8ELi4ELi16ELi32Ei6__halfLNS0_11ScoringFuncE0EEEvPKT5_PKbPfiPT4_PiiiibPKf)
        /*0500*/ 	.word	0x00000028


	//----- nvinfo : EIATTR_FRAME_SIZE
	.align		4
.L_257:
        /*0504*/ 	.byte	0x04, 0x11
        /*0506*/ 	.short	(.L_259 - .L_258)
	.align		4
.L_258:
        /*0508*/ 	.word	index@(_ZN4vllm3moe10topkGatingILi8ELi8ELi4ELi16ELi32Ei6__halfLNS0_11ScoringFuncE0EEEvPKT5_PKbPfiPT4_PiiiibPKf)
        /*050c*/ 	.word	0x00000000


	//----- nvinfo : EIATTR_REGCOUNT
	.align		4
.L_259:
        /*0510*/ 	.byte	0x04, 0x2f
        /*0512*/ 	.short	(.L_261 - .L_260)
	.align		4
.L_260:
        /*0514*/ 	.word	index@(_ZN4vllm3moe10topkGatingILi8ELi16ELi4ELi16ELi32Ei6__halfLNS0_11ScoringFuncE0EEEvPKT5_PKbPfiPT4_PiiiibPKf)
        /*0518*/ 	.word	0x00000020


	//----- nvinfo : EIATTR_FRAME_SIZE
	.align		4
.L_261:
        /*051c*/ 	.byte	0x04, 0x11
        /*051e*/ 	.short	(.L_263 - .L_262)
	.align		4
.L_262:
        /*0520*/ 	.word	index@(_ZN4vllm3moe10topkGatingILi8ELi16ELi4ELi16ELi32Ei6__halfLNS0_11ScoringFuncE0EEEvPKT5_PKbPfiPT4_PiiiibPKf)
        /*0524*/ 	.word	0x00000000


	//----- nvinfo : EIATTR_REGCOUNT
	.align		4
.L_263:
        /*0528*/ 	.byte	0x04, 0x2f
        /*052a*/ 	.short	(.L_265 - .L_264)
	.align		4
.L_264:
        /*052c*/ 	.word	index@(_ZN4vllm3moe10topkGatingILi8ELi32ELi4ELi16ELi32Ei6__halfLNS0_11ScoringFuncE0EEEvPKT5_PKbPfiPT4_PiiiibPKf)
        /*0530*/ 	.word	0x00000020


	//----- nvinfo : EIATTR_FRAME_SIZE
	.align		4
.L_265:
        /*0534*/ 	.byte	0x04, 0x11
        /*0536*/ 	.short	(.L_267 - .L_266)
	.align		4
.L_266:
        /*0538*/ 	.word	index@(_ZN4vllm3moe10topkGatingILi8ELi32ELi4ELi16ELi32Ei6__halfLNS0_11ScoringFuncE0EEEvPKT5_PKbPfiPT4_PiiiibPKf)
        /*053c*/ 	.word	0x00000000


	//----- nvinfo : EIATTR_REGCOUNT
	.align		4
.L_267:
        /*0540*/ 	.byte	0x04, 0x2f
        /*0542*/ 	.short	(.L_269 - .L_268)
	.align		4
.L_268:
        /*0544*/ 	.word	index@(_ZN4vllm3moe10topkGatingILi8ELi64ELi4ELi16ELi32Ei6__halfLNS0_11ScoringFuncE0EEEvPKT5_PKbPfiPT4_PiiiibPKf)
        /*0548*/ 	.word	0x00000020


	//----- nvinfo : EIATTR_FRAME_SIZE
	.align		4
.L_269:
        /*054c*/ 	.byte	0x04, 0x11
        /*054e*/ 	.short	(.L_271 - .L_270)
	.align		4
.L_270:
        /*0550*/ 	.word	index@(_ZN4vllm3moe10topkGatingILi8ELi64ELi4ELi16ELi32Ei6__halfLNS0_11ScoringFuncE0EEEvPKT5_PKbPfiPT4_PiiiibPKf)
        /*0554*/ 	.word	0x00000000


	//----- nvinfo : EIATTR_REGCOUNT
	.align		4
.L_271:
        /*0558*/ 	.byte	0x04, 0x2f
        /*055a*/ 	.short	(.L_273 - .L_272)
	.align		4
.L_272:
        /*055c*/ 	.word	index@(_ZN4vllm3moe10topkGatingILi8ELi128ELi4ELi16ELi32Ei6__halfLNS0_11ScoringFuncE0EEEvPKT5_PKbPfiPT4_PiiiibPKf)
        /*0560*/ 	.word	0x00000020


	//----- nvinfo : EIATTR_FRAME_SIZE
	.align		4
.L_273:
        /*0564*/ 	.byte	0x04, 0x11
        /*0566*/ 	.short	(.L_275 - .L_274)
	.align		4
.L_274:
        /*0568*/ 	.word	index@(_ZN4vllm3moe10topkGatingILi8ELi128ELi4ELi16ELi32Ei6__halfLNS0_11ScoringFuncE0EEEvPKT5_PKbPfiPT4_PiiiibPKf)
        /*056c*/ 	.word	0x00000000


	//----- nvinfo : EIATTR_REGCOUNT
	.align		4
.L_275:
        /*0570*/ 	.byte	0x04, 0x2f
        /*0572*/ 	.short	(.L_277 - .L_276)
	.align		4
.L_276:
        /*0574*/ 	.word	index@(_ZN4vllm3moe10topkGatingILi8ELi256ELi4ELi16ELi32Ei6__halfLNS0_11ScoringFuncE0EEEvPKT5_PKbPfiPT4_PiiiibPKf)
        /*0578*/ 	.word	0x00000020


	//----- nvinfo : EIATTR_FRAME_SIZE
	.align		4
.L_277:
        /*057c*/ 	.byte	0x04, 0x11
        /*057e*/ 	.short	(.L_279 - .L_278)
	.align		4
.L_278:
        /*0580*/ 	.word	index@(_ZN4vllm3moe10topkGatingILi8ELi256ELi4ELi16ELi32Ei6__halfLNS0_11ScoringFuncE0EEEvPKT5_PKbPfiPT4_PiiiibPKf)
        /*0584*/ 	.word	0x00000000


	//----- nvinfo : EIATTR_REGCOUNT
	.align		4
.L_279:
        /*0588*/ 	.byte	0x04, 0x2f
        /*058a*/ 	.short	(.L_281 - .L_280)
	.align		4
.L_280:
        /*058c*/ 	.word	index@(_ZN4vllm3moe10topkGatingILi16ELi512ELi4ELi16ELi32Ei6__halfLNS0_11ScoringFuncE0EEEvPKT5_PKbPfiPT4_PiiiibPKf)
        /*0590*/ 	.word	0x0000003c


	//----- nvinfo : EIATTR_FRAME_SIZE
	.align		4
.L_281:
        /*0594*/ 	.byte	0x04, 0x11
        /*0596*/ 	.short	(.L_283 - .L_282)
	.align		4
.L_282:
        /*0598*/ 	.word	index@(_ZN4vllm3moe10topkGatingILi16ELi512ELi4ELi16ELi32Ei6__halfLNS0_11ScoringFuncE0EEEvPKT5_PKbPfiPT4_PiiiibPKf)
        /*059c*/ 	.word	0x00000000


	//----- nvinfo : EIATTR_REGCOUNT
	.align		4
.L_283:
        /*05a0*/ 	.byte	0x04, 0x2f
        /*05a2*/ 	.short	(.L_285 - .L_284)
	.align		4
.L_284:
        /*05a4*/ 	.word	index@(_ZN4vllm3moe10topkGatingILi6ELi192ELi4ELi4ELi32Ei6__halfLNS0_11ScoringFuncE0EEEvPKT5_PKbPfiPT4_PiiiibPKf)
        /*05a8*/ 	.word	0x00000020


	//----- nvinfo : EIATTR_FRAME_SIZE
	.align		4
.L_285:
        /*05ac*/ 	.byte	0x04, 0x11
        /*05ae*/ 	.short	(.L_287 - .L_286)
	.align		4
.L_286:
        /*05b0*/ 	.word	index@(_ZN4vllm3moe10topkGatingILi6ELi192ELi4ELi4ELi32Ei6__halfLNS0_11ScoringFuncE0EEEvPKT5_PKbPfiPT4_PiiiibPKf)
        /*05b4*/ 	.word	0x00000000


	//----- nvinfo : EIATTR_REGCOUNT
	.align		4
.L_287:
        /*05b8*/ 	.byte	0x04, 0x2f
        /*05ba*/ 	.short	(.L_289 - .L_288)
	.align		4
.L_288:
        /*05bc*/ 	.word	index@(_ZN4vllm3moe10topkGatingILi10ELi320ELi4ELi4ELi32Ei6__halfLNS0_11ScoringFuncE0EEEvPKT5_PKbPfiPT4_PiiiibPKf)
        /*05c0*/ 	.word	0x0000002b


	//----- nvinfo : EIATTR_FRAME_SIZE
	.align		4
.L_289:
        /*05c4*/ 	.byte	0x04, 0x11
        /*05c6*/ 	.short	(.L_291 - .L_290)
	.align		4
.L_290:
        /*05c8*/ 	.word	index@(_ZN4vllm3moe10topkGatingILi10ELi320ELi4ELi4ELi32Ei6__halfLNS0_11ScoringFuncE0EEEvPKT5_PKbPfiPT4_PiiiibPKf)
        /*05cc*/ 	.word	0x00000000


	//----- nvinfo : EIATTR_REGCOUNT
	.align		4
.L_291:
        /*05d0*/ 	.byte	0x04, 0x2f
        /*05d2*/ 	.short	(.L_293 - .L_292)
	.align		4
.L_292:
        /*05d4*/ 	.word	index@(_ZN4vllm3moe10topkGatingILi12ELi384ELi4ELi4ELi32Ei6__halfLNS0_11ScoringFuncE0EEEvPKT5_PKbPfiPT4_PiiiibPKf)
        /*05d8*/ 	.word	0x00000030


	//----- nvinfo : EIATTR_FRAME_SIZE
	.align		4
.L_293:
        /*05dc*/ 	.byte	0x04, 0x11
        /*05de*/ 	.short	(.L_295 - .L_294)
	.align		4
.L_294:
        /*05e0*/ 	.word	index@(_ZN4vllm3moe10topkGatingILi12ELi384ELi4ELi4ELi32Ei6__halfLNS0_11ScoringFuncE0EEEvPKT5_PKbPfiPT4_PiiiibPKf)
        /*05e4*/ 	.word	0x00000000


	//----- nvinfo : EIATTR_REGCOUNT
	.align		4
.L_295:
        /*05e8*/ 	.byte	0x04, 0x2f
        /*05ea*/ 	.short	(.L_297 - .L_296)
	.align		4
.L_296:
        /*05ec*/ 	.word	index@(_ZN4vllm3moe10topkGatingILi14ELi448ELi4ELi4ELi32Ei6__halfLNS0_11ScoringFuncE0EEEvPKT5_PKbPfiPT4_PiiiibPKf)
        /*05f0*/ 	.word	0x00000038


	//----- nvinfo : EIATTR_FRAME_SIZE
	.align		4
.L_297:
        /*05f4*/ 	.byte	0x04, 0x11
        /*05f6*/ 	.short	(.L_299 - .L_298)
	.align		4
.L_298:
        /*05f8*/ 	.word	index@(_ZN4vllm3moe10topkGatingILi14ELi448ELi4ELi4ELi32Ei6__halfLNS0_11ScoringFuncE0EEEvPKT5_PKbPfiPT4_PiiiibPKf)
        /*05fc*/ 	.word	0x00000000


	//----- nvinfo : EIATTR_REGCOUNT
	.align		4
.L_299:
        /*0600*/ 	.byte	0x04, 0x2f
        /*0602*/ 	.short	(.L_301 - .L_300)
	.align		4
.L_300:
        /*0604*/ 	.word	index@(_ZN4vllm3moe10topkGatingILi18ELi576ELi4ELi4ELi32Ei6__halfLNS0_11ScoringFuncE0EEEvPKT5_PKbPfiPT4_PiiiibPKf)
        /*0608*/ 	.word	0x00000043


	//----- nvinfo : EIATTR_FRAME_SIZE
	.align		4
.L_301:
        /*060c*/ 	.byte	0x04, 0x11
        /*060e*/ 	.short	(.L_303 - .L_302)
	.align		4
.L_302:
        /*0610*/ 	.word	index@(_ZN4vllm3moe10topkGatingILi18ELi576ELi4ELi4ELi32Ei6__halfLNS0_11ScoringFuncE0EEEvPKT5_PKbPfiPT4_PiiiibPKf)
        /*0614*/ 	.word	0x00000000


	//----- nvinfo : EIATTR_REGCOUNT
	.align		4
.L_303:
        /*0618*/ 	.byte	0x04, 0x2f
        /*061a*/ 	.short	(.L_305 - .L_304)
	.align		4
.L_304:
        /*061c*/ 	.word	index@(_ZN4vllm3moe10moeSoftmaxILi256E6__halfEEvPKT0_PKbPfi)
        /*0620*/ 	.word	0x00000020


	//----- nvinfo : EIATTR_FRAME_SIZE
	.align		4
.L_305:
        /*0624*/ 	.byte	0x04, 0x11
        /*0626*/ 	.short	(.L_307 - .L_306)
	.align		4
.L_306:
        /*0628*/ 	.word	index@(_ZN4vllm3moe10moeSoftmaxILi256E6__halfEEvPKT0_PKbPfi)
        /*062c*/ 	.word	0x00000000


	//----- nvinfo : EIATTR_REGCOUNT
	.align		4
.L_307:
        /*0630*/ 	.byte	0x04, 0x2f
        /*0632*/ 	.short	(.L_309 - .L_308)
	.align		4
.L_308:
        /*0634*/ 	.word	index@(_ZN4vllm3moe10topkGatingILi1ELi1ELi4ELi2ELi32Ej6__halfLNS0_11ScoringFuncE0EEEvPKT5_PKbPfiPT4_PiiiibPKf)
        /*0638*/ 	.word	0x00000020


	//----- nvinfo : EIATTR_FRAME_SIZE
	.align		4
.L_309:
        /*063c*/ 	.byte	0x04, 0x11
        /*063e*/ 	.short	(.L_311 - .L_310)
	.align		4
.L_310:
        /*0640*/ 	.word	index@(_ZN4vllm3moe10topkGatingILi1ELi1ELi4ELi2ELi32Ej6__halfLNS0_11ScoringFuncE0EEEvPKT5_PKbPfiPT4_PiiiibPKf)
        /*0644*/ 	.word	0x00000000


	//----- nvinfo : EIATTR_REGCOUNT
	.align		4
.L_311:
        /*0648*/ 	.byte	0x04, 0x2f
        /*064a*/ 	.short	(.L_313 - .L_312)
	.align		4
.L_312:
        /*064c*/ 	.word	index@(_ZN4vllm3moe10topkGatingILi2ELi2ELi4ELi4ELi32Ej6__halfLNS0_11ScoringFuncE0EEEvPKT5_PKbPfiPT4_PiiiibPKf)
        /*0650*/ 	.word	0x00000020


	//----- nvinfo : EIATTR_FRAME_SIZE
	.align		4
.L_313:
        /*0654*/ 	.byte	0x04, 0x11
        /*0656*/ 	.short	(.L_315 - .L_314)
	.align		4
.L_314:
        /*0658*/ 	.word	index@(_ZN4vllm3moe10topkGatingILi2ELi2ELi4ELi4ELi32Ej6__halfLNS0_11ScoringFuncE0EEEvPKT5_PKbPfiPT4_PiiiibPKf)
        /*065c*/ 	.word	0x00000000


	//----- nvinfo : EIATTR_REGCOUNT
	.align		4
.L_315:
        /*0660*/ 	.byte	0x04, 0x2f
        /*0662*/ 	.short	(.L_317 - .L_316)
	.align		4
.L_316:
        /*0664*/ 	.word	index@(_ZN4vllm3moe10topkGatingILi4ELi4ELi4ELi8ELi32Ej6__halfLNS0_11ScoringFuncE0EEEvPKT5_PKbPfiPT4_PiiiibPKf)
        /*0668*/ 	.word	0x00000020


	//----- nvinfo : EIATTR_FRAME_SIZE
	.align		4
.L_317:
        /*066c*/ 	.byte	0x04, 0x11
        /*066e*/ 	.short	(.L_319 - .L_318)
	.align		4
.L_318:
        /*0670*/ 	.word	index@(_ZN4vllm3moe10topkGatingILi4ELi4ELi4ELi8ELi32Ej6__halfLNS0_11ScoringFuncE0EEEvPKT5_PKbPfiPT4_PiiiibPKf)
        /*0674*/ 	.word	0x00000000


	//----- nvinfo : EIATTR_REGCOUNT
	.align		4
.L_319:
        /*0678*/ 	.byte	0x04, 0x2f
        /*067a*/ 	.short	(.L_321 - .L_320)
	.align		4
.L_320:
        /*067c*/ 	.word	index@(_ZN4vllm3moe10topkGatingILi8ELi8ELi4ELi16ELi32Ej6__halfLNS0_11ScoringFuncE0EEEvPKT5_PKbPfiPT4_PiiiibPKf)
        /*0680*/ 	.word	0x00000028


	//----- nvinfo : EIATTR_FRAME_SIZE
	.align		4
.L_321:
        /*0684*/ 	.byte	0x04, 0x11
        /*0686*/ 	.short	(.L_323 - .L_322)
	.align		4
.L_322:
        /*0688*/ 	.word	index@(_ZN4vllm3moe10topkGatingILi8ELi8ELi4ELi16ELi32Ej6__halfLNS0_11ScoringFuncE0EEEvPKT5_PKbPfiPT4_PiiiibPKf)
        /*068c*/ 	.word	0x00000000


	//----- nvinfo : EIATTR_REGCOUNT
	.align		4
.L_323:
        /*0690*/ 	.byte	0x04, 0x2f
        /*0692*/ 	.short	(.L_325 - .L_324)
	.align		4
.L_324:
        /*0694*/ 	.word	index@(_ZN4vllm3moe10topkGatingILi8ELi16ELi4ELi16ELi32Ej6__halfLNS0_11ScoringFuncE0EEEvPKT5_PKbPfiPT4_PiiiibPKf)
        /*0698*/ 	.word	0x00000020


	//----- nvinfo : EIATTR_FRAME_SIZE
	.align		4
.L_325:
        /*069c*/ 	.byte	0x04, 0x11
        /*069e*/ 	.short	(.L_327 - .L_326)
	.align		4
.L_326:
        /*06a0*/ 	.word	index@(_ZN4vllm3moe10topkGatingILi8ELi16ELi4ELi16ELi32Ej6__halfLNS0_11ScoringFuncE0EEEvPKT5_PKbPfiPT4_PiiiibPKf)
        /*06a4*/ 	.word	0x00000000


	//----- nvinfo : EIATTR_REGCOUNT
	.align		4
.L_327:
        /*06a8*/ 	.byte	0x04, 0x2f
        /*06aa*/ 	.short	(.L_329 - .L_328)
	.align		4
.L_328:
        /*06ac*/ 	.word	index@(_ZN4vllm3moe10topkGatingILi8ELi32ELi4ELi16ELi32Ej6__halfLNS0_11ScoringFuncE0EEEvPKT5_PKbPfiPT4_PiiiibPKf)
        /*06b0*/ 	.word	0x00000020


	//----- nvinfo : EIATTR_FRAME_SIZE
	.align		4
.L_329:
        /*06b4*/ 	.byte	0x04, 0x11
        /*06b6*/ 	.short	(.L_331 - .L_330)
	.align		4
.L_330:
        /*06b8*/ 	.word	index@(_ZN4vllm3moe10topkGatingILi8ELi32ELi4ELi16ELi32Ej6__halfLNS0_11ScoringFuncE0EEEvPKT5_PKbPfiPT4_PiiiibPKf)
        /*06bc*/ 	.word	0x00000000


	//----- nvinfo : EIATTR_REGCOUNT
	.align		4
.L_331:
        /*06c0*/ 	.byte	0x04, 0x2f
        /*06c2*/ 	.short	(.L_333 - .L_332)
	.align		4
.L_332:
        /*06c4*/ 	.word	index@(_ZN4vllm3moe10topkGatingILi8ELi64ELi4ELi16ELi32Ej6__halfLNS0_11ScoringFuncE0EEEvPKT5_PKbPfiPT4_PiiiibPKf)
        /*06c8*/ 	.word	0x00000020


	//----- nvinfo : EIATTR_FRAME_SIZE
	.align		4
.L_333:
        /*06cc*/ 	.byte	0x04, 0x11
        /*06ce*/ 	.short	(.L_335 - .L_334)
	.align		4
.L_334:
        /*06d0*/ 	.word	index@(_ZN4vllm3moe10topkGatingILi8ELi64ELi4ELi16ELi32Ej6__halfLNS0_11ScoringFuncE0EEEvPKT5_PKbPfiPT4_PiiiibPKf)
        /*06d4*/ 	.word	0x00000000


	//----- nvinfo : EIATTR_REGCOUNT
	.align		4
.L_335:
        /*06d8*/ 	.byte	0x04, 0x2f
        /*06da*/ 	.short	(.L_337 - .L_336)
	.align		4
.L_336:
        /*06dc*/ 	.word	index@(_ZN4vllm3moe10topkGatingILi8ELi128ELi4ELi16ELi32Ej6__halfLNS0_11ScoringFuncE0EEEvPKT5_PKbPfiPT4_PiiiibPKf)
        /*06e0*/ 	.word	0x00000020


	//----- nvinfo : EIATTR_FRAME_SIZE
	.align		4
.L_337:
        /*06e4*/ 	.byte	0x04, 0x11
        /*06e6*/ 	.short	(.L_339 - .L_338)
	.align		4
.L_338:
        /*06e8*/ 	.word	index@(_ZN4vllm3moe10topkGatingILi8ELi128ELi4ELi16ELi32Ej6__halfLNS0_11ScoringFuncE0EEEvPKT5_PKbPfiPT4_PiiiibPKf)
        /*06ec*/ 	.word	0x00000000


	//----- nvinfo : EIATTR_REGCOUNT
	.align		4
.L_339:
        /*06f0*/ 	.byte	0x04, 0x2f
        /*06f2*/ 	.short	(.L_341 - .L_340)
	.align		4
.L_340:
        /*06f4*/ 	.word	index@(_ZN4vllm3moe10topkGatingILi8ELi256ELi4ELi16ELi32Ej6__halfLNS0_11ScoringFuncE0EEEvPKT5_PKbPfiPT4_PiiiibPKf)
        /*06f8*/ 	.word	0x00000020


	//----- nvinfo : EIATTR_FRAME_SIZE
	.align		4
.L_341:
        /*06fc*/ 	.byte	0x04, 0x11
        /*06fe*/ 	.short	(.L_343 - .L_342)
	.align		4
.L_342:
        /*0700*/ 	.word	index@(_ZN4vllm3moe10topkGatingILi8ELi256ELi4ELi16ELi32Ej6__halfLNS0_11ScoringFuncE0EEEvPKT5_PKbPfiPT4_PiiiibPKf)
        /*0704*/ 	.word	0x00000000


	//----- nvinfo : EIATTR_REGCOUNT
	.align		4
.L_343:
        /*0708*/ 	.byte	0x04, 0x2f
        /*070a*/ 	.short	(.L_345 - .L_344)
	.align		4
.L_344:
        /*070c*/ 	.word	index@(_ZN4vllm3moe10topkGatingILi16ELi512ELi4ELi16ELi32Ej6__halfLNS0_11ScoringFuncE0EEEvPKT5_PKbPfiPT4_PiiiibPKf)
        /*0710*/ 	.word	0x0000003c


	//----- nvinfo : EIATTR_FRAME_SIZE
	.align		4
.L_345:
        /*0714*/ 	.byte	0x04, 0x11
        /*0716*/ 	.short	(.L_347 - .L_346)
	.align		4
.L_346:
        /*0718*/ 	.word	index@(_ZN4vllm3moe10topkGatingILi16ELi512ELi4ELi16ELi32Ej6__halfLNS0_11ScoringFuncE0EEEvPKT5_PKbPfiPT4_PiiiibPKf)
        /*071c*/ 	.word	0x00000000


	//----- nvinfo : EIATTR_REGCOUNT
	.align		4
.L_347:
        /*0720*/ 	.byte	0x04, 0x2f
        /*0722*/ 	.short	(.L_349 - .L_348)
	.align		4
.L_348:
        /*0724*/ 	.word	index@(_ZN4vllm3moe10topkGatingILi6ELi192ELi4ELi4ELi32Ej6__halfLNS0_11ScoringFuncE0EEEvPKT5_PKbPfiPT4_PiiiibPKf)
        /*0728*/ 	.word	0x00000020


	//----- nvinfo : EIATTR_FRAME_SIZE
	.align		4
.L_349:
        /*072c*/ 	.byte	0x04, 0x11
        /*072e*/ 	.short	(.L_351 - .L_350)
	.align		4
.L_350:
        /*0730*/ 	.word	index@(_ZN4vllm3moe10topkGatingILi6ELi192ELi4ELi4ELi32Ej6__halfLNS0_11ScoringFuncE0EEEvPKT5_PKbPfiPT4_PiiiibPKf)
        /*0734*/ 	.word	0x00000000


	//----- nvinfo : EIATTR_REGCOUNT
	.align		4
.L_351:
        /*0738*/ 	.byte	0x04, 0x2f
        /*073a*/ 	.short	(.L_353 - .L_352)
	.align		4
.L_352:
        /*073c*/ 	.word	index@(_ZN4vllm3moe10topkGatingILi10ELi320ELi4ELi4ELi32Ej6__halfLNS0_11ScoringFuncE0EEEvPKT5_PKbPfiPT4_PiiiibPKf)
        /*0740*/ 	.word	0x0000002b


	//----- nvinfo : EIATTR_FRAME_SIZE
	.align		4
.L_353:
        /*0744*/ 	.byte	0x04, 0x11
        /*0746*/ 	.short	(.L_355 - .L_354)
	.align		4
.L_354:
        /*0748*/ 	.word	index@(_ZN4vllm3moe10topkGatingILi10ELi320ELi4ELi4ELi32Ej6__halfLNS0_11ScoringFuncE0EEEvPKT5_PKbPfiPT4_PiiiibPKf)
        /*074c*/ 	.word	0x00000000


	//----- nvinfo : EIATTR_REGCOUNT
	.align		4
.L_355:
        /*0750*/ 	.byte	0x04, 0x2f
        /*0752*/ 	.short	(.L_357 - .L_356)
	.align		4
.L_356:
        /*0754*/ 	.word	index@(_ZN4vllm3moe10topkGatingILi12ELi384ELi4ELi4ELi32Ej6__halfLNS0_11ScoringFuncE0EEEvPKT5_PKbPfiPT4_PiiiibPKf)
        /*0758*/ 	.word	0x00000030


	//----- nvinfo : EIATTR_FRAME_SIZE
	.align		4
.L_357:
        /*075c*/ 	.byte	0x04, 0x11
        /*075e*/ 	.short	(.L_359 - .L_358)
	.align		4
.L_358:
        /*0760*/ 	.word	index@(_ZN4vllm3moe10topkGatingILi12ELi384ELi4ELi4ELi32Ej6__halfLNS0_11ScoringFuncE0EEEvPKT5_PKbPfiPT4_PiiiibPKf)
        /*0764*/ 	.word	0x00000000


	//----- nvinfo : EIATTR_REGCOUNT
	.align		4
.L_359:
        /*0768*/ 	.byte	0x04, 0x2f
        /*076a*/ 	.short	(.L_361 - .L_360)
	.align		4
.L_360:
        /*076c*/ 	.word	index@(_ZN4vllm3moe10topkGatingILi14ELi448ELi4ELi4ELi32Ej6__halfLNS0_11ScoringFuncE0EEEvPKT5_PKbPfiPT4_PiiiibPKf)
        /*0770*/ 	.word	0x00000038


	//----- nvinfo : EIATTR_FRAME_SIZE
	.align		4
.L_361:
        /*0774*/ 	.byte	0x04, 0x11
        /*0776*/ 	.short	(.L_363 - .L_362)
	.align		4
.L_362:
        /*0778*/ 	.word	index@(_ZN4vllm3moe10topkGatingILi14ELi448ELi4ELi4ELi32Ej6__halfLNS0_11ScoringFuncE0EEEvPKT5_PKbPfiPT4_PiiiibPKf)
        /*077c*/ 	.word	0x00000000


	//----- nvinfo : EIATTR_REGCOUNT
	.align		4
.L_363:
        /*0780*/ 	.byte	0x04, 0x2f
        /*0782*/ 	.short	(.L_365 - .L_364)
	.align		4
.L_364:
        /*0784*/ 	.word	index@(_ZN4vllm3moe10topkGatingILi18ELi576ELi4ELi4ELi32Ej6__halfLNS0_11ScoringFuncE0EEEvPKT5_PKbPfiPT4_PiiiibPKf)
        /*0788*/ 	.word	0x00000043


	//----- nvinfo : EIATTR_FRAME_SIZE
	.align		4
.L_365:
        /*078c*/ 	.byte	0x04, 0x11
        /*078e*/ 	.short	(.L_367 - .L_366)
	.align		4
.L_366:
        /*0790*/ 	.word	index@(_ZN4vllm3moe10topkGatingILi18ELi576ELi4ELi4ELi32Ej6__halfLNS0_11ScoringFuncE0EEEvPKT5_PKbPfiPT4_PiiiibPKf)
        /*0794*/ 	.word	0x00000000


	//----- nvinfo : EIATTR_REGCOUNT
	.align		4
.L_367:
        /*0798*/ 	.byte	0x04, 0x2f
        /*079a*/ 	.short	(.L_369 - .L_368)
	.align		4
.L_368:
        /*079c*/ 	.word	index@(_ZN4vllm3moe10topkGatingILi1ELi1ELi4ELi2ELi32El6__halfLNS0_11ScoringFuncE0EEEvPKT5_PKbPfiPT4_PiiiibPKf)
        /*07a0*/ 	.word	0x00000020


	//----- nvinfo : EIATTR_FRAME_SIZE
	.align		4
.L_369:
        /*07a4*/ 	.byte	0x04, 0x11
        /*07a6*/ 	.short	(.L_371 - .L_370)
	.align		4
.L_370:
        /*07a8*/ 	.word	index@(_ZN4vllm3moe10topkGatingILi1ELi1ELi4ELi2ELi32El6__halfLNS0_11ScoringFuncE0EEEvPKT5_PKbPfiPT4_PiiiibPKf)
        /*07ac*/ 	.word	0x00000000


	//----- nvinfo : EIATTR_REGCOUNT
	.align		4
.L_371:
        /*07b0*/ 	.byte	0x04, 0x2f
        /*07b2*/ 	.short	(.L_373 - .L_372)
	.align		4
.L_372:
        /*07b4*/ 	.word	index@(_ZN4vllm3moe10topkGatingILi2ELi2ELi4ELi4ELi32El6__halfLNS0_11ScoringFuncE0EEEvPKT5_PKbPfiPT4_PiiiibPKf)
        /*07b8*/ 	.word	0x00000020


	//----- nvinfo : EIATTR_FRAME_SIZE
	.align		4
.L_373:
        /*07bc*/ 	.byte	0x04, 0x11
        /*07be*/ 	.short	(.L_375 - .L_374)
	.align		4
.L_374:
        /*07c0*/ 	.word	index@(_ZN4vllm3moe10topkGatingILi2ELi2ELi4ELi4ELi32El6__halfLNS0_11ScoringFuncE0EEEvPKT5_PKbPfiPT4_PiiiibPKf)
        /*07c4*/ 	.word	0x00000000


	//----- nvinfo : EIATTR_REGCOUNT
	.align		4
.L_375:
        /*07c8*/ 	.byte	0x04, 0x2f
        /*07ca*/ 	.short	(.L_377 - .L_376)
	.align		4
.L_376:
        /*07cc*/ 	.word	index@(_ZN4vllm3moe10topkGatingILi4ELi4ELi4ELi8ELi32El6__halfLNS0_11ScoringFuncE0EEEvPKT5_PKbPfiPT4_PiiiibPKf)
        /*07d0*/ 	.word	0x00000020


	//----- nvinfo : EIATTR_FRAME_SIZE
	.align		4
.L_377:
        /*07d4*/ 	.byte	0x04, 0x11
        /*07d6*/ 	.short	(.L_379 - .L_378)
	.align		4
.L_378:
        /*07d8*/ 	.word	index@(_ZN4vllm3moe10topkGatingILi4ELi4ELi4ELi8ELi32El6__halfLNS0_11ScoringFuncE0EEEvPKT5_PKbPfiPT4_PiiiibPKf)
        /*07dc*/ 	.word	0x00000000


	//----- nvinfo : EIATTR_REGCOUNT
	.align		4
.L_379:
        /*07e0*/ 	.byte	0x04, 0x2f
        /*07e2*/ 	.short	(.L_381 - .L_380)
	.align		4
.L_380:
        /*07e4*/ 	.word	index@(_ZN4vllm3moe10topkGatingILi8ELi8ELi4ELi16ELi32El6__halfLNS0_11ScoringFuncE0EEEvPKT5_PKbPfiPT4_PiiiibPKf)
        /*07e8*/ 	.word	0x00000028


	//----- nvinfo : EIATTR_FRAME_SIZE
	.align		4
.L_381:
        /*07ec*/ 	.byte	0x04, 0x11
        /*07ee*/ 	.short	(.L_383 - .L_382)
	.align		4
.L_382:
        /*07f0*/ 	.word	index@(_ZN4vllm3moe10topkGatingILi8ELi8ELi4ELi16ELi32El6__halfLNS0_11ScoringFuncE0EEEvPKT5_PKbPfiPT4_PiiiibPKf)
        /*07f4*/ 	.word	0x00000000


	//----- nvinfo : EIATTR_REGCOUNT
	.align		4
.L_383:
        /*07f8*/ 	.byte	0x04, 0x2f
        /*07fa*/ 	.short	(.L_385 - .L_384)
	.align		4
.L_384:
        /*07fc*/ 	.word	index@(_ZN4vllm3moe10topkGatingILi8ELi16ELi4ELi16ELi32El6__halfLNS0_11ScoringFuncE0EEEvPKT5_PKbPfiPT4_PiiiibPKf)
        /*0800*/ 	.word	0x00000028


	//----- nvinfo : EIATTR_FRAME_SIZE
	.align		4
.L_385:
        /*0804*/ 	.byte	0x04, 0x11
        /*0806*/ 	.short	(.L_387 - .L_386)
	.align		4
.L_386:
        /*0808*/ 	.word	index@(_ZN4vllm3moe10topkGatingILi8ELi16ELi4ELi16ELi32El6__halfLNS0_11ScoringFuncE0EEEvPKT5_PKbPfiPT4_PiiiibPKf)
        /*080c*/ 	.word	0x00000000


	//----- nvinfo : EIATTR_REGCOUNT
	.align		4
.L_387:
        /*0810*/ 	.byte	0x04, 0x2f
        /*0812*/ 	.short	(.L_389 - .L_388)
	.align		4
.L_388:
        /*0814*/ 	.word	index@(_ZN4vllm3moe10topkGatingILi8ELi32ELi4ELi16ELi32El6__halfLNS0_11ScoringFuncE0EEEvPKT5_PKbPfiPT4_PiiiibPKf)
        /*0818*/ 	.word	0x00000028


	//----- nvinfo : EIATTR_FRAME_SIZE
	.align		4
.L_389:
        /*081c*/ 	.byte	0x04, 0x11
        /*081e*/ 	.short	(.L_391 - .L_390)
	.align		4
.L_390:
        /*0820*/ 	.word	index@(_ZN4vllm3moe10topkGatingILi8ELi32ELi4ELi16ELi32El6__halfLNS0_11ScoringFuncE0EEEvPKT5_PKbPfiPT4_PiiiibPKf)
        /*0824*/ 	.word	0x00000000


	//----- nvinfo : EIATTR_REGCOUNT
	.align		4
.L_391:
        /*0828*/ 	.byte	0x04, 0x2f
        /*082a*/ 	.short	(.L_393 - .L_392)
	.align		4
.L_392:
        /*082c*/ 	.word	index@(_ZN4vllm3moe10topkGatingILi8ELi64ELi4ELi16ELi32El6__halfLNS0_11ScoringFuncE0EEEvPKT5_PKbPfiPT4_PiiiibPKf)
        /*0830*/ 	.word	0x00000028


	//----- nvinfo : EIATTR_FRAME_SIZE
	.align		4
.L_393:
        /*0834*/ 	.byte	0x04, 0x11
        /*0836*/ 	.short	(.L_395 - .L_394)
	.align		4
.L_394:
        /*0838*/ 	.word	index@(_ZN4vllm3moe10topkGatingILi8ELi64ELi4ELi16ELi32El6__halfLNS0_11ScoringFuncE0EEEvPKT5_PKbPfiPT4_PiiiibPKf)
        /*083c*/ 	.word	0x00000000


	//----- nvinfo : EIATTR_REGCOUNT
	.align		4
.L_395:
        /*0840*/ 	.byte	0x04, 0x2f
        /*0842*/ 	.short	(.L_397 - .L_396)
	.align		4
.L_396:
        /*0844*/ 	.word	index@(_ZN4vllm3moe10topkGatingILi8ELi128ELi4ELi16ELi32El6__halfLNS0_11ScoringFuncE0EEEvPKT5_PKbPfiPT4_PiiiibPKf)
        /*0848*/ 	.word	0x00000028


	//----- nvinfo : EIATTR_FRAME_SIZE
	.align		4
.L_397:
        /*084c*/ 	.byte	0x04, 0x11
        /*084e*/ 	.short	(.L_399 - .L_398)
	.align		4
.L_398:
        /*0850*/ 	.word	index@(_ZN4vllm3moe10topkGatingILi8ELi128ELi4ELi16ELi32El6__halfLNS0_11ScoringFuncE0EEEvPKT5_PKbPfiPT4_PiiiibPKf)
        /*0854*/ 	.word	0x00000000


	//----- nvinfo : EIATTR_REGCOUNT
	.align		4
.L_399:
        /*0858*/ 	.byte	0x04, 0x2f
        /*085a*/ 	.short	(.L_401 - .L_400)
	.align		4
.L_400:
        /*085c*/ 	.word	index@(_ZN4vllm3moe10topkGatingILi8ELi256ELi4ELi16ELi32El6__halfLNS0_11ScoringFuncE0EEEvPKT5_PKbPfiPT4_PiiiibPKf)
        /*0860*/ 	.word	0x00000028


	//----- nvinfo : EIATTR_FRAME_SIZE
	.align		4
.L_401:
        /*0864*/ 	.byte	0x04, 0x11
        /*0866*/ 	.short	(.L_403 - .L_402)
	.align		4
.L_402:
        /*0868*/ 	.word	index@(_ZN4vllm3moe10topkGatingILi8ELi256ELi4ELi16ELi32El6__halfLNS0_11ScoringFuncE0EEEvPKT5_PKbPfiPT4_PiiiibPKf)
        /*086c*/ 	.word	0x00000000


	//----- nvinfo : EIATTR_REGCOUNT
	.align		4
.L_403:
        /*0870*/ 	.byte	0x04, 0x2f
        /*0872*/ 	.short	(.L_405 - .L_404)
	.align		4
.L_404:
        /*0874*/ 	.word	index@(_ZN4vllm3moe10topkGatingILi16ELi512ELi4ELi16ELi32El6__halfLNS0_11ScoringFuncE0EEEvPKT5_PKbPfiPT4_PiiiibPKf)
        /*0878*/ 	.word	0x0000003b


	//----- nvinfo : EIATTR_FRAME_SIZE
	.align		4
.L_405:
        /*087c*/ 	.byte	0x04, 0x11
        /*087e*/ 	.short	(.L_407 - .L_406)
	.align		4
.L_406:
        /*0880*/ 	.word	index@(_ZN4vllm3moe10topkGatingILi16ELi512ELi4ELi16ELi32El6__halfLNS0_11ScoringFuncE0EEEvPKT5_PKbPfiPT4_PiiiibPKf)
        /*0884*/ 	.word	0x00000000


	//----- nvinfo : EIATTR_REGCOUNT
	.align		4
.L_407:
        /*0888*/ 	.byte	0x04, 0x2f
        /*088a*/ 	.short	(.L_409 - .L_408)
	.align		4
.L_408:
        /*088c*/ 	.word	index@(_ZN4vllm3moe10topkGatingILi6ELi192ELi4ELi4ELi32El6__halfLNS0_11ScoringFuncE0EEEvPKT5_PKbPfiPT4_PiiiibPKf)
        /*0890*/ 	.word	0x00000020


	//----- nvinfo : EIATTR_FRAME_SIZE
	.align		4
.L_409:
        /*0894*/ 	.byte	0x04, 0x11
        /*0896*/ 	.short	(.L_411 - .L_410)
	.align		4
.L_410:
        /*0898*/ 	.word	index@(_ZN4vllm3moe10topkGatingILi6ELi192ELi4ELi4ELi32El6__halfLNS0_11ScoringFuncE0EEEvPKT5_PKbPfiPT4_PiiiibPKf)
        /*089c*/ 	.word	0x00000000


	//----- nvinfo : EIATTR_REGCOUNT
	.align		4
.L_411:
        /*08a0*/ 	.byte	0x04, 0x2f
        /*08a2*/ 	.short	(.L_413 - .L_412)
	.align		4
.L_412:
        /*08a4*/ 	.word	index@(_ZN4vllm3moe10topkGatingILi10ELi320ELi4ELi4ELi32El6__halfLNS0_11ScoringFuncE0EEEvPKT5_PKbPfiPT4_PiiiibPKf)
        /*08a8*/ 	.word	0x0000002b


	//----- nvinfo : EIATTR_FRAME_SIZE
	.align		4
.L_413:
        /*08ac*/ 	.byte	0x04, 0x11
        /*08ae*/ 	.short	(.L_415 - .L_414)
	.align		4
.L_414:
        /*08b0*/ 	.word	index@(_ZN4vllm3moe10topkGatingILi10ELi320ELi4ELi4ELi32El6__halfLNS0_11ScoringFuncE0EEEvPKT5_PKbPfiPT4_PiiiibPKf)
        /*08b4*/ 	.word	0x00000000


	//----- nvinfo : EIATTR_REGCOUNT
	.align		4
.L_415:
        /*08b8*/ 	.byte	0x04, 0x2f
        /*08ba*/ 	.short	(.L_417 - .L_416)
	.align		4
.L_416:
        /*08bc*/ 	.word	index@(_ZN4vllm3moe10topkGatingILi12ELi384ELi4ELi4ELi32El6__halfLNS0_11ScoringFuncE0EEEvPKT5_PKbPfiPT4_PiiiibPKf)
        /*08c0*/ 	.word	0x00000030


	//----- nvinfo : EIATTR_FRAME_SIZE
	.align		4
.L_417:
        /*08c4*/ 	.byte	0x04, 0x11
        /*08c6*/ 	.short	(.L_419 - .L_418)
	.align		4
.L_418:
        /*08c8*/ 	.word	index@(_ZN4vllm3moe10topkGatingILi12ELi384ELi4ELi4ELi32El6__halfLNS0_11ScoringFuncE0EEEvPKT5_PKbPfiPT4_PiiiibPKf)
        /*08cc*/ 	.word	0x00000000


	//----- nvinfo : EIATTR_REGCOUNT
	.align		4
.L_419:
        /*08d0*/ 	.byte	0x04, 0x2f
        /*08d2*/ 	.short	(.L_421 - .L_420)
	.align		4
.L_420:
        /*08d4*/ 	.word	index@(_ZN4vllm3moe10topkGatingILi14ELi448ELi4ELi4ELi32El6__halfLNS0_11ScoringFuncE0EEEvPKT5_PKbPfiPT4_PiiiibPKf)
        /*08d8*/ 	.word	0x00000038


	//----- nvinfo : EIATTR_FRAME_SIZE
	.align		4
.L_421:
        /*08dc*/ 	.byte	0x04, 0x11
        /*08de*/ 	.short	(.L_423 - .L_422)
	.align		4
.L_422:
        /*08e0*/ 	.word	index@(_ZN4vllm3moe10topkGatingILi14ELi448ELi4ELi4ELi32El6__halfLNS0_11ScoringFuncE0EEEvPKT5_PKbPfiPT4_PiiiibPKf)
        /*08e4*/ 	.word	0x00000000


	//----- nvinfo : EIATTR_REGCOUNT
	.align		4
.L_423:
        /*08e8*/ 	.byte	0x04, 0x2f
        /*08ea*/ 	.short	(.L_425 - .L_424)
	.align		4
.L_424:
        /*08ec*/ 	.word	index@(_ZN4vllm3moe10topkGatingILi18ELi576ELi4ELi4ELi32El6__halfLNS0_11ScoringFuncE0EEEvPKT5_PKbPfiPT4_PiiiibPKf)
        /*08f0*/ 	.word	0x00000043


	//----- nvinfo : EIATTR_FRAME_SIZE
	.align		4
.L_425:
        /*08f4*/ 	.byte	0x04, 0x11
        /*08f6*/ 	.short	(.L_427 - .L_426)
	.align		4
.L_426:
        /*08f8*/ 	.word	index@(_ZN4vllm3moe10topkGatingILi18ELi576ELi4ELi4ELi32El6__halfLNS0_11ScoringFuncE0EEEvPKT5_PKbPfiPT4_PiiiibPKf)
        /*08fc*/ 	.word	0x00000000


	//----- nvinfo : EIATTR_REGCOUNT
	.align		4
.L_427:
        /*0900*/ 	.byte	0x04, 0x2f
        /*0902*/ 	.short	(.L_429 - .L_428)
	.align		4
.L_428:
        /*0904*/ 	.word	index@(_ZN4vllm3moe10topkGatingILi1ELi1ELi4ELi2ELi32Ei13__nv_bfloat16LNS0_11ScoringFuncE0EEEvPKT5_PKbPfiPT4_PiiiibPKf)
        /*0908*/ 	.word	0x00000020


	//----- nvinfo : EIATTR_FRAME_SIZE
	.align		4
.L_429:
        /*090c*/ 	.byte	0x04, 0x11
        /*090e*/ 	.short	(.L_431 - .L_430)
	.align		4
.L_430:
        /*0910*/ 	.word	index@(_ZN4vllm3moe10topkGatingILi1ELi1ELi4ELi2ELi32Ei13__nv_bfloat16LNS0_11ScoringFuncE0EEEvPKT5_PKbPfiPT4_PiiiibPKf)
        /*0914*/ 	.word	0x00000000


	//----- nvinfo : EIATTR_REGCOUNT
	.align		4
.L_431:
        /*0918*/ 	.byte	0x04, 0x2f
        /*091a*/ 	.short	(.L_433 - .L_432)
	.align		4
.L_432:
        /*091c*/ 	.word	index@(_ZN4vllm3moe10topkGatingILi2ELi2ELi4ELi4ELi32Ei13__nv_bfloat16LNS0_11ScoringFuncE0EEEvPKT5_PKbPfiPT4_PiiiibPKf)
        /*0920*/ 	.word	0x00000020


	//----- nvinfo : EIATTR_FRAME_SIZE
	.align		4
.L_433:
        /*0924*/ 	.byte	0x04, 0x11
        /*0926*/ 	.short	(.L_435 - .L_434)
	.align		4
.L_434:
        /*0928*/ 	.word	index@(_ZN4vllm3moe10topkGatingILi2ELi2ELi4ELi4ELi32Ei13__nv_bfloat16LNS0_11ScoringFuncE0EEEvPKT5_PKbPfiPT4_PiiiibPKf)
        /*092c*/ 	.word	0x00000000


	//----- nvinfo : EIATTR_REGCOUNT
	.align		4
.L_435:
        /*0930*/ 	.byte	0x04, 0x2f
        /*0932*/ 	.short	(.L_437 - .L_436)
	.align		4
.L_436:
        /*0934*/ 	.word	index@(_ZN4vllm3moe10topkGatingILi4ELi4ELi4ELi8ELi32Ei13__nv_bfloat16LNS0_11ScoringFuncE0EEEvPKT5_PKbPfiPT4_PiiiibPKf)
        /*0938*/ 	.word	0x00000020


	//----- nvinfo : EIATTR_FRAME_SIZE
	.align		4
.L_437:
        /*093c*/ 	.byte	0x04, 0x11
        /*093e*/ 	.short	(.L_439 - .L_438)
	.align		4
.L_438:
        /*0940*/ 	.word	index@(_ZN4vllm3moe10topkGatingILi4ELi4ELi4ELi8ELi32Ei13__nv_bfloat16LNS0_11ScoringFuncE0EEEvPKT5_PKbPfiPT4_PiiiibPKf)
        /*0944*/ 	.word	0x00000000


	//----- nvinfo : EIATTR_REGCOUNT
	.align		4
.L_439:
        /*0948*/ 	.byte	0x04, 0x2f
        /*094a*/ 	.short	(.L_441 - .L_440)
	.align		4
.L_440:
        /*094c*/ 	.word	index@(_ZN4vllm3moe10topkGatingILi8ELi8ELi4ELi16ELi32Ei13__nv_bfloat16LNS0_11ScoringFuncE0EEEvPKT5_PKbPfiPT4_PiiiibPKf)
        /*0950*/ 	.word	0x00000028


	//----- nvinfo : EIATTR_FRAME_SIZE
	.align		4
.L_441:
        /*0954*/ 	.byte	0x04, 0x11
        /*0956*/ 	.short	(.L_443 - .L_442)
	.align		4
.L_442:
        /*0958*/ 	.word	index@(_ZN4vllm3moe10topkGatingILi8ELi8ELi4ELi16ELi32Ei13__nv_bfloat16LNS0_11ScoringFuncE0EEEvPKT5_PKbPfiPT4_PiiiibPKf)
        /*095c*/ 	.word	0x00000000


	//----- nvinfo : EIATTR_REGCOUNT
	.align		4
.L_443:
        /*0960*/ 	.byte	0x04, 0x2f
        /*0962*/ 	.short	(.L_445 - .L_444)
	.align		4
.L_444:
        /*0964*/ 	.word	index@(_ZN4vllm3moe10topkGatingILi8ELi16ELi4ELi16ELi32Ei13__nv_bfloat16LNS0_11ScoringFuncE0EEEvPKT5_PKbPfiPT4_PiiiibPKf)
        /*0968*/ 	.word	0x00000020


	//----- nvinfo : EIATTR_FRAME_SIZE
	.align		4
.L_445:
        /*096c*/ 	.byte	0x04, 0x11
        /*096e*/ 	.short	(.L_447 - .L_446)
	.align		4
.L_446:
        /*0970*/ 	.word	index@(_ZN4vllm3moe10topkGatingILi8ELi16ELi4ELi16ELi32Ei13__nv_bfloat16LNS0_11ScoringFuncE0EEEvPKT5_PKbPfiPT4_PiiiibPKf)
        /*0974*/ 	.word	0x00000000


	//----- nvinfo : EIATTR_REGCOUNT
	.align		4
.L_447:
        /*0978*/ 	.byte	0x04, 0x2f
        /*097a*/ 	.short	(.L_449 - .L_448)
	.align		4
.L_448:
        /*097c*/ 	.word	index@(_ZN4vllm3moe10topkGatingILi8ELi32ELi4ELi16ELi32Ei13__nv_bfloat16LNS0_11ScoringFuncE0EEEvPKT5_PKbPfiPT4_PiiiibPKf)
        /*0980*/ 	.word	0x00000020


	//----- nvinfo : EIATTR_FRAME_SIZE
	.align		4
.L_449:
        /*0984*/ 	.byte	0x04, 0x11
        /*0986*/ 	.short	(.L_451 - .L_450)
	.align		4
.L_450:
        /*0988*/ 	.word	index@(_ZN4vllm3moe10topkGatingILi8ELi32ELi4ELi16ELi32Ei13__nv_bfloat16LNS0_11ScoringFuncE0EEEvPKT5_PKbPfiPT4_PiiiibPKf)
        /*098c*/ 	.word	0x00000000


	//----- nvinfo : EIATTR_REGCOUNT
	.align		4
.L_451:
        /*0990*/ 	.byte	0x04, 0x2f
        /*0992*/ 	.short	(.L_453 - .L_452)
	.align		4
.L_452:
        /*0994*/ 	.word	index@(_ZN4vllm3moe10topkGatingILi8ELi64ELi4ELi16ELi32Ei13__nv_bfloat16LNS0_11ScoringFuncE0EEEvPKT5_PKbPfiPT4_PiiiibPKf)
        /*0998*/ 	.word	0x00000020


	//----- nvinfo : EIATTR_FRAME_SIZE
	.align		4
.L_453:
        /*099c*/ 	.byte	0x04, 0x11
        /*099e*/ 	.short	(.L_455 - .L_454)
	.align		4
.L_454:
        /*09a0*/ 	.word	index@(_ZN4vllm3moe10topkGatingILi8ELi64ELi4ELi16ELi32Ei13__nv_bfloat16LNS0_11ScoringFuncE0EEEvPKT5_PKbPfiPT4_PiiiibPKf)
        /*09a4*/ 	.word	0x00000000


	//----- nvinfo : EIATTR_REGCOUNT
	.align		4
.L_455:
        /*09a8*/ 	.byte	0x04, 0x2f
        /*09aa*/ 	.short	(.L_457 - .L_456)
	.align		4
.L_456:
        /*09ac*/ 	.word	index@(_ZN4vllm3moe10topkGatingILi8ELi128ELi4ELi16ELi32Ei13__nv_bfloat16LNS0_11ScoringFuncE0EEEvPKT5_PKbPfiPT4_PiiiibPKf)
        /*09b0*/ 	.word	0x00000020


	//----- nvinfo : EIATTR_FRAME_SIZE
	.align		4
.L_457:
        /*09b4*/ 	.byte	0x04, 0x11
        /*09b6*/ 	.short	(.L_459 - .L_458)
	.align		4
.L_458:
        /*09b8*/ 	.word	index@(_ZN4vllm3moe10topkGatingILi8ELi128ELi4ELi16ELi32Ei13__nv_bfloat16LNS0_11ScoringFuncE0EEEvPKT5_PKbPfiPT4_PiiiibPKf)
        /*09bc*/ 	.word	0x00000000


	//----- nvinfo : EIATTR_REGCOUNT
	.align		4
.L_459:
        /*09c0*/ 	.byte	0x04, 0x2f
        /*09c2*/ 	.short	(.L_461 - .L_460)
	.align		4
.L_460:
        /*09c4*/ 	.word	index@(_ZN4vllm3moe10topkGatingILi8ELi256ELi4ELi16ELi32Ei13__nv_bfloat16LNS0_11ScoringFuncE0EEEvPKT5_PKbPfiPT4_PiiiibPKf)
        /*09c8*/ 	.word	0x00000020


	//----- nvinfo : EIATTR_FRAME_SIZE
	.align		4
.L_461:
        /*09cc*/ 	.byte	0x04, 0x11
        /*09ce*/ 	.short	(.L_463 - .L_462)
	.align		4
.L_462:
        /*09d0*/ 	.word	index@(_ZN4vllm3moe10topkGatingILi8ELi256ELi4ELi16ELi32Ei13__nv_bfloat16LNS0_11ScoringFuncE0EEEvPKT5_PKbPfiPT4_PiiiibPKf)
        /*09d4*/ 	.word	0x00000000


	//----- nvinfo : EIATTR_REGCOUNT
	.align		4
.L_463:
        /*09d8*/ 	.byte	0x04, 0x2f
        /*09da*/ 	.short	(.L_465 - .L_464)
	.align		4
.L_464:
        /*09dc*/ 	.word	index@(_ZN4vllm3moe10topkGatingILi16ELi512ELi4ELi16ELi32Ei13__nv_bfloat16LNS0_11ScoringFuncE0EEEvPKT5_PKbPfiPT4_PiiiibPKf)
        /*09e0*/ 	.word	0x0000003c


	//----- nvinfo : EIATTR_FRAME_SIZE
	.align		4
.L_465:
        /*09e4*/ 	.byte	0x04, 0x11
        /*09e6*/ 	.short	(.L_467 - .L_466)
	.align		4
.L_466:
        /*09e8*/ 	.word	index@(_ZN4vllm3moe10topkGatingILi16ELi512ELi4ELi16ELi32Ei13__nv_bfloat16LNS0_11ScoringFuncE0EEEvPKT5_PKbPfiPT4_PiiiibPKf)
        /*09ec*/ 	.word	0x00000000


	//----- nvinfo : EIATTR_REGCOUNT
	.align		4
.L_467:
        /*09f0*/ 	.byte	0x04, 0x2f
        /*09f2*/ 	.short	(.L_469 - .L_468)
	.align		4
.L_468:
        /*09f4*/ 	.word	index@(_ZN4vllm3moe10topkGatingILi6ELi192ELi4ELi4ELi32Ei13__nv_bfloat16LNS0_11ScoringFuncE0EEEvPKT5_PKbPfiPT4_PiiiibPKf)
        /*09f8*/ 	.word	0x00000020


	//----- nvinfo : EIATTR_FRAME_SIZE
	.align		4
.L_469:
        /*09fc*/ 	.byte	0x04, 0x11
        /*09fe*/ 	.short	(.L_471 - .L_470)
	.align		4
.L_470:
        /*0a00*/ 	.word	index@(_ZN4vllm3moe10topkGatingILi6ELi192ELi4ELi4ELi32Ei13__nv_bfloat16LNS0_11ScoringFuncE0EEEvPKT5_PKbPfiPT4_PiiiibPKf)
        /*0a04*/ 	.word	0x00000000


	//----- nvinfo : EIATTR_REGCOUNT
	.align		4
.L_471:
        /*0a08*/ 	.byte	0x04, 0x2f
        /*0a0a*/ 	.short	(.L_473 - .L_472)
	.align		4
.L_472:
        /*0a0c*/ 	.word	index@(_ZN4vllm3moe10topkGatingILi10ELi320ELi4ELi4ELi32Ei13__nv_bfloat16LNS0_11ScoringFuncE0EEEvPKT5_PKbPfiPT4_PiiiibPKf)
        /*0a10*/ 	.word	0x0000002b


	//----- nvinfo : EIATTR_FRAME_SIZE
	.align		4
.L_473:
        /*0a14*/ 	.byte	0x04, 0x11
        /*0a16*/ 	.short	(.L_475 - .L_474)
	.align		4
.L_474:
        /*0a18*/ 	.word	index@(_ZN4vllm3moe10topkGatingILi10ELi320ELi4ELi4ELi32Ei13__nv_bfloat16LNS0_11ScoringFuncE0EEEvPKT5_PKbPfiPT4_PiiiibPKf)
        /*0a1c*/ 	.word	0x00000000


	//----- nvinfo : EIATTR_REGCOUNT
	.align		4
.L_475:
        /*0a20*/ 	.byte	0x04, 0x2f
        /*0a22*/ 	.short	(.L_477 - .L_476)
	.align		4
.L_476:
        /*0a24*/ 	.word	index@(_ZN4vllm3moe10topkGatingILi12ELi384ELi4ELi4ELi32Ei13__nv_bfloat16LNS0_11ScoringFuncE0EEEvPKT5_PKbPfiPT4_PiiiibPKf)
        /*0a28*/ 	.word	0x00000030


	//----- nvinfo : EIATTR_FRAME_SIZE
	.align		4
.L_477:
        /*0a2c*/ 	.byte	0x04, 0x11
        /*0a2e*/ 	.short	(.L_479 - .L_478)
	.align		4
.L_478:
        /*0a30*/ 	.word	index@(_ZN4vllm3moe10topkGatingILi12ELi384ELi4ELi4ELi32Ei13__nv_bfloat16LNS0_11ScoringFuncE0EEEvPKT5_PKbPfiPT4_PiiiibPKf)
        /*0a34*/ 	.word	0x00000000


	//----- nvinfo : EIATTR_REGCOUNT
	.align		4
.L_479:
        /*0a38*/ 	.byte	0x04, 0x2f
        /*0a3a*/ 	.short	(.L_481 - .L_480)
	.align		4
.L_480:
        /*0a3c*/ 	.word	index@(_ZN4vllm3moe10topkGatingILi14ELi448ELi4ELi4ELi32Ei13__nv_bfloat16LNS0_11ScoringFuncE0EEEvPKT5_PKbPfiPT4_PiiiibPKf)
        /*0a40*/ 	.word	0x00000038


	//----- nvinfo : EIATTR_FRAME_SIZE
	.align		4
.L_481:
        /*0a44*/ 	.byte	0x04, 0x11
        /*0a46*/ 	.short	(.L_483 - .L_482)
	.align		4
.L_482:
        /*0a48*/ 	.word	index@(_ZN4vllm3moe10topkGatingILi14ELi448ELi4ELi4ELi32Ei13__nv_bfloat16LNS0_11ScoringFuncE0EEEvPKT5_PKbPfiPT4_PiiiibPKf)
        /*0a4c*/ 	.word	0x00000000


	//----- nvinfo : EIATTR_REGCOUNT
	.align		4
.L_483:
        /*0a50*/ 	.byte	0x04, 0x2f
        /*0a52*/ 	.short	(.L_485 - .L_484)
	.align		4
.L_484:
        /*0a54*/ 	.word	index@(_ZN4vllm3moe10topkGatingILi18ELi576ELi4ELi4ELi32Ei13__nv_bfloat16LNS0_11ScoringFuncE0EEEvPKT5_PKbPfiPT4_PiiiibPKf)
        /*0a58*/ 	.word	0x00000043


	//----- nvinfo : EIATTR_FRAME_SIZE
	.align		4
.L_485:
        /*0a5c*/ 	.byte	0x04, 0x11
        /*0a5e*/ 	.short	(.L_487 - .L_486)
	.align		4
.L_486:
        /*0a60*/ 	.word	index@(_ZN4vllm3moe10topkGatingILi18ELi576ELi4ELi4ELi32Ei13__nv_bfloat16LNS0_11ScoringFuncE0EEEvPKT5_PKbPfiPT4_PiiiibPKf)
        /*0a64*/ 	.word	0x00000000


	//----- nvinfo : EIATTR_REGCOUNT
	.align		4
.L_487:
        /*0a68*/ 	.byte	0x04, 0x2f
        /*0a6a*/ 	.short	(.L_489 - .L_488)
	.align		4
.L_488:
        /*0a6c*/ 	.word	index@(_ZN4vllm3moe10moeSoftmaxILi256E13__nv_bfloat16EEvPKT0_PKbPfi)
        /*0a70*/ 	.word	0x00000020


	//----- nvinfo : EIATTR_FRAME_SIZE
	.align		4
.L_489:
        /*0a74*/ 	.byte	0x04, 0x11
        /*0a76*/ 	.short	(.L_491 - .L_490)
	.align		4
.L_490:
        /*0a78*/ 	.word	index@(_ZN4vllm3moe10moeSoftmaxILi256E13__nv_bfloat16EEvPKT0_PKbPfi)
        /*0a7c*/ 	.word	0x00000000


	//----- nvinfo : EIATTR_REGCOUNT
	.align		4
.L_491:
        /*0a80*/ 	.byte	0x04, 0x2f
        /*0a82*/ 	.short	(.L_493 - .L_492)
	.align		4
.L_492:
        /*0a84*/ 	.word	index@(_ZN4vllm3moe10topkGatingILi1ELi1ELi4ELi2ELi32Ej13__nv_bfloat16LNS0_11ScoringFuncE0EEEvPKT5_PKbPfiPT4_PiiiibPKf)
        /*0a88*/ 	.word	0x00000020


	//----- nvinfo : EIATTR_FRAME_SIZE
	.align		4
.L_493:
        /*0a8c*/ 	.byte	0x04, 0x11
        /*0a8e*/ 	.short	(.L_495 - .L_494)
	.align		4
.L_494:
        /*0a90*/ 	.word	index@(_ZN4vllm3moe10topkGatingILi1ELi1ELi4ELi2ELi32Ej13__nv_bfloat16LNS0_11ScoringFuncE0EEEvPKT5_PKbPfiPT4_PiiiibPKf)
        /*0a94*/ 	.word	0x00000000


	//----- nvinfo : EIATTR_REGCOUNT
	.align		4
.L_495:
        /*0a98*/ 	.byte	0x04, 0x2f
        /*0a9a*/ 	.short	(.L_497 - .L_496)
	.align		4
.L_496:
        /*0a9c*/ 	.word	index@(_ZN4vllm3moe10topkGatingILi2ELi2ELi4ELi4ELi32Ej13__nv_bfloat16LNS0_11ScoringFuncE0EEEvPKT5_PKbPfiPT4_PiiiibPKf)
        /*0aa0*/ 	.word	0x00000020


	//----- nvinfo : EIATTR_FRAME_SIZE
	.align		4
.L_497:
        /*0aa4*/ 	.byte	0x04, 0x11
        /*0aa6*/ 	.short	(.L_499 - .L_498)
	.align		4
.L_498:
        /*0aa8*/ 	.word	index@(_ZN4vllm3moe10topkGatingILi2ELi2ELi4ELi4ELi32Ej13__nv_bfloat16LNS0_11ScoringFuncE0EEEvPKT5_PKbPfiPT4_PiiiibPKf)
        /*0aac*/ 	.word	0x00000000


	//----- nvinfo : EIATTR_REGCOUNT
	.align		4
.L_499:
        /*0ab0*/ 	.byte	0x04, 0x2f
        /*0ab2*/ 	.short	(.L_501 - .L_500)
	.align		4
.L_500:
        /*0ab4*/ 	.word	index@(_ZN4vllm3moe10topkGatingILi4ELi4ELi4ELi8ELi32Ej13__nv_bfloat16LNS0_11ScoringFuncE0EEEvPKT5_PKbPfiPT4_PiiiibPKf)
        /*0ab8*/ 	.word	0x00000020


	//----- nvinfo : EIATTR_FRAME_SIZE
	.align		4
.L_501:
        /*0abc*/ 	.byte	0x04, 0x11
        /*0abe*/ 	.short	(.L_503 - .L_502)
	.align		4
.L_502:
        /*0ac0*/ 	.word	index@(_ZN4vllm3moe10topkGatingILi4ELi4ELi4ELi8ELi32Ej13__nv_bfloat16LNS0_11ScoringFuncE0EEEvPKT5_PKbPfiPT4_PiiiibPKf)
        /*0ac4*/ 	.word	0x00000000


	//----- nvinfo : EIATTR_REGCOUNT
	.align		4
.L_503:
        /*0ac8*/ 	.byte	0x04, 0x2f
        /*0aca*/ 	.short	(.L_505 - .L_504)
	.align		4
.L_504:
        /*0acc*/ 	.word	index@(_ZN4vllm3moe10topkGatingILi8ELi8ELi4ELi16ELi32Ej13__nv_bfloat16LNS0_11ScoringFuncE0EEEvPKT5_PKbPfiPT4_PiiiibPKf)
        /*0ad0*/ 	.word	0x00000028


	//----- nvinfo : EIATTR_FRAME_SIZE
	.align		4
.L_505:
        /*0ad4*/ 	.byte	0x04, 0x11
        /*0ad6*/ 	.short	(.L_507 - .L_506)
	.align		4
.L_506:
        /*0ad8*/ 	.word	index@(_ZN4vllm3moe10topkGatingILi8ELi8ELi4ELi16ELi32Ej13__nv_bfloat16LNS0_11ScoringFuncE0EEEvPKT5_PKbPfiPT4_PiiiibPKf)
        /*0adc*/ 	.word	0x00000000


	//----- nvinfo : EIATTR_REGCOUNT
	.align		4
.L_507:
        /*0ae0*/ 	.byte	0x04, 0x2f
        /*0ae2*/ 	.short	(.L_509 - .L_508)
	.align		4
.L_508:
        /*0ae4*/ 	.word	index@(_ZN4vllm3moe10topkGatingILi8ELi16ELi4ELi16ELi32Ej13__nv_bfloat16LNS0_11ScoringFuncE0EEEvPKT5_PKbPfiPT4_PiiiibPKf)
        /*0ae8*/ 	.word	0x00000020


	//----- nvinfo : EIATTR_FRAME_SIZE
	.align		4
.L_509:
        /*0aec*/ 	.byte	0x04, 0x11
        /*0aee*/ 	.short	(.L_511 - .L_510)
	.align		4
.L_510:
        /*0af0*/ 	.word	index@(_ZN4vllm3moe10topkGatingILi8ELi16ELi4ELi16ELi32Ej13__nv_bfloat16LNS0_11ScoringFuncE0EEEvPKT5_PKbPfiPT4_PiiiibPKf)
        /*0af4*/ 	.word	0x00000000


	//----- nvinfo : EIATTR_REGCOUNT
	.align		4
.L_511:
        /*0af8*/ 	.byte	0x04, 0x2f
        /*0afa*/ 	.short	(.L_513 - .L_512)
	.align		4
.L_512:
        /*0afc*/ 	.word	index@(_ZN4vllm3moe10topkGatingILi8ELi32ELi4ELi16ELi32Ej13__nv_bfloat16LNS0_11ScoringFuncE0EEEvPKT5_PKbPfiPT4_PiiiibPKf)
        /*0b00*/ 	.word	0x00000020


	//----- nvinfo : EIATTR_FRAME_SIZE
	.align		4
.L_513:
        /*0b04*/ 	.byte	0x04, 0x11
        /*0b06*/ 	.short	(.L_515 - .L_514)
	.align		4
.L_514:
        /*0b08*/ 	.word	index@(_ZN4vllm3moe10topkGatingILi8ELi32ELi4ELi16ELi32Ej13__nv_bfloat16LNS0_11ScoringFuncE0EEEvPKT5_PKbPfiPT4_PiiiibPKf)
        /*0b0c*/ 	.word	0x00000000


	//----- nvinfo : EIATTR_REGCOUNT
	.align		4
.L_515:
        /*0b10*/ 	.byte	0x04, 0x2f
        /*0b12*/ 	.short	(.L_517 - .L_516)
	.align		4
.L_516:
        /*0b14*/ 	.word	index@(_ZN4vllm3moe10topkGatingILi8ELi64ELi4ELi16ELi32Ej13__nv_bfloat16LNS0_11ScoringFuncE0EEEvPKT5_PKbPfiPT4_PiiiibPKf)
        /*0b18*/ 	.word	0x00000020


	//----- nvinfo : EIATTR_FRAME_SIZE
	.align		4
.L_517:
        /*0b1c*/ 	.byte	0x04, 0x11
        /*0b1e*/ 	.short	(.L_519 - .L_518)
	.align		4
.L_518:
        /*0b20*/ 	.word	index@(_ZN4vllm3moe10topkGatingILi8ELi64ELi4ELi16ELi32Ej13__nv_bfloat16LNS0_11ScoringFuncE0EEEvPKT5_PKbPfiPT4_PiiiibPKf)
        /*0b24*/ 	.word	0x00000000


	//----- nvinfo : EIATTR_REGCOUNT
	.align		4
.L_519:
        /*0b28*/ 	.byte	0x04, 0x2f
        /*0b2a*/ 	.short	(.L_521 - .L_520)
	.align		4
.L_520:
        /*0b2c*/ 	.word	index@(_ZN4vllm3moe10topkGatingILi8ELi128ELi4ELi16ELi32Ej13__nv_bfloat16LNS0_11ScoringFuncE0EEEvPKT5_PKbPfiPT4_PiiiibPKf)
        /*0b30*/ 	.word	0x00000020


	//----- nvinfo : EIATTR_FRAME_SIZE
	.align		4
.L_521:
        /*0b34*/ 	.byte	0x04, 0x11
        /*0b36*/ 	.short	(.L_523 - .L_522)
	.align		4
.L_522:
        /*0b38*/ 	.word	index@(_ZN4vllm3moe10topkGatingILi8ELi128ELi4ELi16ELi32Ej13__nv_bfloat16LNS0_11ScoringFuncE0EEEvPKT5_PKbPfiPT4_PiiiibPKf)
        /*0b3c*/ 	.word	0x00000000


	//----- nvinfo : EIATTR_REGCOUNT
	.align		4
.L_523:
        /*0b40*/ 	.byte	0x04, 0x2f
        /*0b42*/ 	.short	(.L_525 - .L_524)
	.align		4
.L_524:
        /*0b44*/ 	.word	index@(_ZN4vllm3moe10topkGatingILi8ELi256ELi4ELi16ELi32Ej13__nv_bfloat16LNS0_11ScoringFuncE0EEEvPKT5_PKbPfiPT4_PiiiibPKf)
        /*0b48*/ 	.word	0x00000020


	//----- nvinfo : EIATTR_FRAME_SIZE
	.align		4
.L_525:
        /*0b4c*/ 	.byte	0x04, 0x11
        /*0b4e*/ 	.short	(.L_527 - .L_526)
	.align		4
.L_526:
        /*0b50*/ 	.word	index@(_ZN4vllm3moe10topkGatingILi8ELi256ELi4ELi16ELi32Ej13__nv_bfloat16LNS0_11ScoringFuncE0EEEvPKT5_PKbPfiPT4_PiiiibPKf)
        /*0b54*/ 	.word	0x00000000


	//----- nvinfo : EIATTR_REGCOUNT
	.align		4
.L_527:
        /*0b58*/ 	.byte	0x04, 0x2f
        /*0b5a*/ 	.short	(.L_529 - .L_528)
	.align		4
.L_528:
        /*0b5c*/ 	.word	index@(_ZN4vllm3moe10topkGatingILi16ELi512ELi4ELi16ELi32Ej13__nv_bfloat16LNS0_11ScoringFuncE0EEEvPKT5_PKbPfiPT4_PiiiibPKf)
        /*0b60*/ 	.word	0x0000003c


	//----- nvinfo : EIATTR_FRAME_SIZE
	.align		4
.L_529:
        /*0b64*/ 	.byte	0x04, 0x11
        /*0b66*/ 	.short	(.L_531 - .L_530)
	.align		4
.L_530:
        /*0b68*/ 	.word	index@(_ZN4vllm3moe10topkGatingILi16ELi512ELi4ELi16ELi32Ej13__nv_bfloat16LNS0_11ScoringFuncE0EEEvPKT5_PKbPfiPT4_PiiiibPKf)
        /*0b6c*/ 	.word	0x00000000


	//----- nvinfo : EIATTR_REGCOUNT
	.align		4
.L_531:
        /*0b70*/ 	.byte	0x04, 0x2f
        /*0b72*/ 	.short	(.L_533 - .L_532)
	.align		4
.L_532:
        /*0b74*/ 	.word	index@(_ZN4vllm3moe10topkGatingILi6ELi192ELi4ELi4ELi32Ej13__nv_bfloat16LNS0_11ScoringFuncE0EEEvPKT5_PKbPfiPT4_PiiiibPKf)
        /*0b78*/ 	.word	0x00000020


	//----- nvinfo : EIATTR_FRAME_SIZE
	.align		4
.L_533:
        /*0b7c*/ 	.byte	0x04, 0x11
        /*0b7e*/ 	.short	(.L_535 - .L_534)
	.align		4
.L_534:
        /*0b80*/ 	.word	index@(_ZN4vllm3moe10topkGatingILi6ELi192ELi4ELi4ELi32Ej13__nv_bfloat16LNS0_11ScoringFuncE0EEEvPKT5_PKbPfiPT4_PiiiibPKf)
        /*0b84*/ 	.word	0x00000000


	//----- nvinfo : EIATTR_REGCOUNT
	.align		4
.L_535:
        /*0b88*/ 	.byte	0x04, 0x2f
        /*0b8a*/ 	.short	(.L_537 - .L_536)
	.align		4
.L_536:
        /*0b8c*/ 	.word	index@(_ZN4vllm3moe10topkGatingILi10ELi320ELi4ELi4ELi32Ej13__nv_bfloat16LNS0_11ScoringFuncE0EEEvPKT5_PKbPfiPT4_PiiiibPKf)
        /*0b90*/ 	.word	0x0000002b


	//----- nvinfo : EIATTR_FRAME_SIZE
	.align		4
.L_537:
        /*0b94*/ 	.byte	0x04, 0x11
        /*0b96*/ 	.short	(.L_539 - .L_538)
	.align		4
.L_538:
        /*0b98*/ 	.word	index@(_ZN4vllm3moe10topkGatingILi10ELi320ELi4ELi4ELi32Ej13__nv_bfloat16LNS0_11ScoringFuncE0EEEvPKT5_PKbPfiPT4_PiiiibPKf)
        /*0b9c*/ 	.word	0x00000000


	//----- nvinfo : EIATTR_REGCOUNT
	.align		4
.L_539:
        /*0ba0*/ 	.byte	0x04, 0x2f
        /*0ba2*/ 	.short	(.L_541 - .L_540)
	.align		4
.L_540:
        /*0ba4*/ 	.word	index@(_ZN4vllm3moe10topkGatingILi12ELi384ELi4ELi4ELi32Ej13__nv_bfloat16LNS0_11ScoringFuncE0EEEvPKT5_PKbPfiPT4_PiiiibPKf)
        /*0ba8*/ 	.word	0x00000030


	//----- nvinfo : EIATTR_FRAME_SIZE
	.align		4
.L_541:
        /*0bac*/ 	.byte	0x04, 0x11
        /*0bae*/ 	.short	(.L_543 - .L_542)
	.align		4
.L_542:
        /*0bb0*/ 	.word	index@(_ZN4vllm3moe10topkGatingILi12ELi384ELi4ELi4ELi32Ej13__nv_bfloat16LNS0_11ScoringFuncE0EEEvPKT5_PKbPfiPT4_PiiiibPKf)
        /*0bb4*/ 	.word	0x00000000


	//----- nvinfo : EIATTR_REGCOUNT
	.align		4
.L_543:
        /*0bb8*/ 	.byte	0x04, 0x2f
        /*0bba*/ 	.short	(.L_545 - .L_544)
	.align		4
.L_544:
        /*0bbc*/ 	.word	index@(_ZN4vllm3moe10topkGatingILi14ELi448ELi4ELi4ELi32Ej13__nv_bfloat16LNS0_11ScoringFuncE0EEEvPKT5_PKbPfiPT4_PiiiibPKf)
        /*0bc0*/ 	.word	0x00000038


	//----- nvinfo : EIATTR_FRAME_SIZE
	.align		4
.L_545:
        /*0bc4*/ 	.byte	0x04, 0x11
        /*0bc6*/ 	.short	(.L_547 - .L_546)
	.align		4
.L_546:
        /*0bc8*/ 	.word	index@(_ZN4vllm3moe10topkGatingILi14ELi448ELi4ELi4ELi32Ej13__nv_bfloat16LNS0_11ScoringFuncE0EEEvPKT5_PKbPfiPT4_PiiiibPKf)
        /*0bcc*/ 	.word	0x00000000


	//----- nvinfo : EIATTR_REGCOUNT
	.align		4
.L_547:
        /*0bd0*/ 	.byte	0x04, 0x2f
        /*0bd2*/ 	.short	(.L_549 - .L_548)
	.align		4
.L_548:
        /*0bd4*/ 	.word	index@(_ZN4vllm3moe10topkGatingILi18ELi576ELi4ELi4ELi32Ej13__nv_bfloat16LNS0_11ScoringFuncE0EEEvPKT5_PKbPfiPT4_PiiiibPKf)
        /*0bd8*/ 	.word	0x00000043


	//----- nvinfo : EIATTR_FRAME_SIZE
	.align		4
.L_549:
        /*0bdc*/ 	.byte	0x04, 0x11
        /*0bde*/ 	.short	(.L_551 - .L_550)
	.align		4
.L_550:
        /*0be0*/ 	.word	index@(_ZN4vllm3moe10topkGatingILi18ELi576ELi4ELi4ELi32Ej13__nv_bfloat16LNS0_11ScoringFuncE0EEEvPKT5_PKbPfiPT4_PiiiibPKf)
        /*0be4*/ 	.word	0x00000000


	//----- nvinfo : EIATTR_REGCOUNT
	.align		4
.L_551:
        /*0be8*/ 	.byte	0x04, 0x2f
        /*0bea*/ 	.short	(.L_553 - .L_552)
	.align		4
.L_552:
        /*0bec*/ 	.word	index@(_ZN4vllm3moe10topkGatingILi1ELi1ELi4ELi2ELi32El13__nv_bfloat16LNS0_11ScoringFuncE0EEEvPKT5_PKbPfiPT4_PiiiibPKf)
        /*0bf0*/ 	.word	0x00000020


	//----- nvinfo : EIATTR_FRAME_SIZE
	.align		4
.L_553:
        /*0bf4*/ 	.byte	0x04, 0x11
        /*0bf6*/ 	.short	(.L_555 - .L_554)
	.align		4
.L_554:
        /*0bf8*/ 	.word	index@(_ZN4vllm3moe10topkGatingILi1ELi1ELi4ELi2ELi32El13__nv_bfloat16LNS0_11ScoringFuncE0EEEvPKT5_PKbPfiPT4_PiiiibPKf)
        /*0bfc*/ 	.word	0x00000000


	//----- nvinfo : EIATTR_REGCOUNT
	.align		4
.L_555:
        /*0c00*/ 	.byte	0x04, 0x2f
        /*0c02*/ 	.short	(.L_557 - .L_556)
	.align		4
.L_556:
        /*0c04*/ 	.word	index@(_ZN4vllm3moe10topkGatingILi2ELi2ELi4ELi4ELi32El13__nv_bfloat16LNS0_11ScoringFuncE0EEEvPKT5_PKbPfiPT4_PiiiibPKf)
        /*0c08*/ 	.word	0x00000020


	//----- nvinfo : EIATTR_FRAME_SIZE
	.align		4
.L_557:
        /*0c0c*/ 	.byte	0x04, 0x11
        /*0c0e*/ 	.short	(.L_559 - .L_558)
	.align		4
.L_558:
        /*0c10*/ 	.word	index@(_ZN4vllm3moe10topkGatingILi2ELi2ELi4ELi4ELi32El13__nv_bfloat16LNS0_11ScoringFuncE0EEEvPKT5_PKbPfiPT4_PiiiibPKf)
        /*0c14*/ 	.word	0x00000000


	//----- nvinfo : EIATTR_REGCOUNT
	.align		4
.L_559:
        /*0c18*/ 	.byte	0x04, 0x2f
        /*0c1a*/ 	.short	(.L_561 - .L_560)
	.align		4
.L_560:
        /*0c1c*/ 	.word	index@(_ZN4vllm3moe10topkGatingILi4ELi4ELi4ELi8ELi32El13__nv_bfloat16LNS0_11ScoringFuncE0EEEvPKT5_PKbPfiPT4_PiiiibPKf)
        /*0c20*/ 	.word	0x00000020


	//----- nvinfo : EIATTR_FRAME_SIZE
	.align		4
.L_561:
        /*0c24*/ 	.byte	0x04, 0x11
        /*0c26*/ 	.short	(.L_563 - .L_562)
	.align		4
.L_562:
        /*0c28*/ 	.word	index@(_ZN4vllm3moe10topkGatingILi4ELi4ELi4ELi8ELi32El13__nv_bfloat16LNS0_11ScoringFuncE0EEEvPKT5_PKbPfiPT4_PiiiibPKf)
        /*0c2c*/ 	.word	0x00000000


	//----- nvinfo : EIATTR_REGCOUNT
	.align		4
.L_563:
        /*0c30*/ 	.byte	0x04, 0x2f
        /*0c32*/ 	.short	(.L_565 - .L_564)
	.align		4
.L_564:
        /*0c34*/ 	.word	index@(_ZN4vllm3moe10topkGatingILi8ELi8ELi4ELi16ELi32El13__nv_bfloat16LNS0_11ScoringFuncE0EEEvPKT5_PKbPfiPT4_PiiiibPKf)
        /*0c38*/ 	.word	0x00000028


	//----- nvinfo : EIATTR_FRAME_SIZE
	.align		4
.L_565:
        /*0c3c*/ 	.byte	0x04, 0x11
        /*0c3e*/ 	.short	(.L_567 - .L_566)
	.align		4
.L_566:
        /*0c40*/ 	.word	index@(_ZN4vllm3moe10topkGatingILi8ELi8ELi4ELi16ELi32El13__nv_bfloat16LNS0_11ScoringFuncE0EEEvPKT5_PKbPfiPT4_PiiiibPKf)
        /*0c44*/ 	.word	0x00000000


	//----- nvinfo : EIATTR_REGCOUNT
	.align		4
.L_567:
        /*0c48*/ 	.byte	0x04, 0x2f
        /*0c4a*/ 	.short	(.L_569 - .L_568)
	.align		4
.L_568:
        /*0c4c*/ 	.word	index@(_ZN4vllm3moe10topkGatingILi8ELi16ELi4ELi16ELi32El13__nv_bfloat16LNS0_11ScoringFuncE0EEEvPKT5_PKbPfiPT4_PiiiibPKf)
        /*0c50*/ 	.word	0x00000028


	//----- nvinfo : EIATTR_FRAME_SIZE
	.align		4
.L_569:
        /*0c54*/ 	.byte	0x04, 0x11
        /*0c56*/ 	.short	(.L_571 - .L_570)
	.align		4
.L_570:
        /*0c58*/ 	.word	index@(_ZN4vllm3moe10topkGatingILi8ELi16ELi4ELi16ELi32El13__nv_bfloat16LNS0_11ScoringFuncE0EEEvPKT5_PKbPfiPT4_PiiiibPKf)
        /*0c5c*/ 	.word	0x00000000


	//----- nvinfo : EIATTR_REGCOUNT
	.align		4
.L_571:
        /*0c60*/ 	.byte	0x04, 0x2f
        /*0c62*/ 	.short	(.L_573 - .L_572)
	.align		4
.L_572:
        /*0c64*/ 	.word	index@(_ZN4vllm3moe10topkGatingILi8ELi32ELi4ELi16ELi32El13__nv_bfloat16LNS0_11ScoringFuncE0EEEvPKT5_PKbPfiPT4_PiiiibPKf)
        /*0c68*/ 	.word	0x00000028


	//----- nvinfo : EIATTR_FRAME_SIZE
	.align		4
.L_573:
        /*0c6c*/ 	.byte	0x04, 0x11
        /*0c6e*/ 	.short	(.L_575 - .L_574)
	.align		4
.L_574:
        /*0c70*/ 	.word	index@(_ZN4vllm3moe10topkGatingILi8ELi32ELi4ELi16ELi32El13__nv_bfloat16LNS0_11ScoringFuncE0EEEvPKT5_PKbPfiPT4_PiiiibPKf)
        /*0c74*/ 	.word	0x00000000


	//----- nvinfo : EIATTR_REGCOUNT
	.align		4
.L_575:
        /*0c78*/ 	.byte	0x04, 0x2f
        /*0c7a*/ 	.short	(.L_577 - .L_576)
	.align		4
.L_576:
        /*0c7c*/ 	.word	index@(_ZN4vllm3moe10topkGatingILi8ELi64ELi4ELi16ELi32El13__nv_bfloat16LNS0_11ScoringFuncE0EEEvPKT5_PKbPfiPT4_PiiiibPKf)
        /*0c80*/ 	.word	0x00000028


	//----- nvinfo : EIATTR_FRAME_SIZE
	.align		4
.L_577:
        /*0c84*/ 	.byte	0x04, 0x11
        /*0c86*/ 	.short	(.L_579 - .L_578)
	.align		4
.L_578:
        /*0c88*/ 	.word	index@(_ZN4vllm3moe10topkGatingILi8ELi64ELi4ELi16ELi32El13__nv_bfloat16LNS0_11ScoringFuncE0EEEvPKT5_PKbPfiPT4_PiiiibPKf)
        /*0c8c*/ 	.word	0x00000000


	//----- nvinfo : EIATTR_REGCOUNT
	.align		4
.L_579:
        /*0c90*/ 	.byte	0x04, 0x2f
        /*0c92*/ 	.short	(.L_581 - .L_580)
	.align		4
.L_580:
        /*0c94*/ 	.word	index@(_ZN4vllm3moe10topkGatingILi8ELi128ELi4ELi16ELi32El13__nv_bfloat16LNS0_11ScoringFuncE0EEEvPKT5_PKbPfiPT4_PiiiibPKf)
        /*0c98*/ 	.word	0x00000028


	//----- nvinfo : EIATTR_FRAME_SIZE
	.align		4
.L_581:
        /*0c9c*/ 	.byte	0x04, 0x11
        /*0c9e*/ 	.short	(.L_583 - .L_582)
	.align		4
.L_582:
        /*0ca0*/ 	.word	index@(_ZN4vllm3moe10topkGatingILi8ELi128ELi4ELi16ELi32El13__nv_bfloat16LNS0_11ScoringFuncE0EEEvPKT5_PKbPfiPT4_PiiiibPKf)
        /*0ca4*/ 	.word	0x00000000


	//----- nvinfo : EIATTR_REGCOUNT
	.align		4
.L_583:
        /*0ca8*/ 	.byte	0x04, 0x2f
        /*0caa*/ 	.short	(.L_585 - .L_584)
	.align		4
.L_584:
        /*0cac*/ 	.word	index@(_ZN4vllm3moe10topkGatingILi8ELi256ELi4ELi16ELi32El13__nv_bfloat16LNS0_11ScoringFuncE0EEEvPKT5_PKbPfiPT4_PiiiibPKf)
        /*0cb0*/ 	.word	0x00000028


	//----- nvinfo : EIATTR_FRAME_SIZE
	.align		4
.L_585:
        /*0cb4*/ 	.byte	0x04, 0x11
        /*0cb6*/ 	.short	(.L_587 - .L_586)
	.align		4
.L_586:
        /*0cb8*/ 	.word	index@(_ZN4vllm3moe10topkGatingILi8ELi256ELi4ELi16ELi32El13__nv_bfloat16LNS0_11ScoringFuncE0EEEvPKT5_PKbPfiPT4_PiiiibPKf)
        /*0cbc*/ 	.word	0x00000000


	//----- nvinfo : EIATTR_REGCOUNT
	.align		4
.L_587:
        /*0cc0*/ 	.byte	0x04, 0x2f
        /*0cc2*/ 	.short	(.L_589 - .L_588)
	.align		4
.L_588:
        /*0cc4*/ 	.word	index@(_ZN4vllm3moe10topkGatingILi16ELi512ELi4ELi16ELi32El13__nv_bfloat16LNS0_11ScoringFuncE0EEEvPKT5_PKbPfiPT4_PiiiibPKf)
        /*0cc8*/ 	.word	0x0000003b


	//----- nvinfo : EIATTR_FRAME_SIZE
	.align		4
.L_589:
        /*0ccc*/ 	.byte	0x04, 0x11
        /*0cce*/ 	.short	(.L_591 - .L_590)
	.align		4
.L_590:
        /*0cd0*/ 	.word	index@(_ZN4vllm3moe10topkGatingILi16ELi512ELi4ELi16ELi32El13__nv_bfloat16LNS0_11ScoringFuncE0EEEvPKT5_PKbPfiPT4_PiiiibPKf)
        /*0cd4*/ 	.word	0x00000000


	//----- nvinfo : EIATTR_REGCOUNT
	.align		4
.L_591:
        /*0cd8*/ 	.byte	0x04, 0x2f
        /*0cda*/ 	.short	(.L_593 - .L_592)
	.align		4
.L_592:
        /*0cdc*/ 	.word	index@(_ZN4vllm3moe10topkGatingILi6ELi192ELi4ELi4ELi32El13__nv_bfloat16LNS0_11ScoringFuncE0EEEvPKT5_PKbPfiPT4_PiiiibPKf)
        /*0ce0*/ 	.word	0x00000020


	//----- nvinfo : EIATTR_FRAME_SIZE
	.align		4
.L_593:
        /*0ce4*/ 	.byte	0x04, 0x11
        /*0ce6*/ 	.short	(.L_595 - .L_594)
	.align		4
.L_594:
        /*0ce8*/ 	.word	index@(_ZN4vllm3moe10topkGatingILi6ELi192ELi4ELi4ELi32El13__nv_bfloat16LNS0_11ScoringFuncE0EEEvPKT5_PKbPfiPT4_PiiiibPKf)
        /*0cec*/ 	.word	0x00000000


	//----- nvinfo : EIATTR_REGCOUNT
	.align		4
.L_595:
        /*0cf0*/ 	.byte	0x04, 0x2f
        /*0cf2*/ 	.short	(.L_597 - .L_596)
	.align		4
.L_596:
        /*0cf4*/ 	.word	index@(_ZN4vllm3moe10topkGatingILi10ELi320ELi4ELi4ELi32El13__nv_bfloat16LNS0_11ScoringFuncE0EEEvPKT5_PKbPfiPT4_PiiiibPKf)
        /*0cf8*/ 	.word	0x0000002b


	//----- nvinfo : EIATTR_FRAME_SIZE
	.align		4
.L_597:
        /*0cfc*/ 	.byte	0x04, 0x11
        /*0cfe*/ 	.short	(.L_599 - .L_598)
	.align		4
.L_598:
        /*0d00*/ 	.word	index@(_ZN4vllm3moe10topkGatingILi10ELi320ELi4ELi4ELi32El13__nv_bfloat16LNS0_11ScoringFuncE0EEEvPKT5_PKbPfiPT4_PiiiibPKf)
        /*0d04*/ 	.word	0x00000000


	//----- nvinfo : EIATTR_REGCOUNT
	.align		4
.L_599:
        /*0d08*/ 	.byte	0x04, 0x2f
        /*0d0a*/ 	.short	(.L_601 - .L_600)
	.align		4
.L_600:
        /*0d0c*/ 	.word	index@(_ZN4vllm3moe10topkGatingILi12ELi384ELi4ELi4ELi32El13__nv_bfloat16LNS0_11ScoringFuncE0EEEvPKT5_PKbPfiPT4_PiiiibPKf)
        /*0d10*/ 	.word	0x00000030


	//----- nvinfo : EIATTR_FRAME_SIZE
	.align		4
.L_601:
        /*0d14*/ 	.byte	0x04, 0x11
        /*0d16*/ 	.short	(.L_603 - .L_602)
	.align		4
.L_602:
        /*0d18*/ 	.word	index@(_ZN4vllm3moe10topkGatingILi12ELi384ELi4ELi4ELi32El13__nv_bfloat16LNS0_11ScoringFuncE0EEEvPKT5_PKbPfiPT4_PiiiibPKf)
        /*0d1c*/ 	.word	0x00000000


	//----- nvinfo : EIATTR_REGCOUNT
	.align		4
.L_603:
        /*0d20*/ 	.byte	0x04, 0x2f
        /*0d22*/ 	.short	(.L_605 - .L_604)
	.align		4
.L_604:
        /*0d24*/ 	.word	index@(_ZN4vllm3moe10topkGatingILi14ELi448ELi4ELi4ELi32El13__nv_bfloat16LNS0_11ScoringFuncE0EEEvPKT5_PKbPfiPT4_PiiiibPKf)
        /*0d28*/ 	.word	0x00000038


	//----- nvinfo : EIATTR_FRAME_SIZE
	.align		4
.L_605:
        /*0d2c*/ 	.byte	0x04, 0x11
        /*0d2e*/ 	.short	(.L_607 - .L_606)
	.align		4
.L_606:
        /*0d30*/ 	.word	index@(_ZN4vllm3moe10topkGatingILi14ELi448ELi4ELi4ELi32El13__nv_bfloat16LNS0_11ScoringFuncE0EEEvPKT5_PKbPfiPT4_PiiiibPKf)
        /*0d34*/ 	.word	0x00000000


	//----- nvinfo : EIATTR_REGCOUNT
	.align		4
.L_607:
        /*0d38*/ 	.byte	0x04, 0x2f
        /*0d3a*/ 	.short	(.L_609 - .L_608)
	.align		4
.L_608:
        /*0d3c*/ 	.word	index@(_ZN4vllm3moe10topkGatingILi18ELi576ELi4ELi4ELi32El13__nv_bfloat16LNS0_11ScoringFuncE0EEEvPKT5_PKbPfiPT4_PiiiibPKf)
        /*0d40*/ 	.word	0x00000043


	//----- nvinfo : EIATTR_FRAME_SIZE
	.align		4
.L_609:
        /*0d44*/ 	.byte	0x04, 0x11
        /*0d46*/ 	.short	(.L_611 - .L_610)
	.align		4
.L_610:
        /*0d48*/ 	.word	index@(_ZN4vllm3moe10topkGatingILi18ELi576ELi4ELi4ELi32El13__nv_bfloat16LNS0_11ScoringFuncE0EEEvPKT5_PKbPfiPT4_PiiiibPKf)
        /*0d4c*/ 	.word	0x00000000


	//----- nvinfo : EIATTR_REGCOUNT
	.align		4
.L_611:
        /*0d50*/ 	.byte	0x04, 0x2f
        /*0d52*/ 	.short	(.L_613 - .L_612)
	.align		4
.L_612:
        /*0d54*/ 	.word	index@(_ZN4vllm3moe10topkGatingILi1ELi1ELi4ELi4ELi32EifLNS0_11ScoringFuncE1EEEvPKT5_PKbPfiPT4_PiiiibPKf)
        /*0d58*/ 	.word	0x00000020


	//----- nvinfo : EIATTR_FRAME_SIZE
	.align		4
.L_613:
        /*0d5c*/ 	.byte	0x04, 0x11
        /*0d5e*/ 	.short	(.L_615 - .L_614)
	.align		4
.L_614:
        /*0d60*/ 	.word	index@(_ZN4vllm3moe10topkGatingILi1ELi1ELi4ELi4ELi32EifLNS0_11ScoringFuncE1EEEvPKT5_PKbPfiPT4_PiiiibPKf)
        /*0d64*/ 	.word	0x00000000


	//----- nvinfo : EIATTR_REGCOUNT
	.align		4
.L_615:
        /*0d68*/ 	.byte	0x04, 0x2f
        /*0d6a*/ 	.short	(.L_617 - .L_616)
	.align		4
.L_616:
        /*0d6c*/ 	.word	index@(_ZN4vllm3moe10topkGatingILi2ELi2ELi4ELi8ELi32EifLNS0_11ScoringFuncE1EEEvPKT5_PKbPfiPT4_PiiiibPKf)
        /*0d70*/ 	.word	0x00000020


	//----- nvinfo : EIATTR_FRAME_SIZE
	.align		4
.L_617:
        /*0d74*/ 	.byte	0x04, 0x11
        /*0d76*/ 	.short	(.L_619 - .L_618)
	.align		4
.L_618:
        /*0d78*/ 	.word	index@(_ZN4vllm3moe10topkGatingILi2ELi2ELi4ELi8ELi32EifLNS0_11ScoringFuncE1EEEvPKT5_PKbPfiPT4_PiiiibPKf)
        /*0d7c*/ 	.word	0x00000000


	//----- nvinfo : EIATTR_REGCOUNT
	.align		4
.L_619:
        /*0d80*/ 	.byte	0x04, 0x2f
        /*0d82*/ 	.short	(.L_621 - .L_620)
	.align		4
.L_620:
        /*0d84*/ 	.word	index@(_ZN4vllm3moe10topkGatingILi4ELi4ELi4ELi16ELi32EifLNS0_11ScoringFuncE1EEEvPKT5_PKbPfiPT4_PiiiibPKf)
        /*0d88*/ 	.word	0x00000020


	//----- nvinfo : EIATTR_FRAME_SIZE
	.align		4
.L_621:
        /*0d8c*/ 	.byte	0x04, 0x11
        /*0d8e*/ 	.short	(.L_623 - .L_622)
	.align		4
.L_622:
        /*0d90*/ 	.word	index@(_ZN4vllm3moe10topkGatingILi4ELi4ELi4ELi16ELi32EifLNS0_11ScoringFuncE1EEEvPKT5_PKbPfiPT4_PiiiibPKf)
        /*0d94*/ 	.word	0x00000000


	//----- nvinfo : EIATTR_REGCOUNT
	.align		4
.L_623:
        /*0d98*/ 	.byte	0x04, 0x2f
        /*0d9a*/ 	.short	(.L_625 - .L_624)
	.align		4
.L_624:
        /*0d9c*/ 	.word	index@(_ZN4vllm3moe10topkGatingILi4ELi8ELi4ELi16ELi32EifLNS0_11ScoringFuncE1EEEvPKT5_PKbPfiPT4_PiiiibPKf)
        /*0da0*/ 	.word	0x00000020


	//----- nvinfo : EIATTR_FRAME_SIZE
	.align		4
.L_625:
        /*0da4*/ 	.byte	0x04, 0x11
        /*0da6*/ 	.short	(.L_627 - .L_626)
	.align		4
.L_626:
        /*0da8*/ 	.word	index@(_ZN4vllm3moe10topkGatingILi4ELi8ELi4ELi16ELi32EifLNS0_11ScoringFuncE1EEEvPKT5_PKbPfiPT4_PiiiibPKf)
        /*0dac*/ 	.word	0x00000000


	//----- nvinfo : EIATTR_REGCOUNT
	.align		4
.L_627:
        /*0db0*/ 	.byte	0x04, 0x2f
        /*0db2*/ 	.short	(.L_629 - .L_628)
	.align		4
.L_628:
        /*0db4*/ 	.word	index@(_ZN4vllm3moe10topkGatingILi4ELi16ELi4ELi16ELi32EifLNS0_11ScoringFuncE1EEEvPKT5_PKbPfiPT4_PiiiibPKf)
        /*0db8*/ 	.word	0x00000020


	//----- nvinfo : EIATTR_FRAME_SIZE
	.align		4
.L_629:
        /*0dbc*/ 	.byte	0x04, 0x11
        /*0dbe*/ 	.short	(.L_631 - .L_630)
	.align		4
.L_630:
        /*0dc0*/ 	.word	index@(_ZN4vllm3moe10topkGatingILi4ELi16ELi4ELi16ELi32EifLNS0_11ScoringFuncE1EEEvPKT5_PKbPfiPT4_PiiiibPKf)
        /*0dc4*/ 	.word	0x00000000


	//----- nvinfo : EIATTR_REGCOUNT
	.align		4
.L_631:
        /*0dc8*/ 	.byte	0x04, 0x2f
        /*0dca*/ 	.short	(.L_633 - .L_632)
	.align		4
.L_632:
        /*0dcc*/ 	.word	index@(_ZN4vllm3moe10topkGatingILi4ELi32ELi4ELi16ELi32EifLNS0_11ScoringFuncE1EEEvPKT5_PKbPfiPT4_PiiiibPKf)
        /*0dd0*/ 	.word	0x00000020


	//----- nvinfo : EIATTR_FRAME_SIZE
	.align		4
.L_633:
        /*0dd4*/ 	.byte	0x04, 0x11
        /*0dd6*/ 	.short	(.L_635 - .L_634)
	.align		4
.L_634:
        /*0dd8*/ 	.word	index@(_ZN4vllm3moe10topkGatingILi4ELi32ELi4ELi16ELi32EifLNS0_11ScoringFuncE1EEEvPKT5_PKbPfiPT4_PiiiibPKf)
        /*0ddc*/ 	.word	0x00000000


	//----- nvinfo : EIATTR_REGCOUNT
	.align		4
.L_635:
        /*0de0*/ 	.byte	0x04, 0x2f
        /*0de2*/ 	.short	(.L_637 - .L_636)
	.align		4
.L_636:
        /*0de4*/ 	.word	index@(_ZN4vllm3moe10topkGatingILi4ELi64ELi4ELi16ELi32EifLNS0_11ScoringFuncE1EEEvPKT5_PKbPfiPT4_PiiiibPKf)
        /*0de8*/ 	.word	0x00000020


	//----- nvinfo : EIATTR_FRAME_SIZE
	.align		4
.L_637:
        /*0dec*/ 	.byte	0x04, 0x11
        /*0dee*/ 	.short	(.L_639 - .L_638)
	.align		4
.L_638:
        /*0df0*/ 	.word	index@(_ZN4vllm3moe10topkGatingILi4ELi64ELi4ELi16ELi32EifLNS0_11ScoringFuncE1EEEvPKT5_PKbPfiPT4_PiiiibPKf)
        /*0df4*/ 	.word	0x00000000


	//----- nvinfo : EIATTR_REGCOUNT
	.align		4
.L_639:
        /*0df8*/ 	.byte	0x04, 0x2f
        /*0dfa*/ 	.short	(.L_641 - .L_640)
	.align		4
.L_640:
        /*0dfc*/ 	.word	index@(_ZN4vllm3moe10topkGatingILi4ELi128ELi4ELi16ELi32EifLNS0_11ScoringFuncE1EEEvPKT5_PKbPfiPT4_PiiiibPKf)
        /*0e00*/ 	.word	0x00000020


	//----- nvinfo : EIATTR_FRAME_SIZE
	.align		4
.L_641:
        /*0e04*/ 	.byte	0x04, 0x11
        /*0e06*/ 	.short	(.L_643 - .L_642)
	.align		4
.L_642:
        /*0e08*/ 	.word	index@(_ZN4vllm3moe10topkGatingILi4ELi128ELi4ELi16ELi32EifLNS0_11ScoringFuncE1EEEvPKT5_PKbPfiPT4_PiiiibPKf)
        /*0e0c*/ 	.word	0x00000000


	//----- nvinfo : EIATTR_REGCOUNT
	.align		4
.L_643:
        /*0e10*/ 	.byte	0x04, 0x2f
        /*0e12*/ 	.short	(.L_645 - .L_644)
	.align		4
.L_644:
        /*0e14*/ 	.word	index@(_ZN4vllm3moe10topkGatingILi8ELi256ELi4ELi16ELi32EifLNS0_11ScoringFuncE1EEEvPKT5_PKbPfiPT4_PiiiibPKf)
        /*0e18*/ 	.word	0x00000020


	//----- nvinfo : EIATTR_FRAME_SIZE
	.align		4
.L_645:
        /*0e1c*/ 	.byte	0x04, 0x11
        /*0e1e*/ 	.short	(.L_647 - .L_646)
	.align		4
.L_646:
        /*0e20*/ 	.word	index@(_ZN4vllm3moe10topkGatingILi8ELi256ELi4ELi16ELi32EifLNS0_11ScoringFuncE1EEEvPKT5_PKbPfiPT4_PiiiibPKf)
        /*0e24*/ 	.word	0x00000000


	//----- nvinfo : EIATTR_REGCOUNT
	.align		4
.L_647:
        /*0e28*/ 	.byte	0x04, 0x2f
        /*0e2a*/ 	.short	(.L_649 - .L_648)
	.align		4
.L_648:
        /*0e2c*/ 	.word	index@(_ZN4vllm3moe10topkGatingILi16ELi512ELi4ELi16ELi32EifLNS0_11ScoringFuncE1EEEvPKT5_PKbPfiPT4_PiiiibPKf)
        /*0e30*/ 	.word	0x0000003c


	//----- nvinfo : EIATTR_FRAME_SIZE
	.align		4
.L_649:
        /*0e34*/ 	.byte	0x04, 0x11
        /*0e36*/ 	.short	(.L_651 - .L_650)
	.align		4
.L_650:
        /*0e38*/ 	.word	index@(_ZN4vllm3moe10topkGatingILi16ELi512ELi4ELi16ELi32EifLNS0_11ScoringFuncE1EEEvPKT5_PKbPfiPT4_PiiiibPKf)
        /*0e3c*/ 	.word	0x00000000


	//----- nvinfo : EIATTR_REGCOUNT
	.align		4
.L_651:
        /*0e40*/ 	.byte	0x04, 0x2f
        /*0e42*/ 	.short	(.L_653 - .L_652)
	.align		4
.L_652:
        /*0e44*/ 	.word	index@(_ZN4vllm3moe10topkGatingILi6ELi192ELi4ELi8ELi32EifLNS0_11ScoringFuncE1EEEvPKT5_PKbPfiPT4_PiiiibPKf)
        /*0e48*/ 	.word	0x00000020


	//----- nvinfo : EIATTR_FRAME_SIZE
	.align		4
.L_653:
        /*0e4c*/ 	.byte	0x04, 0x11
        /*0e4e*/ 	.short	(.L_655 - .L_654)
	.align		4
.L_654:
        /*0e50*/ 	.word	index@(_ZN4vllm3moe10topkGatingILi6ELi192ELi4ELi8ELi32EifLNS0_11ScoringFuncE1EEEvPKT5_PKbPfiPT4_PiiiibPKf)
        /*0e54*/ 	.word	0x00000000


	//----- nvinfo : EIATTR_REGCOUNT
	.align		4
.L_655:
        /*0e58*/ 	.byte	0x04, 0x2f
        /*0e5a*/ 	.short	(.L_657 - .L_656)
	.align		4
.L_656:
        /*0e5c*/ 	.word	index@(_ZN4vllm3moe10topkGatingILi10ELi320ELi4ELi8ELi32EifLNS0_11ScoringFuncE1EEEvPKT5_PKbPfiPT4_PiiiibPKf)
        /*0e60*/ 	.word	0x0000002b


	//----- nvinfo : EIATTR_FRAME_SIZE
	.align		4
.L_657:
        /*0e64*/ 	.byte	0x04, 0x11
        /*0e66*/ 	.short	(.L_659 - .L_658)
	.align		4
.L_658:
        /*0e68*/ 	.word	index@(_ZN4vllm3moe10topkGatingILi10ELi320ELi4ELi8ELi32EifLNS0_11ScoringFuncE1EEEvPKT5_PKbPfiPT4_PiiiibPKf)
        /*0e6c*/ 	.word	0x00000000


	//----- nvinfo : EIATTR_REGCOUNT
	.align		4
.L_659:
        /*0e70*/ 	.byte	0x04, 0x2f
        /*0e72*/ 	.short	(.L_661 - .L_660)
	.align		4
.L_660:
        /*0e74*/ 	.word	index@(_ZN4vllm3moe10topkGatingILi12ELi384ELi4ELi8ELi32EifLNS0_11ScoringFuncE1EEEvPKT5_PKbPfiPT4_PiiiibPKf)
        /*0e78*/ 	.word	0x00000030


	//----- nvinfo : EIATTR_FRAME_SIZE
	.align		4
.L_661:
        /*0e7c*/ 	.byte	0x04, 0x11
        /*0e7e*/ 	.short	(.L_663 - .L_662)
	.align		4
.L_662:
        /*0e80*/ 	.word	index@(_ZN4vllm3moe10topkGatingILi12ELi384ELi4ELi8ELi32EifLNS0_11ScoringFuncE1EEEvPKT5_PKbPfiPT4_PiiiibPKf)
        /*0e84*/ 	.word	0x00000000


	//----- nvinfo : EIATTR_REGCOUNT
	.align		4
.L_663:
        /*0e88*/ 	.byte	0x04, 0x2f
        /*0e8a*/ 	.short	(.L_665 - .L_664)
	.align		4
.L_664:
        /*0e8c*/ 	.word	index@(_ZN4vllm3moe10topkGatingILi14ELi448ELi4ELi8ELi32EifLNS0_11ScoringFuncE1EEEvPKT5_PKbPfiPT4_PiiiibPKf)
        /*0e90*/ 	.word	0x00000038


	//----- nvinfo : EIATTR_FRAME_SIZE
	.align		4
.L_665:
        /*0e94*/ 	.byte	0x04, 0x11
        /*0e96*/ 	.short	(.L_667 - .L_666)
	.align		4
.L_666:
        /*0e98*/ 	.word	index@(_ZN4vllm3moe10topkGatingILi14ELi448ELi4ELi8ELi32EifLNS0_11ScoringFuncE1EEEvPKT5_PKbPfiPT4_PiiiibPKf)
        /*0e9c*/ 	.word	0x00000000


	//----- nvinfo : EIATTR_REGCOUNT
	.align		4
.L_667:
        /*0ea0*/ 	.byte	0x04, 0x2f
        /*0ea2*/ 	.short	(.L_669 - .L_668)
	.align		4
.L_668:
        /*0ea4*/ 	.word	index@(_ZN4vllm3moe10topkGatingILi18ELi576ELi4ELi8ELi32EifLNS0_11ScoringFuncE1EEEvPKT5_PKbPfiPT4_PiiiibPKf)
        /*0ea8*/ 	.word	0x00000043


	//----- nvinfo : EIATTR_FRAME_SIZE
	.align		4
.L_669:
        /*0eac*/ 	.byte	0x04, 0x11
        /*0eae*/ 	.short	(.L_671 - .L_670)
	.align		4
.L_670:
        /*0eb0*/ 	.word	index@(_ZN4vllm3moe10topkGatingILi18ELi576ELi4ELi8ELi32EifLNS0_11ScoringFuncE1EEEvPKT5_PKbPfiPT4_PiiiibPKf)
        /*0eb4*/ 	.word	0x00000000


	//----- nvinfo : EIATTR_REGCOUNT
	.align		4
.L_671:
        /*0eb8*/ 	.byte	0x04, 0x2f
        /*0eba*/ 	.short	(.L_673 - .L_672)
	.align		4
.L_672:
        /*0ebc*/ 	.word	index@(_ZN4vllm3moe10moeSigmoidILi256EfEEvPKT0_PKbPfi)
        /*0ec0*/ 	.word	0x00000014


	//----- nvinfo : EIATTR_FRAME_SIZE
	.align		4
.L_673:
        /*0ec4*/ 	.byte	0x04, 0x11
        /*0ec6*/ 	.short	(.L_675 - .L_674)
	.align		4
.L_674:
        /*0ec8*/ 	.word	index@(_ZN4vllm3moe10moeSigmoidILi256EfEEvPKT0_PKbPfi)
        /*0ecc*/ 	.word	0x00000000


	//----- nvinfo : EIATTR_REGCOUNT
	.align		4
.L_675:
        /*0ed0*/ 	.byte	0x04, 0x2f
        /*0ed2*/ 	.short	(.L_677 - .L_676)
	.align		4
.L_676:
        /*0ed4*/ 	.word	index@(_ZN4vllm3moe10topkGatingILi1ELi1ELi4ELi4ELi32EjfLNS0_11ScoringFuncE1EEEvPKT5_PKbPfiPT4_PiiiibPKf)
        /*0ed8*/ 	.word	0x00000020


	//----- nvinfo : EIATTR_FRAME_SIZE
	.align		4
.L_677:
        /*0edc*/ 	.byte	0x04, 0x11
        /*0ede*/ 	.short	(.L_679 - .L_678)
	.align		4
.L_678:
        /*0ee0*/ 	.word	index@(_ZN4vllm3moe10topkGatingILi1ELi1ELi4ELi4ELi32EjfLNS0_11ScoringFuncE1EEEvPKT5_PKbPfiPT4_PiiiibPKf)
        /*0ee4*/ 	.word	0x00000000


	//----- nvinfo : EIATTR_REGCOUNT
	.align		4
.L_679:
        /*0ee8*/ 	.byte	0x04, 0x2f
        /*0eea*/ 	.short	(.L_681 - .L_680)
	.align		4
.L_680:
        /*0eec*/ 	.word	index@(_ZN4vllm3moe10topkGatingILi2ELi2ELi4ELi8ELi32EjfLNS0_11ScoringFuncE1EEEvPKT5_PKbPfiPT4_PiiiibPKf)
        /*0ef0*/ 	.word	0x00000020


	//----- nvinfo : EIATTR_FRAME_SIZE
	.align		4
.L_681:
        /*0ef4*/ 	.byte	0x04, 0x11
        /*0ef6*/ 	.short	(.L_683 - .L_682)
	.align		4
.L_682:
        /*0ef8*/ 	.word	index@(_ZN4vllm3moe10topkGatingILi2ELi2ELi4ELi8ELi32EjfLNS0_11ScoringFuncE1EEEvPKT5_PKbPfiPT4_PiiiibPKf)
        /*0efc*/ 	.word	0x00000000


	//----- nvinfo : EIATTR_REGCOUNT
	.align		4
.L_683:
        /*0f00*/ 	.byte	0x04, 0x2f
        /*0f02*/ 	.short	(.L_685 - .L_684)
	.align		4
.L_684:
        /*0f04*/ 	.word	index@(_ZN4vllm3moe10topkGatingILi4ELi4ELi4ELi16ELi32EjfLNS0_11ScoringFuncE1EEEvPKT5_PKbPfiPT4_PiiiibPKf)
        /*0f08*/ 	.word	0x00000020


	//----- nvinfo : EIATTR_FRAME_SIZE
	.align		4
.L_685:
        /*0f0c*/ 	.byte	0x04, 0x11
        /*0f0e*/ 	.short	(.L_687 - .L_686)
	.align		4
.L_686:
        /*0f10*/ 	.word	index@(_ZN4vllm3moe10topkGatingILi4ELi4ELi4ELi16ELi32EjfLNS0_11ScoringFuncE1EEEvPKT5_PKbPfiPT4_PiiiibPKf)
        /*0f14*/ 	.word	0x00000000


	//----- nvinfo : EIATTR_REGCOUNT
	.align		4
.L_687:
        /*0f18*/ 	.byte	0x04, 0x2f
        /*0f1a*/ 	.short	(.L_689 - .L_688)
	.align		4
.L_688:
        /*0f1c*/ 	.word	index@(_ZN4vllm3moe10topkGatingILi4ELi8ELi4ELi16ELi32EjfLNS0_11ScoringFuncE1EEEvPKT5_PKbPfiPT4_PiiiibPKf)
        /*0f20*/ 	.word	0x00000020


	//----- nvinfo : EIATTR_FRAME_SIZE
	.align		4
.L_689:
        /*0f24*/ 	.byte	0x04, 0x11
        /*0f26*/ 	.short	(.L_691 - .L_690)
	.align		4
.L_690:
        /*0f28*/ 	.word	index@(_ZN4vllm3moe10topkGatingILi4ELi8ELi4ELi16ELi32EjfLNS0_11ScoringFuncE1EEEvPKT5_PKbPfiPT4_PiiiibPKf)
        /*0f2c*/ 	.word	0x00000000


	//----- nvinfo : EIATTR_REGCOUNT
	.align		4
.L_691:
        /*0f30*/ 	.byte	0x04, 0x2f
        /*0f32*/ 	.short	(.L_693 - .L_692)
	.align		4
.L_692:
        /*0f34*/ 	.word	index@(_ZN4vllm3moe10topkGatingILi4ELi16ELi4ELi16ELi32EjfLNS0_11ScoringFuncE1EEEvPKT5_PKbPfiPT4_PiiiibPKf)
        /*0f38*/ 	.word	0x00000020


	//----- nvinfo : EIATTR_FRAME_SIZE
	.align		4
.L_693:
        /*0f3c*/ 	.byte	0x04, 0x11
        /*0f3e*/ 	.short	(.L_695 - .L_694)
	.align		4
.L_694:
        /*0f40*/ 	.word	index@(_ZN4vllm3moe10topkGatingILi4ELi16ELi4ELi16ELi32EjfLNS0_11ScoringFuncE1EEEvPKT5_PKbPfiPT4_PiiiibPKf)
        /*0f44*/ 	.word	0x00000000


	//----- nvinfo : EIATTR_REGCOUNT
	.align		4
.L_695:
        /*0f48*/ 	.byte	0x04, 0x2f
        /*0f4a*/ 	.short	(.L_697 - .L_696)
	.align		4
.L_696:
        /*0f4c*/ 	.word	index@(_ZN4vllm3moe10topkGatingILi4ELi32ELi4ELi16ELi32EjfLNS0_11ScoringFuncE1EEEvPKT5_PKbPfiPT4_PiiiibPKf)
        /*0f50*/ 	.word	0x00000020


	//----- nvinfo : EIATTR_FRAME_SIZE
	.align		4
.L_697:
        /*0f54*/ 	.byte	0x04, 0x11
        /*0f56*/ 	.short	(.L_699 - .L_698)
	.align		4
.L_698:
        /*0f58*/ 	.word	index@(_ZN4vllm3moe10topkGatingILi4ELi32ELi4ELi16ELi32EjfLNS0_11ScoringFuncE1EEEvPKT5_PKbPfiPT4_PiiiibPKf)
        /*0f5c*/ 	.word	0x00000000


	//----- nvinfo : EIATTR_REGCOUNT
	.align		4
.L_699:
        /*0f60*/ 	.byte	0x04, 0x2f
        /*0f62*/ 	.short	(.L_701 - .L_700)
	.align		4
.L_700:
        /*0f64*/ 	.word	index@(_ZN4vllm3moe10topkGatingILi4ELi64ELi4ELi16ELi32EjfLNS0_11ScoringFuncE1EEEvPKT5_PKbPfiPT4_PiiiibPKf)
        /*0f68*/ 	.word	0x00000020


	//----- nvinfo : EIATTR_FRAME_SIZE
	.align		4
.L_701:
        /*0f6c*/ 	.byte	0x04, 0x11
        /*0f6e*/ 	.short	(.L_703 - .L_702)
	.align		4
.L_702:
        /*0f70*/ 	.word	index@(_ZN4vllm3moe10topkGatingILi4ELi64ELi4ELi16ELi32EjfLNS0_11ScoringFuncE1EEEvPKT5_PKbPfiPT4_PiiiibPKf)
        /*0f74*/ 	.word	0x00000000


	//----- nvinfo : EIATTR_REGCOUNT
	.align		4
.L_703:
        /*0f78*/ 	.byte	0x04, 0x2f
        /*0f7a*/ 	.short	(.L_705 - .L_704)
	.align		4
.L_704:
        /*0f7c*/ 	.word	index@(_ZN4vllm3moe10topkGatingILi4ELi128ELi4ELi16ELi32EjfLNS0_11ScoringFuncE1EEEvPKT5_PKbPfiPT4_PiiiibPKf)
        /*0f80*/ 	.word	0x00000020


	//----- nvinfo : EIATTR_FRAME_SIZE
	.align		4
.L_705:
        /*0f84*/ 	.byte	0x04, 0x11
        /*0f86*/ 	.short	(.L_707 - .L_706)
	.align		4
.L_706:
        /*0f88*/ 	.word	index@(_ZN4vllm3moe10topkGatingILi4ELi128ELi4ELi16ELi32EjfLNS0_11ScoringFuncE1EEEvPKT5_PKbPfiPT4_PiiiibPKf)
        /*0f8c*/ 	.word	0x00000000


	//----- nvinfo : EIATTR_REGCOUNT
	.align		4
.L_707:
        /*0f90*/ 	.byte	0x04, 0x2f
        /*0f92*/ 	.short	(.L_709 - .L_708)
	.align		4
.L_708:
        /*0f94*/ 	.word	index@(_ZN4vllm3moe10topkGatingILi8ELi256ELi4ELi16ELi32EjfLNS0_11ScoringFuncE1EEEvPKT5_PKbPfiPT4_PiiiibPKf)
        /*0f98*/ 	.word	0x00000020


	//----- nvinfo : EIATTR_FRAME_SIZE
	.align		4
.L_709:
        /*0f9c*/ 	.byte	0x04, 0x11
        /*0f9e*/ 	.short	(.L_711 - .L_710)
	.align		4
.L_710:
        /*0fa0*/ 	.word	index@(_ZN4vllm3moe10topkGatingILi8ELi256ELi4ELi16ELi32EjfLNS0_11ScoringFuncE1EEEvPKT5_PKbPfiPT4_PiiiibPKf)
        /*0fa4*/ 	.word	0x00000000


	//----- nvinfo : EIATTR_REGCOUNT
	.align		4
.L_711:
        /*0fa8*/ 	.byte	0x04, 0x2f
        /*0faa*/ 	.short	(.L_713 - .L_712)
	.align		4
.L_712:
        /*0fac*/ 	.word	index@(_ZN4vllm3moe10topkGatingILi16ELi512ELi4ELi16ELi32EjfLNS0_11ScoringFuncE1EEEvPKT5_PKbPfiPT4_PiiiibPKf)
        /*0fb0*/ 	.word	0x0000003c


	//----- nvinfo : EIATTR_FRAME_SIZE
	.align		4
.L_713:
        /*0fb4*/ 	.byte	0x04, 0x11
        /*0fb6*/ 	.short	(.L_715 - .L_714)
	.align		4
.L_714:
        /*0fb8*/ 	.word	index@(_ZN4vllm3moe10topkGatingILi16ELi512ELi4ELi16ELi32EjfLNS0_11ScoringFuncE1EEEvPKT5_PKbPfiPT4_PiiiibPKf)
        /*0fbc*/ 	.word	0x00000000


	//----- nvinfo : EIATTR_REGCOUNT
	.align		4
.L_715:
        /*0fc0*/ 	.byte	0x04, 0x2f
        /*0fc2*/ 	.short	(.L_717 - .L_716)
	.align		4
.L_716:
        /*0fc4*/ 	.word	index@(_ZN4vllm3moe10topkGatingILi6ELi192ELi4ELi8ELi32EjfLNS0_11ScoringFuncE1EEEvPKT5_PKbPfiPT4_PiiiibPKf)
        /*0fc8*/ 	.word	0x00000020


	//----- nvinfo : EIATTR_FRAME_SIZE
	.align		4
.L_717:
        /*0fcc*/ 	.byte	0x04, 0x11
        /*0fce*/ 	.short	(.L_719 - .L_718)
	.align		4
.L_718:
        /*0fd0*/ 	.word	index@(_ZN4vllm3moe10topkGatingILi6ELi192ELi4ELi8ELi32EjfLNS0_11ScoringFuncE1EEEvPKT5_PKbPfiPT4_PiiiibPKf)
        /*0fd4*/ 	.word	0x00000000


	//----- nvinfo : EIATTR_REGCOUNT
	.align		4
.L_719:
        /*0fd8*/ 	.byte	0x04, 0x2f
        /*0fda*/ 	.short	(.L_721 - .L_720)
	.align		4
.L_720:
        /*0fdc*/ 	.word	index@(_ZN4vllm3moe10topkGatingILi10ELi320ELi4ELi8ELi32EjfLNS0_11ScoringFuncE1EEEvPKT5_PKbPfiPT4_PiiiibPKf)
        /*0fe0*/ 	.word	0x0000002b


	//----- nvinfo : EIATTR_FRAME_SIZE
	.align		4
.L_721:
        /*0fe4*/ 	.byte	0x04, 0x11
        /*0fe6*/ 	.short	(.L_723 - .L_722)
	.align		4
.L_722:
        /*0fe8*/ 	.word	index@(_ZN4vllm3moe10topkGatingILi10ELi320ELi4ELi8ELi32EjfLNS0_11ScoringFuncE1EEEvPKT5_PKbPfiPT4_PiiiibPKf)
        /*0fec*/ 	.word	0x00000000


	//----- nvinfo : EIATTR_REGCOUNT
	.align		4
.L_723:
        /*0ff0*/ 	.byte	0x04, 0x2f
        /*0ff2*/ 	.short	(.L_725 - .L_724)
	.align		4
.L_724:
        /*0ff4*/ 	.word	index@(_ZN4vllm3moe10topkGatingILi12ELi384ELi4ELi8ELi32EjfLNS0_11ScoringFuncE1EEEvPKT5_PKbPfiPT4_PiiiibPKf)
        /*0ff8*/ 	.word	0x00000030


	//----- nvinfo : EIATTR_FRAME_SIZE
	.align		4
.L_725:
        /*0ffc*/ 	.byte	0x04, 0x11
        /*0ffe*/ 	.short	(.L_727 - .L_726)
	.align		4
.L_726:
        /*1000*/ 	.word	index@(_ZN4vllm3moe10topkGatingILi12ELi384ELi4ELi8ELi32EjfLNS0_11ScoringFuncE1EEEvPKT5_PKbPfiPT4_PiiiibPKf)
        /*1004*/ 	.word	0x00000000


	//----- nvinfo : EIATTR_REGCOUNT
	.align		4
.L_727:
        /*1008*/ 	.byte	0x04, 0x2f
        /*100a*/ 	.short	(.L_729 - .L_728)
	.align		4
.L_728:
        /*100c*/ 	.word	index@(_ZN4vllm3moe10topkGatingILi14ELi448ELi4ELi8ELi32EjfLNS0_11ScoringFuncE1EEEvPKT5_PKbPfiPT4_PiiiibPKf)
        /*1010*/ 	.word	0x00000038


	//----- nvinfo : EIATTR_FRAME_SIZE
	.align		4
.L_729:
        /*1014*/ 	.byte	0x04, 0x11
        /*1016*/ 	.short	(.L_731 - .L_730)
	.align		4
.L_730:
        /*1018*/ 	.word	index@(_ZN4vllm3moe10topkGatingILi14ELi448ELi4ELi8ELi32EjfLNS0_11ScoringFuncE1EEEvPKT5_PKbPfiPT4_PiiiibPKf)
        /*101c*/ 	.word	0x00000000


	//----- nvinfo : EIATTR_REGCOUNT
	.align		4
.L_731:
        /*1020*/ 	.byte	0x04, 0x2f
        /*1022*/ 	.short	(.L_733 - .L_732)
	.align		4
.L_732:
        /*1024*/ 	.word	index@(_ZN4vllm3moe10topkGatingILi18ELi576ELi4ELi8ELi32EjfLNS0_11ScoringFuncE1EEEvPKT5_PKbPfiPT4_PiiiibPKf)
        /*1028*/ 	.word	0x00000043


	//----- nvinfo : EIATTR_FRAME_SIZE
	.align		4
.L_733:
        /*102c*/ 	.byte	0x04, 0x11
        /*102e*/ 	.short	(.L_735 - .L_734)
	.align		4
.L_734:
        /*1030*/ 	.word	index@(_ZN4vllm3moe10topkGatingILi18ELi576ELi4ELi8ELi32EjfLNS0_11ScoringFuncE1EEEvPKT5_PKbPfiPT4_PiiiibPKf)
        /*1034*/ 	.word	0x00000000


	//----- nvinfo : EIATTR_REGCOUNT
	.align		4
.L_735:
        /*1038*/ 	.byte	0x04, 0x2f
        /*103a*/ 	.short	(.L_737 - .L_736)
	.align		4
.L_736:
        /*103c*/ 	.word	index@(_ZN4vllm3moe10topkGatingILi1ELi1ELi4ELi4ELi32ElfLNS0_11ScoringFuncE1EEEvPKT5_PKbPfiPT4_PiiiibPKf)
        /*1040*/ 	.word	0x00000020


	//----- nvinfo : EIATTR_FRAME_SIZE
	.align		4
.L_737:
        /*1044*/ 	.byte	0x04, 0x11
        /*1046*/ 	.short	(.L_739 - .L_738)
	.align		4
.L_738:
        /*1048*/ 	.word	index@(_ZN4vllm3moe10topkGatingILi1ELi1ELi4ELi4ELi32ElfLNS0_11ScoringFuncE1EEEvPKT5_PKbPfiPT4_PiiiibPKf)
        /*104c*/ 	.word	0x00000000


	//----- nvinfo : EIATTR_REGCOUNT
	.align		4
.L_739:
        /*1050*/ 	.byte	0x04, 0x2f
        /*1052*/ 	.short	(.L_741 - .L_740)
	.align		4
.L_740:
        /*1054*/ 	.word	index@(_ZN4vllm3moe10topkGatingILi2ELi2ELi4ELi8ELi32ElfLNS0_11ScoringFuncE1EEEvPKT5_PKbPfiPT4_PiiiibPKf)
        /*1058*/ 	.word	0x00000020


	//----- nvinfo : EIATTR_FRAME_SIZE
	.align		4
.L_741:
        /*105c*/ 	.byte	0x04, 0x11
        /*105e*/ 	.short	(.L_743 - .L_742)
	.align		4
.L_742:
        /*1060*/ 	.word	index@(_ZN4vllm3moe10topkGatingILi2ELi2ELi4ELi8ELi32ElfLNS0_11ScoringFuncE1EEEvPKT5_PKbPfiPT4_PiiiibPKf)
        /*1064*/ 	.word	0x00000000


	//----- nvinfo : EIATTR_REGCOUNT
	.align		4
.L_743:
        /*1068*/ 	.byte	0x04, 0x2f
        /*106a*/ 	.short	(.L_745 - .L_744)
	.align		4
.L_744:
        /*106c*/ 	.word	index@(_ZN4vllm3moe10topkGatingILi4ELi4ELi4ELi16ELi32ElfLNS0_11ScoringFuncE1EEEvPKT5_PKbPfiPT4_PiiiibPKf)
        /*1070*/ 	.word	0x00000020


	//----- nvinfo : EIATTR_FRAME_SIZE
	.align		4
.L_745:
        /*1074*/ 	.byte	0x04, 0x11
        /*1076*/ 	.short	(.L_747 - .L_746)
	.align		4
.L_746:
        /*1078*/ 	.word	index@(_ZN4vllm3moe10topkGatingILi4ELi4ELi4ELi16ELi32ElfLNS0_11ScoringFuncE1EEEvPKT5_PKbPfiPT4_PiiiibPKf)
        /*107c*/ 	.word	0x00000000


	//----- nvinfo : EIATTR_REGCOUNT
	.align		4
.L_747:
        /*1080*/ 	.byte	0x04, 0x2f
        /*1082*/ 	.short	(.L_749 - .L_748)
	.align		4
.L_748:
        /*1084*/ 	.word	index@(_ZN4vllm3moe10topkGatingILi4ELi8ELi4ELi16ELi32ElfLNS0_11ScoringFuncE1EEEvPKT5_PKbPfiPT4_PiiiibPKf)
        /*1088*/ 	.word	0x00000020


	//----- nvinfo : EIATTR_FRAME_SIZE
	.align		4
.L_749:
        /*108c*/ 	.byte	0x04, 0x11
        /*108e*/ 	.short	(.L_751 - .L_750)
	.align		4
.L_750:
        /*1090*/ 	.word	index@(_ZN4vllm3moe10topkGatingILi4ELi8ELi4ELi16ELi32ElfLNS0_11ScoringFuncE1EEEvPKT5_PKbPfiPT4_PiiiibPKf)
        /*1094*/ 	.word	0x00000000


	//----- nvinfo : EIATTR_REGCOUNT
	.align		4
.L_751:
        /*1098*/ 	.byte	0x04, 0x2f
        /*109a*/ 	.short	(.L_753 - .L_752)
	.align		4
.L_752:
        /*109c*/ 	.word	index@(_ZN4vllm3moe10topkGatingILi4ELi16ELi4ELi16ELi32ElfLNS0_11ScoringFuncE1EEEvPKT5_PKbPfiPT4_PiiiibPKf)
        /*10a0*/ 	.word	0x00000020


	//----- nvinfo : EIATTR_FRAME_SIZE
	.align		4
.L_753:
        /*10a4*/ 	.byte	0x04, 0x11
        /*10a6*/ 	.short	(.L_755 - .L_754)
	.align		4
.L_754:
        /*10a8*/ 	.word	index@(_ZN4vllm3moe10topkGatingILi4ELi16ELi4ELi16ELi32ElfLNS0_11ScoringFuncE1EEEvPKT5_PKbPfiPT4_PiiiibPKf)
        /*10ac*/ 	.word	0x00000000


	//----- nvinfo : EIATTR_REGCOUNT
	.align		4
.L_755:
        /*10b0*/ 	.byte	0x04, 0x2f
        /*10b2*/ 	.short	(.L_757 - .L_756)
	.align		4
.L_756:
        /*10b4*/ 	.word	index@(_ZN4vllm3moe10topkGatingILi4ELi32ELi4ELi16ELi32ElfLNS0_11ScoringFuncE1EEEvPKT5_PKbPfiPT4_PiiiibPKf)
        /*10b8*/ 	.word	0x00000020


	//----- nvinfo : EIATTR_FRAME_SIZE
	.align		4
.L_757:
        /*10bc*/ 	.byte	0x04, 0x11
        /*10be*/ 	.short	(.L_759 - .L_758)
	.align		4
.L_758:
        /*10c0*/ 	.word	index@(_ZN4vllm3moe10topkGatingILi4ELi32ELi4ELi16ELi32ElfLNS0_11ScoringFuncE1EEEvPKT5_PKbPfiPT4_PiiiibPKf)
        /*10c4*/ 	.word	0x00000000


	//----- nvinfo : EIATTR_REGCOUNT
	.align		4
.L_759:
        /*10c8*/ 	.byte	0x04, 0x2f
        /*10ca*/ 	.short	(.L_761 - .L_760)
	.align		4
.L_760:
        /*10cc*/ 	.word	index@(_ZN4vllm3moe10topkGatingILi4ELi64ELi4ELi16ELi32ElfLNS0_11ScoringFuncE1EEEvPKT5_PKbPfiPT4_PiiiibPKf)
        /*10d0*/ 	.word	0x00000020


	//----- nvinfo : EIATTR_FRAME_SIZE
	.align		4
.L_761:
        /*10d4*/ 	.byte	0x04, 0x11
        /*10d6*/ 	.short	(.L_763 - .L_762)
	.align		4
.L_762:
        /*10d8*/ 	.word	index@(_ZN4vllm3moe10topkGatingILi4ELi64ELi4ELi16ELi32ElfLNS0_11ScoringFuncE1EEEvPKT5_PKbPfiPT4_PiiiibPKf)
        /*10dc*/ 	.word	0x00000000


	//----- nvinfo : EIATTR_REGCOUNT
	.align		4
.L_763:
        /*10e0*/ 	.byte	0x04, 0x2f
        /*10e2*/ 	.short	(.L_765 - .L_764)
	.align		4
.L_764:
        /*10e4*/ 	.word	index@(_ZN4vllm3moe10topkGatingILi4ELi128ELi4ELi16ELi32ElfLNS0_11ScoringFuncE1EEEvPKT5_PKbPfiPT4_PiiiibPKf)
        /*10e8*/ 	.word	0x00000020


	//----- nvinfo : EIATTR_FRAME_SIZE
	.align		4
.L_765:
        /*10ec*/ 	.byte	0x04, 0x11
        /*10ee*/ 	.short	(.L_767 - .L_766)
	.align		4
.L_766:
        /*10f0*/ 	.word	index@(_ZN4vllm3moe10topkGatingILi4ELi128ELi4ELi16ELi32ElfLNS0_11ScoringFuncE1EEEvPKT5_PKbPfiPT4_PiiiibPKf)
        /*10f4*/ 	.word	0x00000000


	//----- nvinfo : EIATTR_REGCOUNT
	.align		4
.L_767:
        /*10f8*/ 	.byte	0x04, 0x2f
        /*10fa*/ 	.short	(.L_769 - .L_768)
	.align		4
.L_768:
        /*10fc*/ 	.word	index@(_ZN4vllm3moe10topkGatingILi8ELi256ELi4ELi16ELi32ElfLNS0_11ScoringFuncE1EEEvPKT5_PKbPfiPT4_PiiiibPKf)
        /*1100*/ 	.word	0x00000028


	//----- nvinfo : EIATTR_FRAME_SIZE
	.align		4
.L_769:
        /*1104*/ 	.byte	0x04, 0x11
        /*1106*/ 	.short	(.L_771 - .L_770)
	.align		4
.L_770:
        /*1108*/ 	.word	index@(_ZN4vllm3moe10topkGatingILi8ELi256ELi4ELi16ELi32ElfLNS0_11ScoringFuncE1EEEvPKT5_PKbPfiPT4_PiiiibPKf)
        /*110c*/ 	.word	0x00000000


	//----- nvinfo : EIATTR_REGCOUNT
	.align		4
.L_771:
        /*1110*/ 	.byte	0x04, 0x2f
        /*1112*/ 	.short	(.L_773 - .L_772)
	.align		4
.L_772:
        /*1114*/ 	.word	index@(_ZN4vllm3moe10topkGatingILi16ELi512ELi4ELi16ELi32ElfLNS0_11ScoringFuncE1EEEvPKT5_PKbPfiPT4_PiiiibPKf)
        /*1118*/ 	.word	0x0000003b


	//----- nvinfo : EIATTR_FRAME_SIZE
	.align		4
.L_773:
        /*111c*/ 	.byte	0x04, 0x11
        /*111e*/ 	.short	(.L_775 - .L_774)
	.align		4
.L_774:
        /*1120*/ 	.word	index@(_ZN4vllm3moe10topkGatingILi16ELi512ELi4ELi16ELi32ElfLNS0_11ScoringFuncE1EEEvPKT5_PKbPfiPT4_PiiiibPKf)
        /*1124*/ 	.word	0x00000000


	//----- nvinfo : EIATTR_REGCOUNT
	.align		4
.L_775:
        /*1128*/ 	.byte	0x04, 0x2f
        /*112a*/ 	.short	(.L_777 - .L_776)
	.align		4
.L_776:
        /*112c*/ 	.word	index@(_ZN4vllm3moe10topkGatingILi6ELi192ELi4ELi8ELi32ElfLNS0_11ScoringFuncE1EEEvPKT5_PKbPfiPT4_PiiiibPKf)
        /*1130*/ 	.word	0x00000020


	//----- nvinfo : EIATTR_FRAME_SIZE
	.align		4
.L_777:
        /*1134*/ 	.byte	0x04, 0x11
        /*1136*/ 	.short	(.L_779 - .L_778)
	.align		4
.L_778:
        /*1138*/ 	.word	index@(_ZN4vllm3moe10topkGatingILi6ELi192ELi4ELi8ELi32ElfLNS0_11ScoringFuncE1EEEvPKT5_PKbPfiPT4_PiiiibPKf)
        /*113c*/ 	.word	0x00000000


	//----- nvinfo : EIATTR_REGCOUNT
	.align		4
.L_779:
        /*1140*/ 	.byte	0x04, 0x2f
        /*1142*/ 	.short	(.L_781 - .L_780)
	.align		4
.L_780:
        /*1144*/ 	.word	index@(_ZN4vllm3moe10topkGatingILi10ELi320ELi4ELi8ELi32ElfLNS0_11ScoringFuncE1EEEvPKT5_PKbPfiPT4_PiiiibPKf)
        /*1148*/ 	.word	0x0000002b


	//----- nvinfo : EIATTR_FRAME_SIZE
	.align		4
.L_781:
        /*114c*/ 	.byte	0x04, 0x11
        /*114e*/ 	.short	(.L_783 - .L_782)
	.align		4
.L_782:
        /*1150*/ 	.word	index@(_ZN4vllm3moe10topkGatingILi10ELi320ELi4ELi8ELi32ElfLNS0_11ScoringFuncE1EEEvPKT5_PKbPfiPT4_PiiiibPKf)
        /*1154*/ 	.word	0x00000000


	//----- nvinfo : EIATTR_REGCOUNT
	.align		4
.L_783:
        /*1158*/ 	.byte	0x04, 0x2f
        /*115a*/ 	.short	(.L_785 - .L_784)
	.align		4
.L_784:
        /*115c*/ 	.word	index@(_ZN4vllm3moe10topkGatingILi12ELi384ELi4ELi8ELi32ElfLNS0_11ScoringFuncE1EEEvPKT5_PKbPfiPT4_PiiiibPKf)
        /*1160*/ 	.word	0x00000030


	//----- nvinfo : EIATTR_FRAME_SIZE
	.align		4
.L_785:
        /*1164*/ 	.byte	0x04, 0x11
        /*1166*/ 	.short	(.L_787 - .L_786)
	.align		4
.L_786:
        /*1168*/ 	.word	index@(_ZN4vllm3moe10topkGatingILi12ELi384ELi4ELi8ELi32ElfLNS0_11ScoringFuncE1EEEvPKT5_PKbPfiPT4_PiiiibPKf)
        /*116c*/ 	.word	0x00000000


	//----- nvinfo : EIATTR_REGCOUNT
	.align		4
.L_787:
        /*1170*/ 	.byte	0x04, 0x2f
        /*1172*/ 	.short	(.L_789 - .L_788)
	.align		4
.L_788:
        /*1174*/ 	.word	index@(_ZN4vllm3moe10topkGatingILi14ELi448ELi4ELi8ELi32ElfLNS0_11ScoringFuncE1EEEvPKT5_PKbPfiPT4_PiiiibPKf)
        /*1178*/ 	.word	0x00000038


	//----- nvinfo : EIATTR_FRAME_SIZE
	.align		4
.L_789:
        /*117c*/ 	.byte	0x04, 0x11
        /*117e*/ 	.short	(.L_791 - .L_790)
	.align		4
.L_790:
        /*1180*/ 	.word	index@(_ZN4vllm3moe10topkGatingILi14ELi448ELi4ELi8ELi32ElfLNS0_11ScoringFuncE1EEEvPKT5_PKbPfiPT4_PiiiibPKf)
        /*1184*/ 	.word	0x00000000


	//----- nvinfo : EIATTR_REGCOUNT
	.align		4
.L_791:
        /*1188*/ 	.byte	0x04, 0x2f
        /*118a*/ 	.short	(.L_793 - .L_792)
	.align		4
.L_792:
        /*118c*/ 	.word	index@(_ZN4vllm3moe10topkGatingILi18ELi576ELi4ELi8ELi32ElfLNS0_11ScoringFuncE1EEEvPKT5_PKbPfiPT4_PiiiibPKf)
        /*1190*/ 	.word	0x00000043


	//----- nvinfo : EIATTR_FRAME_SIZE
	.align		4
.L_793:
        /*1194*/ 	.byte	0x04, 0x11
        /*1196*/ 	.short	(.L_795 - .L_794)
	.align		4
.L_794:
        /*1198*/ 	.word	index@(_ZN4vllm3moe10topkGatingILi18ELi576ELi4ELi8ELi32ElfLNS0_11ScoringFuncE1EEEvPKT5_PKbPfiPT4_PiiiibPKf)
        /*119c*/ 	.word	0x00000000


	//----- nvinfo : EIATTR_REGCOUNT
	.align		4
.L_795:
        /*11a0*/ 	.byte	0x04, 0x2f
        /*11a2*/ 	.short	(.L_797 - .L_796)
	.align		4
.L_796:
        /*11a4*/ 	.word	index@(_ZN4vllm3moe10topkGatingILi1ELi1ELi4ELi2ELi32Ei6__halfLNS0_11ScoringFuncE1EEEvPKT5_PKbPfiPT4_PiiiibPKf)
        /*11a8*/ 	.word	0x00000020


	//----- nvinfo : EIATTR_FRAME_SIZE
	.align		4
.L_797:
        /*11ac*/ 	.byte	0x04, 0x11
        /*11ae*/ 	.short	(.L_799 - .L_798)
	.align		4
.L_798:
        /*11b0*/ 	.word	index@(_ZN4vllm3moe10topkGatingILi1ELi1ELi4ELi2ELi32Ei6__halfLNS0_11ScoringFuncE1EEEvPKT5_PKbPfiPT4_PiiiibPKf)
        /*11b4*/ 	.word	0x00000000


	//----- nvinfo : EIATTR_REGCOUNT
	.align		4
.L_799:
        /*11b8*/ 	.byte	0x04, 0x2f
        /*11ba*/ 	.short	(.L_801 - .L_800)
	.align		4
.L_800:
        /*11bc*/ 	.word	index@(_ZN4vllm3moe10topkGatingILi2ELi2ELi4ELi4ELi32Ei6__halfLNS0_11ScoringFuncE1EEEvPKT5_PKbPfiPT4_PiiiibPKf)
        /*11c0*/ 	.word	0x00000020


	//----- nvinfo : EIATTR_FRAME_SIZE
	.align		4
.L_801:
        /*11c4*/ 	.byte	0x04, 0x11
        /*11c6*/ 	.short	(.L_803 - .L_802)
	.align		4
.L_802:
        /*11c8*/ 	.word	index@(_ZN4vllm3moe10topkGatingILi2ELi2ELi4ELi4ELi32Ei6__halfLNS0_11ScoringFuncE1EEEvPKT5_PKbPfiPT4_PiiiibPKf)
        /*11cc*/ 	.word	0x00000000


	//----- nvinfo : EIATTR_REGCOUNT
	.align		4
.L_803:
        /*11d0*/ 	.byte	0x04, 0x2f
        /*11d2*/ 	.short	(.L_805 - .L_804)
	.align		4
.L_804:
        /*11d4*/ 	.word	index@(_ZN4vllm3moe10topkGatingILi4ELi4ELi4ELi8ELi32Ei6__halfLNS0_11ScoringFuncE1EEEvPKT5_PKbPfiPT4_PiiiibPKf)
        /*11d8*/ 	.word	0x00000020


	//----- nvinfo : EIATTR_FRAME_SIZE
	.align		4
.L_805:
        /*11dc*/ 	.byte	0x04, 0x11
        /*11de*/ 	.short	(.L_807 - .L_806)
	.align		4
.L_806:
        /*11e0*/ 	.word	index@(_ZN4vllm3moe10topkGatingILi4ELi4ELi4ELi8ELi32Ei6__halfLNS0_11ScoringFuncE1EEEvPKT5_PKbPfiPT4_PiiiibPKf)
        /*11e4*/ 	.word	0x00000000


	//----- nvinfo : EIATTR_REGCOUNT
	.align		4
.L_807:
        /*11e8*/ 	.byte	0x04, 0x2f
        /*11ea*/ 	.short	(.L_809 - .L_808)
	.align		4
.L_808:
        /*11ec*/ 	.word	index@(_ZN4vllm3moe10topkGatingILi8ELi8ELi4ELi16ELi32Ei6__halfLNS0_11ScoringFuncE1EEEvPKT5_PKbPfiPT4_PiiiibPKf)
        /*11f0*/ 	.word	0x00000028


	//----- nvinfo : EIATTR_FRAME_SIZE
	.align		4
.L_809:
        /*11f4*/ 	.byte	0x04, 0x11
        /*11f6*/ 	.short	(.L_811 - .L_810)
	.align		4
.L_810:
        /*11f8*/ 	.word	index@(_ZN4vllm3moe10topkGatingILi8ELi8ELi4ELi16ELi32Ei6__halfLNS0_11ScoringFuncE1EEEvPKT5_PKbPfiPT4_PiiiibPKf)
        /*11fc*/ 	.word	0x00000000


	//----- nvinfo : EIATTR_REGCOUNT
	.align		4
.L_811:
        /*1200*/ 	.byte	0x04, 0x2f
        /*1202*/ 	.short	(.L_813 - .L_812)
	.align		4
.L_812:
        /*1204*/ 	.word	index@(_ZN4vllm3moe10topkGatingILi8ELi16ELi4ELi16ELi32Ei6__halfLNS0_11ScoringFuncE1EEEvPKT5_PKbPfiPT4_PiiiibPKf)
        /*1208*/ 	.word	0x00000020


	//----- nvinfo : EIATTR_FRAME_SIZE
	.align		4
.L_813:
        /*120c*/ 	.byte	0x04, 0x11
        /*120e*/ 	.short	(.L_815 - .L_814)
	.align		4
.L_814:
        /*1210*/ 	.word	index@(_ZN4vllm3moe10topkGatingILi8ELi16ELi4ELi16ELi32Ei6__halfLNS0_11ScoringFuncE1EEEvPKT5_PKbPfiPT4_PiiiibPKf)
        /*1214*/ 	.word	0x00000000


	//----- nvinfo : EIATTR_REGCOUNT
	.align		4
.L_815:
        /*1218*/ 	.byte	0x04, 0x2f
        /*121a*/ 	.short	(.L_817 - .L_816)
	.align		4
.L_816:
        /*121c*/ 	.word	index@(_ZN4vllm3moe10topkGatingILi8ELi32ELi4ELi16ELi32Ei6__halfLNS0_11ScoringFuncE1EEEvPKT5_PKbPfiPT4_PiiiibPKf)
        /*1220*/ 	.word	0x00000020


	//----- nvinfo : EIATTR_FRAME_SIZE
	.align		4
.L_817:
        /*1224*/ 	.byte	0x04, 0x11
        /*1226*/ 	.short	(.L_819 - .L_818)
	.align		4
.L_818:
        /*1228*/ 	.word	index@(_ZN4vllm3moe10topkGatingILi8ELi32ELi4ELi16ELi32Ei6__halfLNS0_11ScoringFuncE1EEEvPKT5_PKbPfiPT4_PiiiibPKf)
        /*122c*/ 	.word	0x00000000


	//----- nvinfo : EIATTR_REGCOUNT
	.align		4
.L_819:
        /*1230*/ 	.byte	0x04, 0x2f
        /*1232*/ 	.short	(.L_821 - .L_820)
	.align		4
.L_820:
        /*1234*/ 	.word	index@(_ZN4vllm3moe10topkGatingILi8ELi64ELi4ELi16ELi32Ei6__halfLNS0_11ScoringFuncE1EEEvPKT5_PKbPfiPT4_PiiiibPKf)
        /*1238*/ 	.word	0x00000020


	//----- nvinfo : EIATTR_FRAME_SIZE
	.align		4
.L_821:
        /*123c*/ 	.byte	0x04, 0x11
        /*123e*/ 	.short	(.L_823 - .L_822)
	.align		4
.L_822:
        /*1240*/ 	.word	index@(_ZN4vllm3moe10topkGatingILi8ELi64ELi4ELi16ELi32Ei6__halfLNS0_11ScoringFuncE1EEEvPKT5_PKbPfiPT4_PiiiibPKf)
        /*1244*/ 	.word	0x00000000


	//----- nvinfo : EIATTR_REGCOUNT
	.align		4
.L_823:
        /*1248*/ 	.byte	0x04, 0x2f
        /*124a*/ 	.short	(.L_825 - .L_824)
	.align		4
.L_824:
        /*124c*/ 	.word	index@(_ZN4vllm3moe10topkGatingILi8ELi128ELi4ELi16ELi32Ei6__halfLNS0_11ScoringFuncE1EEEvPKT5_PKbPfiPT4_PiiiibPKf)
        /*1250*/ 	.word	0x00000020


	//----- nvinfo : EIATTR_FRAME_SIZE
	.align		4
.L_825:
        /*1254*/ 	.byte	0x04, 0x11
        /*1256*/ 	.short	(.L_827 - .L_826)
	.align		4
.L_826:
        /*1258*/ 	.word	index@(_ZN4vllm3moe10topkGatingILi8ELi128ELi4ELi16ELi32Ei6__halfLNS0_11ScoringFuncE1EEEvPKT5_PKbPfiPT4_PiiiibPKf)
        /*125c*/ 	.word	0x00000000


	//----- nvinfo : EIATTR_REGCOUNT
	.align		4
.L_827:
        /*1260*/ 	.byte	0x04, 0x2f
        /*1262*/ 	.short	(.L_829 - .L_828)
	.align		4
.L_828:
        /*1264*/ 	.word	index@(_ZN4vllm3moe10topkGatingILi8ELi256ELi4ELi16ELi32Ei6__halfLNS0_11ScoringFuncE1EEEvPKT5_PKbPfiPT4_PiiiibPKf)
        /*1268*/ 	.word	0x00000020


	//----- nvinfo : EIATTR_FRAME_SIZE
	.align		4
.L_829:
        /*126c*/ 	.byte	0x04, 0x11
        /*126e*/ 	.short	(.L_831 - .L_830)
	.align		4
.L_830:
        /*1270*/ 	.word	index@(_ZN4vllm3moe10topkGatingILi8ELi256ELi4ELi16ELi32Ei6__halfLNS0_11ScoringFuncE1EEEvPKT5_PKbPfiPT4_PiiiibPKf)
        /*1274*/ 	.word	0x00000000


	//----- nvinfo : EIATTR_REGCOUNT
	.align		4
.L_831:
        /*1278*/ 	.byte	0x04, 0x2f
        /*127a*/ 	.short	(.L_833 - .L_832)
	.align		4
.L_832:
        /*127c*/ 	.word	index@(_ZN4vllm3moe10topkGatingILi16ELi512ELi4ELi16ELi32Ei6__halfLNS0_11ScoringFuncE1EEEvPKT5_PKbPfiPT4_PiiiibPKf)
        /*1280*/ 	.word	0x0000003c


	//----- nvinfo : EIATTR_FRAME_SIZE
	.align		4
.L_833:
        /*1284*/ 	.byte	0x04, 0x11
        /*1286*/ 	.short	(.L_835 - .L_834)
	.align		4
.L_834:
        /*1288*/ 	.word	index@(_ZN4vllm3moe10topkGatingILi16ELi512ELi4ELi16ELi32Ei6__halfLNS0_11ScoringFuncE1EEEvPKT5_PKbPfiPT4_PiiiibPKf)
        /*128c*/ 	.word	0x00000000


	//----- nvinfo : EIATTR_REGCOUNT
	.align		4
.L_835:
        /*1290*/ 	.byte	0x04, 0x2f
        /*1292*/ 	.short	(.L_837 - .L_836)
	.align		4
.L_836:
        /*1294*/ 	.word	index@(_ZN4vllm3moe10topkGatingILi6ELi192ELi4ELi4ELi32Ei6__halfLNS0_11ScoringFuncE1EEEvPKT5_PKbPfiPT4_PiiiibPKf)
        /*1298*/ 	.word	0x00000020


	//----- nvinfo : EIATTR_FRAME_SIZE
	.align		4
.L_837:
        /*129c*/ 	.byte	0x04, 0x11
        /*129e*/ 	.short	(.L_839 - .L_838)
	.align		4
.L_838:
        /*12a0*/ 	.word	index@(_ZN4vllm3moe10topkGatingILi6ELi192ELi4ELi4ELi32Ei6__halfLNS0_11ScoringFuncE1EEEvPKT5_PKbPfiPT4_PiiiibPKf)
        /*12a4*/ 	.word	0x00000000


	//----- nvinfo : EIATTR_REGCOUNT
	.align		4
.L_839:
        /*12a8*/ 	.byte	0x04, 0x2f
        /*12aa*/ 	.short	(.L_841 - .L_840)
	.align		4
.L_840:
        /*12ac*/ 	.word	index@(_ZN4vllm3moe10topkGatingILi10ELi320ELi4ELi4ELi32Ei6__halfLNS0_11ScoringFuncE1EEEvPKT5_PKbPfiPT4_PiiiibPKf)
        /*12b0*/ 	.word	0x0000002b


	//----- nvinfo : EIATTR_FRAME_SIZE
	.align		4
.L_841:
        /*12b4*/ 	.byte	0x04, 0x11
        /*12b6*/ 	.short	(.L_843 - .L_842)
	.align		4
.L_842:
        /*12b8*/ 	.word	index@(_ZN4vllm3moe10topkGatingILi10ELi320ELi4ELi4ELi32Ei6__halfLNS0_11ScoringFuncE1EEEvPKT5_PKbPfiPT4_PiiiibPKf)
        /*12bc*/ 	.word	0x00000000


	//----- nvinfo : EIATTR_REGCOUNT
	.align		4
.L_843:
        /*12c0*/ 	.byte	0x04, 0x2f
        /*12c2*/ 	.short	(.L_845 - .L_844)
	.align		4
.L_844:
        /*12c4*/ 	.word	index@(_ZN4vllm3moe10topkGatingILi12ELi384ELi4ELi4ELi32Ei6__halfLNS0_11ScoringFuncE1EEEvPKT5_PKbPfiPT4_PiiiibPKf)
        /*12c8*/ 	.word	0x00000030


	//----- nvinfo : EIATTR_FRAME_SIZE
	.align		4
.L_845:
        /*12cc*/ 	.byte	0x04, 0x11
        /*12ce*/ 	.short	(.L_847 - .L_846)
	.align		4
.L_846:
        /*12d0*/ 	.word	index@(_ZN4vllm3moe10topkGatingILi12ELi384ELi4ELi4ELi32Ei6__halfLNS0_11ScoringFuncE1EEEvPKT5_PKbPfiPT4_PiiiibPKf)
        /*12d4*/ 	.word	0x00000000


	//----- nvinfo : EIATTR_REGCOUNT
	.align		4
.L_847:
        /*12d8*/ 	.byte	0x04, 0x2f
        /*12da*/ 	.short	(.L_849 - .L_848)
	.align		4
.L_848:
        /*12dc*/ 	.word	index@(_ZN4vllm3moe10topkGatingILi14ELi448ELi4ELi4ELi32Ei6__halfLNS0_11ScoringFuncE1EEEvPKT5_PKbPfiPT4_PiiiibPKf)
        /*12e0*/ 	.word	0x00000038


	//----- nvinfo : EIATTR_FRAME_SIZE
	.align		4
.L_849:
        /*12e4*/ 	.byte	0x04, 0x11
        /*12e6*/ 	.short	(.L_851 - .L_850)
	.align		4
.L_850:
        /*12e8*/ 	.word	index@(_ZN4vllm3moe10topkGatingILi14ELi448ELi4ELi4ELi32Ei6__halfLNS0_11ScoringFuncE1EEEvPKT5_PKbPfiPT4_PiiiibPKf)
        /*12ec*/ 	.word	0x00000000


	//----- nvinfo : EIATTR_REGCOUNT
	.align		4
.L_851:
        /*12f0*/ 	.byte	0x04, 0x2f
        /*12f2*/ 	.short	(.L_853 - .L_852)
	.align		4
.L_852:
        /*12f4*/ 	.word	index@(_ZN4vllm3moe10topkGatingILi18ELi576ELi4ELi4ELi32Ei6__halfLNS0_11ScoringFuncE1EEEvPKT5_PKbPfiPT4_PiiiibPKf)
        /*12f8*/ 	.word	0x00000043


	//----- nvinfo : EIATTR_FRAME_SIZE
	.align		4
.L_853:
        /*12fc*/ 	.byte	0x04, 0x11
        /*12fe*/ 	.short	(.L_855 - .L_854)
	.align		4
.L_854:
        /*1300*/ 	.word	index@(_ZN4vllm3moe10topkGatingILi18ELi576ELi4ELi4ELi32Ei6__halfLNS0_11ScoringFuncE1EEEvPKT5_PKbPfiPT4_PiiiibPKf)
        /*1304*/ 	.word	0x00000000


	//----- nvinfo : EIATTR_REGCOUNT
	.align		4
.L_855:
        /*1308*/ 	.byte	0x04, 0x2f
        /*130a*/ 	.short	(.L_857 - .L_856)
	.align		4
.L_856:
        /*130c*/ 	.word	index@(_ZN4vllm3moe10moeSigmoidILi256E6__halfEEvPKT0_PKbPfi)
        /*1310*/ 	.word	0x00000016


	//----- nvinfo : EIATTR_FRAME_SIZE
	.align		4
.L_857:
        /*1314*/ 	.byte	0x04, 0x11
        /*1316*/ 	.short	(.L_859 - .L_858)
	.align		4
.L_858:
        /*1318*/ 	.word	index@(_ZN4vllm3moe10moeSigmoidILi256E6__halfEEvPKT0_PKbPfi)
        /*131c*/ 	.word	0x00000000


	//----- nvinfo : EIATTR_REGCOUNT
	.align		4
.L_859:
        /*1320*/ 	.byte	0x04, 0x2f
        /*1322*/ 	.short	(.L_861 - .L_860)
	.align		4
.L_860:
        /*1324*/ 	.word	index@(_ZN4vllm3moe10topkGatingILi1ELi1ELi4ELi2ELi32Ej6__halfLNS0_11ScoringFuncE1EEEvPKT5_PKbPfiPT4_PiiiibPKf)
        /*1328*/ 	.word	0x00000020


	//----- nvinfo : EIATTR_FRAME_SIZE
	.align		4
.L_861:
        /*132c*/ 	.byte	0x04, 0x11
        /*132e*/ 	.short	(.L_863 - .L_862)
	.align		4
.L_862:
        /*1330*/ 	.word	index@(_ZN4vllm3moe10topkGatingILi1ELi1ELi4ELi2ELi32Ej6__halfLNS0_11ScoringFuncE1EEEvPKT5_PKbPfiPT4_PiiiibPKf)
        /*1334*/ 	.word	0x00000000


	//----- nvinfo : EIATTR_REGCOUNT
	.align		4
.L_863:
        /*1338*/ 	.byte	0x04, 0x2f
        /*133a*/ 	.short	(.L_865 - .L_864)
	.align		4
.L_864:
        /*133c*/ 	.word	index@(_ZN4vllm3moe10topkGatingILi2ELi2ELi4ELi4ELi32Ej6__halfLNS0_11ScoringFuncE1EEEvPKT5_PKbPfiPT4_PiiiibPKf)
        /*1340*/ 	.word	0x00000020


	//----- nvinfo : EIATTR_FRAME_SIZE
	.align		4
.L_865:
        /*1344*/ 	.byte	0x04, 0x11
        /*1346*/ 	.short	(.L_867 - .L_866)
	.align		4
.L_866:
        /*1348*/ 	.word	index@(_ZN4vllm3moe10topkGatingILi2ELi2ELi4ELi4ELi32Ej6__halfLNS0_11ScoringFuncE1EEEvPKT5_PKbPfiPT4_PiiiibPKf)
        /*134c*/ 	.word	0x00000000


	//----- nvinfo : EIATTR_REGCOUNT
	.align		4
.L_867:
        /*1350*/ 	.byte	0x04, 0x2f
        /*1352*/ 	.short	(.L_869 - .L_868)
	.align		4
.L_868:
        /*1354*/ 	.word	index@(_ZN4vllm3moe10topkGatingILi4ELi4ELi4ELi8ELi32Ej6__halfLNS0_11ScoringFuncE1EEEvPKT5_PKbPfiPT4_PiiiibPKf)
        /*1358*/ 	.word	0x00000020


	//----- nvinfo : EIATTR_FRAME_SIZE
	.align		4
.L_869:
        /*135c*/ 	.byte	0x04, 0x11
        /*135e*/ 	.short	(.L_871 - .L_870)
	.align		4
.L_870:
        /*1360*/ 	.word	index@(_ZN4vllm3moe10topkGatingILi4ELi4ELi4ELi8ELi32Ej6__halfLNS0_11ScoringFuncE1EEEvPKT5_PKbPfiPT4_PiiiibPKf)
        /*1364*/ 	.word	0x00000000


	//----- nvinfo : EIATTR_REGCOUNT
	.align		4
.L_871:
        /*1368*/ 	.byte	0x04, 0x2f
        /*136a*/ 	.short	(.L_873 - .L_872)
	.align		4
.L_872:
        /*136c*/ 	.word	index@(_ZN4vllm3moe10topkGatingILi8ELi8ELi4ELi16ELi32Ej6__halfLNS0_11ScoringFuncE1EEEvPKT5_PKbPfiPT4_PiiiibPKf)
        /*1370*/ 	.word	0x00000028


	//----- nvinfo : EIATTR_FRAME_SIZE
	.align		4
.L_873:
        /*1374*/ 	.byte	0x04, 0x11
        /*1376*/ 	.short	(.L_875 - .L_874)
	.align		4
.L_874:
        /*1378*/ 	.word	index@(_ZN4vllm3moe10topkGatingILi8ELi8ELi4ELi16ELi32Ej6__halfLNS0_11ScoringFuncE1EEEvPKT5_PKbPfiPT4_PiiiibPKf)
        /*137c*/ 	.word	0x00000000


	//----- nvinfo : EIATTR_REGCOUNT
	.align		4
.L_875:
        /*1380*/ 	.byte	0x04, 0x2f
        /*1382*/ 	.short	(.L_877 - .L_876)
	.align		4
.L_876:
        /*1384*/ 	.word	index@(_ZN4vllm3moe10topkGatingILi8ELi16ELi4ELi16ELi32Ej6__halfLNS0_11ScoringFuncE1EEEvPKT5_PKbPfiPT4_PiiiibPKf)
        /*1388*/ 	.word	0x00000020


	//----- nvinfo : EIATTR_FRAME_SIZE
	.align		4
.L_877:
        /*138c*/ 	.byte	0x04, 0x11
        /*138e*/ 	.short	(.L_879 - .L_878)
	.align		4
.L_878:
        /*1390*/ 	.word	index@(_ZN4vllm3moe10topkGatingILi8ELi16ELi4ELi16ELi32Ej6__halfLNS0_11ScoringFuncE1EEEvPKT5_PKbPfiPT4_PiiiibPKf)
        /*1394*/ 	.word	0x00000000


	//----- nvinfo : EIATTR_REGCOUNT
	.align		4
.L_879:
        /*1398*/ 	.byte	0x04, 0x2f
        /*139a*/ 	.short	(.L_881 - .L_880)
	.align		4
.L_880:
        /*139c*/ 	.word	index@(_ZN4vllm3moe10topkGatingILi8ELi32ELi4ELi16ELi32Ej6__halfLNS0_11ScoringFuncE1EEEvPKT5_PKbPfiPT4_PiiiibPKf)
        /*13a0*/ 	.word	0x00000020


	//----- nvinfo : EIATTR_FRAME_SIZE
	.align		4
.L_881:
        /*13a4*/ 	.byte	0x04, 0x11
        /*13a6*/ 	.short	(.L_883 - .L_882)
	.align		4
.L_882:
        /*13a8*/ 	.word	index@(_ZN4vllm3moe10topkGatingILi8ELi32ELi4ELi16ELi32Ej6__halfLNS0_11ScoringFuncE1EEEvPKT5_PKbPfiPT4_PiiiibPKf)
        /*13ac*/ 	.word	0x00000000


	//----- nvinfo : EIATTR_REGCOUNT
	.align		4
.L_883:
        /*13b0*/ 	.byte	0x04, 0x2f
        /*13b2*/ 	.short	(.L_885 - .L_884)
	.align		4
.L_884:
        /*13b4*/ 	.word	index@(_ZN4vllm3moe10topkGatingILi8ELi64ELi4ELi16ELi32Ej6__halfLNS0_11ScoringFuncE1EEEvPKT5_PKbPfiPT4_PiiiibPKf)
        /*13b8*/ 	.word	0x00000020


	//----- nvinfo : EIATTR_FRAME_SIZE
	.align		4
.L_885:
        /*13bc*/ 	.byte	0x04, 0x11
        /*13be*/ 	.short	(.L_887 - .L_886)
	.align		4
.L_886:
        /*13c0*/ 	.word	index@(_ZN4vllm3moe10topkGatingILi8ELi64ELi4ELi16ELi32Ej6__halfLNS0_11ScoringFuncE1EEEvPKT5_PKbPfiPT4_PiiiibPKf)
        /*13c4*/ 	.word	0x00000000


	//----- nvinfo : EIATTR_REGCOUNT
	.align		4
.L_887:
        /*13c8*/ 	.byte	0x04, 0x2f
        /*13ca*/ 	.short	(.L_889 - .L_888)
	.align		4
.L_888:
        /*13cc*/ 	.word	index@(_ZN4vllm3moe10topkGatingILi8ELi128ELi4ELi16ELi32Ej6__halfLNS0_11ScoringFuncE1EEEvPKT5_PKbPfiPT4_PiiiibPKf)
        /*13d0*/ 	.word	0x00000020


	//----- nvinfo : EIATTR_FRAME_SIZE
	.align		4
.L_889:
        /*13d4*/ 	.byte	0x04, 0x11
        /*13d6*/ 	.short	(.L_891 - .L_890)
	.align		4
.L_890:
        /*13d8*/ 	.word	index@(_ZN4vllm3moe10topkGatingILi8ELi128ELi4ELi16ELi32Ej6__halfLNS0_11ScoringFuncE1EEEvPKT5_PKbPfiPT4_PiiiibPKf)
        /*13dc*/ 	.word	0x00000000


	//----- nvinfo : EIATTR_REGCOUNT
	.align		4
.L_891:
        /*13e0*/ 	.byte	0x04, 0x2f
        /*13e2*/ 	.short	(.L_893 - .L_892)
	.align		4
.L_892:
        /*13e4*/ 	.word	index@(_ZN4vllm3moe10topkGatingILi8ELi256ELi4ELi16ELi32Ej6__halfLNS0_11ScoringFuncE1EEEvPKT5_PKbPfiPT4_PiiiibPKf)
        /*13e8*/ 	.word	0x00000020


	//----- nvinfo : EIATTR_FRAME_SIZE
	.align		4
.L_893:
        /*13ec*/ 	.byte	0x04, 0x11
        /*13ee*/ 	.short	(.L_895 - .L_894)
	.align		4
.L_894:
        /*13f0*/ 	.word	index@(_ZN4vllm3moe10topkGatingILi8ELi256ELi4ELi16ELi32Ej6__halfLNS0_11ScoringFuncE1EEEvPKT5_PKbPfiPT4_PiiiibPKf)
        /*13f4*/ 	.word	0x00000000


	//----- nvinfo : EIATTR_REGCOUNT
	.align		4
.L_895:
        /*13f8*/ 	.byte	0x04, 0x2f
        /*13fa*/ 	.short	(.L_897 - .L_896)
	.align		4
.L_896:
        /*13fc*/ 	.word	index@(_ZN4vllm3moe10topkGatingILi16ELi512ELi4ELi16ELi32Ej6__halfLNS0_11ScoringFuncE1EEEvPKT5_PKbPfiPT4_PiiiibPKf)
        /*1400*/ 	.word	0x0000003c


	//----- nvinfo : EIATTR_FRAME_SIZE
	.align		4
.L_897:
        /*1404*/ 	.byte	0x04, 0x11
        /*1406*/ 	.short	(.L_899 - .L_898)
	.align		4
.L_898:
        /*1408*/ 	.word	index@(_ZN4vllm3moe10topkGatingILi16ELi512ELi4ELi16ELi32Ej6__halfLNS0_11ScoringFuncE1EEEvPKT5_PKbPfiPT4_PiiiibPKf)
        /*140c*/ 	.word	0x00000000


	//----- nvinfo : EIATTR_REGCOUNT
	.align		4
.L_899:
        /*1410*/ 	.byte	0x04, 0x2f
        /*1412*/ 	.short	(.L_901 - .L_900)
	.align		4
.L_900:
        /*1414*/ 	.word	index@(_ZN4vllm3moe10topkGatingILi6ELi192ELi4ELi4ELi32Ej6__halfLNS0_11ScoringFuncE1EEEvPKT5_PKbPfiPT4_PiiiibPKf)
        /*1418*/ 	.word	0x00000020


	//----- nvinfo : EIATTR_FRAME_SIZE
	.align		4
.L_901:
        /*141c*/ 	.byte	0x04, 0x11
        /*141e*/ 	.short	(.L_903 - .L_902)
	.align		4
.L_902:
        /*1420*/ 	.word	index@(_ZN4vllm3moe10topkGatingILi6ELi192ELi4ELi4ELi32Ej6__halfLNS0_11ScoringFuncE1EEEvPKT5_PKbPfiPT4_PiiiibPKf)
        /*1424*/ 	.word	0x00000000


	//----- nvinfo : EIATTR_REGCOUNT
	.align		4
.L_903:
        /*1428*/ 	.byte	0x04, 0x2f
        /*142a*/ 	.short	(.L_905 - .L_904)
	.align		4
.L_904:
        /*142c*/ 	.word	index@(_ZN4vllm3moe10topkGatingILi10ELi320ELi4ELi4ELi32Ej6__halfLNS0_11ScoringFuncE1EEEvPKT5_PKbPfiPT4_PiiiibPKf)
        /*1430*/ 	.word	0x0000002b


	//----- nvinfo : EIATTR_FRAME_SIZE
	.align		4
.L_905:
        /*1434*/ 	.byte	0x04, 0x11
        /*1436*/ 	.short	(.L_907 - .L_906)
	.align		4
.L_906:
        /*1438*/ 	.word	index@(_ZN4vllm3moe10topkGatingILi10ELi320ELi4ELi4ELi32Ej6__halfLNS0_11ScoringFuncE1EEEvPKT5_PKbPfiPT4_PiiiibPKf)
        /*143c*/ 	.word	0x00000000


	//----- nvinfo : EIATTR_REGCOUNT
	.align		4
.L_907:
        /*1440*/ 	.byte	0x04, 0x2f
        /*1442*/ 	.short	(.L_909 - .L_908)
	.align		4
.L_908:
        /*1444*/ 	.word	index@(_ZN4vllm3moe10topkGatingILi12ELi384ELi4ELi4ELi32Ej6__halfLNS0_11ScoringFuncE1EEEvPKT5_PKbPfiPT4_PiiiibPKf)
        /*1448*/ 	.word	0x00000030


	//----- nvinfo : EIATTR_FRAME_SIZE
	.align		4
.L_909:
        /*144c*/ 	.byte	0x04, 0x11
        /*144e*/ 	.short	(.L_911 - .L_910)
	.align		4
.L_910:
        /*1450*/ 	.word	index@(_ZN4vllm3moe10topkGatingILi12ELi384ELi4ELi4ELi32Ej6__halfLNS0_11ScoringFuncE1EEEvPKT5_PKbPfiPT4_PiiiibPKf)
        /*1454*/ 	.word	0x00000000


	//----- nvinfo : EIATTR_REGCOUNT
	.align		4
.L_911:
        /*1458*/ 	.byte	0x04, 0x2f
        /*145a*/ 	.short	(.L_913 - .L_912)
	.align		4
.L_912:
        /*145c*/ 	.word	index@(_ZN4vllm3moe10topkGatingILi14ELi448ELi4ELi4ELi32Ej6__halfLNS0_11ScoringFuncE1EEEvPKT5_PKbPfiPT4_PiiiibPKf)
        /*1460*/ 	.word	0x00000038


	//----- nvinfo : EIATTR_FRAME_SIZE
	.align		4
.L_913:
        /*1464*/ 	.byte	0x04, 0x11
        /*1466*/ 	.short	(.L_915 - .L_914)
	.align		4
.L_914:
        /*1468*/ 	.word	index@(_ZN4vllm3moe10topkGatingILi14ELi448ELi4ELi4ELi32Ej6__halfLNS0_11ScoringFuncE1EEEvPKT5_PKbPfiPT4_PiiiibPKf)
        /*146c*/ 	.word	0x00000000


	//----- nvinfo : EIATTR_REGCOUNT
	.align		4
.L_915:
        /*1470*/ 	.byte	0x04, 0x2f
        /*1472*/ 	.short	(.L_917 - .L_916)
	.align		4
.L_916:
        /*1474*/ 	.word	index@(_ZN4vllm3moe10topkGatingILi18ELi576ELi4ELi4ELi32Ej6__halfLNS0_11ScoringFuncE1EEEvPKT5_PKbPfiPT4_PiiiibPKf)
        /*1478*/ 	.word	0x00000043


	//----- nvinfo : EIATTR_FRAME_SIZE
	.align		4
.L_917:
        /*147c*/ 	.byte	0x04, 0x11
        /*147e*/ 	.short	(.L_919 - .L_918)
	.align		4
.L_918:
        /*1480*/ 	.word	index@(_ZN4vllm3moe10topkGatingILi18ELi576ELi4ELi4ELi32Ej6__halfLNS0_11ScoringFuncE1EEEvPKT5_PKbPfiPT4_PiiiibPKf)
        /*1484*/ 	.word	0x00000000


	//----- nvinfo : EIATTR_REGCOUNT
	.align		4
.L_919:
        /*1488*/ 	.byte	0x04, 0x2f
        /*148a*/ 	.short	(.L_921 - .L_920)
	.align		4
.L_920:
        /*148c*/ 	.word	index@(_ZN4vllm3moe10topkGatingILi1ELi1ELi4ELi2ELi32El6__halfLNS0_11ScoringFuncE1EEEvPKT5_PKbPfiPT4_PiiiibPKf)
        /*1490*/ 	.word	0x00000020


	//----- nvinfo : EIATTR_FRAME_SIZE
	.align		4
.L_921:
        /*1494*/ 	.byte	0x04, 0x11
        /*1496*/ 	.short	(.L_923 - .L_922)
	.align		4
.L_922:
        /*1498*/ 	.word	index@(_ZN4vllm3moe10topkGatingILi1ELi1ELi4ELi2ELi32El6__halfLNS0_11ScoringFuncE1EEEvPKT5_PKbPfiPT4_PiiiibPKf)
        /*149c*/ 	.word	0x00000000


	//----- nvinfo : EIATTR_REGCOUNT
	.align		4
.L_923:
        /*14a0*/ 	.byte	0x04, 0x2f
        /*14a2*/ 	.short	(.L_925 - .L_924)
	.align		4
.L_924:
        /*14a4*/ 	.word	index@(_ZN4vllm3moe10topkGatingILi2ELi2ELi4ELi4ELi32El6__halfLNS0_11ScoringFuncE1EEEvPKT5_PKbPfiPT4_PiiiibPKf)
        /*14a8*/ 	.word	0x00000020


	//----- nvinfo : EIATTR_FRAME_SIZE
	.align		4
.L_925:
        /*14ac*/ 	.byte	0x04, 0x11
        /*14ae*/ 	.short	(.L_927 - .L_926)
	.align		4
.L_926:
        /*14b0*/ 	.word	index@(_ZN4vllm3moe10topkGatingILi2ELi2ELi4ELi4ELi32El6__halfLNS0_11ScoringFuncE1EEEvPKT5_PKbPfiPT4_PiiiibPKf)
        /*14b4*/ 	.word	0x00000000


	//----- nvinfo : EIATTR_REGCOUNT
	.align		4
.L_927:
        /*14b8*/ 	.byte	0x04, 0x2f
        /*14ba*/ 	.short	(.L_929 - .L_928)
	.align		4
.L_928:
        /*14bc*/ 	.word	index@(_ZN4vllm3moe10topkGatingILi4ELi4ELi4ELi8ELi32El6__halfLNS0_11ScoringFuncE1EEEvPKT5_PKbPfiPT4_PiiiibPKf)
        /*14c0*/ 	.word	0x00000020


	//----- nvinfo : EIATTR_FRAME_SIZE
	.align		4
.L_929:
        /*14c4*/ 	.byte	0x04, 0x11
        /*14c6*/ 	.short	(.L_931 - .L_930)
	.align		4
.L_930:
        /*14c8*/ 	.word	index@(_ZN4vllm3moe10topkGatingILi4ELi4ELi4ELi8ELi32El6__halfLNS0_11ScoringFuncE1EEEvPKT5_PKbPfiPT4_PiiiibPKf)
        /*14cc*/ 	.word	0x00000000


	//----- nvinfo : EIATTR_REGCOUNT
	.align		4
.L_931:
        /*14d0*/ 	.byte	0x04, 0x2f
        /*14d2*/ 	.short	(.L_933 - .L_932)
	.align		4
.L_932:
        /*14d4*/ 	.word	index@(_ZN4vllm3moe10topkGatingILi8ELi8ELi4ELi16ELi32El6__halfLNS0_11ScoringFuncE1EEEvPKT5_PKbPfiPT4_PiiiibPKf)
        /*14d8*/ 	.word	0x00000028


	//----- nvinfo : EIATTR_FRAME_SIZE
	.align		4
.L_933:
        /*14dc*/ 	.byte	0x04, 0x11
        /*14de*/ 	.short	(.L_935 - .L_934)
	.align		4
.L_934:
        /*14e0*/ 	.word	index@(_ZN4vllm3moe10topkGatingILi8ELi8ELi4ELi16ELi32El6__halfLNS0_11ScoringFuncE1EEEvPKT5_PKbPfiPT4_PiiiibPKf)
        /*14e4*/ 	.word	0x00000000


	//----- nvinfo : EIATTR_REGCOUNT
	.align		4
.L_935:
        /*14e8*/ 	.byte	0x04, 0x2f
        /*14ea*/ 	.short	(.L_937 - .L_936)
	.align		4
.L_936:
        /*14ec*/ 	.word	index@(_ZN4vllm3moe10topkGatingILi8ELi16ELi4ELi16ELi32El6__halfLNS0_11ScoringFuncE1EEEvPKT5_PKbPfiPT4_PiiiibPKf)
        /*14f0*/ 	.word	0x00000028


	//----- nvinfo : EIATTR_FRAME_SIZE
	.align		4
.L_937:
        /*14f4*/ 	.byte	0x04, 0x11
        /*14f6*/ 	.short	(.L_939 - .L_938)
	.align		4
.L_938:
        /*14f8*/ 	.word	index@(_ZN4vllm3moe10topkGatingILi8ELi16ELi4ELi16ELi32El6__halfLNS0_11ScoringFuncE1EEEvPKT5_PKbPfiPT4_PiiiibPKf)
        /*14fc*/ 	.word	0x00000000


	//----- nvinfo : EIATTR_REGCOUNT
	.align		4
.L_939:
        /*1500*/ 	.byte	0x04, 0x2f
        /*1502*/ 	.short	(.L_941 - .L_940)
	.align		4
.L_940:
        /*1504*/ 	.word	index@(_ZN4vllm3moe10topkGatingILi8ELi32ELi4ELi16ELi32El6__halfLNS0_11ScoringFuncE1EEEvPKT5_PKbPfiPT4_PiiiibPKf)
        /*1508*/ 	.word	0x00000028


	//----- nvinfo : EIATTR_FRAME_SIZE
	.align		4
.L_941:
        /*150c*/ 	.byte	0x04, 0x11
        /*150e*/ 	.short	(.L_943 - .L_942)
	.align		4
.L_942:
        /*1510*/ 	.word	index@(_ZN4vllm3moe10topkGatingILi8ELi32ELi4ELi16ELi32El6__halfLNS0_11ScoringFuncE1EEEvPKT5_PKbPfiPT4_PiiiibPKf)
        /*1514*/ 	.word	0x00000000


	//----- nvinfo : EIATTR_REGCOUNT
	.align		4
.L_943:
        /*1518*/ 	.byte	0x04, 0x2f
        /*151a*/ 	.short	(.L_945 - .L_944)
	.align		4
.L_944:
        /*151c*/ 	.word	index@(_ZN4vllm3moe10topkGatingILi8ELi64ELi4ELi16ELi32El6__halfLNS0_11ScoringFuncE1EEEvPKT5_PKbPfiPT4_PiiiibPKf)
        /*1520*/ 	.word	0x00000028


	//----- nvinfo : EIATTR_FRAME_SIZE
	.align		4
.L_945:
        /*1524*/ 	.byte	0x04, 0x11
        /*1526*/ 	.short	(.L_947 - .L_946)
	.align		4
.L_946:
        /*1528*/ 	.word	index@(_ZN4vllm3moe10topkGatingILi8ELi64ELi4ELi16ELi32El6__halfLNS0_11ScoringFuncE1EEEvPKT5_PKbPfiPT4_PiiiibPKf)
        /*152c*/ 	.word	0x00000000


	//----- nvinfo : EIATTR_REGCOUNT
	.align		4
.L_947:
        /*1530*/ 	.byte	0x04, 0x2f
        /*1532*/ 	.short	(.L_949 - .L_948)
	.align		4
.L_948:
        /*1534*/ 	.word	index@(_ZN4vllm3moe10topkGatingILi8ELi128ELi4ELi16ELi32El6__halfLNS0_11ScoringFuncE1EEEvPKT5_PKbPfiPT4_PiiiibPKf)
        /*1538*/ 	.word	0x00000028


	//----- nvinfo : EIATTR_FRAME_SIZE
	.align		4
.L_949:
        /*153c*/ 	.byte	0x04, 0x11
        /*153e*/ 	.short	(.L_951 - .L_950)
	.align		4
.L_950:
        /*1540*/ 	.word	index@(_ZN4vllm3moe10topkGatingILi8ELi128ELi4ELi16ELi32El6__halfLNS0_11ScoringFuncE1EEEvPKT5_PKbPfiPT4_PiiiibPKf)
        /*1544*/ 	.word	0x00000000


	//----- nvinfo : EIATTR_REGCOUNT
	.align		4
.L_951:
        /*1548*/ 	.byte	0x04, 0x2f
        /*154a*/ 	.short	(.L_953 - .L_952)
	.align		4
.L_952:
        /*154c*/ 	.word	index@(_ZN4vllm3moe10topkGatingILi8ELi256ELi4ELi16ELi32El6__halfLNS0_11ScoringFuncE1EEEvPKT5_PKbPfiPT4_PiiiibPKf)
        /*1550*/ 	.word	0x00000028


	//----- nvinfo : EIATTR_FRAME_SIZE
	.align		4
.L_953:
        /*1554*/ 	.byte	0x04, 0x11
        /*1556*/ 	.short	(.L_955 - .L_954)
	.align		4
.L_954:
        /*1558*/ 	.word	index@(_ZN4vllm3moe10topkGatingILi8ELi256ELi4ELi16ELi32El6__halfLNS0_11ScoringFuncE1EEEvPKT5_PKbPfiPT4_PiiiibPKf)
        /*155c*/ 	.word	0x00000000


	//----- nvinfo : EIATTR_REGCOUNT
	.align		4
.L_955:
        /*1560*/ 	.byte	0x04, 0x2f
        /*1562*/ 	.short	(.L_957 - .L_956)
	.align		4
.L_956:
        /*1564*/ 	.word	index@(_ZN4vllm3moe10topkGatingILi16ELi512ELi4ELi16ELi32El6__halfLNS0_11ScoringFuncE1EEEvPKT5_PKbPfiPT4_PiiiibPKf)
        /*1568*/ 	.word	0x0000003b


	//----- nvinfo : EIATTR_FRAME_SIZE
	.align		4
.L_957:
        /*156c*/ 	.byte	0x04, 0x11
        /*156e*/ 	.short	(.L_959 - .L_958)
	.align		4
.L_958:
        /*1570*/ 	.word	index@(_ZN4vllm3moe10topkGatingILi16ELi512ELi4ELi16ELi32El6__halfLNS0_11ScoringFuncE1EEEvPKT5_PKbPfiPT4_PiiiibPKf)
        /*1574*/ 	.word	0x00000000


	//----- nvinfo : EIATTR_REGCOUNT
	.align		4
.L_959:
        /*1578*/ 	.byte	0x04, 0x2f
        /*157a*/ 	.short	(.L_961 - .L_960)
	.align		4
.L_960:
        /*157c*/ 	.word	index@(_ZN4vllm3moe10topkGatingILi6ELi192ELi4ELi4ELi32El6__halfLNS0_11ScoringFuncE1EEEvPKT5_PKbPfiPT4_PiiiibPKf)
        /*1580*/ 	.word	0x00000020


	//----- nvinfo : EIATTR_FRAME_SIZE
	.align		4
.L_961:
        /*1584*/ 	.byte	0x04, 0x11
        /*1586*/ 	.short	(.L_963 - .L_962)
	.align		4
.L_962:
        /*1588*/ 	.word	index@(_ZN4vllm3moe10topkGatingILi6ELi192ELi4ELi4ELi32El6__halfLNS0_11ScoringFuncE1EEEvPKT5_PKbPfiPT4_PiiiibPKf)
        /*158c*/ 	.word	0x00000000


	//----- nvinfo : EIATTR_REGCOUNT
	.align		4
.L_963:
        /*1590*/ 	.byte	0x04, 0x2f
        /*1592*/ 	.short	(.L_965 - .L_964)
	.align		4
.L_964:
        /*1594*/ 	.word	index@(_ZN4vllm3moe10topkGatingILi10ELi320ELi4ELi4ELi32El6__halfLNS0_11ScoringFuncE1EEEvPKT5_PKbPfiPT4_PiiiibPKf)
        /*1598*/ 	.word	0x0000002b


	//----- nvinfo : EIATTR_FRAME_SIZE
	.align		4
.L_965:
        /*159c*/ 	.byte	0x04, 0x11
        /*159e*/ 	.short	(.L_967 - .L_966)
	.align		4
.L_966:
        /*15a0*/ 	.word	index@(_ZN4vllm3moe10topkGatingILi10ELi320ELi4ELi4ELi32El6__halfLNS0_11ScoringFuncE1EEEvPKT5_PKbPfiPT4_PiiiibPKf)
        /*15a4*/ 	.word	0x00000000


	//----- nvinfo : EIATTR_REGCOUNT
	.align		4
.L_967:
        /*15a8*/ 	.byte	0x04, 0x2f
        /*15aa*/ 	.short	(.L_969 - .L_968)
	.align		4
.L_968:
        /*15ac*/ 	.word	index@(_ZN4vllm3moe10topkGatingILi12ELi384ELi4ELi4ELi32El6__halfLNS0_11ScoringFuncE1EEEvPKT5_PKbPfiPT4_PiiiibPKf)
        /*15b0*/ 	.word	0x00000030


	//----- nvinfo : EIATTR_FRAME_SIZE
	.align		4
.L_969:
        /*15b4*/ 	.byte	0x04, 0x11
        /*15b6*/ 	.short	(.L_971 - .L_970)
	.align		4
.L_970:
        /*15b8*/ 	.word	index@(_ZN4vllm3moe10topkGatingILi12ELi384ELi4ELi4ELi32El6__halfLNS0_11ScoringFuncE1EEEvPKT5_PKbPfiPT4_PiiiibPKf)
        /*15bc*/ 	.word	0x00000000


	//----- nvinfo : EIATTR_REGCOUNT
	.align		4
.L_971:
        /*15c0*/ 	.byte	0x04, 0x2f
        /*15c2*/ 	.short	(.L_973 - .L_972)
	.align		4
.L_972:
        /*15c4*/ 	.word	index@(_ZN4vllm3moe10topkGatingILi14ELi448ELi4ELi4ELi32El6__halfLNS0_11ScoringFuncE1EEEvPKT5_PKbPfiPT4_PiiiibPKf)
        /*15c8*/ 	.word	0x00000038


	//----- nvinfo : EIATTR_FRAME_SIZE
	.align		4
.L_973:
        /*15cc*/ 	.byte	0x04, 0x11
        /*15ce*/ 	.short	(.L_975 - .L_974)
	.align		4
.L_974:
        /*15d0*/ 	.word	index@(_ZN4vllm3moe10topkGatingILi14ELi448ELi4ELi4ELi32El6__halfLNS0_11ScoringFuncE1EEEvPKT5_PKbPfiPT4_PiiiibPKf)
        /*15d4*/ 	.word	0x00000000


	//----- nvinfo : EIATTR_REGCOUNT
	.align		4
.L_975:
        /*15d8*/ 	.byte	0x04, 0x2f
        /*15da*/ 	.short	(.L_977 - .L_976)
	.align		4
.L_976:
        /*15dc*/ 	.word	index@(_ZN4vllm3moe10topkGatingILi18ELi576ELi4ELi4ELi32El6__halfLNS0_11ScoringFuncE1EEEvPKT5_PKbPfiPT4_PiiiibPKf)
        /*15e0*/ 	.word	0x00000043


	//----- nvinfo : EIATTR_FRAME_SIZE
	.align		4
.L_977:
        /*15e4*/ 	.byte	0x04, 0x11
        /*15e6*/ 	.short	(.L_979 - .L_978)
	.align		4
.L_978:
        /*15e8*/ 	.word	index@(_ZN4vllm3moe10topkGatingILi18ELi576ELi4ELi4ELi32El6__halfLNS0_11ScoringFuncE1EEEvPKT5_PKbPfiPT4_PiiiibPKf)
        /*15ec*/ 	.word	0x00000000


	//----- nvinfo : EIATTR_REGCOUNT
	.align		4
.L_979:
        /*15f0*/ 	.byte	0x04, 0x2f
        /*15f2*/ 	.short	(.L_981 - .L_980)
	.align		4
.L_980:
        /*15f4*/ 	.word	index@(_ZN4vllm3moe10topkGatingILi1ELi1ELi4ELi2ELi32Ei13__nv_bfloat16LNS0_11ScoringFuncE1EEEvPKT5_PKbPfiPT4_PiiiibPKf)
        /*15f8*/ 	.word	0x00000020


	//----- nvinfo : EIATTR_FRAME_SIZE
	.align		4
.L_981:
        /*15fc*/ 	.byte	0x04, 0x11
        /*15fe*/ 	.short	(.L_983 - .L_982)
	.align		4
.L_982:
        /*1600*/ 	.word	index@(_ZN4vllm3moe10topkGatingILi1ELi1ELi4ELi2ELi32Ei13__nv_bfloat16LNS0_11ScoringFuncE1EEEvPKT5_PKbPfiPT4_PiiiibPKf)
        /*1604*/ 	.word	0x00000000


	//----- nvinfo : EIATTR_REGCOUNT
	.align		4
.L_983:
        /*1608*/ 	.byte	0x04, 0x2f
        /*160a*/ 	.short	(.L_985 - .L_984)
	.align		4
.L_984:
        /*160c*/ 	.word	index@(_ZN4vllm3moe10topkGatingILi2ELi2ELi4ELi4ELi32Ei13__nv_bfloat16LNS0_11ScoringFuncE1EEEvPKT5_PKbPfiPT4_PiiiibPKf)
        /*1610*/ 	.word	0x00000020


	//----- nvinfo : EIATTR_FRAME_SIZE
	.align		4
.L_985:
        /*1614*/ 	.byte	0x04, 0x11
        /*1616*/ 	.short	(.L_987 - .L_986)
	.align		4
.L_986:
        /*1618*/ 	.word	index@(_ZN4vllm3moe10topkGatingILi2ELi2ELi4ELi4ELi32Ei13__nv_bfloat16LNS0_11ScoringFuncE1EEEvPKT5_PKbPfiPT4_PiiiibPKf)
        /*161c*/ 	.word	0x00000000


	//----- nvinfo : EIATTR_REGCOUNT
	.align		4
.L_987:
        /*1620*/ 	.byte	0x04, 0x2f
        /*1622*/ 	.short	(.L_989 - .L_988)
	.align		4
.L_988:
        /*1624*/ 	.word	index@(_ZN4vllm3moe10topkGatingILi4ELi4ELi4ELi8ELi32Ei13__nv_bfloat16LNS0_11ScoringFuncE1EEEvPKT5_PKbPfiPT4_PiiiibPKf)
        /*1628*/ 	.word	0x00000020


	//----- nvinfo : EIATTR_FRAME_SIZE
	.align		4
.L_989:
        /*162c*/ 	.byte	0x04, 0x11
        /*162e*/ 	.short	(.L_991 - .L_990)
	.align		4
.L_990:
        /*1630*/ 	.word	index@(_ZN4vllm3moe10topkGatingILi4ELi4ELi4ELi8ELi32Ei13__nv_bfloat16LNS0_11ScoringFuncE1EEEvPKT5_PKbPfiPT4_PiiiibPKf)
        /*1634*/ 	.word	0x00000000


	//----- nvinfo : EIATTR_REGCOUNT
	.align		4
.L_991:
        /*1638*/ 	.byte	0x04, 0x2f
        /*163a*/ 	.short	(.L_993 - .L_992)
	.align		4
.L_992:
        /*163c*/ 	.word	index@(_ZN4vllm3moe10topkGatingILi8ELi8ELi4ELi16ELi32Ei13__nv_bfloat16LNS0_11ScoringFuncE1EEEvPKT5_PKbPfiPT4_PiiiibPKf)
        /*1640*/ 	.word	0x00000028


	//----- nvinfo : EIATTR_FRAME_SIZE
	.align		4
.L_993:
        /*1644*/ 	.byte	0x04, 0x11
        /*1646*/ 	.short	(.L_995 - .L_994)
	.align		4
.L_994:
        /*1648*/ 	.word	index@(_ZN4vllm3moe10topkGatingILi8ELi8ELi4ELi16ELi32Ei13__nv_bfloat16LNS0_11ScoringFuncE1EEEvPKT5_PKbPfiPT4_PiiiibPKf)
        /*164c*/ 	.word	0x00000000


	//----- nvinfo : EIATTR_REGCOUNT
	.align		4
.L_995:
        /*1650*/ 	.byte	0x04, 0x2f
        /*1652*/ 	.short	(.L_997 - .L_996)
	.align		4
.L_996:
        /*1654*/ 	.word	index@(_ZN4vllm3moe10topkGatingILi8ELi16ELi4ELi16ELi32Ei13__nv_bfloat16LNS0_11ScoringFuncE1EEEvPKT5_PKbPfiPT4_PiiiibPKf)
        /*1658*/ 	.word	0x00000020


	//----- nvinfo : EIATTR_FRAME_SIZE
	.align		4
.L_997:
        /*165c*/ 	.byte	0x04, 0x11
        /*165e*/ 	.short	(.L_999 - .L_998)
	.align		4
.L_998:
        /*1660*/ 	.word	index@(_ZN4vllm3moe10topkGatingILi8ELi16ELi4ELi16ELi32Ei13__nv_bfloat16LNS0_11ScoringFuncE1EEEvPKT5_PKbPfiPT4_PiiiibPKf)
        /*1664*/ 	.word	0x00000000


	//----- nvinfo : EIATTR_REGCOUNT
	.align		4
.L_999:
        /*1668*/ 	.byte	0x04, 0x2f
        /*166a*/ 	.short	(.L_1001 - .L_1000)
	.align		4
.L_1000:
        /*166c*/ 	.word	index@(_ZN4vllm3moe10topkGatingILi8ELi32ELi4ELi16ELi32Ei13__nv_bfloat16LNS0_11ScoringFuncE1EEEvPKT5_PKbPfiPT4_PiiiibPKf)
        /*1670*/ 	.word	0x00000020


	//----- nvinfo : EIATTR_FRAME_SIZE
	.align		4
.L_1001:
        /*1674*/ 	.byte	0x04, 0x11
        /*1676*/ 	.short	(.L_1003 - .L_1002)
	.align		4
.L_1002:
        /*1678*/ 	.word	index@(_ZN4vllm3moe10topkGatingILi8ELi32ELi4ELi16ELi32Ei13__nv_bfloat16LNS0_11ScoringFuncE1EEEvPKT5_PKbPfiPT4_PiiiibPKf)
        /*167c*/ 	.word	0x00000000


	//----- nvinfo : EIATTR_REGCOUNT
	.align		4
.L_1003:
        /*1680*/ 	.byte	0x04, 0x2f
        /*1682*/ 	.short	(.L_1005 - .L_1004)
	.align		4
.L_1004:
        /*1684*/ 	.word	index@(_ZN4vllm3moe10topkGatingILi8ELi64ELi4ELi16ELi32Ei13__nv_bfloat16LNS0_11ScoringFuncE1EEEvPKT5_PKbPfiPT4_PiiiibPKf)
        /*1688*/ 	.word	0x00000020


	//----- nvinfo : EIATTR_FRAME_SIZE
	.align		4
.L_1005:
        /*168c*/ 	.byte	0x04, 0x11
        /*168e*/ 	.short	(.L_1007 - .L_1006)
	.align		4
.L_1006:
        /*1690*/ 	.word	index@(_ZN4vllm3moe10topkGatingILi8ELi64ELi4ELi16ELi32Ei13__nv_bfloat16LNS0_11ScoringFuncE1EEEvPKT5_PKbPfiPT4_PiiiibPKf)
        /*1694*/ 	.word	0x00000000


	//----- nvinfo : EIATTR_REGCOUNT
	.align		4
.L_1007:
        /*1698*/ 	.byte	0x04, 0x2f
        /*169a*/ 	.short	(.L_1009 - .L_1008)
	.align		4
.L_1008:
        /*169c*/ 	.word	index@(_ZN4vllm3moe10topkGatingILi8ELi128ELi4ELi16ELi32Ei13__nv_bfloat16LNS0_11ScoringFuncE1EEEvPKT5_PKbPfiPT4_PiiiibPKf)
        /*16a0*/ 	.word	0x00000020


	//----- nvinfo : EIATTR_FRAME_SIZE
	.align		4
.L_1009:
        /*16a4*/ 	.byte	0x04, 0x11
        /*16a6*/ 	.short	(.L_1011 - .L_1010)
	.align		4
.L_1010:
        /*16a8*/ 	.word	index@(_ZN4vllm3moe10topkGatingILi8ELi128ELi4ELi16ELi32Ei13__nv_bfloat16LNS0_11ScoringFuncE1EEEvPKT5_PKbPfiPT4_PiiiibPKf)
        /*16ac*/ 	.word	0x00000000


	//----- nvinfo : EIATTR_REGCOUNT
	.align		4
.L_1011:
        /*16b0*/ 	.byte	0x04, 0x2f
        /*16b2*/ 	.short	(.L_1013 - .L_1012)
	.align		4
.L_1012:
        /*16b4*/ 	.word	index@(_ZN4vllm3moe10topkGatingILi8ELi256ELi4ELi16ELi32Ei13__nv_bfloat16LNS0_11ScoringFuncE1EEEvPKT5_PKbPfiPT4_PiiiibPKf)
        /*16b8*/ 	.word	0x00000020


	//----- nvinfo : EIATTR_FRAME_SIZE
	.align		4
.L_1013:
        /*16bc*/ 	.byte	0x04, 0x11
        /*16be*/ 	.short	(.L_1015 - .L_1014)
	.align		4
.L_1014:
        /*16c0*/ 	.word	index@(_ZN4vllm3moe10topkGatingILi8ELi256ELi4ELi16ELi32Ei13__nv_bfloat16LNS0_11ScoringFuncE1EEEvPKT5_PKbPfiPT4_PiiiibPKf)
        /*16c4*/ 	.word	0x00000000


	//----- nvinfo : EIATTR_REGCOUNT
	.align		4
.L_1015:
        /*16c8*/ 	.byte	0x04, 0x2f
        /*16ca*/ 	.short	(.L_1017 - .L_1016)
	.align		4
.L_1016:
        /*16cc*/ 	.word	index@(_ZN4vllm3moe10topkGatingILi16ELi512ELi4ELi16ELi32Ei13__nv_bfloat16LNS0_11ScoringFuncE1EEEvPKT5_PKbPfiPT4_PiiiibPKf)
        /*16d0*/ 	.word	0x0000003c


	//----- nvinfo : EIATTR_FRAME_SIZE
	.align		4
.L_1017:
        /*16d4*/ 	.byte	0x04, 0x11
        /*16d6*/ 	.short	(.L_1019 - .L_1018)
	.align		4
.L_1018:
        /*16d8*/ 	.word	index@(_ZN4vllm3moe10topkGatingILi16ELi512ELi4ELi16ELi32Ei13__nv_bfloat16LNS0_11ScoringFuncE1EEEvPKT5_PKbPfiPT4_PiiiibPKf)
        /*16dc*/ 	.word	0x00000000


	//----- nvinfo : EIATTR_REGCOUNT
	.align		4
.L_1019:
        /*16e0*/ 	.byte	0x04, 0x2f
        /*16e2*/ 	.short	(.L_1021 - .L_1020)
	.align		4
.L_1020:
        /*16e4*/ 	.word	index@(_ZN4vllm3moe10topkGatingILi6ELi192ELi4ELi4ELi32Ei13__nv_bfloat16LNS0_11ScoringFuncE1EEEvPKT5_PKbPfiPT4_PiiiibPKf)
        /*16e8*/ 	.word	0x00000020


	//----- nvinfo : EIATTR_FRAME_SIZE
	.align		4
.L_1021:
        /*16ec*/ 	.byte	0x04, 0x11
        /*16ee*/ 	.short	(.L_1023 - .L_1022)
	.align		4
.L_1022:
        /*16f0*/ 	.word	index@(_ZN4vllm3moe10topkGatingILi6ELi192ELi4ELi4ELi32Ei13__nv_bfloat16LNS0_11ScoringFuncE1EEEvPKT5_PKbPfiPT4_PiiiibPKf)
        /*16f4*/ 	.word	0x00000000


	//----- nvinfo : EIATTR_REGCOUNT
	.align		4
.L_1023:
        /*16f8*/ 	.byte	0x04, 0x2f
        /*16fa*/ 	.short	(.L_1025 - .L_1024)
	.align		4
.L_1024:
        /*16fc*/ 	.word	index@(_ZN4vllm3moe10topkGatingILi10ELi320ELi4ELi4ELi32Ei13__nv_bfloat16LNS0_11ScoringFuncE1EEEvPKT5_PKbPfiPT4_PiiiibPKf)
        /*1700*/ 	.word	0x0000002b


	//----- nvinfo : EIATTR_FRAME_SIZE
	.align		4
.L_1025:
        /*1704*/ 	.byte	0x04, 0x11
        /*1706*/ 	.short	(.L_1027 - .L_1026)
	.align		4
.L_1026:
        /*1708*/ 	.word	index@(_ZN4vllm3moe10topkGatingILi10ELi320ELi4ELi4ELi32Ei13__nv_bfloat16LNS0_11ScoringFuncE1EEEvPKT5_PKbPfiPT4_PiiiibPKf)
        /*170c*/ 	.word	0x00000000


	//----- nvinfo : EIATTR_REGCOUNT
	.align		4
.L_1027:
        /*1710*/ 	.byte	0x04, 0x2f
        /*1712*/ 	.short	(.L_1029 - .L_1028)
	.align		4
.L_1028:
        /*1714*/ 	.word	index@(_ZN4vllm3moe10topkGatingILi12ELi384ELi4ELi4ELi32Ei13__nv_bfloat16LNS0_11ScoringFuncE1EEEvPKT5_PKbPfiPT4_PiiiibPKf)
        /*1718*/ 	.word	0x00000030


	//----- nvinfo : EIATTR_FRAME_SIZE
	.align		4
.L_1029:
        /*171c*/ 	.byte	0x04, 0x11
        /*171e*/ 	.short	(.L_1031 - .L_1030)
	.align		4
.L_1030:
        /*1720*/ 	.word	index@(_ZN4vllm3moe10topkGatingILi12ELi384ELi4ELi4ELi32Ei13__nv_bfloat16LNS0_11ScoringFuncE1EEEvPKT5_PKbPfiPT4_PiiiibPKf)
        /*1724*/ 	.word	0x00000000


	//----- nvinfo : EIATTR_REGCOUNT
	.align		4
.L_1031:
        /*1728*/ 	.byte	0x04, 0x2f
        /*172a*/ 	.short	(.L_1033 - .L_1032)
	.align		4
.L_1032:
        /*172c*/ 	.word	index@(_ZN4vllm3moe10topkGatingILi14ELi448ELi4ELi4ELi32Ei13__nv_bfloat16LNS0_11ScoringFuncE1EEEvPKT5_PKbPfiPT4_PiiiibPKf)
        /*1730*/ 	.word	0x00000038


	//----- nvinfo : EIATTR_FRAME_SIZE
	.align		4
.L_1033:
        /*1734*/ 	.byte	0x04, 0x11
        /*1736*/ 	.short	(.L_1035 - .L_1034)
	.align		4
.L_1034:
        /*1738*/ 	.word	index@(_ZN4vllm3moe10topkGatingILi14ELi448ELi4ELi4ELi32Ei13__nv_bfloat16LNS0_11ScoringFuncE1EEEvPKT5_PKbPfiPT4_PiiiibPKf)
        /*173c*/ 	.word	0x00000000


	//----- nvinfo : EIATTR_REGCOUNT
	.align		4
.L_1035:
        /*1740*/ 	.byte	0x04, 0x2f
        /*1742*/ 	.short	(.L_1037 - .L_1036)
	.align		4
.L_1036:
        /*1744*/ 	.word	index@(_ZN4vllm3moe10topkGatingILi18ELi576ELi4ELi4ELi32Ei13__nv_bfloat16LNS0_11ScoringFuncE1EEEvPKT5_PKbPfiPT4_PiiiibPKf)
        /*1748*/ 	.word	0x00000043


	//----- nvinfo : EIATTR_FRAME_SIZE
	.align		4
.L_1037:
        /*174c*/ 	.byte	0x04, 0x11
        /*174e*/ 	.short	(.L_1039 - .L_1038)
	.align		4
.L_1038:
        /*1750*/ 	.word	index@(_ZN4vllm3moe10topkGatingILi18ELi576ELi4ELi4ELi32Ei13__nv_bfloat16LNS0_11ScoringFuncE1EEEvPKT5_PKbPfiPT4_PiiiibPKf)
        /*1754*/ 	.word	0x00000000


	//----- nvinfo : EIATTR_REGCOUNT
	.align		4
.L_1039:
        /*1758*/ 	.byte	0x04, 0x2f
        /*175a*/ 	.short	(.L_1041 - .L_1040)
	.align		4
.L_1040:
        /*175c*/ 	.word	index@(_ZN4vllm3moe10moeSigmoidILi256E13__nv_bfloat16EEvPKT0_PKbPfi)
        /*1760*/ 	.word	0x00000016


	//----- nvinfo : EIATTR_FRAME_SIZE
	.align		4
.L_1041:
        /*1764*/ 	.byte	0x04, 0x11
        /*1766*/ 	.short	(.L_1043 - .L_1042)
	.align		4
.L_1042:
        /*1768*/ 	.word	index@(_ZN4vllm3moe10moeSigmoidILi256E13__nv_bfloat16EEvPKT0_PKbPfi)
        /*176c*/ 	.word	0x00000000


	//----- nvinfo : EIATTR_REGCOUNT
	.align		4
.L_1043:
        /*1770*/ 	.byte	0x04, 0x2f
        /*1772*/ 	.short	(.L_1045 - .L_1044)
	.align		4
.L_1044:
        /*1774*/ 	.word	index@(_ZN4vllm3moe10topkGatingILi1ELi1ELi4ELi2ELi32Ej13__nv_bfloat16LNS0_11ScoringFuncE1EEEvPKT5_PKbPfiPT4_PiiiibPKf)
        /*1778*/ 	.word	0x00000020


	//----- nvinfo : EIATTR_FRAME_SIZE
	.align		4
.L_1045:
        /*177c*/ 	.byte	0x04, 0x11
        /*177e*/ 	.short	(.L_1047 - .L_1046)
	.align		4
.L_1046:
        /*1780*/ 	.word	index@(_ZN4vllm3moe10topkGatingILi1ELi1ELi4ELi2ELi32Ej13__nv_bfloat16LNS0_11ScoringFuncE1EEEvPKT5_PKbPfiPT4_PiiiibPKf)
        /*1784*/ 	.word	0x00000000


	//----- nvinfo : EIATTR_REGCOUNT
	.align		4
.L_1047:
        /*1788*/ 	.byte	0x04, 0x2f
        /*178a*/ 	.short	(.L_1049 - .L_1048)
	.align		4
.L_1048:
        /*178c*/ 	.word	index@(_ZN4vllm3moe10topkGatingILi2ELi2ELi4ELi4ELi32Ej13__nv_bfloat16LNS0_11ScoringFuncE1EEEvPKT5_PKbPfiPT4_PiiiibPKf)
        /*1790*/ 	.word	0x00000020


	//----- nvinfo : EIATTR_FRAME_SIZE
	.align		4
.L_1049:
        /*1794*/ 	.byte	0x04, 0x11
        /*1796*/ 	.short	(.L_1051 - .L_1050)
	.align		4
.L_1050:
        /*1798*/ 	.word	index@(_ZN4vllm3moe10topkGatingILi2ELi2ELi4ELi4ELi32Ej13__nv_bfloat16LNS0_11ScoringFuncE1EEEvPKT5_PKbPfiPT4_PiiiibPKf)
        /*179c*/ 	.word	0x00000000


	//----- nvinfo : EIATTR_REGCOUNT
	.align		4
.L_1051:
        /*17a0*/ 	.byte	0x04, 0x2f
        /*17a2*/ 	.short	(.L_1053 - .L_1052)
	.align		4
.L_1052:
        /*17a4*/ 	.word	index@(_ZN4vllm3moe10topkGatingILi4ELi4ELi4ELi8ELi32Ej13__nv_bfloat16LNS0_11ScoringFuncE1EEEvPKT5_PKbPfiPT4_PiiiibPKf)
        /*17a8*/ 	.word	0x00000020


	//----- nvinfo : EIATTR_FRAME_SIZE
	.align		4
.L_1053:
        /*17ac*/ 	.byte	0x04, 0x11
        /*17ae*/ 	.short	(.L_1055 - .L_1054)
	.align		4
.L_1054:
        /*17b0*/ 	.word	index@(_ZN4vllm3moe10topkGatingILi4ELi4ELi4ELi8ELi32Ej13__nv_bfloat16LNS0_11ScoringFuncE1EEEvPKT5_PKbPfiPT4_PiiiibPKf)
        /*17b4*/ 	.word	0x00000000


	//----- nvinfo : EIATTR_REGCOUNT
	.align		4
.L_1055:
        /*17b8*/ 	.byte	0x04, 0x2f
        /*17ba*/ 	.short	(.L_1057 - .L_1056)
	.align		4
.L_1056:
        /*17bc*/ 	.word	index@(_ZN4vllm3moe10topkGatingILi8ELi8ELi4ELi16ELi32Ej13__nv_bfloat16LNS0_11ScoringFuncE1EEEvPKT5_PKbPfiPT4_PiiiibPKf)
        /*17c0*/ 	.word	0x00000028


	//----- nvinfo : EIATTR_FRAME_SIZE
	.align		4
.L_1057:
        /*17c4*/ 	.byte	0x04, 0x11
        /*17c6*/ 	.short	(.L_1059 - .L_1058)
	.align		4
.L_1058:
        /*17c8*/ 	.word	index@(_ZN4vllm3moe10topkGatingILi8ELi8ELi4ELi16ELi32Ej13__nv_bfloat16LNS0_11ScoringFuncE1EEEvPKT5_PKbPfiPT4_PiiiibPKf)
        /*17cc*/ 	.word	0x00000000


	//----- nvinfo : EIATTR_REGCOUNT
	.align		4
.L_1059:
        /*17d0*/ 	.byte	0x04, 0x2f
        /*17d2*/ 	.short	(.L_1061 - .L_1060)
	.align		4
.L_1060:
        /*17d4*/ 	.word	index@(_ZN4vllm3moe10topkGatingILi8ELi16ELi4ELi16ELi32Ej13__nv_bfloat16LNS0_11ScoringFuncE1EEEvPKT5_PKbPfiPT4_PiiiibPKf)
        /*17d8*/ 	.word	0x00000020


	//----- nvinfo : EIATTR_FRAME_SIZE
	.align		4
.L_1061:
        /*17dc*/ 	.byte	0x04, 0x11
        /*17de*/ 	.short	(.L_1063 - .L_1062)
	.align		4
.L_1062:
        /*17e0*/ 	.word	index@(_ZN4vllm3moe10topkGatingILi8ELi16ELi4ELi16ELi32Ej13__nv_bfloat16LNS0_11ScoringFuncE1EEEvPKT5_PKbPfiPT4_PiiiibPKf)
        /*17e4*/ 	.word	0x00000000


	//----- nvinfo : EIATTR_REGCOUNT
	.align		4
.L_1063:
        /*17e8*/ 	.byte	0x04, 0x2f
        /*17ea*/ 	.short	(.L_1065 - .L_1064)
	.align		4
.L_1064:
        /*17ec*/ 	.word	index@(_ZN4vllm3moe10topkGatingILi8ELi32ELi4ELi16ELi32Ej13__nv_bfloat16LNS0_11ScoringFuncE1EEEvPKT5_PKbPfiPT4_PiiiibPKf)
        /*17f0*/ 	.word	0x00000020


	//----- nvinfo : EIATTR_FRAME_SIZE
	.align		4
.L_1065:
        /*17f4*/ 	.byte	0x04, 0x11
        /*17f6*/ 	.short	(.L_1067 - .L_1066)
	.align		4
.L_1066:
        /*17f8*/ 	.word	index@(_ZN4vllm3moe10topkGatingILi8ELi32ELi4ELi16ELi32Ej13__nv_bfloat16LNS0_11ScoringFuncE1EEEvPKT5_PKbPfiPT4_PiiiibPKf)
        /*17fc*/ 	.word	0x00000000


	//----- nvinfo : EIATTR_REGCOUNT
	.align		4
.L_1067:
        /*1800*/ 	.byte	0x04, 0x2f
        /*1802*/ 	.short	(.L_1069 - .L_1068)
	.align		4
.L_1068:
        /*1804*/ 	.word	index@(_ZN4vllm3moe10topkGatingILi8ELi64ELi4ELi16ELi32Ej13__nv_bfloat16LNS0_11ScoringFuncE1EEEvPKT5_PKbPfiPT4_PiiiibPKf)
        /*1808*/ 	.word	0x00000020


	//----- nvinfo : EIATTR_FRAME_SIZE
	.align		4
.L_1069:
        /*180c*/ 	.byte	0x04, 0x11
        /*180e*/ 	.short	(.L_1071 - .L_1070)
	.align		4
.L_1070:
        /*1810*/ 	.word	index@(_ZN4vllm3moe10topkGatingILi8ELi64ELi4ELi16ELi32Ej13__nv_bfloat16LNS0_11ScoringFuncE1EEEvPKT5_PKbPfiPT4_PiiiibPKf)
        /*1814*/ 	.word	0x00000000


	//----- nvinfo : EIATTR_REGCOUNT
	.align		4
.L_1071:
        /*1818*/ 	.byte	0x04, 0x2f
        /*181a*/ 	.short	(.L_1073 - .L_1072)
	.align		4
.L_1072:
        /*181c*/ 	.word	index@(_ZN4vllm3moe10topkGatingILi8ELi128ELi4ELi16ELi32Ej13__nv_bfloat16LNS0_11ScoringFuncE1EEEvPKT5_PKbPfiPT4_PiiiibPKf)
        /*1820*/ 	.word	0x00000020


	//----- nvinfo : EIATTR_FRAME_SIZE
	.align		4
.L_1073:
        /*1824*/ 	.byte	0x04, 0x11
        /*1826*/ 	.short	(.L_1075 - .L_1074)
	.align		4
.L_1074:
        /*1828*/ 	.word	index@(_ZN4vllm3moe10topkGatingILi8ELi128ELi4ELi16ELi32Ej13__nv_bfloat16LNS0_11ScoringFuncE1EEEvPKT5_PKbPfiPT4_PiiiibPKf)
        /*182c*/ 	.word	0x00000000


	//----- nvinfo : EIATTR_REGCOUNT
	.align		4
.L_1075:
        /*1830*/ 	.byte	0x04, 0x2f
        /*1832*/ 	.short	(.L_1077 - .L_1076)
	.align		4
.L_1076:
        /*1834*/ 	.word	index@(_ZN4vllm3moe10topkGatingILi8ELi256ELi4ELi16ELi32Ej13__nv_bfloat16LNS0_11ScoringFuncE1EEEvPKT5_PKbPfiPT4_PiiiibPKf)
        /*1838*/ 	.word	0x00000020


	//----- nvinfo : EIATTR_FRAME_SIZE
	.align		4
.L_1077:
        /*183c*/ 	.byte	0x04, 0x11
        /*183e*/ 	.short	(.L_1079 - .L_1078)
	.align		4
.L_1078:
        /*1840*/ 	.word	index@(_ZN4vllm3moe10topkGatingILi8ELi256ELi4ELi16ELi32Ej13__nv_bfloat16LNS0_11ScoringFuncE1EEEvPKT5_PKbPfiPT4_PiiiibPKf)
        /*1844*/ 	.word	0x00000000


	//----- nvinfo : EIATTR_REGCOUNT
	.align		4
.L_1079:
        /*1848*/ 	.byte	0x04, 0x2f
        /*184a*/ 	.short	(.L_1081 - .L_1080)
	.align		4
.L_1080:
        /*184c*/ 	.word	index@(_ZN4vllm3moe10topkGatingILi16ELi512ELi4ELi16ELi32Ej13__nv_bfloat16LNS0_11ScoringFuncE1EEEvPKT5_PKbPfiPT4_PiiiibPKf)
        /*1850*/ 	.word	0x0000003c


	//----- nvinfo : EIATTR_FRAME_SIZE
	.align		4
.L_1081:
        /*1854*/ 	.byte	0x04, 0x11
        /*1856*/ 	.short	(.L_1083 - .L_1082)
	.align		4
.L_1082:
        /*1858*/ 	.word	index@(_ZN4vllm3moe10topkGatingILi16ELi512ELi4ELi16ELi32Ej13__nv_bfloat16LNS0_11ScoringFuncE1EEEvPKT5_PKbPfiPT4_PiiiibPKf)
        /*185c*/ 	.word	0x00000000


	//----- nvinfo : EIATTR_REGCOUNT
	.align		4
.L_1083:
        /*1860*/ 	.byte	0x04, 0x2f
        /*1862*/ 	.short	(.L_1085 - .L_1084)
	.align		4
.L_1084:
        /*1864*/ 	.word	index@(_ZN4vllm3moe10topkGatingILi6ELi192ELi4ELi4ELi32Ej13__nv_bfloat16LNS0_11ScoringFuncE1EEEvPKT5_PKbPfiPT4_PiiiibPKf)
        /*1868*/ 	.word	0x00000020


	//----- nvinfo : EIATTR_FRAME_SIZE
	.align		4
.L_1085:
        /*186c*/ 	.byte	0x04, 0x11
        /*186e*/ 	.short	(.L_1087 - .L_1086)
	.align		4
.L_1086:
        /*1870*/ 	.word	index@(_ZN4vllm3moe10topkGatingILi6ELi192ELi4ELi4ELi32Ej13__nv_bfloat16LNS0_11ScoringFuncE1EEEvPKT5_PKbPfiPT4_PiiiibPKf)
        /*1874*/ 	.word	0x00000000


	//----- nvinfo : EIATTR_REGCOUNT
	.align		4
.L_1087:
        /*1878*/ 	.byte	0x04, 0x2f
        /*187a*/ 	.short	(.L_1089 - .L_1088)
	.align		4
.L_1088:
        /*187c*/ 	.word	index@(_ZN4vllm3moe10topkGatingILi10ELi320ELi4ELi4ELi32Ej13__nv_bfloat16LNS0_11ScoringFuncE1EEEvPKT5_PKbPfiPT4_PiiiibPKf)
        /*1880*/ 	.word	0x0000002b


	//----- nvinfo : EIATTR_FRAME_SIZE
	.align		4
.L_1089:
        /*1884*/ 	.byte	0x04, 0x11
        /*1886*/ 	.short	(.L_1091 - .L_1090)
	.align		4
.L_1090:
        /*1888*/ 	.word	index@(_ZN4vllm3moe10topkGatingILi10ELi320ELi4ELi4ELi32Ej13__nv_bfloat16LNS0_11ScoringFuncE1EEEvPKT5_PKbPfiPT4_PiiiibPKf)
        /*188c*/ 	.word	0x00000000


	//----- nvinfo : EIATTR_REGCOUNT
	.align		4
.L_1091:
        /*1890*/ 	.byte	0x04, 0x2f
        /*1892*/ 	.short	(.L_1093 - .L_1092)
	.align		4
.L_1092:
        /*1894*/ 	.word	index@(_ZN4vllm3moe10topkGatingILi12ELi384ELi4ELi4ELi32Ej13__nv_bfloat16LNS0_11ScoringFuncE1EEEvPKT5_PKbPfiPT4_PiiiibPKf)
        /*1898*/ 	.word	0x00000030


	//----- nvinfo : EIATTR_FRAME_SIZE
	.align		4
.L_1093:
        /*189c*/ 	.byte	0x04, 0x11
        /*189e*/ 	.short	(.L_1095 - .L_1094)
	.align		4
.L_1094:
        /*18a0*/ 	.word	index@(_ZN4vllm3moe10topkGatingILi12ELi384ELi4ELi4ELi32Ej13__nv_bfloat16LNS0_11ScoringFuncE1EEEvPKT5_PKbPfiPT4_PiiiibPKf)
        /*18a4*/ 	.word	0x00000000


	//----- nvinfo : EIATTR_REGCOUNT
	.align		4
.L_1095:
        /*18a8*/ 	.byte	0x04, 0x2f
        /*18aa*/ 	.short	(.L_1097 - .L_1096)
	.align		4
.L_1096:
        /*18ac*/ 	.word	index@(_ZN4vllm3moe10topkGatingILi14ELi448ELi4ELi4ELi32Ej13__nv_bfloat16LNS0_11ScoringFuncE1EEEvPKT5_PKbPfiPT4_PiiiibPKf)
        /*18b0*/ 	.word	0x00000038


	//----- nvinfo : EIATTR_FRAME_SIZE
	.align		4
.L_1097:
        /*18b4*/ 	.byte	0x04, 0x11
        /*18b6*/ 	.short	(.L_1099 - .L_1098)
	.align		4
.L_1098:
        /*18b8*/ 	.word	index@(_ZN4vllm3moe10topkGatingILi14ELi448ELi4ELi4ELi32Ej13__nv_bfloat16LNS0_11ScoringFuncE1EEEvPKT5_PKbPfiPT4_PiiiibPKf)
        /*18bc*/ 	.word	0x00000000


	//----- nvinfo : EIATTR_REGCOUNT
	.align		4
.L_1099:
        /*18c0*/ 	.byte	0x04, 0x2f
        /*18c2*/ 	.short	(.L_1101 - .L_1100)
	.align		4
.L_1100:
        /*18c4*/ 	.word	index@(_ZN4vllm3moe10topkGatingILi18ELi576ELi4ELi4ELi32Ej13__nv_bfloat16LNS0_11ScoringFuncE1EEEvPKT5_PKbPfiPT4_PiiiibPKf)
        /*18c8*/ 	.word	0x00000043


	//----- nvinfo : EIATTR_FRAME_SIZE
	.align		4
.L_1101:
        /*18cc*/ 	.byte	0x04, 0x11
        /*18ce*/ 	.short	(.L_1103 - .L_1102)
	.align		4
.L_1102:
        /*18d0*/ 	.word	index@(_ZN4vllm3moe10topkGatingILi18ELi576ELi4ELi4ELi32Ej13__nv_bfloat16LNS0_11ScoringFuncE1EEEvPKT5_PKbPfiPT4_PiiiibPKf)
        /*18d4*/ 	.word	0x00000000


	//----- nvinfo : EIATTR_REGCOUNT
	.align		4
.L_1103:
        /*18d8*/ 	.byte	0x04, 0x2f
        /*18da*/ 	.short	(.L_1105 - .L_1104)
	.align		4
.L_1104:
        /*18dc*/ 	.word	index@(_ZN4vllm3moe10topkGatingILi1ELi1ELi4ELi2ELi32El13__nv_bfloat16LNS0_11ScoringFuncE1EEEvPKT5_PKbPfiPT4_PiiiibPKf)
        /*18e0*/ 	.word	0x00000020


	//----- nvinfo : EIATTR_FRAME_SIZE
	.align		4
.L_1105:
        /*18e4*/ 	.byte	0x04, 0x11
        /*18e6*/ 	.short	(.L_1107 - .L_1106)
	.align		4
.L_1106:
        /*18e8*/ 	.word	index@(_ZN4vllm3moe10topkGatingILi1ELi1ELi4ELi2ELi32El13__nv_bfloat16LNS0_11ScoringFuncE1EEEvPKT5_PKbPfiPT4_PiiiibPKf)
        /*18ec*/ 	.word	0x00000000


	//----- nvinfo : EIATTR_REGCOUNT
	.align		4
.L_1107:
        /*18f0*/ 	.byte	0x04, 0x2f
        /*18f2*/ 	.short	(.L_1109 - .L_1108)
	.align		4
.L_1108:
        /*18f4*/ 	.word	index@(_ZN4vllm3moe10topkGatingILi2ELi2ELi4ELi4ELi32El13__nv_bfloat16LNS0_11ScoringFuncE1EEEvPKT5_PKbPfiPT4_PiiiibPKf)
        /*18f8*/ 	.word	0x00000020


	//----- nvinfo : EIATTR_FRAME_SIZE
	.align		4
.L_1109:
        /*18fc*/ 	.byte	0x04, 0x11
        /*18fe*/ 	.short	(.L_1111 - .L_1110)
	.align		4
.L_1110:
        /*1900*/ 	.word	index@(_ZN4vllm3moe10topkGatingILi2ELi2ELi4ELi4ELi32El13__nv_bfloat16LNS0_11ScoringFuncE1EEEvPKT5_PKbPfiPT4_PiiiibPKf)
        /*1904*/ 	.word	0x00000000


	//----- nvinfo : EIATTR_REGCOUNT
	.align		4
.L_1111:
        /*1908*/ 	.byte	0x04, 0x2f
        /*190a*/ 	.short	(.L_1113 - .L_1112)
	.align		4
.L_1112:
        /*190c*/ 	.word	index@(_ZN4vllm3moe10topkGatingILi4ELi4ELi4ELi8ELi32El13__nv_bfloat16LNS0_11ScoringFuncE1EEEvPKT5_PKbPfiPT4_PiiiibPKf)
        /*1910*/ 	.word	0x00000020


	//----- nvinfo : EIATTR_FRAME_SIZE
	.align		4
.L_1113:
        /*1914*/ 	.byte	0x04, 0x11
        /*1916*/ 	.short	(.L_1115 - .L_1114)
	.align		4
.L_1114:
        /*1918*/ 	.word	index@(_ZN4vllm3moe10topkGatingILi4ELi4ELi4ELi8ELi32El13__nv_bfloat16LNS0_11ScoringFuncE1EEEvPKT5_PKbPfiPT4_PiiiibPKf)
        /*191c*/ 	.word	0x00000000


	//----- nvinfo : EIATTR_REGCOUNT
	.align		4
.L_1115:
        /*1920*/ 	.byte	0x04, 0x2f
        /*1922*/ 	.short	(.L_1117 - .L_1116)
	.align		4
.L_1116:
        /*1924*/ 	.word	index@(_ZN4vllm3moe10topkGatingILi8ELi8ELi4ELi16ELi32El13__nv_bfloat16LNS0_11ScoringFuncE1EEEvPKT5_PKbPfiPT4_PiiiibPKf)
        /*1928*/ 	.word	0x00000028


	//----- nvinfo : EIATTR_FRAME_SIZE
	.align		4
.L_1117:
        /*192c*/ 	.byte	0x04, 0x11
        /*192e*/ 	.short	(.L_1119 - .L_1118)
	.align		4
.L_1118:
        /*1930*/ 	.word	index@(_ZN4vllm3moe10topkGatingILi8ELi8ELi4ELi16ELi32El13__nv_bfloat16LNS0_11ScoringFuncE1EEEvPKT5_PKbPfiPT4_PiiiibPKf)
        /*1934*/ 	.word	0x00000000


	//----- nvinfo : EIATTR_REGCOUNT
	.align		4
.L_1119:
        /*1938*/ 	.byte	0x04, 0x2f
        /*193a*/ 	.short	(.L_1121 - .L_1120)
	.align		4
.L_1120:
        /*193c*/ 	.word	index@(_ZN4vllm3moe10topkGatingILi8ELi16ELi4ELi16ELi32El13__nv_bfloat16LNS0_11ScoringFuncE1EEEvPKT5_PKbPfiPT4_PiiiibPKf)
        /*1940*/ 	.word	0x00000028


	//----- nvinfo : EIATTR_FRAME_SIZE
	.align		4
.L_1121:
        /*1944*/ 	.byte	0x04, 0x11
        /*1946*/ 	.short	(.L_1123 - .L_1122)
	.align		4
.L_1122:
        /*1948*/ 	.word	index@(_ZN4vllm3moe10topkGatingILi8ELi16ELi4ELi16ELi32El13__nv_bfloat16LNS0_11ScoringFuncE1EEEvPKT5_PKbPfiPT4_PiiiibPKf)
        /*194c*/ 	.word	0x00000000


	//----- nvinfo : EIATTR_REGCOUNT
	.align		4
.L_1123:
        /*1950*/ 	.byte	0x04, 0x2f
        /*1952*/ 	.short	(.L_1125 - .L_1124)
	.align		4
.L_1124:
        /*1954*/ 	.word	index@(_ZN4vllm3moe10topkGatingILi8ELi32ELi4ELi16ELi32El13__nv_bfloat16LNS0_11ScoringFuncE1EEEvPKT5_PKbPfiPT4_PiiiibPKf)
        /*1958*/ 	.word	0x00000028


	//----- nvinfo : EIATTR_FRAME_SIZE
	.align		4
.L_1125:
        /*195c*/ 	.byte	0x04, 0x11
        /*195e*/ 	.short	(.L_1127 - .L_1126)
	.align		4
.L_1126:
        /*1960*/ 	.word	index@(_ZN4vllm3moe10topkGatingILi8ELi32ELi4ELi16ELi32El13__nv_bfloat16LNS0_11ScoringFuncE1EEEvPKT5_PKbPfiPT4_PiiiibPKf)
        /*1964*/ 	.word	0x00000000


	//----- nvinfo : EIATTR_REGCOUNT
	.align		4
.L_1127:
        /*1968*/ 	.byte	0x04, 0x2f
        /*196a*/ 	.short	(.L_1129 - .L_1128)
	.align		4
.L_1128:
        /*196c*/ 	.word	index@(_ZN4vllm3moe10topkGatingILi8ELi64ELi4ELi16ELi32El13__nv_bfloat16LNS0_11ScoringFuncE1EEEvPKT5_PKbPfiPT4_PiiiibPKf)
        /*1970*/ 	.word	0x00000028


	//----- nvinfo : EIATTR_FRAME_SIZE
	.align		4
.L_1129:
        /*1974*/ 	.byte	0x04, 0x11
        /*1976*/ 	.short	(.L_1131 - .L_1130)
	.align		4
.L_1130:
        /*1978*/ 	.word	index@(_ZN4vllm3moe10topkGatingILi8ELi64ELi4ELi16ELi32El13__nv_bfloat16LNS0_11ScoringFuncE1EEEvPKT5_PKbPfiPT4_PiiiibPKf)
        /*197c*/ 	.word	0x00000000


	//----- nvinfo : EIATTR_REGCOUNT
	.align		4
.L_1131:
        /*1980*/ 	.byte	0x04, 0x2f
        /*1982*/ 	.short	(.L_1133 - .L_1132)
	.align		4
.L_1132:
        /*1984*/ 	.word	index@(_ZN4vllm3moe10topkGatingILi8ELi128ELi4ELi16ELi32El13__nv_bfloat16LNS0_11ScoringFuncE1EEEvPKT5_PKbPfiPT4_PiiiibPKf)
        /*1988*/ 	.word	0x00000028


	//----- nvinfo : EIATTR_FRAME_SIZE
	.align		4
.L_1133:
        /*198c*/ 	.byte	0x04, 0x11
        /*198e*/ 	.short	(.L_1135 - .L_1134)
	.align		4
.L_1134:
        /*1990*/ 	.word	index@(_ZN4vllm3moe10topkGatingILi8ELi128ELi4ELi16ELi32El13__nv_bfloat16LNS0_11ScoringFuncE1EEEvPKT5_PKbPfiPT4_PiiiibPKf)
        /*1994*/ 	.word	0x00000000


	//----- nvinfo : EIATTR_REGCOUNT
	.align		4
.L_1135:
        /*1998*/ 	.byte	0x04, 0x2f
        /*199a*/ 	.short	(.L_1137 - .L_1136)
	.align		4
.L_1136:
        /*199c*/ 	.word	index@(_ZN4vllm3moe10topkGatingILi8ELi256ELi4ELi16ELi32El13__nv_bfloat16LNS0_11ScoringFuncE1EEEvPKT5_PKbPfiPT4_PiiiibPKf)
        /*19a0*/ 	.word	0x00000028


	//----- nvinfo : EIATTR_FRAME_SIZE
	.align		4
.L_1137:
        /*19a4*/ 	.byte	0x04, 0x11
        /*19a6*/ 	.short	(.L_1139 - .L_1138)
	.align		4
.L_1138:
        /*19a8*/ 	.word	index@(_ZN4vllm3moe10topkGatingILi8ELi256ELi4ELi16ELi32El13__nv_bfloat16LNS0_11ScoringFuncE1EEEvPKT5_PKbPfiPT4_PiiiibPKf)
        /*19ac*/ 	.word	0x00000000


	//----- nvinfo : EIATTR_REGCOUNT
	.align		4
.L_1139:
        /*19b0*/ 	.byte	0x04, 0x2f
        /*19b2*/ 	.short	(.L_1141 - .L_1140)
	.align		4
.L_1140:
        /*19b4*/ 	.word	index@(_ZN4vllm3moe10topkGatingILi16ELi512ELi4ELi16ELi32El13__nv_bfloat16LNS0_11ScoringFuncE1EEEvPKT5_PKbPfiPT4_PiiiibPKf)
        /*19b8*/ 	.word	0x0000003b


	//----- nvinfo : EIATTR_FRAME_SIZE
	.align		4
.L_1141:
        /*19bc*/ 	.byte	0x04, 0x11
        /*19be*/ 	.short	(.L_1143 - .L_1142)
	.align		4
.L_1142:
        /*19c0*/ 	.word	index@(_ZN4vllm3moe10topkGatingILi16ELi512ELi4ELi16ELi32El13__nv_bfloat16LNS0_11ScoringFuncE1EEEvPKT5_PKbPfiPT4_PiiiibPKf)
        /*19c4*/ 	.word	0x00000000


	//----- nvinfo : EIATTR_REGCOUNT
	.align		4
.L_1143:
        /*19c8*/ 	.byte	0x04, 0x2f
        /*19ca*/ 	.short	(.L_1145 - .L_1144)
	.align		4
.L_1144:
        /*19cc*/ 	.word	index@(_ZN4vllm3moe10topkGatingILi6ELi192ELi4ELi4ELi32El13__nv_bfloat16LNS0_11ScoringFuncE1EEEvPKT5_PKbPfiPT4_PiiiibPKf)
        /*19d0*/ 	.word	0x00000020


	//----- nvinfo : EIATTR_FRAME_SIZE
	.align		4
.L_1145:
        /*19d4*/ 	.byte	0x04, 0x11
        /*19d6*/ 	.short	(.L_1147 - .L_1146)
	.align		4
.L_1146:
        /*19d8*/ 	.word	index@(_ZN4vllm3moe10topkGatingILi6ELi192ELi4ELi4ELi32El13__nv_bfloat16LNS0_11ScoringFuncE1EEEvPKT5_PKbPfiPT4_PiiiibPKf)
        /*19dc*/ 	.word	0x00000000


	//----- nvinfo : EIATTR_REGCOUNT
	.align		4
.L_1147:
        /*19e0*/ 	.byte	0x04, 0x2f
        /*19e2*/ 	.short	(.L_1149 - .L_1148)
	.align		4
.L_1148:
        /*19e4*/ 	.word	index@(_ZN4vllm3moe10topkGatingILi10ELi320ELi4ELi4ELi32El13__nv_bfloat16LNS0_11ScoringFuncE1EEEvPKT5_PKbPfiPT4_PiiiibPKf)
        /*19e8*/ 	.word	0x0000002b


	//----- nvinfo : EIATTR_FRAME_SIZE
	.align		4
.L_1149:
        /*19ec*/ 	.byte	0x04, 0x11
        /*19ee*/ 	.short	(.L_1151 - .L_1150)
	.align		4
.L_1150:
        /*19f0*/ 	.word	index@(_ZN4vllm3moe10topkGatingILi10ELi320ELi4ELi4ELi32El13__nv_bfloat16LNS0_11ScoringFuncE1EEEvPKT5_PKbPfiPT4_PiiiibPKf)
        /*19f4*/ 	.word	0x00000000


	//----- nvinfo : EIATTR_REGCOUNT
	.align		4
.L_1151:
        /*19f8*/ 	.byte	0x04, 0x2f
        /*19fa*/ 	.short	(.L_1153 - .L_1152)
	.align		4
.L_1152:
        /*19fc*/ 	.word	index@(_ZN4vllm3moe10topkGatingILi12ELi384ELi4ELi4ELi32El13__nv_bfloat16LNS0_11ScoringFuncE1EEEvPKT5_PKbPfiPT4_PiiiibPKf)
        /*1a00*/ 	.word	0x00000030


	//----- nvinfo : EIATTR_FRAME_SIZE
	.align		4
.L_1153:
        /*1a04*/ 	.byte	0x04, 0x11
        /*1a06*/ 	.short	(.L_1155 - .L_1154)
	.align		4
.L_1154:
        /*1a08*/ 	.word	index@(_ZN4vllm3moe10topkGatingILi12ELi384ELi4ELi4ELi32El13__nv_bfloat16LNS0_11ScoringFuncE1EEEvPKT5_PKbPfiPT4_PiiiibPKf)
        /*1a0c*/ 	.word	0x00000000


	//----- nvinfo : EIATTR_REGCOUNT
	.align		4
.L_1155:
        /*1a10*/ 	.byte	0x04, 0x2f
        /*1a12*/ 	.short	(.L_1157 - .L_1156)
	.align		4
.L_1156:
        /*1a14*/ 	.word	index@(_ZN4vllm3moe10topkGatingILi14ELi448ELi4ELi4ELi32El13__nv_bfloat16LNS0_11ScoringFuncE1EEEvPKT5_PKbPfiPT4_PiiiibPKf)
        /*1a18*/ 	.word	0x00000038


	//----- nvinfo : EIATTR_FRAME_SIZE
	.align		4
.L_1157:
        /*1a1c*/ 	.byte	0x04, 0x11
        /*1a1e*/ 	.short	(.L_1159 - .L_1158)
	.align		4
.L_1158:
        /*1a20*/ 	.word	index@(_ZN4vllm3moe10topkGatingILi14ELi448ELi4ELi4ELi32El13__nv_bfloat16LNS0_11ScoringFuncE1EEEvPKT5_PKbPfiPT4_PiiiibPKf)
        /*1a24*/ 	.word	0x00000000


	//----- nvinfo : EIATTR_REGCOUNT
	.align		4
.L_1159:
        /*1a28*/ 	.byte	0x04, 0x2f
        /*1a2a*/ 	.short	(.L_1161 - .L_1160)
	.align		4
.L_1160:
        /*1a2c*/ 	.word	index@(_ZN4vllm3moe10topkGatingILi18ELi576ELi4ELi4ELi32El13__nv_bfloat16LNS0_11ScoringFuncE1EEEvPKT5_PKbPfiPT4_PiiiibPKf)
        /*1a30*/ 	.word	0x00000043


	//----- nvinfo : EIATTR_FRAME_SIZE
	.align		4
.L_1161:
        /*1a34*/ 	.byte	0x04, 0x11
        /*1a36*/ 	.short	(.L_1163 - .L_1162)
	.align		4
.L_1162:
        /*1a38*/ 	.word	index@(_ZN4vllm3moe10topkGatingILi18ELi576ELi4ELi4ELi32El13__nv_bfloat16LNS0_11ScoringFuncE1EEEvPKT5_PKbPfiPT4_PiiiibPKf)
        /*1a3c*/ 	.word	0x00000000


	//----- nvinfo : EIATTR_MIN_STACK_SIZE
	.align		4
.L_1163:
        /*1a40*/ 	.byte	0x04, 0x12
        /*1a42*/ 	.short	(.L_1165 - .L_1164)
	.align		4
.L_1164:
        /*1a44*/ 	.word	index@(_ZN4vllm3moe10topkGatingILi18ELi576ELi4ELi4ELi32El13__nv_bfloat16LNS0_11ScoringFuncE1EEEvPKT5_PKbPfiPT4_PiiiibPKf)
        /*1a48*/ 	.word	0x00000000


	//----- nvinfo : EIATTR_MIN_STACK_SIZE
	.align		4
.L_1165:
        /*1a4c*/ 	.byte	0x04, 0x12
        /*1a4e*/ 	.short	(.L_1167 - .L_1166)
	.align		4
.L_1166:
        /*1a50*/ 	.word	index@(_ZN4vllm3moe10topkGatingILi14ELi448ELi4ELi4ELi32El13__nv_bfloat16LNS0_11ScoringFuncE1EEEvPKT5_PKbPfiPT4_PiiiibPKf)
        /*1a54*/ 	.word	0x00000000


	//----- nvinfo : EIATTR_MIN_STACK_SIZE
	.align		4
.L_1167:
        /*1a58*/ 	.byte	0x04, 0x12
        /*1a5a*/ 	.short	(.L_1169 - .L_1168)
	.align		4
.L_1168:
        /*1a5c*/ 	.word	index@(_ZN4vllm3moe10topkGatingILi12ELi384ELi4ELi4ELi32El13__nv_bfloat16LNS0_11ScoringFuncE1EEEvPKT5_PKbPfiPT4_PiiiibPKf)
        /*1a60*/ 	.word	0x00000000


	//----- nvinfo : EIATTR_MIN_STACK_SIZE
	.align		4
.L_1169:
        /*1a64*/ 	.byte	0x04, 0x12
        /*1a66*/ 	.short	(.L_1171 - .L_1170)
	.align		4
.L_1170:
        /*1a68*/ 	.word	index@(_ZN4vllm3moe10topkGatingILi10ELi320ELi4ELi4ELi32El13__nv_bfloat16LNS0_11ScoringFuncE1EEEvPKT5_PKbPfiPT4_PiiiibPKf)
        /*1a6c*/ 	.word	0x00000000


	//----- nvinfo : EIATTR_MIN_STACK_SIZE
	.align		4
.L_1171:
        /*1a70*/ 	.byte	0x04, 0x12
        /*1a72*/ 	.short	(.L_1173 - .L_1172)
	.align		4
.L_1172:
        /*1a74*/ 	.word	index@(_ZN4vllm3moe10topkGatingILi6ELi192ELi4ELi4ELi32El13__nv_bfloat16LNS0_11ScoringFuncE1EEEvPKT5_PKbPfiPT4_PiiiibPKf)
        /*1a78*/ 	.word	0x00000000


	//----- nvinfo : EIATTR_MIN_STACK_SIZE
	.align		4
.L_1173:
        /*1a7c*/ 	.byte	0x04, 0x12
        /*1a7e*/ 	.short	(.L_1175 - .L_1174)
	.align		4
.L_1174:
        /*1a80*/ 	.word	index@(_ZN4vllm3moe10topkGatingILi16ELi512ELi4ELi16ELi32El13__nv_bfloat16LNS0_11ScoringFuncE1EEEvPKT5_PKbPfiPT4_PiiiibPKf)
        /*1a84*/ 	.word	0x00000000


	//----- nvinfo : EIATTR_MIN_STACK_SIZE
	.align		4
.L_1175:
        /*1a88*/ 	.byte	0x04, 0x12
        /*1a8a*/ 	.short	(.L_1177 - .L_1176)
	.align		4
.L_1176:
        /*1a8c*/ 	.word	index@(_ZN4vllm3moe10topkGatingILi8ELi256ELi4ELi16ELi32El13__nv_bfloat16LNS0_11ScoringFuncE1EEEvPKT5_PKbPfiPT4_PiiiibPKf)
        /*1a90*/ 	.word	0x00000000


	//----- nvinfo : EIATTR_MIN_STACK_SIZE
	.align		4
.L_1177:
        /*1a94*/ 	.byte	0x04, 0x12
        /*1a96*/ 	.short	(.L_1179 - .L_1178)
	.align		4
.L_1178:
        /*1a98*/ 	.word	index@(_ZN4vllm3moe10topkGatingILi8ELi128ELi4ELi16ELi32El13__nv_bfloat16LNS0_11ScoringFuncE1EEEvPKT5_PKbPfiPT4_PiiiibPKf)
        /*1a9c*/ 	.word	0x00000000


	//----- nvinfo : EIATTR_MIN_STACK_SIZE
	.align		4
.L_1179:
        /*1aa0*/ 	.byte	0x04, 0x12
        /*1aa2*/ 	.short	(.L_1181 - .L_1180)
	.align		4
.L_1180:
        /*1aa4*/ 	.word	index@(_ZN4vllm3moe10topkGatingILi8ELi64ELi4ELi16ELi32El13__nv_bfloat16LNS0_11ScoringFuncE1EEEvPKT5_PKbPfiPT4_PiiiibPKf)
        /*1aa8*/ 	.word	0x00000000


	//----- nvinfo : EIATTR_MIN_STACK_SIZE
	.align		4
.L_1181:
        /*1aac*/ 	.byte	0x04, 0x12
        /*1aae*/ 	.short	(.L_1183 - .L_1182)
	.align		4
.L_1182:
        /*1ab0*/ 	.word	index@(_ZN4vllm3moe10topkGatingILi8ELi32ELi4ELi16ELi32El13__nv_bfloat16LNS0_11ScoringFuncE1EEEvPKT5_PKbPfiPT4_PiiiibPKf)
        /*1ab4*/ 	.word	0x00000000


	//----- nvinfo : EIATTR_MIN_STACK_SIZE
	.align		4
.L_1183:
        /*1ab8*/ 	.byte	0x04, 0x12
        /*1aba*/ 	.short	(.L_1185 - .L_1184)
	.align		4
.L_1184:
        /*1abc*/ 	.word	index@(_ZN4vllm3moe10topkGatingILi8ELi16ELi4ELi16ELi32El13__nv_bfloat16LNS0_11ScoringFuncE1EEEvPKT5_PKbPfiPT4_PiiiibPKf)
        /*1ac0*/ 	.word	0x00000000


	//----- nvinfo : EIATTR_MIN_STACK_SIZE
	.align		4
.L_1185:
        /*1ac4*/ 	.byte	0x04, 0x12
        /*1ac6*/ 	.short	(.L_1187 - .L_1186)
	.align		4
.L_1186:
        /*1ac8*/ 	.word	index@(_ZN4vllm3moe10topkGatingILi8ELi8ELi4ELi16ELi32El13__nv_bfloat16LNS0_11ScoringFuncE1EEEvPKT5_PKbPfiPT4_PiiiibPKf)
        /*1acc*/ 	.word	0x00000000


	//----- nvinfo : EIATTR_MIN_STACK_SIZE
	.align		4
.L_1187:
        /*1ad0*/ 	.byte	0x04, 0x12
        /*1ad2*/ 	.short	(.L_1189 - .L_1188)
	.align		4
.L_1188:
        /*1ad4*/ 	.word	index@(_ZN4vllm3moe10topkGatingILi4ELi4ELi4ELi8ELi32El13__nv_bfloat16LNS0_11ScoringFuncE1EEEvPKT5_PKbPfiPT4_PiiiibPKf)
        /*1ad8*/ 	.word	0x00000000


	//----- nvinfo : EIATTR_MIN_STACK_SIZE
	.align		4
.L_1189:
        /*1adc*/ 	.byte	0x04, 0x12
        /*1ade*/ 	.short	(.L_1191 - .L_1190)
	.align		4
.L_1190:
        /*1ae0*/ 	.word	index@(_ZN4vllm3moe10topkGatingILi2ELi2ELi4ELi4ELi32El13__nv_bfloat16LNS0_11ScoringFuncE1EEEvPKT5_PKbPfiPT4_PiiiibPKf)
        /*1ae4*/ 	.word	0x00000000


	//----- nvinfo : EIATTR_MIN_STACK_SIZE
	.align		4
.L_1191:
        /*1ae8*/ 	.byte	0x04, 0x12
        /*1aea*/ 	.short	(.L_1193 - .L_1192)
	.align		4
.L_1192:
        /*1aec*/ 	.word	index@(_ZN4vllm3moe10topkGatingILi1ELi1ELi4ELi2ELi32El13__nv_bfloat16LNS0_11ScoringFuncE1EEEvPKT5_PKbPfiPT4_PiiiibPKf)
        /*1af0*/ 	.word	0x00000000


	//----- nvinfo : EIATTR_MIN_STACK_SIZE
	.align		4
.L_1193:
        /*1af4*/ 	.byte	0x04, 0x12
        /*1af6*/ 	.short	(.L_1195 - .L_1194)
	.align		4
.L_1194:
        /*1af8*/ 	.word	index@(_ZN4vllm3moe10topkGatingILi18ELi576ELi4ELi4ELi32Ej13__nv_bfloat16LNS0_11ScoringFuncE1EEEvPKT5_PKbPfiPT4_PiiiibPKf)
        /*1afc*/ 	.word	0x00000000


	//----- nvinfo : EIATTR_MIN_STACK_SIZE
	.align		4
.L_1195:
        /*1b00*/ 	.byte	0x04, 0x12
        /*1b02*/ 	.short	(.L_1197 - .L_1196)
	.align		4
.L_1196:
        /*1b04*/ 	.word	index@(_ZN4vllm3moe10topkGatingILi14ELi448ELi4ELi4ELi32Ej13__nv_bfloat16LNS0_11ScoringFuncE1EEEvPKT5_PKbPfiPT4_PiiiibPKf)
        /*1b08*/ 	.word	0x00000000


	//----- nvinfo : EIATTR_MIN_STACK_SIZE
	.align		4
.L_1197:
        /*1b0c*/ 	.byte	0x04, 0x12
        /*1b0e*/ 	.short	(.L_1199 - .L_1198)
	.align		4
.L_1198:
        /*1b10*/ 	.word	index@(_ZN4vllm3moe10topkGatingILi12ELi384ELi4ELi4ELi32Ej13__nv_bfloat16LNS0_11ScoringFuncE1EEEvPKT5_PKbPfiPT4_PiiiibPKf)
        /*1b14*/ 	.word	0x00000000


	//----- nvinfo : EIATTR_MIN_STACK_SIZE
	.align		4
.L_1199:
        /*1b18*/ 	.byte	0x04, 0x12
        /*1b1a*/ 	.short	(.L_1201 - .L_1200)
	.align		4
.L_1200:
        /*1b1c*/ 	.word	index@(_ZN4vllm3moe10topkGatingILi10ELi320ELi4ELi4ELi32Ej13__nv_bfloat16LNS0_11ScoringFuncE1EEEvPKT5_PKbPfiPT4_PiiiibPKf)
        /*1b20*/ 	.word	0x00000000


	//----- nvinfo : EIATTR_MIN_STACK_SIZE
	.align		4
.L_1201:
        /*1b24*/ 	.byte	0x04, 0x12
        /*1b26*/ 	.short	(.L_1203 - .L_1202)
	.align		4
.L_1202:
        /*1b28*/ 	.word	index@(_ZN4vllm3moe10topkGatingILi6ELi192ELi4ELi4ELi32Ej13__nv_bfloat16LNS0_11ScoringFuncE1EEEvPKT5_PKbPfiPT4_PiiiibPKf)
        /*1b2c*/ 	.word	0x00000000


	//----- nvinfo : EIATTR_MIN_STACK_SIZE
	.align		4
.L_1203:
        /*1b30*/ 	.byte	0x04, 0x12
        /*1b32*/ 	.short	(.L_1205 - .L_1204)
	.align		4
.L_1204:
        /*1b34*/ 	.word	index@(_ZN4vllm3moe10topkGatingILi16ELi512ELi4ELi16ELi32Ej13__nv_bfloat16LNS0_11ScoringFuncE1EEEvPKT5_PKbPfiPT4_PiiiibPKf)
        /*1b38*/ 	.word	0x00000000


	//----- nvinfo : EIATTR_MIN_STACK_SIZE
	.align		4
.L_1205:
        /*1b3c*/ 	.byte	0x04, 0x12
        /*1b3e*/ 	.short	(.L_1207 - .L_1206)
	.align		4
.L_1206:
        /*1b40*/ 	.word	index@(_ZN4vllm3moe10topkGatingILi8ELi256ELi4ELi16ELi32Ej13__nv_bfloat16LNS0_11ScoringFuncE1EEEvPKT5_PKbPfiPT4_PiiiibPKf)
        /*1b44*/ 	.word	0x00000000


	//----- nvinfo : EIATTR_MIN_STACK_SIZE
	.align		4
.L_1207:
        /*1b48*/ 	.byte	0x04, 0x12
        /*1b4a*/ 	.short	(.L_1209 - .L_1208)
	.align		4
.L_1208:
        /*1b4c*/ 	.word	index@(_ZN4vllm3moe10topkGatingILi8ELi128ELi4ELi16ELi32Ej13__nv_bfloat16LNS0_11ScoringFuncE1EEEvPKT5_PKbPfiPT4_PiiiibPKf)
        /*1b50*/ 	.word	0x00000000


	//----- nvinfo : EIATTR_MIN_STACK_SIZE
	.align		4
.L_1209:
        /*1b54*/ 	.byte	0x04, 0x12
        /*1b56*/ 	.short	(.L_1211 - .L_1210)
	.align		4
.L_1210:
        /*1b58*/ 	.word	index@(_ZN4vllm3moe10topkGatingILi8ELi64ELi4ELi16ELi32Ej13__nv_bfloat16LNS0_11ScoringFuncE1EEEvPKT5_PKbPfiPT4_PiiiibPKf)
        /*1b5c*/ 	.word	0x00000000


	//----- nvinfo : EIATTR_MIN_STACK_SIZE
	.align		4
.L_1211:
        /*1b60*/ 	.byte	0x04, 0x12
        /*1b62*/ 	.short	(.L_1213 - .L_1212)
	.align		4
.L_1212:
        /*1b64*/ 	.word	index@(_ZN4vllm3moe10topkGatingILi8ELi32ELi4ELi16ELi32Ej13__nv_bfloat16LNS0_11ScoringFuncE1EEEvPKT5_PKbPfiPT4_PiiiibPKf)
        /*1b68*/ 	.word	0x00000000


	//----- nvinfo : EIATTR_MIN_STACK_SIZE
	.align		4
.L_1213:
        /*1b6c*/ 	.byte	0x04, 0x12
        /*1b6e*/ 	.short	(.L_1215 - .L_1214)
	.align		4
.L_1214:
        /*1b70*/ 	.word	index@(_ZN4vllm3moe10topkGatingILi8ELi16ELi4ELi16ELi32Ej13__nv_bfloat16LNS0_11ScoringFuncE1EEEvPKT5_PKbPfiPT4_PiiiibPKf)
        /*1b74*/ 	.word	0x00000000


	//----- nvinfo : EIATTR_MIN_STACK_SIZE
	.align		4
.L_1215:
        /*1b78*/ 	.byte	0x04, 0x12
        /*1b7a*/ 	.short	(.L_1217 - .L_1216)
	.align		4
.L_1216:
        /*1b7c*/ 	.word	index@(_ZN4vllm3moe10topkGatingILi8ELi8ELi4ELi16ELi32Ej13__nv_bfloat16LNS0_11ScoringFuncE1EEEvPKT5_PKbPfiPT4_PiiiibPKf)
        /*1b80*/ 	.word	0x00000000


	//----- nvinfo : EIATTR_MIN_STACK_SIZE
	.align		4
.L_1217:
        /*1b84*/ 	.byte	0x04, 0x12
        /*1b86*/ 	.short	(.L_1219 - .L_1218)
	.align		4
.L_1218:
        /*1b88*/ 	.word	index@(_ZN4vllm3moe10topkGatingILi4ELi4ELi4ELi8ELi32Ej13__nv_bfloat16LNS0_11ScoringFuncE1EEEvPKT5_PKbPfiPT4_PiiiibPKf)
        /*1b8c*/ 	.word	0x00000000


	//----- nvinfo : EIATTR_MIN_STACK_SIZE
	.align		4
.L_1219:
        /*1b90*/ 	.byte	0x04, 0x12
        /*1b92*/ 	.short	(.L_1221 - .L_1220)
	.align		4
.L_1220:
        /*1b94*/ 	.word	index@(_ZN4vllm3moe10topkGatingILi2ELi2ELi4ELi4ELi32Ej13__nv_bfloat16LNS0_11ScoringFuncE1EEEvPKT5_PKbPfiPT4_PiiiibPKf)
        /*1b98*/ 	.word	0x00000000


	//----- nvinfo : EIATTR_MIN_STACK_SIZE
	.align		4
.L_1221:
        /*1b9c*/ 	.byte	0x04, 0x12
        /*1b9e*/ 	.short	(.L_1223 - .L_1222)
	.align		4
.L_1222:
        /*1ba0*/ 	.word	index@(_ZN4vllm3moe10topkGatingILi1ELi1ELi4ELi2ELi32Ej13__nv_bfloat16LNS0_11ScoringFuncE1EEEvPKT5_PKbPfiPT4_PiiiibPKf)
        /*1ba4*/ 	.word	0x00000000


	//----- nvinfo : EIATTR_MIN_STACK_SIZE
	.align		4
.L_1223:
        /*1ba8*/ 	.byte	0x04, 0x12
        /*1baa*/ 	.short	(.L_1225 - .L_1224)
	.align		4
.L_1224:
        /*1bac*/ 	.word	index@(_ZN4vllm3moe10moeSigmoidILi256E13__nv_bfloat16EEvPKT0_PKbPfi)
        /*1bb0*/ 	.word	0x00000000


	//----- nvinfo : EIATTR_MIN_STACK_SIZE
	.align		4
.L_1225:
        /*1bb4*/ 	.byte	0x04, 0x12
        /*1bb6*/ 	.short	(.L_1227 - .L_1226)
	.align		4
.L_1226:
        /*1bb8*/ 	.word	index@(_ZN4vllm3moe10topkGatingILi18ELi576ELi4ELi4ELi32Ei13__nv_bfloat16LNS0_11ScoringFuncE1EEEvPKT5_PKbPfiPT4_PiiiibPKf)
        /*1bbc*/ 	.word	0x00000000


	//----- nvinfo : EIATTR_MIN_STACK_SIZE
	.align		4
.L_1227:
        /*1bc0*/ 	.byte	0x04, 0x12
        /*1bc2*/ 	.short	(.L_1229 - .L_1228)
	.align		4
.L_1228:
        /*1bc4*/ 	.word	index@(_ZN4vllm3moe10topkGatingILi14ELi448ELi4ELi4ELi32Ei13__nv_bfloat16LNS0_11ScoringFuncE1EEEvPKT5_PKbPfiPT4_PiiiibPKf)
        /*1bc8*/ 	.word	0x00000000


	//----- nvinfo : EIATTR_MIN_STACK_SIZE
	.align		4
.L_1229:
        /*1bcc*/ 	.byte	0x04, 0x12
        /*1bce*/ 	.short	(.L_1231 - .L_1230)
	.align		4
.L_1230:
        /*1bd0*/ 	.word	index@(_ZN4vllm3moe10topkGatingILi12ELi384ELi4ELi4ELi32Ei13__nv_bfloat16LNS0_11ScoringFuncE1EEEvPKT5_PKbPfiPT4_PiiiibPKf)
        /*1bd4*/ 	.word	0x00000000


	//----- nvinfo : EIATTR_MIN_STACK_SIZE
	.align		4
.L_1231:
        /*1bd8*/ 	.byte	0x04, 0x12
        /*1bda*/ 	.short	(.L_1233 - .L_1232)
	.align		4
.L_1232:
        /*1bdc*/ 	.word	index@(_ZN4vllm3moe10topkGatingILi10ELi320ELi4ELi4ELi32Ei13__nv_bfloat16LNS0_11ScoringFuncE1EEEvPKT5_PKbPfiPT4_PiiiibPKf)
        /*1be0*/ 	.word	0x00000000


	//----- nvinfo : EIATTR_MIN_STACK_SIZE
	.align		4
.L_1233:
        /*1be4*/ 	.byte	0x04, 0x12
        /*1be6*/ 	.short	(.L_1235 - .L_1234)
	.align		4
.L_1234:
        /*1be8*/ 	.word	index@(_ZN4vllm3moe10topkGatingILi6ELi192ELi4ELi4ELi32Ei13__nv_bfloat16LNS0_11ScoringFuncE1EEEvPKT5_PKbPfiPT4_PiiiibPKf)
        /*1bec*/ 	.word	0x00000000


	//----- nvinfo : EIATTR_MIN_STACK_SIZE
	.align		4
.L_1235:
        /*1bf0*/ 	.byte	0x04, 0x12
        /*1bf2*/ 	.short	(.L_1237 - .L_1236)
	.align		4
.L_1236:
        /*1bf4*/ 	.word	index@(_ZN4vllm3moe10topkGatingILi16ELi512ELi4ELi16ELi32Ei13__nv_bfloat16LNS0_11ScoringFuncE1EEEvPKT5_PKbPfiPT4_PiiiibPKf)
        /*1bf8*/ 	.word	0x00000000


	//----- nvinfo : EIATTR_MIN_STACK_SIZE
	.align		4
.L_1237:
        /*1bfc*/ 	.byte	0x04, 0x12
        /*1bfe*/ 	.short	(.L_1239 - .L_1238)
	.align		4
.L_1238:
        /*1c00*/ 	.word	index@(_ZN4vllm3moe10topkGatingILi8ELi256ELi4ELi16ELi32Ei13__nv_bfloat16LNS0_11ScoringFuncE1EEEvPKT5_PKbPfiPT4_PiiiibPKf)
        /*1c04*/ 	.word	0x00000000


	//----- nvinfo : EIATTR_MIN_STACK_SIZE
	.align		4
.L_1239:
        /*1c08*/ 	.byte	0x04, 0x12
        /*1c0a*/ 	.short	(.L_1241 - .L_1240)
	.align		4
.L_1240:
        /*1c0c*/ 	.word	index@(_ZN4vllm3moe10topkGatingILi8ELi128ELi4ELi16ELi32Ei13__nv_bfloat16LNS0_11ScoringFuncE1EEEvPKT5_PKbPfiPT4_PiiiibPKf)
        /*1c10*/ 	.word	0x00000000


	//----- nvinfo : EIATTR_MIN_STACK_SIZE
	.align		4
.L_1241:
        /*1c14*/ 	.byte	0x04, 0x12
        /*1c16*/ 	.short	(.L_1243 - .L_1242)
	.align		4
.L_1242:
        /*1c18*/ 	.word	index@(_ZN4vllm3moe10topkGatingILi8ELi64ELi4ELi16ELi32Ei13__nv_bfloat16LNS0_11ScoringFuncE1EEEvPKT5_PKbPfiPT4_PiiiibPKf)
        /*1c1c*/ 	.word	0x00000000


	//----- nvinfo : EIATTR_MIN_STACK_SIZE
	.align		4
.L_1243:
        /*1c20*/ 	.byte	0x04, 0x12
        /*1c22*/ 	.short	(.L_1245 - .L_1244)
	.align		4
.L_1244:
        /*1c24*/ 	.word	index@(_ZN4vllm3moe10topkGatingILi8ELi32ELi4ELi16ELi32Ei13__nv_bfloat16LNS0_11ScoringFuncE1EEEvPKT5_PKbPfiPT4_PiiiibPKf)
        /*1c28*/ 	.word	0x00000000


	//----- nvinfo : EIATTR_MIN_STACK_SIZE
	.align		4
.L_1245:
        /*1c2c*/ 	.byte	0x04, 0x12
        /*1c2e*/ 	.short	(.L_1247 - .L_1246)
	.align		4
.L_1246:
        /*1c30*/ 	.word	index@(_ZN4vllm3moe10topkGatingILi8ELi16ELi4ELi16ELi32Ei13__nv_bfloat16LNS0_11ScoringFuncE1EEEvPKT5_PKbPfiPT4_PiiiibPKf)
        /*1c34*/ 	.word	0x00000000


	//----- nvinfo : EIATTR_MIN_STACK_SIZE
	.align		4
.L_1247:
        /*1c38*/ 	.byte	0x04, 0x12
        /*1c3a*/ 	.short	(.L_1249 - .L_1248)
	.align		4
.L_1248:
        /*1c3c*/ 	.word	index@(_ZN4vllm3moe10topkGatingILi8ELi8ELi4ELi16ELi32Ei13__nv_bfloat16LNS0_11ScoringFuncE1EEEvPKT5_PKbPfiPT4_PiiiibPKf)
        /*1c40*/ 	.word	0x00000000


	//----- nvinfo : EIATTR_MIN_STACK_SIZE
	.align		4
.L_1249:
        /*1c44*/ 	.byte	0x04, 0x12
        /*1c46*/ 	.short	(.L_1251 - .L_1250)
	.align		4
.L_1250:
        /*1c48*/ 	.word	index@(_ZN4vllm3moe10topkGatingILi4ELi4ELi4ELi8ELi32Ei13__nv_bfloat16LNS0_11ScoringFuncE1EEEvPKT5_PKbPfiPT4_PiiiibPKf)
        /*1c4c*/ 	.word	0x00000000


	//----- nvinfo : EIATTR_MIN_STACK_SIZE
	.align		4
.L_1251:
        /*1c50*/ 	.byte	0x04, 0x12
        /*1c52*/ 	.short	(.L_1253 - .L_1252)
	.align		4
.L_1252:
        /*1c54*/ 	.word	index@(_ZN4vllm3moe10topkGatingILi2ELi2ELi4ELi4ELi32Ei13__nv_bfloat16LNS0_11ScoringFuncE1EEEvPKT5_PKbPfiPT4_PiiiibPKf)
        /*1c58*/ 	.word	0x00000000


	//----- nvinfo : EIATTR_MIN_STACK_SIZE
	.align		4
.L_1253:
        /*1c5c*/ 	.byte	0x04, 0x12
        /*1c5e*/ 	.short	(.L_1255 - .L_1254)
	.align		4
.L_1254:
        /*1c60*/ 	.word	index@(_ZN4vllm3moe10topkGatingILi1ELi1ELi4ELi2ELi32Ei13__nv_bfloat16LNS0_11ScoringFuncE1EEEvPKT5_PKbPfiPT4_PiiiibPKf)
        /*1c64*/ 	.word	0x00000000


	//----- nvinfo : EIATTR_MIN_STACK_SIZE
	.align		4
.L_1255:
        /*1c68*/ 	.byte	0x04, 0x12
        /*1c6a*/ 	.short	(.L_1257 - .L_1256)
	.align		4
.L_1256:
        /*1c6c*/ 	.word	index@(_ZN4vllm3moe10topkGatingILi18ELi576ELi4ELi4ELi32El6__halfLNS0_11ScoringFuncE1EEEvPKT5_PKbPfiPT4_PiiiibPKf)
        /*1c70*/ 	.word	0x00000000


	//----- nvinfo : EIATTR_MIN_STACK_SIZE
	.align		4
.L_1257:
        /*1c74*/ 	.byte	0x04, 0x12
        /*1c76*/ 	.short	(.L_1259 - .L_1258)
	.align		4
.L_1258:
        /*1c78*/ 	.word	index@(_ZN4vllm3moe10topkGatingILi14ELi448ELi4ELi4ELi32El6__halfLNS0_11ScoringFuncE1EEEvPKT5_PKbPfiPT4_PiiiibPKf)
        /*1c7c*/ 	.word	0x00000000


	//----- nvinfo : EIATTR_MIN_STACK_SIZE
	.align		4
.L_1259:
        /*1c80*/ 	.byte	0x04, 0x12
        /*1c82*/ 	.short	(.L_1261 - .L_1260)
	.align		4
.L_1260:
        /*1c84*/ 	.word	index@(_ZN4vllm3moe10topkGatingILi12ELi384ELi4ELi4ELi32El6__halfLNS0_11ScoringFuncE1EEEvPKT5_PKbPfiPT4_PiiiibPKf)
        /*1c88*/ 	.word	0x00000000


	//----- nvinfo : EIATTR_MIN_STACK_SIZE
	.align		4
.L_1261:
        /*1c8c*/ 	.byte	0x04, 0x12
        /*1c8e*/ 	.short	(.L_1263 - .L_1262)
	.align		4
.L_1262:
        /*1c90*/ 	.word	index@(_ZN4vllm3moe10topkGatingILi10ELi320ELi4ELi4ELi32El6__halfLNS0_11ScoringFuncE1EEEvPKT5_PKbPfiPT4_PiiiibPKf)
        /*1c94*/ 	.word	0x00000000


	//----- nvinfo : EIATTR_MIN_STACK_SIZE
	.align		4
.L_1263:
        /*1c98*/ 	.byte	0x04, 0x12
        /*1c9a*/ 	.short	(.L_1265 - .L_1264)
	.align		4
.L_1264:
        /*1c9c*/ 	.word	index@(_ZN4vllm3moe10topkGatingILi6ELi192ELi4ELi4ELi32El6__halfLNS0_11ScoringFuncE1EEEvPKT5_PKbPfiPT4_PiiiibPKf)
        /*1ca0*/ 	.word	0x00000000


	//----- nvinfo : EIATTR_MIN_STACK_SIZE
	.align		4
.L_1265:
        /*1ca4*/ 	.byte	0x04, 0x12
        /*1ca6*/ 	.short	(.L_1267 - .L_1266)
	.align		4
.L_1266:
        /*1ca8*/ 	.word	index@(_ZN4vllm3moe10topkGatingILi16ELi512ELi4ELi16ELi32El6__halfLNS0_11ScoringFuncE1EEEvPKT5_PKbPfiPT4_PiiiibPKf)
        /*1cac*/ 	.word	0x00000000


	//----- nvinfo : EIATTR_MIN_STACK_SIZE
	.align		4
.L_1267:
        /*1cb0*/ 	.byte	0x04, 0x12
        /*1cb2*/ 	.short	(.L_1269 - .L_1268)
	.align		4
.L_1268:
        /*1cb4*/ 	.word	index@(_ZN4vllm3moe10topkGatingILi8ELi256ELi4ELi16ELi32El6__halfLNS0_11ScoringFuncE1EEEvPKT5_PKbPfiPT4_PiiiibPKf)
        /*1cb8*/ 	.word	0x00000000


	//----- nvinfo : EIATTR_MIN_STACK_SIZE
	.align		4
.L_1269:
        /*1cbc*/ 	.byte	0x04, 0x12
        /*1cbe*/ 	.short	(.L_1271 - .L_1270)
	.align		4
.L_1270:
        /*1cc0*/ 	.word	index@(_ZN4vllm3moe10topkGatingILi8ELi128ELi4ELi16ELi32El6__halfLNS0_11ScoringFuncE1EEEvPKT5_PKbPfiPT4_PiiiibPKf)
        /*1cc4*/ 	.word	0x00000000


	//----- nvinfo : EIATTR_MIN_STACK_SIZE
	.align		4
.L_1271:
        /*1cc8*/ 	.byte	0x04, 0x12
        /*1cca*/ 	.short	(.L_1273 - .L_1272)
	.align		4
.L_1272:
        /*1ccc*/ 	.word	index@(_ZN4vllm3moe10topkGatingILi8ELi64ELi4ELi16ELi32El6__halfLNS0_11ScoringFuncE1EEEvPKT5_PKbPfiPT4_PiiiibPKf)
        /*1cd0*/ 	.word	0x00000000


	//----- nvinfo : EIATTR_MIN_STACK_SIZE
	.align		4
.L_1273:
        /*1cd4*/ 	.byte	0x04, 0x12
        /*1cd6*/ 	.short	(.L_1275 - .L_1274)
	.align		4
.L_1274:
        /*1cd8*/ 	.word	index@(_ZN4vllm3moe10topkGatingILi8ELi32ELi4ELi16ELi32El6__halfLNS0_11ScoringFuncE1EEEvPKT5_PKbPfiPT4_PiiiibPKf)
        /*1cdc*/ 	.word	0x00000000


	//----- nvinfo : EIATTR_MIN_STACK_SIZE
	.align		4
.L_1275:
        /*1ce0*/ 	.byte	0x04, 0x12
        /*1ce2*/ 	.short	(.L_1277 - .L_1276)
	.align		4
.L_1276:
        /*1ce4*/ 	.word	index@(_ZN4vllm3moe10topkGatingILi8ELi16ELi4ELi16ELi32El6__halfLNS0_11ScoringFuncE1EEEvPKT5_PKbPfiPT4_PiiiibPKf)
        /*1ce8*/ 	.word	0x00000000


	//----- nvinfo : EIATTR_MIN_STACK_SIZE
	.align		4
.L_1277:
        /*1cec*/ 	.byte	0x04, 0x12
        /*1cee*/ 	.short	(.L_1279 - .L_1278)
	.align		4
.L_1278:
        /*1cf0*/ 	.word	index@(_ZN4vllm3moe10topkGatingILi8ELi8ELi4ELi16ELi32El6__halfLNS0_11ScoringFuncE1EEEvPKT5_PKbPfiPT4_PiiiibPKf)
        /*1cf4*/ 	.word	0x00000000


	//----- nvinfo : EIATTR_MIN_STACK_SIZE
	.align		4
.L_1279:
        /*1cf8*/ 	.byte	0x04, 0x12
        /*1cfa*/ 	.short	(.L_1281 - .L_1280)
	.align		4
.L_1280:
        /*1cfc*/ 	.word	index@(_ZN4vllm3moe10topkGatingILi4ELi4ELi4ELi8ELi32El6__halfLNS0_11ScoringFuncE1EEEvPKT5_PKbPfiPT4_PiiiibPKf)
        /*1d00*/ 	.word	0x00000000


	//----- nvinfo : EIATTR_MIN_STACK_SIZE
	.align		4
.L_1281:
        /*1d04*/ 	.byte	0x04, 0x12
        /*1d06*/ 	.short	(.L_1283 - .L_1282)
	.align		4
.L_1282:
        /*1d08*/ 	.word	index@(_ZN4vllm3moe10topkGatingILi2ELi2ELi4ELi4ELi32El6__halfLNS0_11ScoringFuncE1EEEvPKT5_PKbPfiPT4_PiiiibPKf)
        /*1d0c*/ 	.word	0x00000000


	//----- nvinfo : EIATTR_MIN_STACK_SIZE
	.align		4
.L_1283:
        /*1d10*/ 	.byte	0x04, 0x12
        /*1d12*/ 	.short	(.L_1285 - .L_1284)
	.align		4
.L_1284:
        /*1d14*/ 	.word	index@(_ZN4vllm3moe10topkGatingILi1ELi1ELi4ELi2ELi32El6__halfLNS0_11ScoringFuncE1EEEvPKT5_PKbPfiPT4_PiiiibPKf)
        /*1d18*/ 	.word	0x00000000


	//----- nvinfo : EIATTR_MIN_STACK_SIZE
	.align		4
.L_1285:
        /*1d1c*/ 	.byte	0x04, 0x12
        /*1d1e*/ 	.short	(.L_1287 - .L_1286)
	.align		4
.L_1286:
        /*1d20*/ 	.word	index@(_ZN4vllm3moe10topkGatingILi18ELi576ELi4ELi4ELi32Ej6__halfLNS0_11ScoringFuncE1EEEvPKT5_PKbPfiPT4_PiiiibPKf)
        /*1d24*/ 	.word	0x00000000


	//----- nvinfo : EIATTR_MIN_STACK_SIZE
	.align		4
.L_1287:
        /*1d28*/ 	.byte	0x04, 0x12
        /*1d2a*/ 	.short	(.L_1289 - .L_1288)
	.align		4
.L_1288:
        /*1d2c*/ 	.word	index@(_ZN4vllm3moe10topkGatingILi14ELi448ELi4ELi4ELi32Ej6__halfLNS0_11ScoringFuncE1EEEvPKT5_PKbPfiPT4_PiiiibPKf)
        /*1d30*/ 	.word	0x00000000


	//----- nvinfo : EIATTR_MIN_STACK_SIZE
	.align		4
.L_1289:
        /*1d34*/ 	.byte	0x04, 0x12
        /*1d36*/ 	.short	(.L_1291 - .L_1290)
	.align		4
.L_1290:
        /*1d38*/ 	.word	index@(_ZN4vllm3moe10topkGatingILi12ELi384ELi4ELi4ELi32Ej6__halfLNS0_11ScoringFuncE1EEEvPKT5_PKbPfiPT4_PiiiibPKf)
        /*1d3c*/ 	.word	0x00000000


	//----- nvinfo : EIATTR_MIN_STACK_SIZE
	.align		4
.L_1291:
        /*1d40*/ 	.byte	0x04, 0x12
        /*1d42*/ 	.short	(.L_1293 - .L_1292)
	.align		4
.L_1292:
        /*1d44*/ 	.word	index@(_ZN4vllm3moe10topkGatingILi10ELi320ELi4ELi4ELi32Ej6__halfLNS0_11ScoringFuncE1EEEvPKT5_PKbPfiPT4_PiiiibPKf)
        /*1d48*/ 	.word	0x00000000


	//----- nvinfo : EIATTR_MIN_STACK_SIZE
	.align		4
.L_1293:
        /*1d4c*/ 	.byte	0x04, 0x12
        /*1d4e*/ 	.short	(.L_1295 - .L_1294)
	.align		4
.L_1294:
        /*1d50*/ 	.word	index@(_ZN4vllm3moe10topkGatingILi6ELi192ELi4ELi4ELi32Ej6__halfLNS0_11ScoringFuncE1EEEvPKT5_PKbPfiPT4_PiiiibPKf)
        /*1d54*/ 	.word	0x00000000


	//----- nvinfo : EIATTR_MIN_STACK_SIZE
	.align		4
.L_1295:
        /*1d58*/ 	.byte	0x04, 0x12
        /*1d5a*/ 	.short	(.L_1297 - .L_1296)
	.align		4
.L_1296:
        /*1d5c*/ 	.word	index@(_ZN4vllm3moe10topkGatingILi16ELi512ELi4ELi16ELi32Ej6__halfLNS0_11ScoringFuncE1EEEvPKT5_PKbPfiPT4_PiiiibPKf)
        /*1d60*/ 	.word	0x00000000


	//----- nvinfo : EIATTR_MIN_STACK_SIZE
	.align		4
.L_1297:
        /*1d64*/ 	.byte	0x04, 0x12
        /*1d66*/ 	.short	(.L_1299 - .L_1298)
	.align		4
.L_1298:
        /*1d68*/ 	.word	index@(_ZN4vllm3moe10topkGatingILi8ELi256ELi4ELi16ELi32Ej6__halfLNS0_11ScoringFuncE1EEEvPKT5_PKbPfiPT4_PiiiibPKf)
        /*1d6c*/ 	.word	0x00000000


	//----- nvinfo : EIATTR_MIN_STACK_SIZE
	.align		4
.L_1299:
        /*1d70*/ 	.byte	0x04, 0x12
        /*1d72*/ 	.short	(.L_1301 - .L_1300)
	.align		4
.L_1300:
        /*1d74*/ 	.word	index@(_ZN4vllm3moe10topkGatingILi8ELi128ELi4ELi16ELi32Ej6__halfLNS0_11ScoringFuncE1EEEvPKT5_PKbPfiPT4_PiiiibPKf)
        /*1d78*/ 	.word	0x00000000


	//----- nvinfo : EIATTR_MIN_STACK_SIZE
	.align		4
.L_1301:
        /*1d7c*/ 	.byte	0x04, 0x12
        /*1d7e*/ 	.short	(.L_1303 - .L_1302)
	.align		4
.L_1302:
        /*1d80*/ 	.word	index@(_ZN4vllm3moe10topkGatingILi8ELi64ELi4ELi16ELi32Ej6__halfLNS0_11ScoringFuncE1EEEvPKT5_PKbPfiPT4_PiiiibPKf)
        /*1d84*/ 	.word	0x00000000


	//----- nvinfo : EIATTR_MIN_STACK_SIZE
	.align		4
.L_1303:
        /*1d88*/ 	.byte	0x04, 0x12
        /*1d8a*/ 	.short	(.L_1305 - .L_1304)
	.align		4
.L_1304:
        /*1d8c*/ 	.word	index@(_ZN4vllm3moe10topkGatingILi8ELi32ELi4ELi16ELi32Ej6__halfLNS0_11ScoringFuncE1EEEvPKT5_PKbPfiPT4_PiiiibPKf)
        /*1d90*/ 	.word	0x00000000


	//----- nvinfo : EIATTR_MIN_STACK_SIZE
	.align		4
.L_1305:
        /*1d94*/ 	.byte	0x04, 0x12
        /*1d96*/ 	.short	(.L_1307 - .L_1306)
	.align		4
.L_1306:
        /*1d98*/ 	.word	index@(_ZN4vllm3moe10topkGatingILi8ELi16ELi4ELi16ELi32Ej6__halfLNS0_11ScoringFuncE1EEEvPKT5_PKbPfiPT4_PiiiibPKf)
        /*1d9c*/ 	.word	0x00000000


	//----- nvinfo : EIATTR_MIN_STACK_SIZE
	.align		4
.L_1307:
        /*1da0*/ 	.byte	0x04, 0x12
        /*1da2*/ 	.short	(.L_1309 - .L_1308)
	.align		4
.L_1308:
        /*1da4*/ 	.word	index@(_ZN4vllm3moe10topkGatingILi8ELi8ELi4ELi16ELi32Ej6__halfLNS0_11ScoringFuncE1EEEvPKT5_PKbPfiPT4_PiiiibPKf)
        /*1da8*/ 	.word	0x00000000


	//----- nvinfo : EIATTR_MIN_STACK_SIZE
	.align		4
.L_1309:
        /*1dac*/ 	.byte	0x04, 0x12
        /*1dae*/ 	.short	(.L_1311 - .L_1310)
	.align		4
.L_1310:
        /*1db0*/ 	.word	index@(_ZN4vllm3moe10topkGatingILi4ELi4ELi4ELi8ELi32Ej6__halfLNS0_11ScoringFuncE1EEEvPKT5_PKbPfiPT4_PiiiibPKf)
        /*1db4*/ 	.word	0x00000000


	//----- nvinfo : EIATTR_MIN_STACK_SIZE
	.align		4
.L_1311:
        /*1db8*/ 	.byte	0x04, 0x12
        /*1dba*/ 	.short	(.L_1313 - .L_1312)
	.align		4
.L_1312:
        /*1dbc*/ 	.word	index@(_ZN4vllm3moe10topkGatingILi2ELi2ELi4ELi4ELi32Ej6__halfLNS0_11ScoringFuncE1EEEvPKT5_PKbPfiPT4_PiiiibPKf)
        /*1dc0*/ 	.word	0x00000000


	//----- nvinfo : EIATTR_MIN_STACK_SIZE
	.align		4
.L_1313:
        /*1dc4*/ 	.byte	0x04, 0x12
        /*1dc6*/ 	.short	(.L_1315 - .L_1314)
	.align		4
.L_1314:
        /*1dc8*/ 	.word	index@(_ZN4vllm3moe10topkGatingILi1ELi1ELi4ELi2ELi32Ej6__halfLNS0_11ScoringFuncE1EEEvPKT5_PKbPfiPT4_PiiiibPKf)
        /*1dcc*/ 	.word	0x00000000


	//----- nvinfo : EIATTR_MIN_STACK_SIZE
	.align		4
.L_1315:
        /*1dd0*/ 	.byte	0x04, 0x12
        /*1dd2*/ 	.short	(.L_1317 - .L_1316)
	.align		4
.L_1316:
        /*1dd4*/ 	.word	index@(_ZN4vllm3moe10moeSigmoidILi256E6__halfEEvPKT0_PKbPfi)
        /*1dd8*/ 	.word	0x00000000


	//----- nvinfo : EIATTR_MIN_STACK_SIZE
	.align		4
.L_1317:
        /*1ddc*/ 	.byte	0x04, 0x12
        /*1dde*/ 	.short	(.L_1319 - .L_1318)
	.align		4
.L_1318:
        /*1de0*/ 	.word	index@(_ZN4vllm3moe10topkGatingILi18ELi576ELi4ELi4ELi32Ei6__halfLNS0_11ScoringFuncE1EEEvPKT5_PKbPfiPT4_PiiiibPKf)
        /*1de4*/ 	.word	0x00000000


	//----- nvinfo : EIATTR_MIN_STACK_SIZE
	.align		4
.L_1319:
        /*1de8*/ 	.byte	0x04, 0x12
        /*1dea*/ 	.short	(.L_1321 - .L_1320)
	.align		4
.L_1320:
        /*1dec*/ 	.word	index@(_ZN4vllm3moe10topkGatingILi14ELi448ELi4ELi4ELi32Ei6__halfLNS0_11ScoringFuncE1EEEvPKT5_PKbPfiPT4_PiiiibPKf)
        /*1df0*/ 	.word	0x00000000


	//----- nvinfo : EIATTR_MIN_STACK_SIZE
	.align		4
.L_1321:
        /*1df4*/ 	.byte	0x04, 0x12
        /*1df6*/ 	.short	(.L_1323 - .L_1322)
	.align		4
.L_1322:
        /*1df8*/ 	.word	index@(_ZN4vllm3moe10topkGatingILi12ELi384ELi4ELi4ELi32Ei6__halfLNS0_11ScoringFuncE1EEEvPKT5_PKbPfiPT4_PiiiibPKf)
        /*1dfc*/ 	.word	0x00000000


	//----- nvinfo : EIATTR_MIN_STACK_SIZE
	.align		4
.L_1323:
        /*1e00*/ 	.byte	0x04, 0x12
        /*1e02*/ 	.short	(.L_1325 - .L_1324)
	.align		4
.L_1324:
        /*1e04*/ 	.word	index@(_ZN4vllm3moe10topkGatingILi10ELi320ELi4ELi4ELi32Ei6__halfLNS0_11ScoringFuncE1EEEvPKT5_PKbPfiPT4_PiiiibPKf)
        /*1e08*/ 	.word	0x00000000


	//----- nvinfo : EIATTR_MIN_STACK_SIZE
	.align		4
.L_1325:
        /*1e0c*/ 	.byte	0x04, 0x12
        /*1e0e*/ 	.short	(.L_1327 - .L_1326)
	.align		4
.L_1326:
        /*1e10*/ 	.word	index@(_ZN4vllm3moe10topkGatingILi6ELi192ELi4ELi4ELi32Ei6__halfLNS0_11ScoringFuncE1EEEvPKT5_PKbPfiPT4_PiiiibPKf)
        /*1e14*/ 	.word	0x00000000


	//----- nvinfo : EIATTR_MIN_STACK_SIZE
	.align		4
.L_1327:
        /*1e18*/ 	.byte	0x04, 0x12
        /*1e1a*/ 	.short	(.L_1329 - .L_1328)
	.align		4
.L_1328:
        /*1e1c*/ 	.word	index@(_ZN4vllm3moe10topkGatingILi16ELi512ELi4ELi16ELi32Ei6__halfLNS0_11ScoringFuncE1EEEvPKT5_PKbPfiPT4_PiiiibPKf)
        /*1e20*/ 	.word	0x00000000


	//----- nvinfo : EIATTR_MIN_STACK_SIZE
	.align		4
.L_1329:
        /*1e24*/ 	.byte	0x04, 0x12
        /*1e26*/ 	.short	(.L_1331 - .L_1330)
	.align		4
.L_1330:
        /*1e28*/ 	.word	index@(_ZN4vllm3moe10topkGatingILi8ELi256ELi4ELi16ELi32Ei6__halfLNS0_11ScoringFuncE1EEEvPKT5_PKbPfiPT4_PiiiibPKf)
        /*1e2c*/ 	.word	0x00000000


	//----- nvinfo : EIATTR_MIN_STACK_SIZE
	.align		4
.L_1331:
        /*1e30*/ 	.byte	0x04, 0x12
        /*1e32*/ 	.short	(.L_1333 - .L_1332)
	.align		4
.L_1332:
        /*1e34*/ 	.word	index@(_ZN4vllm3moe10topkGatingILi8ELi128ELi4ELi16ELi32Ei6__halfLNS0_11ScoringFuncE1EEEvPKT5_PKbPfiPT4_PiiiibPKf)
        /*1e38*/ 	.word	0x00000000


	//----- nvinfo : EIATTR_MIN_STACK_SIZE
	.align		4
.L_1333:
        /*1e3c*/ 	.byte	0x04, 0x12
        /*1e3e*/ 	.short	(.L_1335 - .L_1334)
	.align		4
.L_1334:
        /*1e40*/ 	.word	index@(_ZN4vllm3moe10topkGatingILi8ELi64ELi4ELi16ELi32Ei6__halfLNS0_11ScoringFuncE1EEEvPKT5_PKbPfiPT4_PiiiibPKf)
        /*1e44*/ 	.word	0x00000000


	//----- nvinfo : EIATTR_MIN_STACK_SIZE
	.align		4
.L_1335:
        /*1e48*/ 	.byte	0x04, 0x12
        /*1e4a*/ 	.short	(.L_1337 - .L_1336)
	.align		4
.L_1336:
        /*1e4c*/ 	.word	index@(_ZN4vllm3moe10topkGatingILi8ELi32ELi4ELi16ELi32Ei6__halfLNS0_11ScoringFuncE1EEEvPKT5_PKbPfiPT4_PiiiibPKf)
        /*1e50*/ 	.word	0x00000000


	//----- nvinfo : EIATTR_MIN_STACK_SIZE
	.align		4
.L_1337:
        /*1e54*/ 	.byte	0x04, 0x12
        /*1e56*/ 	.short	(.L_1339 - .L_1338)
	.align		4
.L_1338:
        /*1e58*/ 	.word	index@(_ZN4vllm3moe10topkGatingILi8ELi16ELi4ELi16ELi32Ei6__halfLNS0_11ScoringFuncE1EEEvPKT5_PKbPfiPT4_PiiiibPKf)
        /*1e5c*/ 	.word	0x00000000


	//----- nvinfo : EIATTR_MIN_STACK_SIZE
	.align		4
.L_1339:
        /*1e60*/ 	.byte	0x04, 0x12
        /*1e62*/ 	.short	(.L_1341 - .L_1340)
	.align		4
.L_1340:
        /*1e64*/ 	.word	index@(_ZN4vllm3moe10topkGatingILi8ELi8ELi4ELi16ELi32Ei6__halfLNS0_11ScoringFuncE1EEEvPKT5_PKbPfiPT4_PiiiibPKf)
        /*1e68*/ 	.word	0x00000000


	//----- nvinfo : EIATTR_MIN_STACK_SIZE
	.align		4
.L_1341:
        /*1e6c*/ 	.byte	0x04, 0x12
        /*1e6e*/ 	.short	(.L_1343 - .L_1342)
	.align		4
.L_1342:
        /*1e70*/ 	.word	index@(_ZN4vllm3moe10topkGatingILi4ELi4ELi4ELi8ELi32Ei6__halfLNS0_11ScoringFuncE1EEEvPKT5_PKbPfiPT4_PiiiibPKf)
        /*1e74*/ 	.word	0x00000000


	//----- nvinfo : EIATTR_MIN_STACK_SIZE
	.align		4
.L_1343:
        /*1e78*/ 	.byte	0x04, 0x12
        /*1e7a*/ 	.short	(.L_1345 - .L_1344)
	.align		4
.L_1344:
        /*1e7c*/ 	.word	index@(_ZN4vllm3moe10topkGatingILi2ELi2ELi4ELi4ELi32Ei6__halfLNS0_11ScoringFuncE1EEEvPKT5_PKbPfiPT4_PiiiibPKf)
        /*1e80*/ 	.word	0x00000000


	//----- nvinfo : EIATTR_MIN_STACK_SIZE
	.align		4
.L_1345:
        /*1e84*/ 	.byte	0x04, 0x12
        /*1e86*/ 	.short	(.L_1347 - .L_1346)
	.align		4
.L_1346:
        /*1e88*/ 	.word	index@(_ZN4vllm3moe10topkGatingILi1ELi1ELi4ELi2ELi32Ei6__halfLNS0_11ScoringFuncE1EEEvPKT5_PKbPfiPT4_PiiiibPKf)
        /*1e8c*/ 	.word	0x00000000


	//----- nvinfo : EIATTR_MIN_STACK_SIZE
	.align		4
.L_1347:
        /*1e90*/ 	.byte	0x04, 0x12
        /*1e92*/ 	.short	(.L_1349 - .L_1348)
	.align		4
.L_1348:
        /*1e94*/ 	.word	index@(_ZN4vllm3moe10topkGatingILi18ELi576ELi4ELi8ELi32ElfLNS0_11ScoringFuncE1EEEvPKT5_PKbPfiPT4_PiiiibPKf)
        /*1e98*/ 	.word	0x00000000


	//----- nvinfo : EIATTR_MIN_STACK_SIZE
	.align		4
.L_1349:
        /*1e9c*/ 	.byte	0x04, 0x12
        /*1e9e*/ 	.short	(.L_1351 - .L_1350)
	.align		4
.L_1350:
        /*1ea0*/ 	.word	index@(_ZN4vllm3moe10topkGatingILi14ELi448ELi4ELi8ELi32ElfLNS0_11ScoringFuncE1EEEvPKT5_PKbPfiPT4_PiiiibPKf)
        /*1ea4*/ 	.word	0x00000000


	//----- nvinfo : EIATTR_MIN_STACK_SIZE
	.align		4
.L_1351:
        /*1ea8*/ 	.byte	0x04, 0x12
        /*1eaa*/ 	.short	(.L_1353 - .L_1352)
	.align		4
.L_1352:
        /*1eac*/ 	.word	index@(_ZN4vllm3moe10topkGatingILi12ELi384ELi4ELi8ELi32ElfLNS0_11ScoringFuncE1EEEvPKT5_PKbPfiPT4_PiiiibPKf)
        /*1eb0*/ 	.word	0x00000000


	//----- nvinfo : EIATTR_MIN_STACK_SIZE
	.align		4
.L_1353:
        /*1eb4*/ 	.byte	0x04, 0x12
        /*1eb6*/ 	.short	(.L_1355 - .L_1354)
	.align		4
.L_1354:
        /*1eb8*/ 	.word	index@(_ZN4vllm3moe10topkGatingILi10ELi320ELi4ELi8ELi32ElfLNS0_11ScoringFuncE1EEEvPKT5_PKbPfiPT4_PiiiibPKf)
        /*1ebc*/ 	.word	0x00000000


	//----- nvinfo : EIATTR_MIN_STACK_SIZE
	.align		4
.L_1355:
        /*1ec0*/ 	.byte	0x04, 0x12
        /*1ec2*/ 	.short	(.L_1357 - .L_1356)
	.align		4
.L_1356:
        /*1ec4*/ 	.word	index@(_ZN4vllm3moe10topkGatingILi6ELi192ELi4ELi8ELi32ElfLNS0_11ScoringFuncE1EEEvPKT5_PKbPfiPT4_PiiiibPKf)
        /*1ec8*/ 	.word	0x00000000


	//----- nvinfo : EIATTR_MIN_STACK_SIZE
	.align		4
.L_1357:
        /*1ecc*/ 	.byte	0x04, 0x12
        /*1ece*/ 	.short	(.L_1359 - .L_1358)
	.align		4
.L_1358:
        /*1ed0*/ 	.word	index@(_ZN4vllm3moe10topkGatingILi16ELi512ELi4ELi16ELi32ElfLNS0_11ScoringFuncE1EEEvPKT5_PKbPfiPT4_PiiiibPKf)
        /*1ed4*/ 	.word	0x00000000


	//----- nvinfo : EIATTR_MIN_STACK_SIZE
	.align		4
.L_1359:
        /*1ed8*/ 	.byte	0x04, 0x12
        /*1eda*/ 	.short	(.L_1361 - .L_1360)
	.align		4
.L_1360:
        /*1edc*/ 	.word	index@(_ZN4vllm3moe10topkGatingILi8ELi256ELi4ELi16ELi32ElfLNS0_11ScoringFuncE1EEEvPKT5_PKbPfiPT4_PiiiibPKf)
        /*1ee0*/ 	.word	0x00000000


	//----- nvinfo : EIATTR_MIN_STACK_SIZE
	.align		4
.L_1361:
        /*1ee4*/ 	.byte	0x04, 0x12
        /*1ee6*/ 	.short	(.L_1363 - .L_1362)
	.align		4
.L_1362:
        /*1ee8*/ 	.word	index@(_ZN4vllm3moe10topkGatingILi4ELi128ELi4ELi16ELi32ElfLNS0_11ScoringFuncE1EEEvPKT5_PKbPfiPT4_PiiiibPKf)
        /*1eec*/ 	.word	0x00000000


	//----- nvinfo : EIATTR_MIN_STACK_SIZE
	.align		4
.L_1363:
        /*1ef0*/ 	.byte	0x04, 0x12
        /*1ef2*/ 	.short	(.L_1365 - .L_1364)
	.align		4
.L_1364:
        /*1ef4*/ 	.word	index@(_ZN4vllm3moe10topkGatingILi4ELi64ELi4ELi16ELi32ElfLNS0_11ScoringFuncE1EEEvPKT5_PKbPfiPT4_PiiiibPKf)
        /*1ef8*/ 	.word	0x00000000


	//----- nvinfo : EIATTR_MIN_STACK_SIZE
	.align		4
.L_1365:
        /*1efc*/ 	.byte	0x04, 0x12
        /*1efe*/ 	.short	(.L_1367 - .L_1366)
	.align		4
.L_1366:
        /*1f00*/ 	.word	index@(_ZN4vllm3moe10topkGatingILi4ELi32ELi4ELi16ELi32ElfLNS0_11ScoringFuncE1EEEvPKT5_PKbPfiPT4_PiiiibPKf)
        /*1f04*/ 	.word	0x00000000


	//----- nvinfo : EIATTR_MIN_STACK_SIZE
	.align		4
.L_1367:
        /*1f08*/ 	.byte	0x04, 0x12
        /*1f0a*/ 	.short	(.L_1369 - .L_1368)
	.align		4
.L_1368:
        /*1f0c*/ 	.word	index@(_ZN4vllm3moe10topkGatingILi4ELi16ELi4ELi16ELi32ElfLNS0_11ScoringFuncE1EEEvPKT5_PKbPfiPT4_PiiiibPKf)
        /*1f10*/ 	.word	0x00000000


	//----- nvinfo : EIATTR_MIN_STACK_SIZE
	.align		4
.L_1369:
        /*1f14*/ 	.byte	0x04, 0x12
        /*1f16*/ 	.short	(.L_1371 - .L_1370)
	.align		4
.L_1370:
        /*1f18*/ 	.word	index@(_ZN4vllm3moe10topkGatingILi4ELi8ELi4ELi16ELi32ElfLNS0_11ScoringFuncE1EEEvPKT5_PKbPfiPT4_PiiiibPKf)
        /*1f1c*/ 	.word	0x00000000


	//----- nvinfo : EIATTR_MIN_STACK_SIZE
	.align		4
.L_1371:
        /*1f20*/ 	.byte	0x04, 0x12
        /*1f22*/ 	.short	(.L_1373 - .L_1372)
	.align		4
.L_1372:
        /*1f24*/ 	.word	index@(_ZN4vllm3moe10topkGatingILi4ELi4ELi4ELi16ELi32ElfLNS0_11ScoringFuncE1EEEvPKT5_PKbPfiPT4_PiiiibPKf)
        /*1f28*/ 	.word	0x00000000


	//----- nvinfo : EIATTR_MIN_STACK_SIZE
	.align		4
.L_1373:
        /*1f2c*/ 	.byte	0x04, 0x12
        /*1f2e*/ 	.short	(.L_1375 - .L_1374)
	.align		4
.L_1374:
        /*1f30*/ 	.word	index@(_ZN4vllm3moe10topkGatingILi2ELi2ELi4ELi8ELi32ElfLNS0_11ScoringFuncE1EEEvPKT5_PKbPfiPT4_PiiiibPKf)
        /*1f34*/ 	.word	0x00000000


	//----- nvinfo : EIATTR_MIN_STACK_SIZE
	.align		4
.L_1375:
        /*1f38*/ 	.byte	0x04, 0x12
        /*1f3a*/ 	.short	(.L_1377 - .L_1376)
	.align		4
.L_1376:
        /*1f3c*/ 	.word	index@(_ZN4vllm3moe10topkGatingILi1ELi1ELi4ELi4ELi32ElfLNS0_11ScoringFuncE1EEEvPKT5_PKbPfiPT4_PiiiibPKf)
        /*1f40*/ 	.word	0x00000000


	//----- nvinfo : EIATTR_MIN_STACK_SIZE
	.align		4
.L_1377:
        /*1f44*/ 	.byte	0x04, 0x12
        /*1f46*/ 	.short	(.L_1379 - .L_1378)
	.align		4
.L_1378:
        /*1f48*/ 	.word	index@(_ZN4vllm3moe10topkGatingILi18ELi576ELi4ELi8ELi32EjfLNS0_11ScoringFuncE1EEEvPKT5_PKbPfiPT4_PiiiibPKf)
        /*1f4c*/ 	.word	0x00000000


	//----- nvinfo : EIATTR_MIN_STACK_SIZE
	.align		4
.L_1379:
        /*1f50*/ 	.byte	0x04, 0x12
        /*1f52*/ 	.short	(.L_1381 - .L_1380)
	.align		4
.L_1380:
        /*1f54*/ 	.word	index@(_ZN4vllm3moe10topkGatingILi14ELi448ELi4ELi8ELi32EjfLNS0_11ScoringFuncE1EEEvPKT5_PKbPfiPT4_PiiiibPKf)
        /*1f58*/ 	.word	0x00000000


	//----- nvinfo : EIATTR_MIN_STACK_SIZE
	.align		4
.L_1381:
        /*1f5c*/ 	.byte	0x04, 0x12
        /*1f5e*/ 	.short	(.L_1383 - .L_1382)
	.align		4
.L_1382:
        /*1f60*/ 	.word	index@(_ZN4vllm3moe10topkGatingILi12ELi384ELi4ELi8ELi32EjfLNS0_11ScoringFuncE1EEEvPKT5_PKbPfiPT4_PiiiibPKf)
        /*1f64*/ 	.word	0x00000000


	//----- nvinfo : EIATTR_MIN_STACK_SIZE
	.align		4
.L_1383:
        /*1f68*/ 	.byte	0x04, 0x12
        /*1f6a*/ 	.short	(.L_1385 - .L_1384)
	.align		4
.L_1384:
        /*1f6c*/ 	.word	index@(_ZN4vllm3moe10topkGatingILi10ELi320ELi4ELi8ELi32EjfLNS0_11ScoringFuncE1EEEvPKT5_PKbPfiPT4_PiiiibPKf)
        /*1f70*/ 	.word	0x00000000


	//----- nvinfo : EIATTR_MIN_STACK_SIZE
	.align		4
.L_1385:
        /*1f74*/ 	.byte	0x04, 0x12
        /*1f76*/ 	.short	(.L_1387 - .L_1386)
	.align		4
.L_1386:
        /*1f78*/ 	.word	index@(_ZN4vllm3moe10topkGatingILi6ELi192ELi4ELi8ELi32EjfLNS0_11ScoringFuncE1EEEvPKT5_PKbPfiPT4_PiiiibPKf)
        /*1f7c*/ 	.word	0x00000000


	//----- nvinfo : EIATTR_MIN_STACK_SIZE
	.align		4
.L_1387:
        /*1f80*/ 	.byte	0x04, 0x12
        /*1f82*/ 	.short	(.L_1389 - .L_1388)
	.align		4
.L_1388:
        /*1f84*/ 	.word	index@(_ZN4vllm3moe10topkGatingILi16ELi512ELi4ELi16ELi32EjfLNS0_11ScoringFuncE1EEEvPKT5_PKbPfiPT4_PiiiibPKf)
        /*1f88*/ 	.word	0x00000000


	//----- nvinfo : EIATTR_MIN_STACK_SIZE
	.align		4
.L_1389:
        /*1f8c*/ 	.byte	0x04, 0x12
        /*1f8e*/ 	.short	(.L_1391 - .L_1390)
	.align		4
.L_1390:
        /*1f90*/ 	.word	index@(_ZN4vllm3moe10topkGatingILi8ELi256ELi4ELi16ELi32EjfLNS0_11ScoringFuncE1EEEvPKT5_PKbPfiPT4_PiiiibPKf)
        /*1f94*/ 	.word	0x00000000


	//----- nvinfo : EIATTR_MIN_STACK_SIZE
	.align		4
.L_1391:
        /*1f98*/ 	.byte	0x04, 0x12
        /*1f9a*/ 	.short	(.L_1393 - .L_1392)
	.align		4
.L_1392:
        /*1f9c*/ 	.word	index@(_ZN4vllm3moe10topkGatingILi4ELi128ELi4ELi16ELi32EjfLNS0_11ScoringFuncE1EEEvPKT5_PKbPfiPT4_PiiiibPKf)
        /*1fa0*/ 	.word	0x00000000


	//----- nvinfo : EIATTR_MIN_STACK_SIZE
	.align		4
.L_1393:
        /*1fa4*/ 	.byte	0x04, 0x12
        /*1fa6*/ 	.short	(.L_1395 - .L_1394)
	.align		4
.L_1394:
        /*1fa8*/ 	.word	index@(_ZN4vllm3moe10topkGatingILi4ELi64ELi4ELi16ELi32EjfLNS0_11ScoringFuncE1EEEvPKT5_PKbPfiPT4_PiiiibPKf)
        /*1fac*/ 	.word	0x00000000


	//----- nvinfo : EIATTR_MIN_STACK_SIZE
	.align		4
.L_1395:
        /*1fb0*/ 	.byte	0x04, 0x12
        /*1fb2*/ 	.short	(.L_1397 - .L_1396)
	.align		4
.L_1396:
        /*1fb4*/ 	.word	index@(_ZN4vllm3moe10topkGatingILi4ELi32ELi4ELi16ELi32EjfLNS0_11ScoringFuncE1EEEvPKT5_PKbPfiPT4_PiiiibPKf)
        /*1fb8*/ 	.word	0x00000000


	//----- nvinfo : EIATTR_MIN_STACK_SIZE
	.align		4
.L_1397:
        /*1fbc*/ 	.byte	0x04, 0x12
        /*1fbe*/ 	.short	(.L_1399 - .L_1398)
	.align		4
.L_1398:
        /*1fc0*/ 	.word	index@(_ZN4vllm3moe10topkGatingILi4ELi16ELi4ELi16ELi32EjfLNS0_11ScoringFuncE1EEEvPKT5_PKbPfiPT4_PiiiibPKf)
        /*1fc4*/ 	.word	0x00000000


	//----- nvinfo : EIATTR_MIN_STACK_SIZE
	.align		4
.L_1399:
        /*1fc8*/ 	.byte	0x04, 0x12
        /*1fca*/ 	.short	(.L_1401 - .L_1400)
	.align		4
.L_1400:
        /*1fcc*/ 	.word	index@(_ZN4vllm3moe10topkGatingILi4ELi8ELi4ELi16ELi32EjfLNS0_11ScoringFuncE1EEEvPKT5_PKbPfiPT4_PiiiibPKf)
        /*1fd0*/ 	.word	0x00000000


	//----- nvinfo : EIATTR_MIN_STACK_SIZE
	.align		4
.L_1401:
        /*1fd4*/ 	.byte	0x04, 0x12
        /*1fd6*/ 	.short	(.L_1403 - .L_1402)
	.align		4
.L_1402:
        /*1fd8*/ 	.word	index@(_ZN4vllm3moe10topkGatingILi4ELi4ELi4ELi16ELi32EjfLNS0_11ScoringFuncE1EEEvPKT5_PKbPfiPT4_PiiiibPKf)
        /*1fdc*/ 	.word	0x00000000


	//----- nvinfo : EIATTR_MIN_STACK_SIZE
	.align		4
.L_1403:
        /*1fe0*/ 	.byte	0x04, 0x12
        /*1fe2*/ 	.short	(.L_1405 - .L_1404)
	.align		4
.L_1404:
        /*1fe4*/ 	.word	index@(_ZN4vllm3moe10topkGatingILi2ELi2ELi4ELi8ELi32EjfLNS0_11ScoringFuncE1EEEvPKT5_PKbPfiPT4_PiiiibPKf)
        /*1fe8*/ 	.word	0x00000000


	//----- nvinfo : EIATTR_MIN_STACK_SIZE
	.align		4
.L_1405:
        /*1fec*/ 	.byte	0x04, 0x12
        /*1fee*/ 	.short	(.L_1407 - .L_1406)
	.align		4
.L_1406:
        /*1ff0*/ 	.word	index@(_ZN4vllm3moe10topkGatingILi1ELi1ELi4ELi4ELi32EjfLNS0_11ScoringFuncE1EEEvPKT5_PKbPfiPT4_PiiiibPKf)
        /*1ff4*/ 	.word	0x00000000


	//----- nvinfo : EIATTR_MIN_STACK_SIZE
	.align		4
.L_1407:
        /*1ff8*/ 	.byte	0x04, 0x12
        /*1ffa*/ 	.short	(.L_1409 - .L_1408)
	.align		4
.L_1408:
        /*1ffc*/ 	.word	index@(_ZN4vllm3moe10moeSigmoidILi256EfEEvPKT0_PKbPfi)
        /*2000*/ 	.word	0x00000000


	//----- nvinfo : EIATTR_MIN_STACK_SIZE
	.align		4
.L_1409:
        /*2004*/ 	.byte	0x04, 0x12
        /*2006*/ 	.short	(.L_1411 - .L_1410)
	.align		4
.L_1410:
        /*2008*/ 	.word	index@(_ZN4vllm3moe10topkGatingILi18ELi576ELi4ELi8ELi32EifLNS0_11ScoringFuncE1EEEvPKT5_PKbPfiPT4_PiiiibPKf)
        /*200c*/ 	.word	0x00000000


	//----- nvinfo : EIATTR_MIN_STACK_SIZE
	.align		4
.L_1411:
        /*2010*/ 	.byte	0x04, 0x12
        /*2012*/ 	.short	(.L_1413 - .L_1412)
	.align		4
.L_1412:
        /*2014*/ 	.word	index@(_ZN4vllm3moe10topkGatingILi14ELi448ELi4ELi8ELi32EifLNS0_11ScoringFuncE1EEEvPKT5_PKbPfiPT4_PiiiibPKf)
        /*2018*/ 	.word	0x00000000


	//----- nvinfo : EIATTR_MIN_STACK_SIZE
	.align		4
.L_1413:
        /*201c*/ 	.byte	0x04, 0x12
        /*201e*/ 	.short	(.L_1415 - .L_1414)
	.align		4
.L_1414:
        /*2020*/ 	.word	index@(_ZN4vllm3moe10topkGatingILi12ELi384ELi4ELi8ELi32EifLNS0_11ScoringFuncE1EEEvPKT5_PKbPfiPT4_PiiiibPKf)
        /*2024*/ 	.word	0x00000000


	//----- nvinfo : EIATTR_MIN_STACK_SIZE
	.align		4
.L_1415:
        /*2028*/ 	.byte	0x04, 0x12
        /*202a*/ 	.short	(.L_1417 - .L_1416)
	.align		4
.L_1416:
        /*202c*/ 	.word	index@(_ZN4vllm3moe10topkGatingILi10ELi320ELi4ELi8ELi32EifLNS0_11ScoringFuncE1EEEvPKT5_PKbPfiPT4_PiiiibPKf)
        /*2030*/ 	.word	0x00000000


	//----- nvinfo : EIATTR_MIN_STACK_SIZE
	.align		4
.L_1417:
        /*2034*/ 	.byte	0x04, 0x12
        /*2036*/ 	.short	(.L_1419 - .L_1418)
	.align		4
.L_1418:
        /*2038*/ 	.word	index@(_ZN4vllm3moe10topkGatingILi6ELi192ELi4ELi8ELi32EifLNS0_11ScoringFuncE1EEEvPKT5_PKbPfiPT4_PiiiibPKf)
        /*203c*/ 	.word	0x00000000


	//----- nvinfo : EIATTR_MIN_STACK_SIZE
	.align		4
.L_1419:
        /*2040*/ 	.byte	0x04, 0x12
        /*2042*/ 	.short	(.L_1421 - .L_1420)
	.align		4
.L_1420:
        /*2044*/ 	.word	index@(_ZN4vllm3moe10topkGatingILi16ELi512ELi4ELi16ELi32EifLNS0_11ScoringFuncE1EEEvPKT5_PKbPfiPT4_PiiiibPKf)
        /*2048*/ 	.word	0x00000000


	//----- nvinfo : EIATTR_MIN_STACK_SIZE
	.align		4
.L_1421:
        /*204c*/ 	.byte	0x04, 0x12
        /*204e*/ 	.short	(.L_1423 - .L_1422)
	.align		4
.L_1422:
        /*2050*/ 	.word	index@(_ZN4vllm3moe10topkGatingILi8ELi256ELi4ELi16ELi32EifLNS0_11ScoringFuncE1EEEvPKT5_PKbPfiPT4_PiiiibPKf)
        /*2054*/ 	.word	0x00000000


	//----- nvinfo : EIATTR_MIN_STACK_SIZE
	.align		4
.L_1423:
        /*2058*/ 	.byte	0x04, 0x12
        /*205a*/ 	.short	(.L_1425 - .L_1424)
	.align		4
.L_1424:
        /*205c*/ 	.word	index@(_ZN4vllm3moe10topkGatingILi4ELi128ELi4ELi16ELi32EifLNS0_11ScoringFuncE1EEEvPKT5_PKbPfiPT4_PiiiibPKf)
        /*2060*/ 	.word	0x00000000


	//----- nvinfo : EIATTR_MIN_STACK_SIZE
	.align		4
.L_1425:
        /*2064*/ 	.byte	0x04, 0x12
        /*2066*/ 	.short	(.L_1427 - .L_1426)
	.align		4
.L_1426:
        /*2068*/ 	.word	index@(_ZN4vllm3moe10topkGatingILi4ELi64ELi4ELi16ELi32EifLNS0_11ScoringFuncE1EEEvPKT5_PKbPfiPT4_PiiiibPKf)
        /*206c*/ 	.word	0x00000000


	//----- nvinfo : EIATTR_MIN_STACK_SIZE
	.align		4
.L_1427:
        /*2070*/ 	.byte	0x04, 0x12
        /*2072*/ 	.short	(.L_1429 - .L_1428)
	.align		4
.L_1428:
        /*2074*/ 	.word	index@(_ZN4vllm3moe10topkGatingILi4ELi32ELi4ELi16ELi32EifLNS0_11ScoringFuncE1EEEvPKT5_PKbPfiPT4_PiiiibPKf)
        /*2078*/ 	.word	0x00000000


	//----- nvinfo : EIATTR_MIN_STACK_SIZE
	.align		4
.L_1429:
        /*207c*/ 	.byte	0x04, 0x12
        /*207e*/ 	.short	(.L_1431 - .L_1430)
	.align		4
.L_1430:
        /*2080*/ 	.word	index@(_ZN4vllm3moe10topkGatingILi4ELi16ELi4ELi16ELi32EifLNS0_11ScoringFuncE1EEEvPKT5_PKbPfiPT4_PiiiibPKf)
        /*2084*/ 	.word	0x00000000


	//----- nvinfo : EIATTR_MIN_STACK_SIZE
	.align		4
.L_1431:
        /*2088*/ 	.byte	0x04, 0x12
        /*208a*/ 	.short	(.L_1433 - .L_1432)
	.align		4
.L_1432:
        /*208c*/ 	.word	index@(_ZN4vllm3moe10topkGatingILi4ELi8ELi4ELi16ELi32EifLNS0_11ScoringFuncE1EEEvPKT5_PKbPfiPT4_PiiiibPKf)
        /*2090*/ 	.word	0x00000000


	//----- nvinfo : EIATTR_MIN_STACK_SIZE
	.align		4
.L_1433:
        /*2094*/ 	.byte	0x04, 0x12
        /*2096*/ 	.short	(.L_1435 - .L_1434)
	.align		4
.L_1434:
        /*2098*/ 	.word	index@(_ZN4vllm3moe10topkGatingILi4ELi4ELi4ELi16ELi32EifLNS0_11ScoringFuncE1EEEvPKT5_PKbPfiPT4_PiiiibPKf)
        /*209c*/ 	.word	0x00000000


	//----- nvinfo : EIATTR_MIN_STACK_SIZE
	.align		4
.L_1435:
        /*20a0*/ 	.byte	0x04, 0x12
        /*20a2*/ 	.short	(.L_1437 - .L_1436)
	.align		4
.L_1436:
        /*20a4*/ 	.word	index@(_ZN4vllm3moe10topkGatingILi2ELi2ELi4ELi8ELi32EifLNS0_11ScoringFuncE1EEEvPKT5_PKbPfiPT4_PiiiibPKf)
        /*20a8*/ 	.word	0x00000000


	//----- nvinfo : EIATTR_MIN_STACK_SIZE
	.align		4
.L_1437:
        /*20ac*/ 	.byte	0x04, 0x12
        /*20ae*/ 	.short	(.L_1439 - .L_1438)
	.align		4
.L_1438:
        /*20b0*/ 	.word	index@(_ZN4vllm3moe10topkGatingILi1ELi1ELi4ELi4ELi32EifLNS0_11ScoringFuncE1EEEvPKT5_PKbPfiPT4_PiiiibPKf)
        /*20b4*/ 	.word	0x00000000


	//----- nvinfo : EIATTR_MIN_STACK_SIZE
	.align		4
.L_1439:
        /*20b8*/ 	.byte	0x04, 0x12
        /*20ba*/ 	.short	(.L_1441 - .L_1440)
	.align		4
.L_1440:
        /*20bc*/ 	.word	index@(_ZN4vllm3moe10topkGatingILi18ELi576ELi4ELi4ELi32El13__nv_bfloat16LNS0_11ScoringFuncE0EEEvPKT5_PKbPfiPT4_PiiiibPKf)
        /*20c0*/ 	.word	0x00000000


	//----- nvinfo : EIATTR_MIN_STACK_SIZE
	.align		4
.L_1441:
        /*20c4*/ 	.byte	0x04, 0x12
        /*20c6*/ 	.short	(.L_1443 - .L_1442)
	.align		4
.L_1442:
        /*20c8*/ 	.word	index@(_ZN4vllm3moe10topkGatingILi14ELi448ELi4ELi4ELi32El13__nv_bfloat16LNS0_11ScoringFuncE0EEEvPKT5_PKbPfiPT4_PiiiibPKf)
        /*20cc*/ 	.word	0x00000000


	//----- nvinfo : EIATTR_MIN_STACK_SIZE
	.align		4
.L_1443:
        /*20d0*/ 	.byte	0x04, 0x12
        /*20d2*/ 	.short	(.L_1445 - .L_1444)
	.align		4
.L_1444:
        /*20d4*/ 	.word	index@(_ZN4vllm3moe10topkGatingILi12ELi384ELi4ELi4ELi32El13__nv_bfloat16LNS0_11ScoringFuncE0EEEvPKT5_PKbPfiPT4_PiiiibPKf)
        /*20d8*/ 	.word	0x00000000


	//----- nvinfo : EIATTR_MIN_STACK_SIZE
	.align		4
.L_1445:
        /*20dc*/ 	.byte	0x04, 0x12
        /*20de*/ 	.short	(.L_1447 - .L_1446)
	.align		4
.L_1446:
        /*20e0*/ 	.word	index@(_ZN4vllm3moe10topkGatingILi10ELi320ELi4ELi4ELi32El13__nv_bfloat16LNS0_11ScoringFuncE0EEEvPKT5_PKbPfiPT4_PiiiibPKf)
        /*20e4*/ 	.word	0x00000000


	//----- nvinfo : EIATTR_MIN_STACK_SIZE
	.align		4
.L_1447:
        /*20e8*/ 	.byte	0x04, 0x12
        /*20ea*/ 	.short	(.L_1449 - .L_1448)
	.align		4
.L_1448:
        /*20ec*/ 	.word	index@(_ZN4vllm3moe10topkGatingILi6ELi192ELi4ELi4ELi32El13__nv_bfloat16LNS0_11ScoringFuncE0EEEvPKT5_PKbPfiPT4_PiiiibPKf)
        /*20f0*/ 	.word	0x00000000


	//----- nvinfo : EIATTR_MIN_STACK_SIZE
	.align		4
.L_1449:
        /*20f4*/ 	.byte	0x04, 0x12
        /*20f6*/ 	.short	(.L_1451 - .L_1450)
	.align		4
.L_1450:
        /*20f8*/ 	.word	index@(_ZN4vllm3moe10topkGatingILi16ELi512ELi4ELi16ELi32El13__nv_bfloat16LNS0_11ScoringFuncE0EEEvPKT5_PKbPfiPT4_PiiiibPKf)
        /*20fc*/ 	.word	0x00000000


	//----- nvinfo : EIATTR_MIN_STACK_SIZE
	.align		4
.L_1451:
        /*2100*/ 	.byte	0x04, 0x12
        /*2102*/ 	.short	(.L_1453 - .L_1452)
	.align		4
.L_1452:
        /*2104*/ 	.word	index@(_ZN4vllm3moe10topkGatingILi8ELi256ELi4ELi16ELi32El13__nv_bfloat16LNS0_11ScoringFuncE0EEEvPKT5_PKbPfiPT4_PiiiibPKf)
        /*2108*/ 	.word	0x00000000


	//----- nvinfo : EIATTR_MIN_STACK_SIZE
	.align		4
.L_1453:
        /*210c*/ 	.byte	0x04, 0x12
        /*210e*/ 	.short	(.L_1455 - .L_1454)
	.align		4
.L_1454:
        /*2110*/ 	.word	index@(_ZN4vllm3moe10topkGatingILi8ELi128ELi4ELi16ELi32El13__nv_bfloat16LNS0_11ScoringFuncE0EEEvPKT5_PKbPfiPT4_PiiiibPKf)
        /*2114*/ 	.word	0x00000000


	//----- nvinfo : EIATTR_MIN_STACK_SIZE
	.align		4
.L_1455:
        /*2118*/ 	.byte	0x04, 0x12
        /*211a*/ 	.short	(.L_1457 - .L_1456)
	.align		4
.L_1456:
        /*211c*/ 	.word	index@(_ZN4vllm3moe10topkGatingILi8ELi64ELi4ELi16ELi32El13__nv_bfloat16LNS0_11ScoringFuncE0EEEvPKT5_PKbPfiPT4_PiiiibPKf)
        /*2120*/ 	.word	0x00000000


	//----- nvinfo : EIATTR_MIN_STACK_SIZE
	.align		4
.L_1457:
        /*2124*/ 	.byte	0x04, 0x12
        /*2126*/ 	.short	(.L_1459 - .L_1458)
	.align		4
.L_1458:
        /*2128*/ 	.word	index@(_ZN4vllm3moe10topkGatingILi8ELi32ELi4ELi16ELi32El13__nv_bfloat16LNS0_11ScoringFuncE0EEEvPKT5_PKbPfiPT4_PiiiibPKf)
        /*212c*/ 	.word	0x00000000


	//----- nvinfo : EIATTR_MIN_STACK_SIZE
	.align		4
.L_1459:
        /*2130*/ 	.byte	0x04, 0x12
        /*2132*/ 	.short	(.L_1461 - .L_1460)
	.align		4
.L_1460:
        /*2134*/ 	.word	index@(_ZN4vllm3moe10topkGatingILi8ELi16ELi4ELi16ELi32El13__nv_bfloat16LNS0_11ScoringFuncE0EEEvPKT5_PKbPfiPT4_PiiiibPKf)
        /*2138*/ 	.word	0x00000000


	//----- nvinfo : EIATTR_MIN_STACK_SIZE
	.align		4
.L_1461:
        /*213c*/ 	.byte	0x04, 0x12
        /*213e*/ 	.short	(.L_1463 - .L_1462)
	.align		4
.L_1462:
        /*2140*/ 	.word	index@(_ZN4vllm3moe10topkGatingILi8ELi8ELi4ELi16ELi32El13__nv_bfloat16LNS0_11ScoringFuncE0EEEvPKT5_PKbPfiPT4_PiiiibPKf)
        /*2144*/ 	.word	0x00000000


	//----- nvinfo : EIATTR_MIN_STACK_SIZE
	.align		4
.L_1463:
        /*2148*/ 	.byte	0x04, 0x12
        /*214a*/ 	.short	(.L_1465 - .L_1464)
	.align		4
.L_1464:
        /*214c*/ 	.word	index@(_ZN4vllm3moe10topkGatingILi4ELi4ELi4ELi8ELi32El13__nv_bfloat16LNS0_11ScoringFuncE0EEEvPKT5_PKbPfiPT4_PiiiibPKf)
        /*2150*/ 	.word	0x00000000


	//----- nvinfo : EIATTR_MIN_STACK_SIZE
	.align		4
.L_1465:
        /*2154*/ 	.byte	0x04, 0x12
        /*2156*/ 	.short	(.L_1467 - .L_1466)
	.align		4
.L_1466:
        /*2158*/ 	.word	index@(_ZN4vllm3moe10topkGatingILi2ELi2ELi4ELi4ELi32El13__nv_bfloat16LNS0_11ScoringFuncE0EEEvPKT5_PKbPfiPT4_PiiiibPKf)
        /*215c*/ 	.word	0x00000000


	//----- nvinfo : EIATTR_MIN_STACK_SIZE
	.align		4
.L_1467:
        /*2160*/ 	.byte	0x04, 0x12
        /*2162*/ 	.short	(.L_1469 - .L_1468)
	.align		4
.L_1468:
        /*2164*/ 	.word	index@(_ZN4vllm3moe10topkGatingILi1ELi1ELi4ELi2ELi32El13__nv_bfloat16LNS0_11ScoringFuncE0EEEvPKT5_PKbPfiPT4_PiiiibPKf)
        /*2168*/ 	.word	0x00000000


	//----- nvinfo : EIATTR_MIN_STACK_SIZE
	.align		4
.L_1469:
        /*216c*/ 	.byte	0x04, 0x12
        /*216e*/ 	.short	(.L_1471 - .L_1470)
	.align		4
.L_1470:
        /*2170*/ 	.word	index@(_ZN4vllm3moe10topkGatingILi18ELi576ELi4ELi4ELi32Ej13__nv_bfloat16LNS0_11ScoringFuncE0EEEvPKT5_PKbPfiPT4_PiiiibPKf)
        /*2174*/ 	.word	0x00000000


	//----- nvinfo : EIATTR_MIN_STACK_SIZE
	.align		4
.L_1471:
        /*2178*/ 	.byte	0x04, 0x12
        /*217a*/ 	.short	(.L_1473 - .L_1472)
	.align		4
.L_1472:
        /*217c*/ 	.word	index@(_ZN4vllm3moe10topkGatingILi14ELi448ELi4ELi4ELi32Ej13__nv_bfloat16LNS0_11ScoringFuncE0EEEvPKT5_PKbPfiPT4_PiiiibPKf)
        /*2180*/ 	.word	0x00000000


	//----- nvinfo : EIATTR_MIN_STACK_SIZE
	.align		4
.L_1473:
        /*2184*/ 	.byte	0x04, 0x12
        /*2186*/ 	.short	(.L_1475 - .L_1474)
	.align		4
.L_1474:
        /*2188*/ 	.word	index@(_ZN4vllm3moe10topkGatingILi12ELi384ELi4ELi4ELi32Ej13__nv_bfloat16LNS0_11ScoringFuncE0EEEvPKT5_PKbPfiPT4_PiiiibPKf)
        /*218c*/ 	.word	0x00000000


	//----- nvinfo : EIATTR_MIN_STACK_SIZE
	.align		4
.L_1475:
        /*2190*/ 	.byte	0x04, 0x12
        /*2192*/ 	.short	(.L_1477 - .L_1476)
	.align		4
.L_1476:
        /*2194*/ 	.word	index@(_ZN4vllm3moe10topkGatingILi10ELi320ELi4ELi4ELi32Ej13__nv_bfloat16LNS0_11ScoringFuncE0EEEvPKT5_PKbPfiPT4_PiiiibPKf)
        /*2198*/ 	.word	0x00000000


	//----- nvinfo : EIATTR_MIN_STACK_SIZE
	.align		4
.L_1477:
        /*219c*/ 	.byte	0x04, 0x12
        /*219e*/ 	.short	(.L_1479 - .L_1478)
	.align		4
.L_1478:
        /*21a0*/ 	.word	index@(_ZN4vllm3moe10topkGatingILi6ELi192ELi4ELi4ELi32Ej13__nv_bfloat16LNS0_11ScoringFuncE0EEEvPKT5_PKbPfiPT4_PiiiibPKf)
        /*21a4*/ 	.word	0x00000000


	//----- nvinfo : EIATTR_MIN_STACK_SIZE
	.align		4
.L_1479:
        /*21a8*/ 	.byte	0x04, 0x12
        /*21aa*/ 	.short	(.L_1481 - .L_1480)
	.align		4
.L_1480:
        /*21ac*/ 	.word	index@(_ZN4vllm3moe10topkGatingILi16ELi512ELi4ELi16ELi32Ej13__nv_bfloat16LNS0_11ScoringFuncE0EEEvPKT5_PKbPfiPT4_PiiiibPKf)
        /*21b0*/ 	.word	0x00000000


	//----- nvinfo : EIATTR_MIN_STACK_SIZE
	.align		4
.L_1481:
        /*21b4*/ 	.byte	0x04, 0x12
        /*21b6*/ 	.short	(.L_1483 - .L_1482)
	.align		4
.L_1482:
        /*21b8*/ 	.word	index@(_ZN4vllm3moe10topkGatingILi8ELi256ELi4ELi16ELi32Ej13__nv_bfloat16LNS0_11ScoringFuncE0EEEvPKT5_PKbPfiPT4_PiiiibPKf)
        /*21bc*/ 	.word	0x00000000


	//----- nvinfo : EIATTR_MIN_STACK_SIZE
	.align		4
.L_1483:
        /*21c0*/ 	.byte	0x04, 0x12
        /*21c2*/ 	.short	(.L_1485 - .L_1484)
	.align		4
.L_1484:
        /*21c4*/ 	.word	index@(_ZN4vllm3moe10topkGatingILi8ELi128ELi4ELi16ELi32Ej13__nv_bfloat16LNS0_11ScoringFuncE0EEEvPKT5_PKbPfiPT4_PiiiibPKf)
        /*21c8*/ 	.word	0x00000000


	//----- nvinfo : EIATTR_MIN_STACK_SIZE
	.align		4
.L_1485:
        /*21cc*/ 	.byte	0x04, 0x12
        /*21ce*/ 	.short	(.L_1487 - .L_1486)
	.align		4
.L_1486:
        /*21d0*/ 	.word	index@(_ZN4vllm3moe10topkGatingILi8ELi64ELi4ELi16ELi32Ej13__nv_bfloat16LNS0_11ScoringFuncE0EEEvPKT5_PKbPfiPT4_PiiiibPKf)
        /*21d4*/ 	.word	0x00000000


	//----- nvinfo : EIATTR_MIN_STACK_SIZE
	.align		4
.L_1487:
        /*21d8*/ 	.byte	0x04, 0x12
        /*21da*/ 	.short	(.L_1489 - .L_1488)
	.align		4
.L_1488:
        /*21dc*/ 	.word	index@(_ZN4vllm3moe10topkGatingILi8ELi32ELi4ELi16ELi32Ej13__nv_bfloat16LNS0_11ScoringFuncE0EEEvPKT5_PKbPfiPT4_PiiiibPKf)
        /*21e0*/ 	.word	0x00000000


	//----- nvinfo : EIATTR_MIN_STACK_SIZE
	.align		4
.L_1489:
        /*21e4*/ 	.byte	0x04, 0x12
        /*21e6*/ 	.short	(.L_1491 - .L_1490)
	.align		4
.L_1490:
        /*21e8*/ 	.word	index@(_ZN4vllm3moe10topkGatingILi8ELi16ELi4ELi16ELi32Ej13__nv_bfloat16LNS0_11ScoringFuncE0EEEvPKT5_PKbPfiPT4_PiiiibPKf)
        /*21ec*/ 	.word	0x00000000


	//----- nvinfo : EIATTR_MIN_STACK_SIZE
	.align		4
.L_1491:
        /*21f0*/ 	.byte	0x04, 0x12
        /*21f2*/ 	.short	(.L_1493 - .L_1492)
	.align		4
.L_1492:
        /*21f4*/ 	.word	index@(_ZN4vllm3moe10topkGatingILi8ELi8ELi4ELi16ELi32Ej13__nv_bfloat16LNS0_11ScoringFuncE0EEEvPKT5_PKbPfiPT4_PiiiibPKf)
        /*21f8*/ 	.word	0x00000000


	//----- nvinfo : EIATTR_MIN_STACK_SIZE
	.align		4
.L_1493:
        /*21fc*/ 	.byte	0x04, 0x12
        /*21fe*/ 	.short	(.L_1495 - .L_1494)
	.align		4
.L_1494:
        /*2200*/ 	.word	index@(_ZN4vllm3moe10topkGatingILi4ELi4ELi4ELi8ELi32Ej13__nv_bfloat16LNS0_11ScoringFuncE0EEEvPKT5_PKbPfiPT4_PiiiibPKf)
        /*2204*/ 	.word	0x00000000


	//----- nvinfo : EIATTR_MIN_STACK_SIZE
	.align		4
.L_1495:
        /*2208*/ 	.byte	0x04, 0x12
        /*220a*/ 	.short	(.L_1497 - .L_1496)
	.align		4
.L_1496:
        /*220c*/ 	.word	index@(_ZN4vllm3moe10topkGatingILi2ELi2ELi4ELi4ELi32Ej13__nv_bfloat16LNS0_11ScoringFuncE0EEEvPKT5_PKbPfiPT4_PiiiibPKf)
        /*2210*/ 	.word	0x00000000


	//----- nvinfo : EIATTR_MIN_STACK_SIZE
	.align		4
.L_1497:
        /*2214*/ 	.byte	0x04, 0x12
        /*2216*/ 	.short	(.L_1499 - .L_1498)
	.align		4
.L_1498:
        /*2218*/ 	.word	index@(_ZN4vllm3moe10topkGatingILi1ELi1ELi4ELi2ELi32Ej13__nv_bfloat16LNS0_11ScoringFuncE0EEEvPKT5_PKbPfiPT4_PiiiibPKf)
        /*221c*/ 	.word	0x00000000


	//----- nvinfo : EIATTR_MIN_STACK_SIZE
	.align		4
.L_1499:
        /*2220*/ 	.byte	0x04, 0x12
        /*2222*/ 	.short	(.L_1501 - .L_1500)
	.align		4
.L_1500:
        /*2224*/ 	.word	index@(_ZN4vllm3moe10moeSoftmaxILi256E13__nv_bfloat16EEvPKT0_PKbPfi)
        /*2228*/ 	.word	0x00000000


	//----- nvinfo : EIATTR_MIN_STACK_SIZE
	.align		4
.L_1501:
        /*222c*/ 	.byte	0x04, 0x12
        /*222e*/ 	.short	(.L_1503 - .L_1502)
	.align		4
.L_1502:
        /*2230*/ 	.word	index@(_ZN4vllm3moe10topkGatingILi18ELi576ELi4ELi4ELi32Ei13__nv_bfloat16LNS0_11ScoringFuncE0EEEvPKT5_PKbPfiPT4_PiiiibPKf)
        /*2234*/ 	.word	0x00000000


	//----- nvinfo : EIATTR_MIN_STACK_SIZE
	.align		4
.L_1503:
        /*2238*/ 	.byte	0x04, 0x12
        /*223a*/ 	.short	(.L_1505 - .L_1504)
	.align		4
.L_1504:
        /*223c*/ 	.word	index@(_ZN4vllm3moe10topkGatingILi14ELi448ELi4ELi4ELi32Ei13__nv_bfloat16LNS0_11ScoringFuncE0EEEvPKT5_PKbPfiPT4_PiiiibPKf)
        /*2240*/ 	.word	0x00000000


	//----- nvinfo : EIATTR_MIN_STACK_SIZE
	.align		4
.L_1505:
        /*2244*/ 	.byte	0x04, 0x12
        /*2246*/ 	.short	(.L_1507 - .L_1506)
	.align		4
.L_1506:
        /*2248*/ 	.word	index@(_ZN4vllm3moe10topkGatingILi12ELi384ELi4ELi4ELi32Ei13__nv_bfloat16LNS0_11ScoringFuncE0EEEvPKT5_PKbPfiPT4_PiiiibPKf)
        /*224c*/ 	.word	0x00000000


	//----- nvinfo : EIATTR_MIN_STACK_SIZE
	.align		4
.L_1507:
        /*2250*/ 	.byte	0x04, 0x12
        /*2252*/ 	.short	(.L_1509 - .L_1508)
	.align		4
.L_1508:
        /*2254*/ 	.word	index@(_ZN4vllm3moe10topkGatingILi10ELi320ELi4ELi4ELi32Ei13__nv_bfloat16LNS0_11ScoringFuncE0EEEvPKT5_PKbPfiPT4_PiiiibPKf)
        /*2258*/ 	.word	0x00000000


	//----- nvinfo : EIATTR_MIN_STACK_SIZE
	.align		4
.L_1509:
        /*225c*/ 	.byte	0x04, 0x12
        /*225e*/ 	.short	(.L_1511 - .L_1510)
	.align		4
.L_1510:
        /*2260*/ 	.word	index@(_ZN4vllm3moe10topkGatingILi6ELi192ELi4ELi4ELi32Ei13__nv_bfloat16LNS0_11ScoringFuncE0EEEvPKT5_PKbPfiPT4_PiiiibPKf)
        /*2264*/ 	.word	0x00000000


	//----- nvinfo : EIATTR_MIN_STACK_SIZE
	.align		4
.L_1511:
        /*2268*/ 	.byte	0x04, 0x12
        /*226a*/ 	.short	(.L_1513 - .L_1512)
	.align		4
.L_1512:
        /*226c*/ 	.word	index@(_ZN4vllm3moe10topkGatingILi16ELi512ELi4ELi16ELi32Ei13__nv_bfloat16LNS0_11ScoringFuncE0EEEvPKT5_PKbPfiPT4_PiiiibPKf)
        /*2270*/ 	.word	0x00000000


	//----- nvinfo : EIATTR_MIN_STACK_SIZE
	.align		4
.L_1513:
        /*2274*/ 	.byte	0x04, 0x12
        /*2276*/ 	.short	(.L_1515 - .L_1514)
	.align		4
.L_1514:
        /*2278*/ 	.word	index@(_ZN4vllm3moe10topkGatingILi8ELi256ELi4ELi16ELi32Ei13__nv_bfloat16LNS0_11ScoringFuncE0EEEvPKT5_PKbPfiPT4_PiiiibPKf)
        /*227c*/ 	.word	0x00000000


	//----- nvinfo : EIATTR_MIN_STACK_SIZE
	.align		4
.L_1515:
        /*2280*/ 	.byte	0x04, 0x12
        /*2282*/ 	.short	(.L_1517 - .L_1516)
	.align		4
.L_1516:
        /*2284*/ 	.word	index@(_ZN4vllm3moe10topkGatingILi8ELi128ELi4ELi16ELi32Ei13__nv_bfloat16LNS0_11ScoringFuncE0EEEvPKT5_PKbPfiPT4_PiiiibPKf)
        /*2288*/ 	.word	0x00000000


	//----- nvinfo : EIATTR_MIN_STACK_SIZE
	.align		4
.L_1517:
        /*228c*/ 	.byte	0x04, 0x12
        /*228e*/ 	.short	(.L_1519 - .L_1518)
	.align		4
.L_1518:
        /*2290*/ 	.word	index@(_ZN4vllm3moe10topkGatingILi8ELi64ELi4ELi16ELi32Ei13__nv_bfloat16LNS0_11ScoringFuncE0EEEvPKT5_PKbPfiPT4_PiiiibPKf)
        /*2294*/ 	.word	0x00000000


	//----- nvinfo : EIATTR_MIN_STACK_SIZE
	.align		4
.L_1519:
        /*2298*/ 	.byte	0x04, 0x12
        /*229a*/ 	.short	(.L_1521 - .L_1520)
	.align		4
.L_1520:
        /*229c*/ 	.word	index@(_ZN4vllm3moe10topkGatingILi8ELi32ELi4ELi16ELi32Ei13__nv_bfloat16LNS0_11ScoringFuncE0EEEvPKT5_PKbPfiPT4_PiiiibPKf)
        /*22a0*/ 	.word	0x00000000


	//----- nvinfo : EIATTR_MIN_STACK_SIZE
	.align		4
.L_1521:
        /*22a4*/ 	.byte	0x04, 0x12
        /*22a6*/ 	.short	(.L_1523 - .L_1522)
	.align		4
.L_1522:
        /*22a8*/ 	.word	index@(_ZN4vllm3moe10topkGatingILi8ELi16ELi4ELi16ELi32Ei13__nv_bfloat16LNS0_11ScoringFuncE0EEEvPKT5_PKbPfiPT4_PiiiibPKf)
        /*22ac*/ 	.word	0x00000000


	//----- nvinfo : EIATTR_MIN_STACK_SIZE
	.align		4
.L_1523:
        /*22b0*/ 	.byte	0x04, 0x12
        /*22b2*/ 	.short	(.L_1525 - .L_1524)
	.align		4
.L_1524:
        /*22b4*/ 	.word	index@(_ZN4vllm3moe10topkGatingILi8ELi8ELi4ELi16ELi32Ei13__nv_bfloat16LNS0_11ScoringFuncE0EEEvPKT5_PKbPfiPT4_PiiiibPKf)
        /*22b8*/ 	.word	0x00000000


	//----- nvinfo : EIATTR_MIN_STACK_SIZE
	.align		4
.L_1525:
        /*22bc*/ 	.byte	0x04, 0x12
        /*22be*/ 	.short	(.L_1527 - .L_1526)
	.align		4
.L_1526:
        /*22c0*/ 	.word	index@(_ZN4vllm3moe10topkGatingILi4ELi4ELi4ELi8ELi32Ei13__nv_bfloat16LNS0_11ScoringFuncE0EEEvPKT5_PKbPfiPT4_PiiiibPKf)
        /*22c4*/ 	.word	0x00000000


	//----- nvinfo : EIATTR_MIN_STACK_SIZE
	.align		4
.L_1527:
        /*22c8*/ 	.byte	0x04, 0x12
        /*22ca*/ 	.short	(.L_1529 - .L_1528)
	.align		4
.L_1528:
        /*22cc*/ 	.word	index@(_ZN4vllm3moe10topkGatingILi2ELi2ELi4ELi4ELi32Ei13__nv_bfloat16LNS0_11ScoringFuncE0EEEvPKT5_PKbPfiPT4_PiiiibPKf)
        /*22d0*/ 	.word	0x00000000


	//----- nvinfo : EIATTR_MIN_STACK_SIZE
	.align		4
.L_1529:
        /*22d4*/ 	.byte	0x04, 0x12
        /*22d6*/ 	.short	(.L_1531 - .L_1530)
	.align		4
.L_1530:
        /*22d8*/ 	.word	index@(_ZN4vllm3moe10topkGatingILi1ELi1ELi4ELi2ELi32Ei13__nv_bfloat16LNS0_11ScoringFuncE0EEEvPKT5_PKbPfiPT4_PiiiibPKf)
        /*22dc*/ 	.word	0x00000000


	//----- nvinfo : EIATTR_MIN_STACK_SIZE
	.align		4
.L_1531:
        /*22e0*/ 	.byte	0x04, 0x12
        /*22e2*/ 	.short	(.L_1533 - .L_1532)
	.align		4
.L_1532:
        /*22e4*/ 	.word	index@(_ZN4vllm3moe10topkGatingILi18ELi576ELi4ELi4ELi32El6__halfLNS0_11ScoringFuncE0EEEvPKT5_PKbPfiPT4_PiiiibPKf)
        /*22e8*/ 	.word	0x00000000


	//----- nvinfo : EIATTR_MIN_STACK_SIZE
	.align		4
.L_1533:
        /*22ec*/ 	.byte	0x04, 0x12
        /*22ee*/ 	.short	(.L_1535 - .L_1534)
	.align		4
.L_1534:
        /*22f0*/ 	.word	index@(_ZN4vllm3moe10topkGatingILi14ELi448ELi4ELi4ELi32El6__halfLNS0_11ScoringFuncE0EEEvPKT5_PKbPfiPT4_PiiiibPKf)
        /*22f4*/ 	.word	0x00000000


	//----- nvinfo : EIATTR_MIN_STACK_SIZE
	.align		4
.L_1535:
        /*22f8*/ 	.byte	0x04, 0x12
        /*22fa*/ 	.short	(.L_1537 - .L_1536)
	.align		4
.L_1536:
        /*22fc*/ 	.word	index@(_ZN4vllm3moe10topkGatingILi12ELi384ELi4ELi4ELi32El6__halfLNS0_11ScoringFuncE0EEEvPKT5_PKbPfiPT4_PiiiibPKf)
        /*2300*/ 	.word	0x00000000


	//----- nvinfo : EIATTR_MIN_STACK_SIZE
	.align		4
.L_1537:
        /*2304*/ 	.byte	0x04, 0x12
        /*2306*/ 	.short	(.L_1539 - .L_1538)
	.align		4
.L_1538:
        /*2308*/ 	.word	index@(_ZN4vllm3moe10topkGatingILi10ELi320ELi4ELi4ELi32El6__halfLNS0_11ScoringFuncE0EEEvPKT5_PKbPfiPT4_PiiiibPKf)
        /*230c*/ 	.word	0x00000000


	//----- nvinfo : EIATTR_MIN_STACK_SIZE
	.align		4
.L_1539:
        /*2310*/ 	.byte	0x04, 0x12
        /*2312*/ 	.short	(.L_1541 - .L_1540)
	.align		4
.L_1540:
        /*2314*/ 	.word	index@(_ZN4vllm3moe10topkGatingILi6ELi192ELi4ELi4ELi32El6__halfLNS0_11ScoringFuncE0EEEvPKT5_PKbPfiPT4_PiiiibPKf)
        /*2318*/ 	.word	0x00000000


	//----- nvinfo : EIATTR_MIN_STACK_SIZE
	.align		4
.L_1541:
        /*231c*/ 	.byte	0x04, 0x12
        /*231e*/ 	.short	(.L_1543 - .L_1542)
	.align		4
.L_1542:
        /*2320*/ 	.word	index@(_ZN4vllm3moe10topkGatingILi16ELi512ELi4ELi16ELi32El6__halfLNS0_11ScoringFuncE0EEEvPKT5_PKbPfiPT4_PiiiibPKf)
        /*2324*/ 	.word	0x00000000


	//----- nvinfo : EIATTR_MIN_STACK_SIZE
	.align		4
.L_1543:
        /*2328*/ 	.byte	0x04, 0x12
        /*232a*/ 	.short	(.L_1545 - .L_1544)
	.align		4
.L_1544:
        /*232c*/ 	.word	index@(_ZN4vllm3moe10topkGatingILi8ELi256ELi4ELi16ELi32El6__halfLNS0_11ScoringFuncE0EEEvPKT5_PKbPfiPT4_PiiiibPKf)
        /*2330*/ 	.word	0x00000000


	//----- nvinfo : EIATTR_MIN_STACK_SIZE
	.align		4
.L_1545:
        /*2334*/ 	.byte	0x04, 0x12
        /*2336*/ 	.short	(.L_1547 - .L_1546)
	.align		4
.L_1546:
        /*2338*/ 	.word	index@(_ZN4vllm3moe10topkGatingILi8ELi128ELi4ELi16ELi32El6__halfLNS0_11ScoringFuncE0EEEvPKT5_PKbPfiPT4_PiiiibPKf)
        /*233c*/ 	.word	0x00000000


	//----- nvinfo : EIATTR_MIN_STACK_SIZE
	.align		4
.L_1547:
        /*2340*/ 	.byte	0x04, 0x12
        /*2342*/ 	.short	(.L_1549 - .L_1548)
	.align		4
.L_1548:
        /*2344*/ 	.word	index@(_ZN4vllm3moe10topkGatingILi8ELi64ELi4ELi16ELi32El6__halfLNS0_11ScoringFuncE0EEEvPKT5_PKbPfiPT4_PiiiibPKf)
        /*2348*/ 	.word	0x00000000


	//----- nvinfo : EIATTR_MIN_STACK_SIZE
	.align		4
.L_1549:
        /*234c*/ 	.byte	0x04, 0x12
        /*234e*/ 	.short	(.L_1551 - .L_1550)
	.align		4
.L_1550:
        /*2350*/ 	.word	index@(_ZN4vllm3moe10topkGatingILi8ELi32ELi4ELi16ELi32El6__halfLNS0_11ScoringFuncE0EEEvPKT5_PKbPfiPT4_PiiiibPKf)
        /*2354*/ 	.word	0x00000000


	//----- nvinfo : EIATTR_MIN_STACK_SIZE
	.align		4
.L_1551:
        /*2358*/ 	.byte	0x04, 0x12
        /*235a*/ 	.short	(.L_1553 - .L_1552)
	.align		4
.L_1552:
        /*235c*/ 	.word	index@(_ZN4vllm3moe10topkGatingILi8ELi16ELi4ELi16ELi32El6__halfLNS0_11ScoringFuncE0EEEvPKT5_PKbPfiPT4_PiiiibPKf)
        /*2360*/ 	.word	0x00000000


	//----- nvinfo : EIATTR_MIN_STACK_SIZE
	.align		4
.L_1553:
        /*2364*/ 	.byte	0x04, 0x12
        /*2366*/ 	.short	(.L_1555 - .L_1554)
	.align		4
.L_1554:
        /*2368*/ 	.word	index@(_ZN4vllm3moe10topkGatingILi8ELi8ELi4ELi16ELi32El6__halfLNS0_11ScoringFuncE0EEEvPKT5_PKbPfiPT4_PiiiibPKf)
        /*236c*/ 	.word	0x00000000


	//----- nvinfo : EIATTR_MIN_STACK_SIZE
	.align		4
.L_1555:
        /*2370*/ 	.byte	0x04, 0x12
        /*2372*/ 	.short	(.L_1557 - .L_1556)
	.align		4
.L_1556:
        /*2374*/ 	.word	index@(_ZN4vllm3moe10topkGatingILi4ELi4ELi4ELi8ELi32El6__halfLNS0_11ScoringFuncE0EEEvPKT5_PKbPfiPT4_PiiiibPKf)
        /*2378*/ 	.word	0x00000000


	//----- nvinfo : EIATTR_MIN_STACK_SIZE
	.align		4
.L_1557:
        /*237c*/ 	.byte	0x04, 0x12
        /*237e*/ 	.short	(.L_1559 - .L_1558)
	.align		4
.L_1558:
        /*2380*/ 	.word	index@(_ZN4vllm3moe10topkGatingILi2ELi2ELi4ELi4ELi32El6__halfLNS0_11ScoringFuncE0EEEvPKT5_PKbPfiPT4_PiiiibPKf)
        /*2384*/ 	.word	0x00000000


	//----- nvinfo : EIATTR_MIN_STACK_SIZE
	.align		4
.L_1559:
        /*2388*/ 	.byte	0x04, 0x12
        /*238a*/ 	.short	(.L_1561 - .L_1560)
	.align		4
.L_1560:
        /*238c*/ 	.word	index@(_ZN4vllm3moe10topkGatingILi1ELi1ELi4ELi2ELi32El6__halfLNS0_11ScoringFuncE0EEEvPKT5_PKbPfiPT4_PiiiibPKf)
        /*2390*/ 	.word	0x00000000


	//----- nvinfo : EIATTR_MIN_STACK_SIZE
	.align		4
.L_1561:
        /*2394*/ 	.byte	0x04, 0x12
        /*2396*/ 	.short	(.L_1563 - .L_1562)
	.align		4
.L_1562:
        /*2398*/ 	.word	index@(_ZN4vllm3moe10topkGatingILi18ELi576ELi4ELi4ELi32Ej6__halfLNS0_11ScoringFuncE0EEEvPKT5_PKbPfiPT4_PiiiibPKf)
        /*239c*/ 	.word	0x00000000


	//----- nvinfo : EIATTR_MIN_STACK_SIZE
	.align		4
.L_1563:
        /*23a0*/ 	.byte	0x04, 0x12
        /*23a2*/ 	.short	(.L_1565 - .L_1564)
	.align		4
.L_1564:
        /*23a4*/ 	.word	index@(_ZN4vllm3moe10topkGatingILi14ELi448ELi4ELi4ELi32Ej6__halfLNS0_11ScoringFuncE0EEEvPKT5_PKbPfiPT4_PiiiibPKf)
        /*23a8*/ 	.word	0x00000000


	//----- nvinfo : EIATTR_MIN_STACK_SIZE
	.align		4
.L_1565:
        /*23ac*/ 	.byte	0x04, 0x12
        /*23ae*/ 	.short	(.L_1567 - .L_1566)
	.align		4
.L_1566:
        /*23b0*/ 	.word	index@(_ZN4vllm3moe10topkGatingILi12ELi384ELi4ELi4ELi32Ej6__halfLNS0_11ScoringFuncE0EEEvPKT5_PKbPfiPT4_PiiiibPKf)
        /*23b4*/ 	.word	0x00000000


	//----- nvinfo : EIATTR_MIN_STACK_SIZE
	.align		4
.L_1567:
        /*23b8*/ 	.byte	0x04, 0x12
        /*23ba*/ 	.short	(.L_1569 - .L_1568)
	.align		4
.L_1568:
        /*23bc*/ 	.word	index@(_ZN4vllm3moe10topkGatingILi10ELi320ELi4ELi4ELi32Ej6__halfLNS0_11ScoringFuncE0EEEvPKT5_PKbPfiPT4_PiiiibPKf)
        /*23c0*/ 	.word	0x00000000


	//----- nvinfo : EIATTR_MIN_STACK_SIZE
	.align		4
.L_1569:
        /*23c4*/ 	.byte	0x04, 0x12
        /*23c6*/ 	.short	(.L_1571 - .L_1570)
	.align		4
.L_1570:
        /*23c8*/ 	.word	index@(_ZN4vllm3moe10topkGatingILi6ELi192ELi4ELi4ELi32Ej6__halfLNS0_11ScoringFuncE0EEEvPKT5_PKbPfiPT4_PiiiibPKf)
        /*23cc*/ 	.word	0x00000000


	//----- nvinfo : EIATTR_MIN_STACK_SIZE
	.align		4
.L_1571:
        /*23d0*/ 	.byte	0x04, 0x12
        /*23d2*/ 	.short	(.L_1573 - .L_1572)
	.align		4
.L_1572:
        /*23d4*/ 	.word	index@(_ZN4vllm3moe10topkGatingILi16ELi512ELi4ELi16ELi32Ej6__halfLNS0_11ScoringFuncE0EEEvPKT5_PKbPfiPT4_PiiiibPKf)
        /*23d8*/ 	.word	0x00000000


	//----- nvinfo : EIATTR_MIN_STACK_SIZE
	.align		4
.L_1573:
        /*23dc*/ 	.byte	0x04, 0x12
        /*23de*/ 	.short	(.L_1575 - .L_1574)
	.align		4
.L_1574:
        /*23e0*/ 	.word	index@(_ZN4vllm3moe10topkGatingILi8ELi256ELi4ELi16ELi32Ej6__halfLNS0_11ScoringFuncE0EEEvPKT5_PKbPfiPT4_PiiiibPKf)
        /*23e4*/ 	.word	0x00000000


	//----- nvinfo : EIATTR_MIN_STACK_SIZE
	.align		4
.L_1575:
        /*23e8*/ 	.byte	0x04, 0x12
        /*23ea*/ 	.short	(.L_1577 - .L_1576)
	.align		4
.L_1576:
        /*23ec*/ 	.word	index@(_ZN4vllm3moe10topkGatingILi8ELi128ELi4ELi16ELi32Ej6__halfLNS0_11ScoringFuncE0EEEvPKT5_PKbPfiPT4_PiiiibPKf)
        /*23f0*/ 	.word	0x00000000


	//----- nvinfo : EIATTR_MIN_STACK_SIZE
	.align		4
.L_1577:
        /*23f4*/ 	.byte	0x04, 0x12
        /*23f6*/ 	.short	(.L_1579 - .L_1578)
	.align		4
.L_1578:
        /*23f8*/ 	.word	index@(_ZN4vllm3moe10topkGatingILi8ELi64ELi4ELi16ELi32Ej6__halfLNS0_11ScoringFuncE0EEEvPKT5_PKbPfiPT4_PiiiibPKf)
        /*23fc*/ 	.word	0x00000000


	//----- nvinfo : EIATTR_MIN_STACK_SIZE
	.align		4
.L_1579:
        /*2400*/ 	.byte	0x04, 0x12
        /*2402*/ 	.short	(.L_1581 - .L_1580)
	.align		4
.L_1580:
        /*2404*/ 	.word	index@(_ZN4vllm3moe10topkGatingILi8ELi32ELi4ELi16ELi32Ej6__halfLNS0_11ScoringFuncE0EEEvPKT5_PKbPfiPT4_PiiiibPKf)
        /*2408*/ 	.word	0x00000000


	//----- nvinfo : EIATTR_MIN_STACK_SIZE
	.align		4
.L_1581:
        /*240c*/ 	.byte	0x04, 0x12
        /*240e*/ 	.short	(.L_1583 - .L_1582)
	.align		4
.L_1582:
        /*2410*/ 	.word	index@(_ZN4vllm3moe10topkGatingILi8ELi16ELi4ELi16ELi32Ej6__halfLNS0_11ScoringFuncE0EEEvPKT5_PKbPfiPT4_PiiiibPKf)
        /*2414*/ 	.word	0x00000000


	//----- nvinfo : EIATTR_MIN_STACK_SIZE
	.align		4
.L_1583:
        /*2418*/ 	.byte	0x04, 0x12
        /*241a*/ 	.short	(.L_1585 - .L_1584)
	.align		4
.L_1584:
        /*241c*/ 	.word	index@(_ZN4vllm3moe10topkGatingILi8ELi8ELi4ELi16ELi32Ej6__halfLNS0_11ScoringFuncE0EEEvPKT5_PKbPfiPT4_PiiiibPKf)
        /*2420*/ 	.word	0x00000000


	//----- nvinfo : EIATTR_MIN_STACK_SIZE
	.align		4
.L_1585:
        /*2424*/ 	.byte	0x04, 0x12
        /*2426*/ 	.short	(.L_1587 - .L_1586)
	.align		4
.L_1586:
        /*2428*/ 	.word	index@(_ZN4vllm3moe10topkGatingILi4ELi4ELi4ELi8ELi32Ej6__halfLNS0_11ScoringFuncE0EEEvPKT5_PKbPfiPT4_PiiiibPKf)
        /*242c*/ 	.word	0x00000000


	//----- nvinfo : EIATTR_MIN_STACK_SIZE
	.align		4
.L_1587:
        /*2430*/ 	.byte	0x04, 0x12
        /*2432*/ 	.short	(.L_1589 - .L_1588)
	.align		4
.L_1588:
        /*2434*/ 	.word	index@(_ZN4vllm3moe10topkGatingILi2ELi2ELi4ELi4ELi32Ej6__halfLNS0_11ScoringFuncE0EEEvPKT5_PKbPfiPT4_PiiiibPKf)
        /*2438*/ 	.word	0x00000000


	//----- nvinfo : EIATTR_MIN_STACK_SIZE
	.align		4
.L_1589:
        /*243c*/ 	.byte	0x04, 0x12
        /*243e*/ 	.short	(.L_1591 - .L_1590)
	.align		4
.L_1590:
        /*2440*/ 	.word	index@(_ZN4vllm3moe10topkGatingILi1ELi1ELi4ELi2ELi32Ej6__halfLNS0_11ScoringFuncE0EEEvPKT5_PKbPfiPT4_PiiiibPKf)
        /*2444*/ 	.word	0x00000000


	//----- nvinfo : EIATTR_MIN_STACK_SIZE
	.align		4
.L_1591:
        /*2448*/ 	.byte	0x04, 0x12
        /*244a*/ 	.short	(.L_1593 - .L_1592)
	.align		4
.L_1592:
        /*244c*/ 	.word	index@(_ZN4vllm3moe10moeSoftmaxILi256E6__halfEEvPKT0_PKbPfi)
        /*2450*/ 	.word	0x00000000


	//----- nvinfo : EIATTR_MIN_STACK_SIZE
	.align		4
.L_1593:
        /*2454*/ 	.byte	0x04, 0x12
        /*2456*/ 	.short	(.L_1595 - .L_1594)
	.align		4
.L_1594:
        /*2458*/ 	.word	index@(_ZN4vllm3moe10topkGatingILi18ELi576ELi4ELi4ELi32Ei6__halfLNS0_11ScoringFuncE0EEEvPKT5_PKbPfiPT4_PiiiibPKf)
        /*245c*/ 	.word	0x00000000


	//----- nvinfo : EIATTR_MIN_STACK_SIZE
	.align		4
.L_1595:
        /*2460*/ 	.byte	0x04, 0x12
        /*2462*/ 	.short	(.L_1597 - .L_1596)
	.align		4
.L_1596:
        /*2464*/ 	.word	index@(_ZN4vllm3moe10topkGatingILi14ELi448ELi4ELi4ELi32Ei6__halfLNS0_11ScoringFuncE0EEEvPKT5_PKbPfiPT4_PiiiibPKf)
        /*2468*/ 	.word	0x00000000


	//----- nvinfo : EIATTR_MIN_STACK_SIZE
	.align		4
.L_1597:
        /*246c*/ 	.byte	0x04, 0x12
        /*246e*/ 	.short	(.L_1599 - .L_1598)
	.align		4
.L_1598:
        /*2470*/ 	.word	index@(_ZN4vllm3moe10topkGatingILi12ELi384ELi4ELi4ELi32Ei6__halfLNS0_11ScoringFuncE0EEEvPKT5_PKbPfiPT4_PiiiibPKf)
        /*2474*/ 	.word	0x00000000


	//----- nvinfo : EIATTR_MIN_STACK_SIZE
	.align		4
.L_1599:
        /*2478*/ 	.byte	0x04, 0x12
        /*247a*/ 	.short	(.L_1601 - .L_1600)
	.align		4
.L_1600:
        /*247c*/ 	.word	index@(_ZN4vllm3moe10topkGatingILi10ELi320ELi4ELi4ELi32Ei6__halfLNS0_11ScoringFuncE0EEEvPKT5_PKbPfiPT4_PiiiibPKf)
        /*2480*/ 	.word	0x00000000


	//----- nvinfo : EIATTR_MIN_STACK_SIZE
	.align		4
.L_1601:
        /*2484*/ 	.byte	0x04, 0x12
        /*2486*/ 	.short	(.L_1603 - .L_1602)
	.align		4
.L_1602:
        /*2488*/ 	.word	index@(_ZN4vllm3moe10topkGatingILi6ELi192ELi4ELi4ELi32Ei6__halfLNS0_11ScoringFuncE0EEEvPKT5_PKbPfiPT4_PiiiibPKf)
        /*248c*/ 	.word	0x00000000


	//----- nvinfo : EIATTR_MIN_STACK_SIZE
	.align		4
.L_1603:
        /*2490*/ 	.byte	0x04, 0x12
        /*2492*/ 	.short	(.L_1605 - .L_1604)
	.align		4
.L_1604:
        /*2494*/ 	.word	index@(_ZN4vllm3moe10topkGatingILi16ELi512ELi4ELi16ELi32Ei6__halfLNS0_11ScoringFuncE0EEEvPKT5_PKbPfiPT4_PiiiibPKf)
        /*2498*/ 	.word	0x00000000


	//----- nvinfo : EIATTR_MIN_STACK_SIZE
	.align		4
.L_1605:
        /*249c*/ 	.byte	0x04, 0x12
        /*249e*/ 	.short	(.L_1607 - .L_1606)
	.align		4
.L_1606:
        /*24a0*/ 	.word	index@(_ZN4vllm3moe10topkGatingILi8ELi256ELi4ELi16ELi32Ei6__halfLNS0_11ScoringFuncE0EEEvPKT5_PKbPfiPT4_PiiiibPKf)
        /*24a4*/ 	.word	0x00000000


	//----- nvinfo : EIATTR_MIN_STACK_SIZE
	.align		4
.L_1607:
        /*24a8*/ 	.byte	0x04, 0x12
        /*24aa*/ 	.short	(.L_1609 - .L_1608)
	.align		4
.L_1608:
        /*24ac*/ 	.word	index@(_ZN4vllm3moe10topkGatingILi8ELi128ELi4ELi16ELi32Ei6__halfLNS0_11ScoringFuncE0EEEvPKT5_PKbPfiPT4_PiiiibPKf)
        /*24b0*/ 	.word	0x00000000


	//----- nvinfo : EIATTR_MIN_STACK_SIZE
	.align		4
.L_1609:
        /*24b4*/ 	.byte	0x04, 0x12
        /*24b6*/ 	.short	(.L_1611 - .L_1610)
	.align		4
.L_1610:
        /*24b8*/ 	.word	index@(_ZN4vllm3moe10topkGatingILi8ELi64ELi4ELi16ELi32Ei6__halfLNS0_11ScoringFuncE0EEEvPKT5_PKbPfiPT4_PiiiibPKf)
        /*24bc*/ 	.word	0x00000000


	//----- nvinfo : EIATTR_MIN_STACK_SIZE
	.align		4
.L_1611:
        /*24c0*/ 	.byte	0x04, 0x12
        /*24c2*/ 	.short	(.L_1613 - .L_1612)
	.align		4
.L_1612:
        /*24c4*/ 	.word	index@(_ZN4vllm3moe10topkGatingILi8ELi32ELi4ELi16ELi32Ei6__halfLNS0_11ScoringFuncE0EEEvPKT5_PKbPfiPT4_PiiiibPKf)
        /*24c8*/ 	.word	0x00000000


	//----- nvinfo : EIATTR_MIN_STACK_SIZE
	.align		4
.L_1613:
        /*24cc*/ 	.byte	0x04, 0x12
        /*24ce*/ 	.short	(.L_1615 - .L_1614)
	.align		4
.L_1614:
        /*24d0*/ 	.word	index@(_ZN4vllm3moe10topkGatingILi8ELi16ELi4ELi16ELi32Ei6__halfLNS0_11ScoringFuncE0EEEvPKT5_PKbPfiPT4_PiiiibPKf)
        /*24d4*/ 	.word	0x00000000


	//----- nvinfo : EIATTR_MIN_STACK_SIZE
	.align		4
.L_1615:
        /*24d8*/ 	.byte	0x04, 0x12
        /*24da*/ 	.short	(.L_1617 - .L_1616)
	.align		4
.L_1616:
        /*24dc*/ 	.word	index@(_ZN4vllm3moe10topkGatingILi8ELi8ELi4ELi16ELi32Ei6__halfLNS0_11ScoringFuncE0EEEvPKT5_PKbPfiPT4_PiiiibPKf)
        /*24e0*/ 	.word	0x00000000


	//----- nvinfo : EIATTR_MIN_STACK_SIZE
	.align		4
.L_1617:
        /*24e4*/ 	.byte	0x04, 0x12
        /*24e6*/ 	.short	(.L_1619 - .L_1618)
	.align		4
.L_1618:
        /*24e8*/ 	.word	index@(_ZN4vllm3moe10topkGatingILi4ELi4ELi4ELi8ELi32Ei6__halfLNS0_11ScoringFuncE0EEEvPKT5_PKbPfiPT4_PiiiibPKf)
        /*24ec*/ 	.word	0x00000000


	//----- nvinfo : EIATTR_MIN_STACK_SIZE
	.align		4
.L_1619:
        /*24f0*/ 	.byte	0x04, 0x12
        /*24f2*/ 	.short	(.L_1621 - .L_1620)
	.align		4
.L_1620:
        /*24f4*/ 	.word	index@(_ZN4vllm3moe10topkGatingILi2ELi2ELi4ELi4ELi32Ei6__halfLNS0_11ScoringFuncE0EEEvPKT5_PKbPfiPT4_PiiiibPKf)
        /*24f8*/ 	.word	0x00000000


	//----- nvinfo : EIATTR_MIN_STACK_SIZE
	.align		4
.L_1621:
        /*24fc*/ 	.byte	0x04, 0x12
        /*24fe*/ 	.short	(.L_1623 - .L_1622)
	.align		4
.L_1622:
        /*2500*/ 	.word	index@(_ZN4vllm3moe10topkGatingILi1ELi1ELi4ELi2ELi32Ei6__halfLNS0_11ScoringFuncE0EEEvPKT5_PKbPfiPT4_PiiiibPKf)
        /*2504*/ 	.word	0x00000000


	//----- nvinfo : EIATTR_MIN_STACK_SIZE
	.align		4
.L_1623:
        /*2508*/ 	.byte	0x04, 0x12
        /*250a*/ 	.short	(.L_1625 - .L_1624)
	.align		4
.L_1624:
        /*250c*/ 	.word	index@(_ZN4vllm3moe7moeTopKILi256ElEEvPKfPKbPfPT0_PiiiiibS3_)
        /*2510*/ 	.word	0x00000000


	//----- nvinfo : EIATTR_MIN_STACK_SIZE
	.align		4
.L_1625:
        /*2514*/ 	.byte	0x04, 0x12
        /*2516*/ 	.short	(.L_1627 - .L_1626)
	.align		4
.L_1626:
        /*2518*/ 	.word	index@(_ZN4vllm3moe10topkGatingILi18ELi576ELi4ELi8ELi32ElfLNS0_11ScoringFuncE0EEEvPKT5_PKbPfiPT4_PiiiibPKf)
        /*251c*/ 	.word	0x00000000


	//----- nvinfo : EIATTR_MIN_STACK_SIZE
	.align		4
.L_1627:
        /*2520*/ 	.byte	0x04, 0x12
        /*2522*/ 	.short	(.L_1629 - .L_1628)
	.align		4
.L_1628:
        /*2524*/ 	.word	index@(_ZN4vllm3moe10topkGatingILi14ELi448ELi4ELi8ELi32ElfLNS0_11ScoringFuncE0EEEvPKT5_PKbPfiPT4_PiiiibPKf)
        /*2528*/ 	.word	0x00000000


	//----- nvinfo : EIATTR_MIN_STACK_SIZE
	.align		4
.L_1629:
        /*252c*/ 	.byte	0x04, 0x12
        /*252e*/ 	.short	(.L_1631 - .L_1630)
	.align		4
.L_1630:
        /*2530*/ 	.word	index@(_ZN4vllm3moe10topkGatingILi12ELi384ELi4ELi8ELi32ElfLNS0_11ScoringFuncE0EEEvPKT5_PKbPfiPT4_PiiiibPKf)
        /*2534*/ 	.word	0x00000000


	//----- nvinfo : EIATTR_MIN_STACK_SIZE
	.align		4
.L_1631:
        /*2538*/ 	.byte	0x04, 0x12
        /*253a*/ 	.short	(.L_1633 - .L_1632)
	.align		4
.L_1632:
        /*253c*/ 	.word	index@(_ZN4vllm3moe10topkGatingILi10ELi320ELi4ELi8ELi32ElfLNS0_11ScoringFuncE0EEEvPKT5_PKbPfiPT4_PiiiibPKf)
        /*2540*/ 	.word	0x00000000


	//----- nvinfo : EIATTR_MIN_STACK_SIZE
	.align		4
.L_1633:
        /*2544*/ 	.byte	0x04, 0x12
        /*2546*/ 	.short	(.L_1635 - .L_1634)
	.align		4
.L_1634:
        /*2548*/ 	.word	index@(_ZN4vllm3moe10topkGatingILi6ELi192ELi4ELi8ELi32ElfLNS0_11ScoringFuncE0EEEvPKT5_PKbPfiPT4_PiiiibPKf)
        /*254c*/ 	.word	0x00000000


	//----- nvinfo : EIATTR_MIN_STACK_SIZE
	.align		4
.L_1635:
        /*2550*/ 	.byte	0x04, 0x12
        /*2552*/ 	.short	(.L_1637 - .L_1636)
	.align		4
.L_1636:
        /*2554*/ 	.word	index@(_ZN4vllm3moe10topkGatingILi16ELi512ELi4ELi16ELi32ElfLNS0_11ScoringFuncE0EEEvPKT5_PKbPfiPT4_PiiiibPKf)
        /*2558*/ 	.word	0x00000000


	//----- nvinfo : EIATTR_MIN_STACK_SIZE
	.align		4
.L_1637:
        /*255c*/ 	.byte	0x04, 0x12
        /*255e*/ 	.short	(.L_1639 - .L_1638)
	.align		4
.L_1638:
        /*2560*/ 	.word	index@(_ZN4vllm3moe10topkGatingILi8ELi256ELi4ELi16ELi32ElfLNS0_11ScoringFuncE0EEEvPKT5_PKbPfiPT4_PiiiibPKf)
        /*2564*/ 	.word	0x00000000


	//----- nvinfo : EIATTR_MIN_STACK_SIZE
	.align		4
.L_1639:
        /*2568*/ 	.byte	0x04, 0x12
        /*256a*/ 	.short	(.L_1641 - .L_1640)
	.align		4
.L_1640:
        /*256c*/ 	.word	index@(_ZN4vllm3moe10topkGatingILi4ELi128ELi4ELi16ELi32ElfLNS0_11ScoringFuncE0EEEvPKT5_PKbPfiPT4_PiiiibPKf)
        /*2570*/ 	.word	0x00000000


	//----- nvinfo : EIATTR_MIN_STACK_SIZE
	.align		4
.L_1641:
        /*2574*/ 	.byte	0x04, 0x12
        /*2576*/ 	.short	(.L_1643 - .L_1642)
	.align		4
.L_1642:
        /*2578*/ 	.word	index@(_ZN4vllm3moe10topkGatingILi4ELi64ELi4ELi16ELi32ElfLNS0_11ScoringFuncE0EEEvPKT5_PKbPfiPT4_PiiiibPKf)
        /*257c*/ 	.word	0x00000000


	//----- nvinfo : EIATTR_MIN_STACK_SIZE
	.align		4
.L_1643:
        /*2580*/ 	.byte	0x04, 0x12
        /*2582*/ 	.short	(.L_1645 - .L_1644)
	.align		4
.L_1644:
        /*2584*/ 	.word	index@(_ZN4vllm3moe10topkGatingILi4ELi32ELi4ELi16ELi32ElfLNS0_11ScoringFuncE0EEEvPKT5_PKbPfiPT4_PiiiibPKf)
        /*2588*/ 	.word	0x00000000


	//----- nvinfo : EIATTR_MIN_STACK_SIZE
	.align		4
.L_1645:
        /*258c*/ 	.byte	0x04, 0x12
        /*258e*/ 	.short	(.L_1647 - .L_1646)
	.align		4
.L_1646:
        /*2590*/ 	.word	index@(_ZN4vllm3moe10topkGatingILi4ELi16ELi4ELi16ELi32ElfLNS0_11ScoringFuncE0EEEvPKT5_PKbPfiPT4_PiiiibPKf)
        /*2594*/ 	.word	0x00000000


	//----- nvinfo : EIATTR_MIN_STACK_SIZE
	.align		4
.L_1647:
        /*2598*/ 	.byte	0x04, 0x12
        /*259a*/ 	.short	(.L_1649 - .L_1648)
	.align		4
.L_1648:
        /*259c*/ 	.word	index@(_ZN4vllm3moe10topkGatingILi4ELi8ELi4ELi16ELi32ElfLNS0_11ScoringFuncE0EEEvPKT5_PKbPfiPT4_PiiiibPKf)
        /*25a0*/ 	.word	0x00000000


	//----- nvinfo : EIATTR_MIN_STACK_SIZE
	.align		4
.L_1649:
        /*25a4*/ 	.byte	0x04, 0x12
        /*25a6*/ 	.short	(.L_1651 - .L_1650)
	.align		4
.L_1650:
        /*25a8*/ 	.word	index@(_ZN4vllm3moe10topkGatingILi4ELi4ELi4ELi16ELi32ElfLNS0_11ScoringFuncE0EEEvPKT5_PKbPfiPT4_PiiiibPKf)
        /*25ac*/ 	.word	0x00000000


	//----- nvinfo : EIATTR_MIN_STACK_SIZE
	.align		4
.L_1651:
        /*25b0*/ 	.byte	0x04, 0x12
        /*25b2*/ 	.short	(.L_1653 - .L_1652)
	.align		4
.L_1652:
        /*25b4*/ 	.word	index@(_ZN4vllm3moe10topkGatingILi2ELi2ELi4ELi8ELi32ElfLNS0_11ScoringFuncE0EEEvPKT5_PKbPfiPT4_PiiiibPKf)
        /*25b8*/ 	.word	0x00000000


	//----- nvinfo : EIATTR_MIN_STACK_SIZE
	.align		4
.L_1653:
        /*25bc*/ 	.byte	0x04, 0x12
        /*25be*/ 	.short	(.L_1655 - .L_1654)
	.align		4
.L_1654:
        /*25c0*/ 	.word	index@(_ZN4vllm3moe10topkGatingILi1ELi1ELi4ELi4ELi32ElfLNS0_11ScoringFuncE0EEEvPKT5_PKbPfiPT4_PiiiibPKf)
        /*25c4*/ 	.word	0x00000000


	//----- nvinfo : EIATTR_MIN_STACK_SIZE
	.align		4
.L_1655:
        /*25c8*/ 	.byte	0x04, 0x12
        /*25ca*/ 	.short	(.L_1657 - .L_1656)
	.align		4
.L_1656:
        /*25cc*/ 	.word	index@(_ZN4vllm3moe7moeTopKILi256EjEEvPKfPKbPfPT0_PiiiiibS3_)
        /*25d0*/ 	.word	0x00000000


	//----- nvinfo : EIATTR_MIN_STACK_SIZE
	.align		4
.L_1657:
        /*25d4*/ 	.byte	0x04, 0x12
        /*25d6*/ 	.short	(.L_1659 - .L_1658)
	.align		4
.L_1658:
        /*25d8*/ 	.word	index@(_ZN4vllm3moe10topkGatingILi18ELi576ELi4ELi8ELi32EjfLNS0_11ScoringFuncE0EEEvPKT5_PKbPfiPT4_PiiiibPKf)
        /*25dc*/ 	.word	0x00000000


	//----- nvinfo : EIATTR_MIN_STACK_SIZE
	.align		4
.L_1659:
        /*25e0*/ 	.byte	0x04, 0x12
        /*25e2*/ 	.short	(.L_1661 - .L_1660)
	.align		4
.L_1660:
        /*25e4*/ 	.word	index@(_ZN4vllm3moe10topkGatingILi14ELi448ELi4ELi8ELi32EjfLNS0_11ScoringFuncE0EEEvPKT5_PKbPfiPT4_PiiiibPKf)
        /*25e8*/ 	.word	0x00000000


	//----- nvinfo : EIATTR_MIN_STACK_SIZE
	.align		4
.L_1661:
        /*25ec*/ 	.byte	0x04, 0x12
        /*25ee*/ 	.short	(.L_1663 - .L_1662)
	.align		4
.L_1662:
        /*25f0*/ 	.word	index@(_ZN4vllm3moe10topkGatingILi12ELi384ELi4ELi8ELi32EjfLNS0_11ScoringFuncE0EEEvPKT5_PKbPfiPT4_PiiiibPKf)
        /*25f4*/ 	.word	0x00000000


	//----- nvinfo : EIATTR_MIN_STACK_SIZE
	.align		4
.L_1663:
        /*25f8*/ 	.byte	0x04, 0x12
        /*25fa*/ 	.short	(.L_1665 - .L_1664)
	.align		4
.L_1664:
        /*25fc*/ 	.word	index@(_ZN4vllm3moe10topkGatingILi10ELi320ELi4ELi8ELi32EjfLNS0_11ScoringFuncE0EEEvPKT5_PKbPfiPT4_PiiiibPKf)
        /*2600*/ 	.word	0x00000000


	//----- nvinfo : EIATTR_MIN_STACK_SIZE
	.align		4
.L_1665:
        /*2604*/ 	.byte	0x04, 0x12
        /*2606*/ 	.short	(.L_1667 - .L_1666)
	.align		4
.L_1666:
        /*2608*/ 	.word	index@(_ZN4vllm3moe10topkGatingILi6ELi192ELi4ELi8ELi32EjfLNS0_11ScoringFuncE0EEEvPKT5_PKbPfiPT4_PiiiibPKf)
        /*260c*/ 	.word	0x00000000


	//----- nvinfo : EIATTR_MIN_STACK_SIZE
	.align		4
.L_1667:
        /*2610*/ 	.byte	0x04, 0x12
        /*2612*/ 	.short	(.L_1669 - .L_1668)
	.align		4
.L_1668:
        /*2614*/ 	.word	index@(_ZN4vllm3moe10topkGatingILi16ELi512ELi4ELi16ELi32EjfLNS0_11ScoringFuncE0EEEvPKT5_PKbPfiPT4_PiiiibPKf)
        /*2618*/ 	.word	0x00000000


	//----- nvinfo : EIATTR_MIN_STACK_SIZE
	.align		4
.L_1669:
        /*261c*/ 	.byte	0x04, 0x12
        /*261e*/ 	.short	(.L_1671 - .L_1670)
	.align		4
.L_1670:
        /*2620*/ 	.word	index@(_ZN4vllm3moe10topkGatingILi8ELi256ELi4ELi16ELi32EjfLNS0_11ScoringFuncE0EEEvPKT5_PKbPfiPT4_PiiiibPKf)
        /*2624*/ 	.word	0x00000000


	//----- nvinfo : EIATTR_MIN_STACK_SIZE
	.align		4
.L_1671:
        /*2628*/ 	.byte	0x04, 0x12
        /*262a*/ 	.short	(.L_1673 - .L_1672)
	.align		4
.L_1672:
        /*262c*/ 	.word	index@(_ZN4vllm3moe10topkGatingILi4ELi128ELi4ELi16ELi32EjfLNS0_11ScoringFuncE0EEEvPKT5_PKbPfiPT4_PiiiibPKf)
        /*2630*/ 	.word	0x00000000


	//----- nvinfo : EIATTR_MIN_STACK_SIZE
	.align		4
.L_1673:
        /*2634*/ 	.byte	0x04, 0x12
        /*2636*/ 	.short	(.L_1675 - .L_1674)
	.align		4
.L_1674:
        /*2638*/ 	.word	index@(_ZN4vllm3moe10topkGatingILi4ELi64ELi4ELi16ELi32EjfLNS0_11ScoringFuncE0EEEvPKT5_PKbPfiPT4_PiiiibPKf)
        /*263c*/ 	.word	0x00000000


	//----- nvinfo : EIATTR_MIN_STACK_SIZE
	.align		4
.L_1675:
        /*2640*/ 	.byte	0x04, 0x12
        /*2642*/ 	.short	(.L_1677 - .L_1676)
	.align		4
.L_1676:
        /*2644*/ 	.word	index@(_ZN4vllm3moe10topkGatingILi4ELi32ELi4ELi16ELi32EjfLNS0_11ScoringFuncE0EEEvPKT5_PKbPfiPT4_PiiiibPKf)
        /*2648*/ 	.word	0x00000000


	//----- nvinfo : EIATTR_MIN_STACK_SIZE
	.align		4
.L_1677:
        /*264c*/ 	.byte	0x04, 0x12
        /*264e*/ 	.short	(.L_1679 - .L_1678)
	.align		4
.L_1678:
        /*2650*/ 	.word	index@(_ZN4vllm3moe10topkGatingILi4ELi16ELi4ELi16ELi32EjfLNS0_11ScoringFuncE0EEEvPKT5_PKbPfiPT4_PiiiibPKf)
        /*2654*/ 	.word	0x00000000


	//----- nvinfo : EIATTR_MIN_STACK_SIZE
	.align		4
.L_1679:
        /*2658*/ 	.byte	0x04, 0x12
        /*265a*/ 	.short	(.L_1681 - .L_1680)
	.align		4
.L_1680:
        /*265c*/ 	.word	index@(_ZN4vllm3moe10topkGatingILi4ELi8ELi4ELi16ELi32EjfLNS0_11ScoringFuncE0EEEvPKT5_PKbPfiPT4_PiiiibPKf)
        /*2660*/ 	.word	0x00000000


	//----- nvinfo : EIATTR_MIN_STACK_SIZE
	.align		4
.L_1681:
        /*2664*/ 	.byte	0x04, 0x12
        /*2666*/ 	.short	(.L_1683 - .L_1682)
	.align		4
.L_1682:
        /*2668*/ 	.word	index@(_ZN4vllm3moe10topkGatingILi4ELi4ELi4ELi16ELi32EjfLNS0_11ScoringFuncE0EEEvPKT5_PKbPfiPT4_PiiiibPKf)
        /*266c*/ 	.word	0x00000000


	//----- nvinfo : EIATTR_MIN_STACK_SIZE
	.align		4
.L_1683:
        /*2670*/ 	.byte	0x04, 0x12
        /*2672*/ 	.short	(.L_1685 - .L_1684)
	.align		4
.L_1684:
        /*2674*/ 	.word	index@(_ZN4vllm3moe10topkGatingILi2ELi2ELi4ELi8ELi32EjfLNS0_11ScoringFuncE0EEEvPKT5_PKbPfiPT4_PiiiibPKf)
        /*2678*/ 	.word	0x00000000


	//----- nvinfo : EIATTR_MIN_STACK_SIZE
	.align		4
.L_1685:
        /*267c*/ 	.byte	0x04, 0x12
        /*267e*/ 	.short	(.L_1687 - .L_1686)
	.align		4
.L_1686:
        /*2680*/ 	.word	index@(_ZN4vllm3moe10topkGatingILi1ELi1ELi4ELi4ELi32EjfLNS0_11ScoringFuncE0EEEvPKT5_PKbPfiPT4_PiiiibPKf)
        /*2684*/ 	.word	0x00000000


	//----- nvinfo : EIATTR_MIN_STACK_SIZE
	.align		4
.L_1687:
        /*2688*/ 	.byte	0x04, 0x12
        /*268a*/ 	.short	(.L_1689 - .L_1688)
	.align		4
.L_1688:
        /*268c*/ 	.word	index@(_ZN4vllm3moe7moeTopKILi256EiEEvPKfPKbPfPT0_PiiiiibS3_)
        /*2690*/ 	.word	0x00000000


	//----- nvinfo : EIATTR_MIN_STACK_SIZE
	.align		4
.L_1689:
        /*2694*/ 	.byte	0x04, 0x12
        /*2696*/ 	.short	(.L_1691 - .L_1690)
	.align		4
.L_1690:
        /*2698*/ 	.word	index@(_ZN4vllm3moe10moeSoftmaxILi256EfEEvPKT0_PKbPfi)
        /*269c*/ 	.word	0x00000000


	//----- nvinfo : EIATTR_MIN_STACK_SIZE
	.align		4
.L_1691:
        /*26a0*/ 	.byte	0x04, 0x12
        /*26a2*/ 	.short	(.L_1693 - .L_1692)
	.align		4
.L_1692:
        /*26a4*/ 	.word	index@(_ZN4vllm3moe10topkGatingILi18ELi576ELi4ELi8ELi32EifLNS0_11ScoringFuncE0EEEvPKT5_PKbPfiPT4_PiiiibPKf)
        /*26a8*/ 	.word	0x00000000


	//----- nvinfo : EIATTR_MIN_STACK_SIZE
	.align		4
.L_1693:
        /*26ac*/ 	.byte	0x04, 0x12
        /*26ae*/ 	.short	(.L_1695 - .L_1694)
	.align		4
.L_1694:
        /*26b0*/ 	.word	index@(_ZN4vllm3moe10topkGatingILi14ELi448ELi4ELi8ELi32EifLNS0_11ScoringFuncE0EEEvPKT5_PKbPfiPT4_PiiiibPKf)
        /*26b4*/ 	.word	0x00000000


	//----- nvinfo : EIATTR_MIN_STACK_SIZE
	.align		4
.L_1695:
        /*26b8*/ 	.byte	0x04, 0x12
        /*26ba*/ 	.short	(.L_1697 - .L_1696)
	.align		4
.L_1696:
        /*26bc*/ 	.word	index@(_ZN4vllm3moe10topkGatingILi12ELi384ELi4ELi8ELi32EifLNS0_11ScoringFuncE0EEEvPKT5_PKbPfiPT4_PiiiibPKf)
        /*26c0*/ 	.word	0x00000000


	//----- nvinfo : EIATTR_MIN_STACK_SIZE
	.align		4
.L_1697:
        /*26c4*/ 	.byte	0x04, 0x12
        /*26c6*/ 	.short	(.L_1699 - .L_1698)
	.align		4
.L_1698:
        /*26c8*/ 	.word	index@(_ZN4vllm3moe10topkGatingILi10ELi320ELi4ELi8ELi32EifLNS0_11ScoringFuncE0EEEvPKT5_PKbPfiPT4_PiiiibPKf)
        /*26cc*/ 	.word	0x00000000


	//----- nvinfo : EIATTR_MIN_STACK_SIZE
	.align		4
.L_1699:
        /*26d0*/ 	.byte	0x04, 0x12
        /*26d2*/ 	.short	(.L_1701 - .L_1700)
	.align		4
.L_1700:
        /*26d4*/ 	.word	index@(_ZN4vllm3moe10topkGatingILi6ELi192ELi4ELi8ELi32EifLNS0_11ScoringFuncE0EEEvPKT5_PKbPfiPT4_PiiiibPKf)
        /*26d8*/ 	.word	0x00000000


	//----- nvinfo : EIATTR_MIN_STACK_SIZE
	.align		4
.L_1701:
        /*26dc*/ 	.byte	0x04, 0x12
        /*26de*/ 	.short	(.L_1703 - .L_1702)
	.align		4
.L_1702:
        /*26e0*/ 	.word	index@(_ZN4vllm3moe10topkGatingILi16ELi512ELi4ELi16ELi32EifLNS0_11ScoringFuncE0EEEvPKT5_PKbPfiPT4_PiiiibPKf)
        /*26e4*/ 	.word	0x00000000


	//----- nvinfo : EIATTR_MIN_STACK_SIZE
	.align		4
.L_1703:
        /*26e8*/ 	.byte	0x04, 0x12
        /*26ea*/ 	.short	(.L_1705 - .L_1704)
	.align		4
.L_1704:
        /*26ec*/ 	.word	index@(_ZN4vllm3moe10topkGatingILi8ELi256ELi4ELi16ELi32EifLNS0_11ScoringFuncE0EEEvPKT5_PKbPfiPT4_PiiiibPKf)
        /*26f0*/ 	.word	0x00000000


	//----- nvinfo : EIATTR_MIN_STACK_SIZE
	.align		4
.L_1705:
        /*26f4*/ 	.byte	0x04, 0x12
        /*26f6*/ 	.short	(.L_1707 - .L_1706)
	.align		4
.L_1706:
        /*26f8*/ 	.word	index@(_ZN4vllm3moe10topkGatingILi4ELi128ELi4ELi16ELi32EifLNS0_11ScoringFuncE0EEEvPKT5_PKbPfiPT4_PiiiibPKf)
        /*26fc*/ 	.word	0x00000000


	//----- nvinfo : EIATTR_MIN_STACK_SIZE
	.align		4
.L_1707:
        /*2700*/ 	.byte	0x04, 0x12
        /*2702*/ 	.short	(.L_1709 - .L_1708)
	.align		4
.L_1708:
        /*2704*/ 	.word	index@(_ZN4vllm3moe10topkGatingILi4ELi64ELi4ELi16ELi32EifLNS0_11ScoringFuncE0EEEvPKT5_PKbPfiPT4_PiiiibPKf)
        /*2708*/ 	.word	0x00000000


	//----- nvinfo : EIATTR_MIN_STACK_SIZE
	.align		4
.L_1709:
        /*270c*/ 	.byte	0x04, 0x12
        /*270e*/ 	.short	(.L_1711 - .L_1710)
	.align		4
.L_1710:
        /*2710*/ 	.word	index@(_ZN4vllm3moe10topkGatingILi4ELi32ELi4ELi16ELi32EifLNS0_11ScoringFuncE0EEEvPKT5_PKbPfiPT4_PiiiibPKf)
        /*2714*/ 	.word	0x00000000


	//----- nvinfo : EIATTR_MIN_STACK_SIZE
	.align		4
.L_1711:
        /*2718*/ 	.byte	0x04, 0x12
        /*271a*/ 	.short	(.L_1713 - .L_1712)
	.align		4
.L_1712:
        /*271c*/ 	.word	index@(_ZN4vllm3moe10topkGatingILi4ELi16ELi4ELi16ELi32EifLNS0_11ScoringFuncE0EEEvPKT5_PKbPfiPT4_PiiiibPKf)
        /*2720*/ 	.word	0x00000000


	//----- nvinfo : EIATTR_MIN_STACK_SIZE
	.align		4
.L_1713:
        /*2724*/ 	.byte	0x04, 0x12
        /*2726*/ 	.short	(.L_1715 - .L_1714)
	.align		4
.L_1714:
        /*2728*/ 	.word	index@(_ZN4vllm3moe10topkGatingILi4ELi8ELi4ELi16ELi32EifLNS0_11ScoringFuncE0EEEvPKT5_PKbPfiPT4_PiiiibPKf)
        /*272c*/ 	.word	0x00000000


	//----- nvinfo : EIATTR_MIN_STACK_SIZE
	.align		4
.L_1715:
        /*2730*/ 	.byte	0x04, 0x12
        /*2732*/ 	.short	(.L_1717 - .L_1716)
	.align		4
.L_1716:
        /*2734*/ 	.word	index@(_ZN4vllm3moe10topkGatingILi4ELi4ELi4ELi16ELi32EifLNS0_11ScoringFuncE0EEEvPKT5_PKbPfiPT4_PiiiibPKf)
        /*2738*/ 	.word	0x00000000


	//----- nvinfo : EIATTR_MIN_STACK_SIZE
	.align		4
.L_1717:
        /*273c*/ 	.byte	0x04, 0x12
        /*273e*/ 	.short	(.L_1719 - .L_1718)
	.align		4
.L_1718:
        /*2740*/ 	.word	index@(_ZN4vllm3moe10topkGatingILi2ELi2ELi4ELi8ELi32EifLNS0_11ScoringFuncE0EEEvPKT5_PKbPfiPT4_PiiiibPKf)
        /*2744*/ 	.word	0x00000000


	//----- nvinfo : EIATTR_MIN_STACK_SIZE
	.align		4
.L_1719:
        /*2748*/ 	.byte	0x04, 0x12
        /*274a*/ 	.short	(.L_1721 - .L_1720)
	.align		4
.L_1720:
        /*274c*/ 	.word	index@(_ZN4vllm3moe10topkGatingILi1ELi1ELi4ELi4ELi32EifLNS0_11ScoringFuncE0EEEvPKT5_PKbPfiPT4_PiiiibPKf)
        /*2750*/ 	.word	0x00000000


	//----- nvinfo : EIATTR_MIN_STACK_SIZE
	.align		4
.L_1721:
        /*2754*/ 	.byte	0x04, 0x12
        /*2756*/ 	.short	(.L_1723 - .L_1722)
	.align		4
.L_1722:
        /*2758*/ 	.word	index@(_ZN3cub18CUB_300001_SM_10306detail11EmptyKernelIvEEvv)
        /*275c*/ 	.word	0x00000000
.L_1723:


//--------------------- .nv.compat                --------------------------
	.section	.nv.compat,"",@"SHT_CUDA_COMPAT_INFO"
	.align	4
        /*0000*/ 	.byte	0x02, 0x09, 0x01, 0x00, 0x02, 0x02, 0x01, 0x00, 0x02, 0x05, 0x05, 0x00, 0x03, 0x07, 0x01, 0x01
        /*0010*/ 	.byte	0x02, 0x03, 0x00, 0x00, 0x02, 0x06, 0x01, 0x00, 0x04, 0x0b, 0x08, 0x00, 0x00, 0x00, 0x00, 0x00
        /*0020*/ 	.byte	0x00, 0x00, 0x00, 0x00


//--------------------- .nv.info._ZN4vllm3moe10topkGatingILi18ELi576ELi4ELi4ELi32El13__nv_bfloat16LNS0_11ScoringFuncE1EEEvPKT5_PKbPfiPT4_PiiiibPKf --------------------------
	.section	.nv.info._ZN4vllm3moe10topkGatingILi18ELi576ELi4ELi4ELi32El13__nv_bfloat16LNS0_11ScoringFuncE1EEEvPKT5_PKbPfiPT4_PiiiibPKf,"",@"SHT_CUDA_INFO"
	.sectionflags	@""
	.align	4


	//----- nvinfo : EIATTR_CUDA_API_VERSION
	.align		4
        /*0000*/ 	.byte	0x04, 0x37
        /*0002*/ 	.short	(.L_1725 - .L_1724)
.L_1724:
        /*0004*/ 	.word	0x00000082


	//----- nvinfo : EIATTR_KPARAM_INFO
	.align		4
.L_1725:
        /*0008*/ 	.byte	0x04, 0x17
        /*000a*/ 	.short	(.L_1727 - .L_1726)
.L_1726:
        /*000c*/ 	.word	0x00000000
        /*0010*/ 	.short	0x000a
        /*0012*/ 	.short	0x0040
        /*0014*/ 	.byte	0x00, 0xf5, 0x21, 0x00


	//----- nvinfo : EIATTR_KPARAM_INFO
	.align		4
.L_1727:
        /*0018*/ 	.byte	0x04, 0x17
        /*001a*/ 	.short	(.L_1729 - .L_1728)
.L_1728:
        /*001c*/ 	.word	0x00000000
        /*0020*/ 	.short	0x0009
        /*0022*/ 	.short	0x003c
        /*0024*/ 	.byte	0x00, 0xf0, 0x05, 0x00


	//----- nvinfo : EIATTR_KPARAM_INFO
	.align		4
.L_1729:
        /*0028*/ 	.byte	0x04, 0x17
        /*002a*/ 	.short	(.L_1731 - .L_1730)
.L_1730:
        /*002c*/ 	.word	0x00000000
        /*0030*/ 	.short	0x0008
        /*0032*/ 	.short	0x0038
        /*0034*/ 	.byte	0x00, 0xf0, 0x11, 0x00


	//----- nvinfo : EIATTR_KPARAM_INFO
	.align		4
.L_1731:
        /*0038*/ 	.byte	0x04, 0x17
        /*003a*/ 	.short	(.L_1733 - .L_1732)
.L_1732:
        /*003c*/ 	.word	0x00000000
        /*0040*/ 	.short	0x0007
        /*0042*/ 	.short	0x0034
        /*0044*/ 	.byte	0x00, 0xf0, 0x11, 0x00


	//----- nvinfo : EIATTR_KPARAM_INFO
	.align		4
.L_1733:
        /*0048*/ 	.byte	0x04, 0x17
        /*004a*/ 	.short	(.L_1735 - .L_1734)
.L_1734:
        /*004c*/ 	.word	0x00000000
        /*0050*/ 	.short	0x0006
        /*0052*/ 	.short	0x0030
        /*0054*/ 	.byte	0x00, 0xf0, 0x11, 0x00


	//----- nvinfo : EIATTR_KPARAM_INFO
	.align		4
.L_1735:
        /*0058*/ 	.byte	0x04, 0x17
        /*005a*/ 	.short	(.L_1737 - .L_1736)
.L_1736:
        /*005c*/ 	.word	0x00000000
        /*0060*/ 	.short	0x0005
        /*0062*/ 	.short	0x0028
        /*0064*/ 	.byte	0x00, 0xf5, 0x21, 0x00


	//----- nvinfo : EIATTR_KPARAM_INFO
	.align		4
.L_1737:
        /*0068*/ 	.byte	0x04, 0x17
        /*006a*/ 	.short	(.L_1739 - .L_1738)
.L_1738:
        /*006c*/ 	.word	0x00000000
        /*0070*/ 	.short	0x0004
        /*0072*/ 	.short	0x0020
        /*0074*/ 	.byte	0x00, 0xf5, 0x21, 0x00


	//----- nvinfo : EIATTR_KPARAM_INFO
	.align		4
.L_1739:
        /*0078*/ 	.byte	0x04, 0x17
        /*007a*/ 	.short	(.L_1741 - .L_1740)
.L_1740:
        /*007c*/ 	.word	0x00000000
        /*0080*/ 	.short	0x0003
        /*0082*/ 	.short	0x0018
        /*0084*/ 	.byte	0x00, 0xf0, 0x11, 0x00


	//----- nvinfo : EIATTR_KPARAM_INFO
	.align		4
.L_1741:
        /*0088*/ 	.byte	0x04, 0x17
        /*008a*/ 	.short	(.L_1743 - .L_1742)
.L_1742:
        /*008c*/ 	.word	0x00000000
        /*0090*/ 	.short	0x0002
        /*0092*/ 	.short	0x0010
        /*0094*/ 	.byte	0x00, 0xf5, 0x21, 0x00


	//----- nvinfo : EIATTR_KPARAM_INFO
	.align		4
.L_1743:
        /*0098*/ 	.byte	0x04, 0x17
        /*009a*/ 	.short	(.L_1745 - .L_1744)
.L_1744:
        /*009c*/ 	.word	0x00000000
        /*00a0*/ 	.short	0x0001
        /*00a2*/ 	.short	0x0008
        /*00a4*/ 	.byte	0x00, 0xf5, 0x21, 0x00


	//----- nvinfo : EIATTR_KPARAM_INFO
	.align		4
.L_1745:
        /*00a8*/ 	.byte	0x04, 0x17
        /*00aa*/ 	.short	(.L_1747 - .L_1746)
.L_1746:
        /*00ac*/ 	.word	0x00000000
        /*00b0*/ 	.short	0x0000
        /*00b2*/ 	.short	0x0000
        /*00b4*/ 	.byte	0x00, 0xf5, 0x21, 0x00


	//----- nvinfo : EIATTR_SPARSE_MMA_MASK
	.align		4
.L_1747:
        /*00b8*/ 	.byte	0x03, 0x50
        /*00ba*/ 	.short	0x0000


	//----- nvinfo : EIATTR_MAXREG_COUNT
	.align		4
        /*00bc*/ 	.byte	0x03, 0x1b
        /*00be*/ 	.short	0x00ff


	//----- nvinfo : EIATTR_MERCURY_ISA_VERSION
	.align		4
        /*00c0*/ 	.byte	0x03, 0x5f
        /*00c2*/ 	.short	0x0101


	//----- nvinfo : EIATTR_COOP_GROUP_MASK_REGIDS
	.align		4
        /*00c4*/ 	.byte	0x04, 0x29
        /*00c6*/ 	.short	(.L_1749 - .L_1748)


	//   ....[0]....
.L_1748:
        /*00c8*/ 	.word	0xffffffff


	//   ....[1]....
        /*00cc*/ 	.word	0xffffffff


	//   ....[2]....
        /*00d0*/ 	.word	0xffffffff


	//   ....[3]....
        /*00d4*/ 	.word	0xffffffff


	//   ....[4]....
        /*00d8*/ 	.word	0xffffffff


	//   ....[5]....
        /*00dc*/ 	.word	0xffffffff


	//   ....[6]....
        /*00e0*/ 	.word	0xffffffff


	//   ....[7]....
        /*00e4*/ 	.word	0xffffffff


	//   ....[8]....
        /*00e8*/ 	.word	0xffffffff


	//   ....[9]....
        /*00ec*/ 	.word	0xffffffff


	//   ....[10]....
        /*00f0*/ 	.word	0xffffffff


	//   ....[11]....
        /*00f4*/ 	.word	0xffffffff


	//   ....[12]....
        /*00f8*/ 	.word	0xffffffff


	//   ....[13]....
        /*00fc*/ 	.word	0xffffffff


	//   ....[14]....
        /*0100*/ 	.word	0xffffffff


	//----- nvinfo : EIATTR_COOP_GROUP_INSTR_OFFSETS
	.align		4
.L_1749:
        /*0104*/ 	.byte	0x04, 0x28
        /*0106*/ 	.short	(.L_1751 - .L_1750)


	//   ....[0]....
.L_1750:
        /*0108*/ 	.word	0x00001340


	//   ....[1]....
        /*010c*/ 	.word	0x00001390


	//   ....[2]....
        /*0110*/ 	.word	0x00001400


	//   ....[3]....
        /*0114*/ 	.word	0x00001410


	//   ....[4]....
        /*0118*/ 	.word	0x00001610


	//   ....[5]....
        /*011c*/ 	.word	0x00001630


	//   ....[6]....
        /*0120*/ 	.word	0x00001660


	//   ....[7]....
        /*0124*/ 	.word	0x000016c0


	//   ....[8]....
        /*0128*/ 	.word	0x00001700


	//   ....[9]....
        /*012c*/ 	.word	0x00001710


	//   ....[10]....
        /*0130*/ 	.word	0x00001730


	//   ....[11]....
        /*0134*/ 	.word	0x000017a0


	//   ....[12]....
        /*0138*/ 	.word	0x000017c0


	//   ....[13]....
        /*013c*/ 	.word	0x000017d0


	//   ....[14]....
        /*0140*/ 	.word	0x00001810


	//----- nvinfo : EIATTR_VRC_CTA_INIT_COUNT
	.align		4
.L_1751:
        /*0144*/ 	.byte	0x02, 0x4a
	.zero		1
	.zero		1


	//----- nvinfo : EIATTR_EXIT_INSTR_OFFSETS
	.align		4
        /*0148*/ 	.byte	0x04, 0x1c
        /*014a*/ 	.short	(.L_1753 - .L_1752)


	//   ....[0]....
.L_1752:
        /*014c*/ 	.word	0x00000080


	//   ....[1]....
        /*0150*/ 	.word	0x00001dd0


	//   ....[2]....
        /*0154*/ 	.word	0x00001e10


	//   ....[3]....
        /*0158*/ 	.word	0x00002270


	//   ....[4]....
        /*015c*/ 	.word	0x00002490


	//   ....[5]....
        /*0160*/ 	.word	0x000025f0


	//   ....[6]....
        /*0164*/ 	.word	0x000026c0


	//----- nvinfo : EIATTR_MAX_THREADS
	.align		4
.L_1753:
        /*0168*/ 	.byte	0x04, 0x05
        /*016a*/ 	.short	(.L_1755 - .L_1754)
.L_1754:
        /*016c*/ 	.word	0x00000080
        /*0170*/ 	.word	0x00000001
        /*0174*/ 	.word	0x00000001


	//----- nvinfo : EIATTR_CRS_STACK_SIZE
	.align		4
.L_1755:
        /*0178*/ 	.byte	0x04, 0x1e
        /*017a*/ 	.short	(.L_1757 - .L_1756)
.L_1756:
        /*017c*/ 	.word	0x00000000


	//----- nvinfo : EIATTR_CBANK_PARAM_SIZE
	.align		4
.L_1757:
        /*0180*/ 	.byte	0x03, 0x19
        /*0182*/ 	.short	0x0048


	//----- nvinfo : EIATTR_PARAM_CBANK
	.align		4
        /*0184*/ 	.byte	0x04, 0x0a
        /*0186*/ 	.short	(.L_1759 - .L_1758)
	.align		4
.L_1758:
        /*0188*/ 	.word	index@(.nv.constant0._ZN4vllm3moe10topkGatingILi18ELi576ELi4ELi4ELi32El13__nv_bfloat16LNS0_11ScoringFuncE1EEEvPKT5_PKbPfiPT4_PiiiibPKf)
        /*018c*/ 	.short	0x0380
        /*018e*/ 	.short	0x0048


	//----- nvinfo : EIATTR_SW_WAR
	.align		4
.L_1759:
        /*0190*/ 	.byte	0x04, 0x36
        /*0192*/ 	.short	(.L_1761 - .L_1760)
.L_1760:
        /*0194*/ 	.word	0x00000008
.L_1761:


//--------------------- .nv.info._ZN4vllm3moe10topkGatingILi14ELi448ELi4ELi4ELi32El13__nv_bfloat16LNS0_11ScoringFuncE1EEEvPKT5_PKbPfiPT4_PiiiibPKf --------------------------
	.section	.nv.info._ZN4vllm3moe10topkGatingILi14ELi448ELi4ELi4ELi32El13__nv_bfloat16LNS0_11ScoringFuncE1EEEvPKT5_PKbPfiPT4_PiiiibPKf,"",@"SHT_CUDA_INFO"
	.sectionflags	@""
	.align	4


	//----- nvinfo : EIATTR_CUDA_API_VERSION
	.align		4
        /*0000*/ 	.byte	0x04, 0x37
        /*0002*/ 	.short	(.L_1763 - .L_1762)
.L_1762:
        /*0004*/ 	.word	0x00000082


	//----- nvinfo : EIATTR_KPARAM_INFO
	.align		4
.L_1763:
        /*0008*/ 	.byte	0x04, 0x17
        /*000a*/ 	.short	(.L_1765 - .L_1764)
.L_1764:
        /*000c*/ 	.word	0x00000000
        /*0010*/ 	.short	0x000a
        /*0012*/ 	.short	0x0040
        /*0014*/ 	.byte	0x00, 0xf5, 0x21, 0x00


	//----- nvinfo : EIATTR_KPARAM_INFO
	.align		4
.L_1765:
        /*0018*/ 	.byte	0x04, 0x17
        /*001a*/ 	.short	(.L_1767 - .L_1766)
.L_1766:
        /*001c*/ 	.word	0x00000000
        /*0020*/ 	.short	0x0009
        /*0022*/ 	.short	0x003c
        /*0024*/ 	.byte	0x00, 0xf0, 0x05, 0x00


	//----- nvinfo : EIATTR_KPARAM_INFO
	.align		4
.L_1767:
        /*0028*/ 	.byte	0x04, 0x17
        /*002a*/ 	.short	(.L_1769 - .L_1768)
.L_1768:
        /*002c*/ 	.word	0x00000000
        /*0030*/ 	.short	0x0008
        /*0032*/ 	.short	0x0038
        /*0034*/ 	.byte	0x00, 0xf0, 0x11, 0x00


	//----- nvinfo : EIATTR_KPARAM_INFO
	.align		4
.L_1769:
        /*0038*/ 	.byte	0x04, 0x17
        /*003a*/ 	.short	(.L_1771 - .L_1770)
.L_1770:
        /*003c*/ 	.word	0x00000000
        /*0040*/ 	.short	0x0007
        /*0042*/ 	.short	0x0034
        /*0044*/ 	.byte	0x00, 0xf0, 0x11, 0x00


	//----- nvinfo : EIATTR_KPARAM_INFO
	.align		4
.L_1771:
        /*0048*/ 	.byte	0x04, 0x17
        /*004a*/ 	.short	(.L_1773 - .L_1772)
.L_1772:
        /*004c*/ 	.word	0x00000000
        /*0050*/ 	.short	0x0006
        /*0052*/ 	.short	0x0030
        /*0054*/ 	.byte	0x00, 0xf0, 0x11, 0x00


	//----- nvinfo : EIATTR_KPARAM_INFO
	.align		4
.L_1773:
        /*0058*/ 	.byte	0x04, 0x17
        /*005a*/ 	.short	(.L_1775 - .L_1774)
.L_1774:
        /*005c*/ 	.word	0x00000000
        /*0060*/ 	.short	0x0005
        /*0062*/ 	.short	0x0028
        /*0064*/ 	.byte	0x00, 0xf5, 0x21, 0x00


	//----- nvinfo : EIATTR_KPARAM_INFO
	.align		4
.L_1775:
        /*0068*/ 	.byte	0x04, 0x17
        /*006a*/ 	.short	(.L_1777 - .L_1776)
.L_1776:
        /*006c*/ 	.word	0x00000000
        /*0070*/ 	.short	0x0004
        /*0072*/ 	.short	0x0020
        /*0074*/ 	.byte	0x00, 0xf5, 0x21, 0x00


	//----- nvinfo : EIATTR_KPARAM_INFO
	.align		4
.L_1777:
        /*0078*/ 	.byte	0x04, 0x17
        /*007a*/ 	.short	(.L_1779 - .L_1778)
.L_1778:
        /*007c*/ 	.word	0x00000000
        /*0080*/ 	.short	0x0003
        /*0082*/ 	.short	0x0018
        /*0084*/ 	.byte	0x00, 0xf0, 0x11, 0x00


	//----- nvinfo : EIATTR_KPARAM_INFO
	.align		4
.L_1779:
        /*0088*/ 	.byte	0x04, 0x17
        /*008a*/ 	.short	(.L_1781 - .L_1780)
.L_1780:
        /*008c*/ 	.word	0x00000000
        /*0090*/ 	.short	0x0002
        /*0092*/ 	.short	0x0010
        /*0094*/ 	.byte	0x00, 0xf5, 0x21, 0x00


	//----- nvinfo : EIATTR_KPARAM_INFO
	.align		4
.L_1781:
        /*0098*/ 	.byte	0x04, 0x17
        /*009a*/ 	.short	(.L_1783 - .L_1782)
.L_1782:
        /*009c*/ 	.word	0x00000000
        /*00a0*/ 	.short	0x0001
        /*00a2*/ 	.short	0x0008
        /*00a4*/ 	.byte	0x00, 0xf5, 0x21, 0x00


	//----- nvinfo : EIATTR_KPARAM_INFO
	.align		4
.L_1783:
        /*00a8*/ 	.byte	0x04, 0x17
        /*00aa*/ 	.short	(.L_1785 - .L_1784)
.L_1784:
        /*00ac*/ 	.word	0x00000000
        /*00b0*/ 	.short	0x0000
        /*00b2*/ 	.short	0x0000
        /*00b4*/ 	.byte	0x00, 0xf5, 0x21, 0x00


	//----- nvinfo : EIATTR_SPARSE_MMA_MASK
	.align		4
.L_1785:
        /*00b8*/ 	.byte	0x03, 0x50
        /*00ba*/ 	.short	0x0000


	//----- nvinfo : EIATTR_MAXREG_COUNT
	.align		4
        /*00bc*/ 	.byte	0x03, 0x1b
        /*00be*/ 	.short	0x00ff


	//----- nvinfo : EIATTR_MERCURY_ISA_VERSION
	.align		4
        /*00c0*/ 	.byte	0x03, 0x5f
        /*00c2*/ 	.short	0x0101


	//----- nvinfo : EIATTR_COOP_GROUP_MASK_REGIDS
	.align		4
        /*00c4*/ 	.byte	0x04, 0x29
        /*00c6*/ 	.short	(.L_1787 - .L_1786)


	//   ....[0]....
.L_1786:
        /*00c8*/ 	.word	0xffffffff


	//   ....[1]....
        /*00cc*/ 	.word	0xffffffff


	//   ....[2]....
        /*00d0*/ 	.word	0xffffffff


	//   ....[3]....
        /*00d4*/ 	.word	0xffffffff


	//   ....[4]....
        /*00d8*/ 	.word	0xffffffff


	//   ....[5]....
        /*00dc*/ 	.word	0xffffffff


	//   ....[6]....
        /*00e0*/ 	.word	0xffffffff


	//   ....[7]....
        /*00e4*/ 	.word	0xffffffff


	//   ....[8]....
        /*00e8*/ 	.word	0xffffffff


	//   ....[9]....
        /*00ec*/ 	.word	0xffffffff


	//   ....[10]....
        /*00f0*/ 	.word	0xffffffff


	//   ....[11]....
        /*00f4*/ 	.word	0xffffffff


	//   ....[12]....
        /*00f8*/ 	.word	0xffffffff


	//   ....[13]....
        /*00fc*/ 	.word	0xffffffff


	//   ....[14]....
        /*0100*/ 	.word	0xffffffff


	//----- nvinfo : EIATTR_COOP_GROUP_INSTR_OFFSETS
	.align		4
.L_1787:
        /*0104*/ 	.byte	0x04, 0x28
        /*0106*/ 	.short	(.L_1789 - .L_1788)


	//   ....[0]....
.L_1788:
        /*0108*/ 	.word	0x00000f60


	//   ....[1]....
        /*010c*/ 	.word	0x00000fd0


	//   ....[2]....
        /*0110*/ 	.word	0x00001040


	//   ....[3]....
        /*0114*/ 	.word	0x00001050


	//   ....[4]....
        /*0118*/ 	.word	0x000011d0


	//   ....[5]....
        /*011c*/ 	.word	0x000011f0


	//   ....[6]....
        /*0120*/ 	.word	0x00001220


	//   ....[7]....
        /*0124*/ 	.word	0x00001280


	//   ....[8]....
        /*0128*/ 	.word	0x000012c0


	//   ....[9]....
        /*012c*/ 	.word	0x000012d0


	//   ....[10]....
        /*0130*/ 	.word	0x000012f0


	//   ....[11]....
        /*0134*/ 	.word	0x00001350


	//   ....[12]....
        /*0138*/ 	.word	0x00001380


	//   ....[13]....
        /*013c*/ 	.word	0x00001390


	//   ....[14]....
        /*0140*/ 	.word	0x000013c0


	//----- nvinfo : EIATTR_VRC_CTA_INIT_COUNT
	.align		4
.L_1789:
        /*0144*/ 	.byte	0x02, 0x4a
	.zero		1
	.zero		1


	//----- nvinfo : EIATTR_EXIT_INSTR_OFFSETS
	.align		4
        /*0148*/ 	.byte	0x04, 0x1c
        /*014a*/ 	.short	(.L_1791 - .L_1790)


	//   ....[0]....
.L_1790:
        /*014c*/ 	.word	0x00000080


	//   ....[1]....
        /*0150*/ 	.word	0x00001950


	//   ....[2]....
        /*0154*/ 	.word	0x00001970


	//   ....[3]....
        /*0158*/ 	.word	0x00001de0


	//   ....[4]....
        /*015c*/ 	.word	0x00002000


	//   ....[5]....
        /*0160*/ 	.word	0x00002160


	//   ....[6]....
        /*0164*/ 	.word	0x00002230


	//----- nvinfo : EIATTR_MAX_THREADS
	.align		4
.L_1791:
        /*0168*/ 	.byte	0x04, 0x05
        /*016a*/ 	.short	(.L_1793 - .L_1792)
.L_1792:
        /*016c*/ 	.word	0x00000080
        /*0170*/ 	.word	0x00000001
        /*0174*/ 	.word	0x00000001


	//----- nvinfo : EIATTR_CRS_STACK_SIZE
	.align		4
.L_1793:
        /*0178*/ 	.byte	0x04, 0x1e
        /*017a*/ 	.short	(.L_1795 - .L_1794)
.L_1794:
        /*017c*/ 	.word	0x00000000


	//----- nvinfo : EIATTR_CBANK_PARAM_SIZE
	.align		4
.L_1795:
        /*0180*/ 	.byte	0x03, 0x19
        /*0182*/ 	.short	0x0048


	//----- nvinfo : EIATTR_PARAM_CBANK
	.align		4
        /*0184*/ 	.byte	0x04, 0x0a
        /*0186*/ 	.short	(.L_1797 - .L_1796)
	.align		4
.L_1796:
        /*0188*/ 	.word	index@(.nv.constant0._ZN4vllm3moe10topkGatingILi14ELi448ELi4ELi4ELi32El13__nv_bfloat16LNS0_11ScoringFuncE1EEEvPKT5_PKbPfiPT4_PiiiibPKf)
        /*018c*/ 	.short	0x0380
        /*018e*/ 	.short	0x0048


	//----- nvinfo : EIATTR_SW_WAR
	.align		4
.L_1797:
        /*0190*/ 	.byte	0x04, 0x36
        /*0192*/ 	.short	(.L_1799 - .L_1798)
.L_1798:
        /*0194*/ 	.word	0x00000008
.L_1799:


//--------------------- .nv.info._ZN4vllm3moe10topkGatingILi12ELi384ELi4ELi4ELi32El13__nv_bfloat16LNS0_11ScoringFuncE1EEEvPKT5_PKbPfiPT4_PiiiibPKf --------------------------
	.section	.nv.info._ZN4vllm3moe10topkGatingILi12ELi384ELi4ELi4ELi32El13__nv_bfloat16LNS0_11ScoringFuncE1EEEvPKT5_PKbPfiPT4_PiiiibPKf,"",@"SHT_CUDA_INFO"
	.sectionflags	@""
	.align	4


	//----- nvinfo : EIATTR_CUDA_API_VERSION
	.align		4
        /*0000*/ 	.byte	0x04, 0x37
        /*0002*/ 	.short	(.L_1801 - .L_1800)
.L_1800:
        /*0004*/ 	.word	0x00000082


	//----- nvinfo : EIATTR_KPARAM_INFO
	.align		4
.L_1801:
        /*0008*/ 	.byte	0x04, 0x17
        /*000a*/ 	.short	(.L_1803 - .L_1802)
.L_1802:
        /*000c*/ 	.word	0x00000000
        /*0010*/ 	.short	0x000a
        /*0012*/ 	.short	0x0040
        /*0014*/ 	.byte	0x00, 0xf5, 0x21, 0x00


	//----- nvinfo : EIATTR_KPARAM_INFO
	.align		4
.L_1803:
        /*0018*/ 	.byte	0x04, 0x17
        /*001a*/ 	.short	(.L_1805 - .L_1804)
.L_1804:
        /*001c*/ 	.word	0x00000000
        /*0020*/ 	.short	0x0009
        /*0022*/ 	.short	0x003c
        /*0024*/ 	.byte	0x00, 0xf0, 0x05, 0x00


	//----- nvinfo : EIATTR_KPARAM_INFO
	.align		4
.L_1805:
        /*0028*/ 	.byte	0x04, 0x17
        /*002a*/ 	.short	(.L_1807 - .L_1806)
.L_1806:
        /*002c*/ 	.word	0x00000000
        /*0030*/ 	.short	0x0008
        /*0032*/ 	.short	0x0038
        /*0034*/ 	.byte	0x00, 0xf0, 0x11, 0x00


	//----- nvinfo : EIATTR_KPARAM_INFO
	.align		4
.L_1807:
        /*0038*/ 	.byte	0x04, 0x17
        /*003a*/ 	.short	(.L_1809 - .L_1808)
.L_1808:
        /*003c*/ 	.word	0x00000000
        /*0040*/ 	.short	0x0007
        /*0042*/ 	.short	0x0034
        /*0044*/ 	.byte	0x00, 0xf0, 0x11, 0x00


	//----- nvinfo : EIATTR_KPARAM_INFO
	.align		4
.L_1809:
        /*0048*/ 	.byte	0x04, 0x17
        /*004a*/ 	.short	(.L_1811 - .L_1810)
.L_1810:
        /*004c*/ 	.word	0x00000000
        /*0050*/ 	.short	0x0006
        /*0052*/ 	.short	0x0030
        /*0054*/ 	.byte	0x00, 0xf0, 0x11, 0x00


	//----- nvinfo : EIATTR_KPARAM_INFO
	.align		4
.L_1811:
        /*0058*/ 	.byte	0x04, 0x17
        /*005a*/ 	.short	(.L_1813 - .L_1812)
.L_1812:
        /*005c*/ 	.word	0x00000000
        /*0060*/ 	.short	0x0005
        /*0062*/ 	.short	0x0028
        /*0064*/ 	.byte	0x00, 0xf5, 0x21, 0x00


	//----- nvinfo : EIATTR_KPARAM_INFO
	.align		4
.L_1813:
        /*0068*/ 	.byte	0x04, 0x17
        /*006a*/ 	.short	(.L_1815 - .L_1814)
.L_1814:
        /*006c*/ 	.word	0x00000000
        /*0070*/ 	.short	0x0004
        /*0072*/ 	.short	0x0020
        /*0074*/ 	.byte	0x00, 0xf5, 0x21, 0x00


	//----- nvinfo : EIATTR_KPARAM_INFO
	.align		4
.L_1815:
        /*0078*/ 	.byte	0x04, 0x17
        /*007a*/ 	.short	(.L_1817 - .L_1816)
.L_1816:
        /*007c*/ 	.word	0x00000000
        /*0080*/ 	.short	0x0003
        /*0082*/ 	.short	0x0018
        /*0084*/ 	.byte	0x00, 0xf0, 0x11, 0x00


	//----- nvinfo : EIATTR_KPARAM_INFO
	.align		4
.L_1817:
        /*0088*/ 	.byte	0x04, 0x17
        /*008a*/ 	.short	(.L_1819 - .L_1818)
.L_1818:
        /*008c*/ 	.word	0x00000000
        /*0090*/ 	.short	0x0002
        /*0092*/ 	.short	0x0010
        /*0094*/ 	.byte	0x00, 0xf5, 0x21, 0x00


	//----- nvinfo : EIATTR_KPARAM_INFO
	.align		4
.L_1819:
        /*0098*/ 	.byte	0x04, 0x17
        /*009a*/ 	.short	(.L_1821 - .L_1820)
.L_1820:
        /*009c*/ 	.word	0x00000000
        /*00a0*/ 	.short	0x0001
        /*00a2*/ 	.short	0x0008
        /*00a4*/ 	.byte	0x00, 0xf5, 0x21, 0x00


	//----- nvinfo : EIATTR_KPARAM_INFO
	.align		4
.L_1821:
        /*00a8*/ 	.byte	0x04, 0x17
        /*00aa*/ 	.short	(.L_1823 - .L_1822)
.L_1822:
        /*00ac*/ 	.word	0x00000000
        /*00b0*/ 	.short	0x0000
        /*00b2*/ 	.short	0x0000
        /*00b4*/ 	.byte	0x00, 0xf5, 0x21, 0x00


	//----- nvinfo : EIATTR_SPARSE_MMA_MASK
	.align		4
.L_1823:
        /*00b8*/ 	.byte	0x03, 0x50
        /*00ba*/ 	.short	0x0000


	//----- nvinfo : EIATTR_MAXREG_COUNT
	.align		4
        /*00bc*/ 	.byte	0x03, 0x1b
        /*00be*/ 	.short	0x00ff


	//----- nvinfo : EIATTR_MERCURY_ISA_VERSION
	.align		4
        /*00c0*/ 	.byte	0x03, 0x5f
        /*00c2*/ 	.short	0x0101


	//----- nvinfo : EIATTR_COOP_GROUP_MASK_REGIDS
	.align		4
        /*00c4*/ 	.byte	0x04, 0x29
        /*00c6*/ 	.short	(.L_1825 - .L_1824)


	//   ....[0]....
.L_1824:
        /*00c8*/ 	.word	0xffffffff


	//   ....[1]....
        /*00cc*/ 	.word	0xffffffff


	//   ....[2]....
        /*00d0*/ 	.word	0xffffffff


	//   ....[3]....
        /*00d4*/ 	.word	0xffffffff


	//   ....[4]....
        /*00d8*/ 	.word	0xffffffff


	//   ....[5]....
        /*00dc*/ 	.word	0xffffffff


	//   ....[6]....
        /*00e0*/ 	.word	0xffffffff


	//   ....[7]....
        /*00e4*/ 	.word	0xffffffff


	//   ....[8]....
        /*00e8*/ 	.word	0xffffffff


	//   ....[9]....
        /*00ec*/ 	.word	0xffffffff


	//   ....[10]....
        /*00f0*/ 	.word	0xffffffff


	//   ....[11]....
        /*00f4*/ 	.word	0xffffffff


	//   ....[12]....
        /*00f8*/ 	.word	0xffffffff


	//   ....[13]....
        /*00fc*/ 	.word	0xffffffff


	//   ....[14]....
        /*0100*/ 	.word	0xffffffff


	//----- nvinfo : EIATTR_COOP_GROUP_INSTR_OFFSETS
	.align		4
.L_1825:
        /*0104*/ 	.byte	0x04, 0x28
        /*0106*/ 	.short	(.L_1827 - .L_1826)


	//   ....[0]....
.L_1826:
        /*0108*/ 	.word	0x00000dd0


	//   ....[1]....
        /*010c*/ 	.word	0x00000e30


	//   ....[2]....
        /*0110*/ 	.word	0x00000eb0


	//   ....[3]....
        /*0114*/ 	.word	0x00000ef0


	//   ....[4]....
        /*0118*/ 	.word	0x00000fc0


	//   ....[5]....
        /*011c*/ 	.word	0x00001000


	//   ....[6]....
        /*0120*/ 	.word	0x00001010


	//   ....[7]....
        /*0124*/ 	.word	0x00001040


	//   ....[8]....
        /*0128*/ 	.word	0x000010b0


	//   ....[9]....
        /*012c*/ 	.word	0x000010d0


	//   ....[10]....
        /*0130*/ 	.word	0x000010e0


	//   ....[11]....
        /*0134*/ 	.word	0x00001120


	//   ....[12]....
        /*0138*/ 	.word	0x00001180


	//   ....[13]....
        /*013c*/ 	.word	0x000011a0


	//   ....[14]....
        /*0140*/ 	.word	0x000011b0


	//----- nvinfo : EIATTR_VRC_CTA_INIT_COUNT
	.align		4
.L_1827:
        /*0144*/ 	.byte	0x02, 0x4a
	.zero		1
	.zero		1


	//----- nvinfo : EIATTR_EXIT_INSTR_OFFSETS
	.align		4
        /*0148*/ 	.byte	0x04, 0x1c
        /*014a*/ 	.short	(.L_1829 - .L_1828)


	//   ....[0]....
.L_1828:
        /*014c*/ 	.word	0x00000080


	//   ....[1]....
        /*0150*/ 	.word	0x00001700


	//   ....[2]....
        /*0154*/ 	.word	0x00001720


	//   ....[3]....
        /*0158*/ 	.word	0x00001b90


	//   ....[4]....
        /*015c*/ 	.word	0x00001db0


	//   ....[5]....
        /*0160*/ 	.word	0x00001f10


	//   ....[6]....
        /*0164*/ 	.word	0x00001fe0


	//----- nvinfo : EIATTR_MAX_THREADS
	.align		4
.L_1829:
        /*0168*/ 	.byte	0x04, 0x05
        /*016a*/ 	.short	(.L_1831 - .L_1830)
.L_1830:
        /*016c*/ 	.word	0x00000080
        /*0170*/ 	.word	0x00000001
        /*0174*/ 	.word	0x00000001


	//----- nvinfo : EIATTR_CRS_STACK_SIZE
	.align		4
.L_1831:
        /*0178*/ 	.byte	0x04, 0x1e
        /*017a*/ 	.short	(.L_1833 - .L_1832)
.L_1832:
        /*017c*/ 	.word	0x00000000


	//----- nvinfo : EIATTR_CBANK_PARAM_SIZE
	.align		4
.L_1833:
        /*0180*/ 	.byte	0x03, 0x19
        /*0182*/ 	.short	0x0048


	//----- nvinfo : EIATTR_PARAM_CBANK
	.align		4
        /*0184*/ 	.byte	0x04, 0x0a
        /*0186*/ 	.short	(.L_1835 - .L_1834)
	.align		4
.L_1834:
        /*0188*/ 	.word	index@(.nv.constant0._ZN4vllm3moe10topkGatingILi12ELi384ELi4ELi4ELi32El13__nv_bfloat16LNS0_11ScoringFuncE1EEEvPKT5_PKbPfiPT4_PiiiibPKf)
        /*018c*/ 	.short	0x0380
        /*018e*/ 	.short	0x0048


	//----- nvinfo : EIATTR_SW_WAR
	.align		4
.L_1835:
        /*0190*/ 	.byte	0x04, 0x36
        /*0192*/ 	.short	(.L_1837 - .L_1836)
.L_1836:
        /*0194*/ 	.word	0x00000008
.L_1837:


//--------------------- .nv.info._ZN4vllm3moe10topkGatingILi10ELi320ELi4ELi4ELi32El13__nv_bfloat16LNS0_11ScoringFuncE1EEEvPKT5_PKbPfiPT4_PiiiibPKf --------------------------
	.section	.nv.info._ZN4vllm3moe10topkGatingILi10ELi320ELi4ELi4ELi32El13__nv_bfloat16LNS0_11ScoringFuncE1EEEvPKT5_PKbPfiPT4_PiiiibPKf,"",@"SHT_CUDA_INFO"
	.sectionflags	@""
	.align	4


	//----- nvinfo : EIATTR_CUDA_API_VERSION
	.align		4
        /*0000*/ 	.byte	0x04, 0x37
        /*0002*/ 	.short	(.L_1839 - .L_1838)
.L_1838:
        /*0004*/ 	.word	0x00000082


	//----- nvinfo : EIATTR_KPARAM_INFO
	.align		4
.L_1839:
        /*0008*/ 	.byte	0x04, 0x17
        /*000a*/ 	.short	(.L_1841 - .L_1840)
.L_1840:
        /*000c*/ 	.word	0x00000000
        /*0010*/ 	.short	0x000a
        /*0012*/ 	.short	0x0040
        /*0014*/ 	.byte	0x00, 0xf5, 0x21, 0x00


	//----- nvinfo : EIATTR_KPARAM_INFO
	.align		4
.L_1841:
        /*0018*/ 	.byte	0x04, 0x17
        /*001a*/ 	.short	(.L_1843 - .L_1842)
.L_1842:
        /*001c*/ 	.word	0x00000000
        /*0020*/ 	.short	0x0009
        /*0022*/ 	.short	0x003c
        /*0024*/ 	.byte	0x00, 0xf0, 0x05, 0x00


	//----- nvinfo : EIATTR_KPARAM_INFO
	.align		4
.L_1843:
        /*0028*/ 	.byte	0x04, 0x17
        /*002a*/ 	.short	(.L_1845 - .L_1844)
.L_1844:
        /*002c*/ 	.word	0x00000000
        /*0030*/ 	.short	0x0008
        /*0032*/ 	.short	0x0038
        /*0034*/ 	.byte	0x00, 0xf0, 0x11, 0x00


	//----- nvinfo : EIATTR_KPARAM_INFO
	.align		4
.L_1845:
        /*0038*/ 	.byte	0x04, 0x17
        /*003a*/ 	.short	(.L_1847 - .L_1846)
.L_1846:
        /*003c*/ 	.word	0x00000000
        /*0040*/ 	.short	0x0007
        /*0042*/ 	.short	0x0034
        /*0044*/ 	.byte	0x00, 0xf0, 0x11, 0x00


	//----- nvinfo : EIATTR_KPARAM_INFO
	.align		4
.L_1847:
        /*0048*/ 	.byte	0x04, 0x17
        /*004a*/ 	.short	(.L_1849 - .L_1848)
.L_1848:
        /*004c*/ 	.word	0x00000000
        /*0050*/ 	.short	0x0006
        /*0052*/ 	.short	0x0030
        /*0054*/ 	.byte	0x00, 0xf0, 0x11, 0x00


	//----- nvinfo : EIATTR_KPARAM_INFO
	.align		4
.L_1849:
        /*0058*/ 	.byte	0x04, 0x17
        /*005a*/ 	.short	(.L_1851 - .L_1850)
.L_1850:
        /*005c*/ 	.word	0x00000000
        /*0060*/ 	.short	0x0005
        /*0062*/ 	.short	0x0028
        /*0064*/ 	.byte	0x00, 0xf5, 0x21, 0x00


	//----- nvinfo : EIATTR_KPARAM_INFO
	.align		4
.L_1851:
        /*0068*/ 	.byte	0x04, 0x17
        /*006a*/ 	.short	(.L_1853 - .L_1852)
.L_1852:
        /*006c*/ 	.word	0x00000000
        /*0070*/ 	.short	0x0004
        /*0072*/ 	.short	0x0020
        /*0074*/ 	.byte	0x00, 0xf5, 0x21, 0x00


	//----- nvinfo : EIATTR_KPARAM_INFO
	.align		4
.L_1853:
        /*0078*/ 	.byte	0x04, 0x17
        /*007a*/ 	.short	(.L_1855 - .L_1854)
.L_1854:
        /*007c*/ 	.word	0x00000000
        /*0080*/ 	.short	0x0003
        /*0082*/ 	.short	0x0018
        /*0084*/ 	.byte	0x00, 0xf0, 0x11, 0x00


	//----- nvinfo : EIATTR_KPARAM_INFO
	.align		4
.L_1855:
        /*0088*/ 	.byte	0x04, 0x17
        /*008a*/ 	.short	(.L_1857 - .L_1856)
.L_1856:
        /*008c*/ 	.word	0x00000000
        /*0090*/ 	.short	0x0002
        /*0092*/ 	.short	0x0010
        /*0094*/ 	.byte	0x00, 0xf5, 0x21, 0x00


	//----- nvinfo : EIATTR_KPARAM_INFO
	.align		4
.L_1857:
        /*0098*/ 	.byte	0x04, 0x17
        /*009a*/ 	.short	(.L_1859 - .L_1858)
.L_1858:
        /*009c*/ 	.word	0x00000000
        /*00a0*/ 	.short	0x0001
        /*00a2*/ 	.short	0x0008
        /*00a4*/ 	.byte	0x00, 0xf5, 0x21, 0x00


	//----- nvinfo : EIATTR_KPARAM_INFO
	.align		4
.L_1859:
        /*00a8*/ 	.byte	0x04, 0x17
        /*00aa*/ 	.short	(.L_1861 - .L_1860)
.L_1860:
        /*00ac*/ 	.word	0x00000000
        /*00b0*/ 	.short	0x0000
        /*00b2*/ 	.short	0x0000
        /*00b4*/ 	.byte	0x00, 0xf5, 0x21, 0x00


	//----- nvinfo : EIATTR_SPARSE_MMA_MASK
	.align		4
.L_1861:
        /*00b8*/ 	.byte	0x03, 0x50
        /*00ba*/ 	.short	0x0000


	//----- nvinfo : EIATTR_MAXREG_COUNT
	.align		4
        /*00bc*/ 	.byte	0x03, 0x1b
        /*00be*/ 	.short	0x00ff


	//----- nvinfo : EIATTR_MERCURY_ISA_VERSION
	.align		4
        /*00c0*/ 	.byte	0x03, 0x5f
        /*00c2*/ 	.short	0x0101


	//----- nvinfo : EIATTR_COOP_GROUP_MASK_REGIDS
	.align		4
        /*00c4*/ 	.byte	0x04, 0x29
        /*00c6*/ 	.short	(.L_1863 - .L_1862)


	//   ....[0]....
.L_1862:
        /*00c8*/ 	.word	0xffffffff


	//   ....[1]....
        /*00cc*/ 	.word	0xffffffff


	//   ....[2]....
        /*00d0*/ 	.word	0xffffffff


	//   ....[3]....
        /*00d4*/ 	.word	0xffffffff


	//   ....[4]....
        /*00d8*/ 	.word	0xffffffff


	//   ....[5]....
        /*00dc*/ 	.word	0xffffffff


	//   ....[6]....
        /*00e0*/ 	.word	0xffffffff


	//   ....[7]....
        /*00e4*/ 	.word	0xffffffff


	//   ....[8]....
        /*00e8*/ 	.word	0xffffffff


	//   ....[9]....
        /*00ec*/ 	.word	0xffffffff


	//   ....[10]....
        /*00f0*/ 	.word	0xffffffff


	//   ....[11]....
        /*00f4*/ 	.word	0xffffffff


	//   ....[12]....
        /*00f8*/ 	.word	0xffffffff


	//   ....[13]....
        /*00fc*/ 	.word	0xffffffff


	//   ....[14]....
        /*0100*/ 	.word	0xffffffff


	//----- nvinfo : EIATTR_COOP_GROUP_INSTR_OFFSETS
	.align		4
.L_1863:
        /*0104*/ 	.byte	0x04, 0x28
        /*0106*/ 	.short	(.L_1865 - .L_1864)


	//   ....[0]....
.L_1864:
        /*0108*/ 	.word	0x00000c00


	//   ....[1]....
        /*010c*/ 	.word	0x00000c50


	//   ....[2]....
        /*0110*/ 	.word	0x00000cc0


	//   ....[3]....
        /*0114*/ 	.word	0x00000cd0


	//   ....[4]....
        /*0118*/ 	.word	0x00000dd0


	//   ....[5]....
        /*011c*/ 	.word	0x00000df0


	//   ....[6]....
        /*0120*/ 	.word	0x00000e20


	//   ....[7]....
        /*0124*/ 	.word	0x00000e80


	//   ....[8]....
        /*0128*/ 	.word	0x00000ec0


	//   ....[9]....
        /*012c*/ 	.word	0x00000ed0


	//   ....[10]....
        /*0130*/ 	.word	0x00000ef0


	//   ....[11]....
        /*0134*/ 	.word	0x00000f50


	//   ....[12]....
        /*0138*/ 	.word	0x00000f80


	//   ....[13]....
        /*013c*/ 	.word	0x00000f90


	//   ....[14]....
        /*0140*/ 	.word	0x00000fc0


	//----- nvinfo : EIATTR_VRC_CTA_INIT_COUNT
	.align		4
.L_1865:
        /*0144*/ 	.byte	0x02, 0x4a
	.zero		1
	.zero		1


	//----- nvinfo : EIATTR_EXIT_INSTR_OFFSETS
	.align		4
        /*0148*/ 	.byte	0x04, 0x1c
        /*014a*/ 	.short	(.L_1867 - .L_1866)


	//   ....[0]....
.L_1866:
        /*014c*/ 	.word	0x00000080


	//   ....[1]....
        /*0150*/ 	.word	0x000014d0


	//   ....[2]....
        /*0154*/ 	.word	0x000014f0


	//   ....[3]....
        /*0158*/ 	.word	0x00001960


	//   ....[4]....
        /*015c*/ 	.word	0x00001b80


	//   ....[5]....
        /*0160*/ 	.word	0x00001ce0


	//   ....[6]....
        /*0164*/ 	.word	0x00001db0


	//----- nvinfo : EIATTR_MAX_THREADS
	.align		4
.L_1867:
        /*0168*/ 	.byte	0x04, 0x05
        /*016a*/ 	.short	(.L_1869 - .L_1868)
.L_1868:
        /*016c*/ 	.word	0x00000080
        /*0170*/ 	.word	0x00000001
        /*0174*/ 	.word	0x00000001


	//----- nvinfo : EIATTR_CRS_STACK_SIZE
	.align		4
.L_1869:
        /*0178*/ 	.byte	0x04, 0x1e
        /*017a*/ 	.short	(.L_1871 - .L_1870)
.L_1870:
        /*017c*/ 	.word	0x00000000


	//----- nvinfo : EIATTR_CBANK_PARAM_SIZE
	.align		4
.L_1871:
        /*0180*/ 	.byte	0x03, 0x19
        /*0182*/ 	.short	0x0048


	//----- nvinfo : EIATTR_PARAM_CBANK
	.align		4
        /*0184*/ 	.byte	0x04, 0x0a
        /*0186*/ 	.short	(.L_1873 - .L_1872)
	.align		4
.L_1872:
        /*0188*/ 	.word	index@(.nv.constant0._ZN4vllm3moe10topkGatingILi10ELi320ELi4ELi4ELi32El13__nv_bfloat16LNS0_11ScoringFuncE1EEEvPKT5_PKbPfiPT4_PiiiibPKf)
        /*018c*/ 	.short	0x0380
        /*018e*/ 	.short	0x0048


	//----- nvinfo : EIATTR_SW_WAR
	.align		4
.L_1873:
        /*0190*/ 	.byte	0x04, 0x36
        /*0192*/ 	.short	(.L_1875 - .L_1874)
.L_1874:
        /*0194*/ 	.word	0x00000008
.L_1875:


//--------------------- .nv.info._ZN4vllm3moe10topkGatingILi6ELi192ELi4ELi4ELi32El13__nv_bfloat16LNS0_11ScoringFuncE1EEEvPKT5_PKbPfiPT4_PiiiibPKf --------------------------
	.section	.nv.info._ZN4vllm3moe10topkGatingILi6ELi192ELi4ELi4ELi32El13__nv_bfloat16LNS0_11ScoringFuncE1EEEvPKT5_PKbPfiPT4_PiiiibPKf,"",@"SHT_CUDA_INFO"
	.sectionflags	@""
	.align	4


	//----- nvinfo : EIATTR_CUDA_API_VERSION
	.align		4
        /*0000*/ 	.byte	0x04, 0x37
        /*0002*/ 	.short	(.L_1877 - .L_1876)
.L_1876:
        /*0004*/ 	.word	0x00000082


	//----- nvinfo : EIATTR_KPARAM_INFO
	.align		4
.L_1877:
        /*0008*/ 	.byte	0x04, 0x17
        /*000a*/ 	.short	(.L_1879 - .L_1878)
.L_1878:
        /*000c*/ 	.word	0x00000000
        /*0010*/ 	.short	0x000a
        /*0012*/ 	.short	0x0040
        /*0014*/ 	.byte	0x00, 0xf5, 0x21, 0x00


	//----- nvinfo : EIATTR_KPARAM_INFO
	.align		4
.L_1879:
        /*0018*/ 	.byte	0x04, 0x17
        /*001a*/ 	.short	(.L_1881 - .L_1880)
.L_1880:
        /*001c*/ 	.word	0x00000000
        /*0020*/ 	.short	0x0009
        /*0022*/ 	.short	0x003c
        /*0024*/ 	.byte	0x00, 0xf0, 0x05, 0x00


	//----- nvinfo : EIATTR_KPARAM_INFO
	.align		4
.L_1881:
        /*0028*/ 	.byte	0x04, 0x17
        /*002a*/ 	.short	(.L_1883 - .L_1882)
.L_1882:
        /*002c*/ 	.word	0x00000000
        /*0030*/ 	.short	0x0008
        /*0032*/ 	.short	0x0038
        /*0034*/ 	.byte	0x00, 0xf0, 0x11, 0x00


	//----- nvinfo : EIATTR_KPARAM_INFO
	.align		4
.L_1883:
        /*0038*/ 	.byte	0x04, 0x17
        /*003a*/ 	.short	(.L_1885 - .L_1884)
.L_1884:
        /*003c*/ 	.word	0x00000000
        /*0040*/ 	.short	0x0007
        /*0042*/ 	.short	0x0034
        /*0044*/ 	.byte	0x00, 0xf0, 0x11, 0x00


	//----- nvinfo : EIATTR_KPARAM_INFO
	.align		4
.L_1885:
        /*0048*/ 	.byte	0x04, 0x17
        /*004a*/ 	.short	(.L_1887 - .L_1886)
.L_1886:
        /*004c*/ 	.word	0x00000000
        /*0050*/ 	.short	0x0006
        /*0052*/ 	.short	0x0030
        /*0054*/ 	.byte	0x00, 0xf0, 0x11, 0x00


	//----- nvinfo : EIATTR_KPARAM_INFO
	.align		4
.L_1887:
        /*0058*/ 	.byte	0x04, 0x17
        /*005a*/ 	.short	(.L_1889 - .L_1888)
.L_1888:
        /*005c*/ 	.word	0x00000000
        /*0060*/ 	.short	0x0005
        /*0062*/ 	.short	0x0028
        /*0064*/ 	.byte	0x00, 0xf5, 0x21, 0x00


	//----- nvinfo : EIATTR_KPARAM_INFO
	.align		4
.L_1889:
        /*0068*/ 	.byte	0x04, 0x17
        /*006a*/ 	.short	(.L_1891 - .L_1890)
.L_1890:
        /*006c*/ 	.word	0x00000000
        /*0070*/ 	.short	0x0004
        /*0072*/ 	.short	0x0020
        /*0074*/ 	.byte	0x00, 0xf5, 0x21, 0x00


	//----- nvinfo : EIATTR_KPARAM_INFO
	.align		4
.L_1891:
        /*0078*/ 	.byte	0x04, 0x17
        /*007a*/ 	.short	(.L_1893 - .L_1892)
.L_1892:
        /*007c*/ 	.word	0x00000000
        /*0080*/ 	.short	0x0003
        /*0082*/ 	.short	0x0018
        /*0084*/ 	.byte	0x00, 0xf0, 0x11, 0x00


	//----- nvinfo : EIATTR_KPARAM_INFO
	.align		4
.L_1893:
        /*0088*/ 	.byte	0x04, 0x17
        /*008a*/ 	.short	(.L_1895 - .L_1894)
.L_1894:
        /*008c*/ 	.word	0x00000000
        /*0090*/ 	.short	0x0002
        /*0092*/ 	.short	0x0010
        /*0094*/ 	.byte	0x00, 0xf5, 0x21, 0x00


	//----- nvinfo : EIATTR_KPARAM_INFO
	.align		4
.L_1895:
        /*0098*/ 	.byte	0x04, 0x17
        /*009a*/ 	.short	(.L_1897 - .L_1896)
.L_1896:
        /*009c*/ 	.word	0x00000000
        /*00a0*/ 	.short	0x0001
        /*00a2*/ 	.short	0x0008
        /*00a4*/ 	.byte	0x00, 0xf5, 0x21, 0x00


	//----- nvinfo : EIATTR_KPARAM_INFO
	.align		4
.L_1897:
        /*00a8*/ 	.byte	0x04, 0x17
        /*00aa*/ 	.short	(.L_1899 - .L_1898)
.L_1898:
        /*00ac*/ 	.word	0x00000000
        /*00b0*/ 	.short	0x0000
        /*00b2*/ 	.short	0x0000
        /*00b4*/ 	.byte	0x00, 0xf5, 0x21, 0x00


	//----- nvinfo : EIATTR_SPARSE_MMA_MASK
	.align		4
.L_1899:
        /*00b8*/ 	.byte	0x03, 0x50
        /*00ba*/ 	.short	0x0000


	//----- nvinfo : EIATTR_MAXREG_COUNT
	.align		4
        /*00bc*/ 	.byte	0x03, 0x1b
        /*00be*/ 	.short	0x00ff


	//----- nvinfo : EIATTR_MERCURY_ISA_VERSION
	.align		4
        /*00c0*/ 	.byte	0x03, 0x5f
        /*00c2*/ 	.short	0x0101


	//----- nvinfo : EIATTR_COOP_GROUP_MASK_REGIDS
	.align		4
        /*00c4*/ 	.byte	0x04, 0x29
        /*00c6*/ 	.short	(.L_1901 - .L_1900)


	//   ....[0]....
.L_1900:
        /*00c8*/ 	.word	0xffffffff


	//   ....[1]....
        /*00cc*/ 	.word	0xffffffff


	//   ....[2]....
        /*00d0*/ 	.word	0xffffffff


	//   ....[3]....
        /*00d4*/ 	.word	0xffffffff


	//   ....[4]....
        /*00d8*/ 	.word	0xffffffff


	//   ....[5]....
        /*00dc*/ 	.word	0xffffffff


	//   ....[6]....
        /*00e0*/ 	.word	0xffffffff


	//   ....[7]....
        /*00e4*/ 	.word	0xffffffff


	//   ....[8]....
        /*00e8*/ 	.word	0xffffffff


	//   ....[9]....
        /*00ec*/ 	.word	0xffffffff


	//   ....[10]....
        /*00f0*/ 	.word	0xffffffff


	//   ....[11]....
        /*00f4*/ 	.word	0xffffffff


	//   ....[12]....
        /*00f8*/ 	.word	0xffffffff


	//   ....[13]....
        /*00fc*/ 	.word	0xffffffff


	//   ....[14]....
        /*0100*/ 	.word	0xffffffff


	//----- nvinfo : EIATTR_COOP_GROUP_INSTR_OFFSETS
	.align		4
.L_1901:
        /*0104*/ 	.byte	0x04, 0x28
        /*0106*/ 	.short	(.L_1903 - .L_1902)


	//   ....[0]....
.L_1902:
        /*0108*/ 	.word	0x00000800


	//   ....[1]....
        /*010c*/ 	.word	0x00000840


	//   ....[2]....
        /*0110*/ 	.word	0x000008c0


	//   ....[3]....
        /*0114*/ 	.word	0x000008e0


	//   ....[4]....
        /*0118*/ 	.word	0x00000930


	//   ....[5]....
        /*011c*/ 	.word	0x000009a0


	//   ....[6]....
        /*0120*/ 	.word	0x000009c0


	//   ....[7]....
        /*0124*/ 	.word	0x000009d0


	//   ....[8]....
        /*0128*/ 	.word	0x00000a10


	//   ....[9]....
        /*012c*/ 	.word	0x00000a70


	//   ....[10]....
        /*0130*/ 	.word	0x00000a90


	//   ....[11]....
        /*0134*/ 	.word	0x00000aa0


	//   ....[12]....
        /*0138*/ 	.word	0x00000b10


	//   ....[13]....
        /*013c*/ 	.word	0x00000b30


	//   ....[14]....
        /*0140*/ 	.word	0x00000b40


	//----- nvinfo : EIATTR_VRC_CTA_INIT_COUNT
	.align		4
.L_1903:
        /*0144*/ 	.byte	0x02, 0x4a
	.zero		1
	.zero		1


	//----- nvinfo : EIATTR_EXIT_INSTR_OFFSETS
	.align		4
        /*0148*/ 	.byte	0x04, 0x1c
        /*014a*/ 	.short	(.L_1905 - .L_1904)


	//   ....[0]....
.L_1904:
        /*014c*/ 	.word	0x00000080


	//   ....[1]....
        /*0150*/ 	.word	0x00000fd0


	//   ....[2]....
        /*0154*/ 	.word	0x00000ff0


	//   ....[3]....
        /*0158*/ 	.word	0x00001460


	//   ....[4]....
        /*015c*/ 	.word	0x00001680


	//   ....[5]....
        /*0160*/ 	.word	0x000017e0


	//   ....[6]....
        /*0164*/ 	.word	0x000018b0


	//----- nvinfo : EIATTR_MAX_THREADS
	.align		4
.L_1905:
        /*0168*/ 	.byte	0x04, 0x05
        /*016a*/ 	.short	(.L_1907 - .L_1906)
.L_1906:
        /*016c*/ 	.word	0x00000080
        /*0170*/ 	.word	0x00000001
        /*0174*/ 	.word	0x00000001


	//----- nvinfo : EIATTR_CRS_STACK_SIZE
	.align		4
.L_1907:
        /*0178*/ 	.byte	0x04, 0x1e
        /*017a*/ 	.short	(.L_1909 - .L_1908)
.L_1908:
        /*017c*/ 	.word	0x00000000


	//----- nvinfo : EIATTR_CBANK_PARAM_SIZE
	.align		4
.L_1909:
        /*0180*/ 	.byte	0x03, 0x19
        /*0182*/ 	.short	0x0048


	//----- nvinfo : EIATTR_PARAM_CBANK
	.align		4
        /*0184*/ 	.byte	0x04, 0x0a
        /*0186*/ 	.short	(.L_1911 - .L_1910)
	.align		4
.L_1910:
        /*0188*/ 	.word	index@(.nv.constant0._ZN4vllm3moe10topkGatingILi6ELi192ELi4ELi4ELi32El13__nv_bfloat16LNS0_11ScoringFuncE1EEEvPKT5_PKbPfiPT4_PiiiibPKf)
        /*018c*/ 	.short	0x0380
        /*018e*/ 	.short	0x0048


	//----- nvinfo : EIATTR_SW_WAR
	.align		4
.L_1911:
        /*0190*/ 	.byte	0x04, 0x36
        /*0192*/ 	.short	(.L_1913 - .L_1912)
.L_1912:
        /*0194*/ 	.word	0x00000008
.L_1913:


//--------------------- .nv.info._ZN4vllm3moe10topkGatingILi16ELi512ELi4ELi16ELi32El13__nv_bfloat16LNS0_11ScoringFuncE1EEEvPKT5_PKbPfiPT4_PiiiibPKf --------------------------
	.section	.nv.info._ZN4vllm3moe10topkGatingILi16ELi512ELi4ELi16ELi32El13__nv_bfloat16LNS0_11ScoringFuncE1EEEvPKT5_PKbPfiPT4_PiiiibPKf,"",@"SHT_CUDA_INFO"
	.sectionflags	@""
	.align	4


	//----- nvinfo : EIATTR_CUDA_API_VERSION
	.align		4
        /*0000*/ 	.byte	0x04, 0x37
        /*0002*/ 	.short	(.L_1915 - .L_1914)
.L_1914:
        /*0004*/ 	.word	0x00000082


	//----- nvinfo : EIATTR_KPARAM_INFO
	.align		4
.L_1915:
        /*0008*/ 	.byte	0x04, 0x17
        /*000a*/ 	.short	(.L_1917 - .L_1916)
.L_1916:
        /*000c*/ 	.word	0x00000000
        /*0010*/ 	.short	0x000a
        /*0012*/ 	.short	0x0040
        /*0014*/ 	.byte	0x00, 0xf5, 0x21, 0x00


	//----- nvinfo : EIATTR_KPARAM_INFO
	.align		4
.L_1917:
        /*0018*/ 	.byte	0x04, 0x17
        /*001a*/ 	.short	(.L_1919 - .L_1918)
.L_1918:
        /*001c*/ 	.word	0x00000000
        /*0020*/ 	.short	0x0009
        /*0022*/ 	.short	0x003c
        /*0024*/ 	.byte	0x00, 0xf0, 0x05, 0x00


	//----- nvinfo : EIATTR_KPARAM_INFO
	.align		4
.L_1919:
        /*0028*/ 	.byte	0x04, 0x17
        /*002a*/ 	.short	(.L_1921 - .L_1920)
.L_1920:
        /*002c*/ 	.word	0x00000000
        /*0030*/ 	.short	0x0008
        /*0032*/ 	.short	0x0038
        /*0034*/ 	.byte	0x00, 0xf0, 0x11, 0x00


	//----- nvinfo : EIATTR_KPARAM_INFO
	.align		4
.L_1921:
        /*0038*/ 	.byte	0x04, 0x17
        /*003a*/ 	.short	(.L_1923 - .L_1922)
.L_1922:
        /*003c*/ 	.word	0x00000000
        /*0040*/ 	.short	0x0007
        /*0042*/ 	.short	0x0034
        /*0044*/ 	.byte	0x00, 0xf0, 0x11, 0x00


	//----- nvinfo : EIATTR_KPARAM_INFO
	.align		4
.L_1923:
        /*0048*/ 	.byte	0x04, 0x17
        /*004a*/ 	.short	(.L_1925 - .L_1924)
.L_1924:
        /*004c*/ 	.word	0x00000000
        /*0050*/ 	.short	0x0006
        /*0052*/ 	.short	0x0030
        /*0054*/ 	.byte	0x00, 0xf0, 0x11, 0x00


	//----- nvinfo : EIATTR_KPARAM_INFO
	.align		4
.L_1925:
        /*0058*/ 	.byte	0x04, 0x17
        /*005a*/ 	.short	(.L_1927 - .L_1926)
.L_1926:
        /*005c*/ 	.word	0x00000000
        /*0060*/ 	.short	0x0005
        /*0062*/ 	.short	0x0028
        /*0064*/ 	.byte	0x00, 0xf5, 0x21, 0x00


	//----- nvinfo : EIATTR_KPARAM_INFO
	.align		4
.L_1927:
        /*0068*/ 	.byte	0x04, 0x17
        /*006a*/ 	.short	(.L_1929 - .L_1928)
.L_1928:
        /*006c*/ 	.word	0x00000000
        /*0070*/ 	.short	0x0004
        /*0072*/ 	.short	0x0020
        /*0074*/ 	.byte	0x00, 0xf5, 0x21, 0x00


	//----- nvinfo : EIATTR_KPARAM_INFO
	.align		4
.L_1929:
        /*0078*/ 	.byte	0x04, 0x17
        /*007a*/ 	.short	(.L_1931 - .L_1930)
.L_1930:
        /*007c*/ 	.word	0x00000000
        /*0080*/ 	.short	0x0003
        /*0082*/ 	.short	0x0018
        /*0084*/ 	.byte	0x00, 0xf0, 0x11, 0x00


	//----- nvinfo : EIATTR_KPARAM_INFO
	.align		4
.L_1931:
        /*0088*/ 	.byte	0x04, 0x17
        /*008a*/ 	.short	(.L_1933 - .L_1932)
.L_1932:
        /*008c*/ 	.word	0x00000000
        /*0090*/ 	.short	0x0002
        /*0092*/ 	.short	0x0010
        /*0094*/ 	.byte	0x00, 0xf5, 0x21, 0x00


	//----- nvinfo : EIATTR_KPARAM_INFO
	.align		4
.L_1933:
        /*0098*/ 	.byte	0x04, 0x17
        /*009a*/ 	.short	(.L_1935 - .L_1934)
.L_1934:
        /*009c*/ 	.word	0x00000000
        /*00a0*/ 	.short	0x0001
        /*00a2*/ 	.short	0x0008
        /*00a4*/ 	.byte	0x00, 0xf5, 0x21, 0x00


	//----- nvinfo : EIATTR_KPARAM_INFO
	.align		4
.L_1935:
        /*00a8*/ 	.byte	0x04, 0x17
        /*00aa*/ 	.short	(.L_1937 - .L_1936)
.L_1936:
        /*00ac*/ 	.word	0x00000000
        /*00b0*/ 	.short	0x0000
        /*00b2*/ 	.short	0x0000
        /*00b4*/ 	.byte	0x00, 0xf5, 0x21, 0x00


	//----- nvinfo : EIATTR_SPARSE_MMA_MASK
	.align		4
.L_1937:
        /*00b8*/ 	.byte	0x03, 0x50
        /*00ba*/ 	.short	0x0000


	//----- nvinfo : EIATTR_MAXREG_COUNT
	.align		4
        /*00bc*/ 	.byte	0x03, 0x1b
        /*00be*/ 	.short	0x00ff


	//----- nvinfo : EIATTR_MERCURY_ISA_VERSION
	.align		4
        /*00c0*/ 	.byte	0x03, 0x5f
        /*00c2*/ 	.short	0x0101


	//----- nvinfo : EIATTR_COOP_GROUP_MASK_REGIDS
	.align		4
        /*00c4*/ 	.byte	0x04, 0x29
        /*00c6*/ 	.short	(.L_1939 - .L_1938)


	//   ....[0]....
.L_1938:
        /*00c8*/ 	.word	0xffffffff


	//   ....[1]....
        /*00cc*/ 	.word	0xffffffff


	//   ....[2]....
        /*00d0*/ 	.word	0xffffffff


	//   ....[3]....
        /*00d4*/ 	.word	0xffffffff


	//   ....[4]....
        /*00d8*/ 	.word	0xffffffff


	//   ....[5]....
        /*00dc*/ 	.word	0xffffffff


	//   ....[6]....
        /*00e0*/ 	.word	0xffffffff


	//   ....[7]....
        /*00e4*/ 	.word	0xffffffff


	//   ....[8]....
        /*00e8*/ 	.word	0xffffffff


	//   ....[9]....
        /*00ec*/ 	.word	0xffffffff


	//   ....[10]....
        /*00f0*/ 	.word	0xffffffff


	//   ....[11]....
        /*00f4*/ 	.word	0xffffffff


	//   ....[12]....
        /*00f8*/ 	.word	0xffffffff


	//   ....[13]....
        /*00fc*/ 	.word	0xffffffff


	//   ....[14]....
        /*0100*/ 	.word	0xffffffff


	//----- nvinfo : EIATTR_COOP_GROUP_INSTR_OFFSETS
	.align		4
.L_1939:
        /*0104*/ 	.byte	0x04, 0x28
        /*0106*/ 	.short	(.L_1941 - .L_1940)


	//   ....[0]....
.L_1940:
        /*0108*/ 	.word	0x000010f0


	//   ....[1]....
        /*010c*/ 	.word	0x00001130


	//   ....[2]....
        /*0110*/ 	.word	0x00001230


	//   ....[3]....
        /*0114*/ 	.word	0x00001270


	//   ....[4]....
        /*0118*/ 	.word	0x00001360


	//   ....[5]....
        /*011c*/ 	.word	0x000013a0


	//   ....[6]....
        /*0120*/ 	.word	0x000013b0


	//   ....[7]....
        /*0124*/ 	.word	0x000013e0


	//   ....[8]....
        /*0128*/ 	.word	0x00001450


	//   ....[9]....
        /*012c*/ 	.word	0x00001470


	//   ....[10]....
        /*0130*/ 	.word	0x00001480


	//   ....[11]....
        /*0134*/ 	.word	0x000014c0


	//   ....[12]....
        /*0138*/ 	.word	0x00001520


	//   ....[13]....
        /*013c*/ 	.word	0x00001540


	//   ....[14]....
        /*0140*/ 	.word	0x00001550


	//----- nvinfo : EIATTR_VRC_CTA_INIT_COUNT
	.align		4
.L_1941:
        /*0144*/ 	.byte	0x02, 0x4a
	.zero		1
	.zero		1


	//----- nvinfo : EIATTR_EXIT_INSTR_OFFSETS
	.align		4
        /*0148*/ 	.byte	0x04, 0x1c
        /*014a*/ 	.short	(.L_1943 - .L_1942)


	//   ....[0]....
.L_1942:
        /*014c*/ 	.word	0x00000080


	//   ....[1]....
        /*0150*/ 	.word	0x00001b20


	//   ....[2]....
        /*0154*/ 	.word	0x00001b40


	//   ....[3]....
        /*0158*/ 	.word	0x00001fb0


	//   ....[4]....
        /*015c*/ 	.word	0x000021d0


	//   ....[5]....
        /*0160*/ 	.word	0x00002330


	//   ....[6]....
        /*0164*/ 	.word	0x00002400


	//----- nvinfo : EIATTR_MAX_THREADS
	.align		4
.L_1943:
        /*0168*/ 	.byte	0x04, 0x05
        /*016a*/ 	.short	(.L_1945 - .L_1944)
.L_1944:
        /*016c*/ 	.word	0x00000080
        /*0170*/ 	.word	0x00000001
        /*0174*/ 	.word	0x00000001


	//----- nvinfo : EIATTR_CRS_STACK_SIZE
	.align		4
.L_1945:
        /*0178*/ 	.byte	0x04, 0x1e
        /*017a*/ 	.short	(.L_1947 - .L_1946)
.L_1946:
        /*017c*/ 	.word	0x00000000


	//----- nvinfo : EIATTR_CBANK_PARAM_SIZE
	.align		4
.L_1947:
        /*0180*/ 	.byte	0x03, 0x19
        /*0182*/ 	.short	0x0048


	//----- nvinfo : EIATTR_PARAM_CBANK
	.align		4
        /*0184*/ 	.byte	0x04, 0x0a
        /*0186*/ 	.short	(.L_1949 - .L_1948)
	.align		4
.L_1948:
        /*0188*/ 	.word	index@(.nv.constant0._ZN4vllm3moe10topkGatingILi16ELi512ELi4ELi16ELi32El13__nv_bfloat16LNS0_11ScoringFuncE1EEEvPKT5_PKbPfiPT4_PiiiibPKf)
        /*018c*/ 	.short	0x0380
        /*018e*/ 	.short	0x0048


	//----- nvinfo : EIATTR_SW_WAR
	.align		4
.L_1949:
        /*0190*/ 	.byte	0x04, 0x36
        /*0192*/ 	.short	(.L_1951 - .L_1950)
.L_1950:
        /*0194*/ 	.word	0x00000008
.L_1951:


//--------------------- .nv.info._ZN4vllm3moe10topkGatingILi8ELi256ELi4ELi16ELi32El13__nv_bfloat16LNS0_11ScoringFuncE1EEEvPKT5_PKbPfiPT4_PiiiibPKf --------------------------
	.section	.nv.info._ZN4vllm3moe10topkGatingILi8ELi256ELi4ELi16ELi32El13__nv_bfloat16LNS0_11ScoringFuncE1EEEvPKT5_PKbPfiPT4_PiiiibPKf,"",@"SHT_CUDA_INFO"
	.sectionflags	@""
	.align	4


	//----- nvinfo : EIATTR_CUDA_API_VERSION
	.align		4
        /*0000*/ 	.byte	0x04, 0x37
        /*0002*/ 	.short	(.L_1953 - .L_1952)
.L_1952:
        /*0004*/ 	.word	0x00000082


	//----- nvinfo : EIATTR_KPARAM_INFO
	.align		4
.L_1953:
        /*0008*/ 	.byte	0x04, 0x17
        /*000a*/ 	.short	(.L_1955 - .L_1954)
.L_1954:
        /*000c*/ 	.word	0x00000000
        /*0010*/ 	.short	0x000a
        /*0012*/ 	.short	0x0040
        /*0014*/ 	.byte	0x00, 0xf5, 0x21, 0x00


	//----- nvinfo : EIATTR_KPARAM_INFO
	.align		4
.L_1955:
        /*0018*/ 	.byte	0x04, 0x17
        /*001a*/ 	.short	(.L_1957 - .L_1956)
.L_1956:
        /*001c*/ 	.word	0x00000000
        /*0020*/ 	.short	0x0009
        /*0022*/ 	.short	0x003c
        /*0024*/ 	.byte	0x00, 0xf0, 0x05, 0x00


	//----- nvinfo : EIATTR_KPARAM_INFO
	.align		4
.L_1957:
        /*0028*/ 	.byte	0x04, 0x17
        /*002a*/ 	.short	(.L_1959 - .L_1958)
.L_1958:
        /*002c*/ 	.word	0x00000000
        /*0030*/ 	.short	0x0008
        /*0032*/ 	.short	0x0038
        /*0034*/ 	.byte	0x00, 0xf0, 0x11, 0x00


	//----- nvinfo : EIATTR_KPARAM_INFO
	.align		4
.L_1959:
        /*0038*/ 	.byte	0x04, 0x17
        /*003a*/ 	.short	(.L_1961 - .L_1960)
.L_1960:
        /*003c*/ 	.word	0x00000000
        /*0040*/ 	.short	0x0007
        /*0042*/ 	.short	0x0034
        /*0044*/ 	.byte	0x00, 0xf0, 0x11, 0x00


	//----- nvinfo : EIATTR_KPARAM_INFO
	.align		4
.L_1961:
        /*0048*/ 	.byte	0x04, 0x17
        /*004a*/ 	.short	(.L_1963 - .L_1962)
.L_1962:
        /*004c*/ 	.word	0x00000000
        /*0050*/ 	.short	0x0006
        /*0052*/ 	.short	0x0030
        /*0054*/ 	.byte	0x00, 0xf0, 0x11, 0x00


	//----- nvinfo : EIATTR_KPARAM_INFO
	.align		4
.L_1963:
        /*0058*/ 	.byte	0x04, 0x17
        /*005a*/ 	.short	(.L_1965 - .L_1964)
.L_1964:
        /*005c*/ 	.word	0x00000000
        /*0060*/ 	.short	0x0005
        /*0062*/ 	.short	0x0028
        /*0064*/ 	.byte	0x00, 0xf5, 0x21, 0x00


	//----- nvinfo : EIATTR_KPARAM_INFO
	.align		4
.L_1965:
        /*0068*/ 	.byte	0x04, 0x17
        /*006a*/ 	.short	(.L_1967 - .L_1966)
.L_1966:
        /*006c*/ 	.word	0x00000000
        /*0070*/ 	.short	0x0004
        /*0072*/ 	.short	0x0020
        /*0074*/ 	.byte	0x00, 0xf5, 0x21, 0x00


	//----- nvinfo : EIATTR_KPARAM_INFO
	.align		4
.L_1967:
        /*0078*/ 	.byte	0x04, 0x17
        /*007a*/ 	.short	(.L_1969 - .L_1968)
.L_1968:
        /*007c*/ 	.word	0x00000000
        /*0080*/ 	.short	0x0003
        /*0082*/ 	.short	0x0018
        /*0084*/ 	.byte	0x00, 0xf0, 0x11, 0x00


	//----- nvinfo : EIATTR_KPARAM_INFO
	.align		4
.L_1969:
        /*0088*/ 	.byte	0x04, 0x17
        /*008a*/ 	.short	(.L_1971 - .L_1970)
.L_1970:
        /*008c*/ 	.word	0x00000000
        /*0090*/ 	.short	0x0002
        /*0092*/ 	.short	0x0010
        /*0094*/ 	.byte	0x00, 0xf5, 0x21, 0x00


	//----- nvinfo : EIATTR_KPARAM_INFO
	.align		4
.L_1971:
        /*0098*/ 	.byte	0x04, 0x17
        /*009a*/ 	.short	(.L_1973 - .L_1972)
.L_1972:
        /*009c*/ 	.word	0x00000000
        /*00a0*/ 	.short	0x0001
        /*00a2*/ 	.short	0x0008
        /*00a4*/ 	.byte	0x00, 0xf5, 0x21, 0x00


	//----- nvinfo : EIATTR_KPARAM_INFO
	.align		4
.L_1973:
        /*00a8*/ 	.byte	0x04, 0x17
        /*00aa*/ 	.short	(.L_1975 - .L_1974)
.L_1974:
        /*00ac*/ 	.word	0x00000000
        /*00b0*/ 	.short	0x0000
        /*00b2*/ 	.short	0x0000
        /*00b4*/ 	.byte	0x00, 0xf5, 0x21, 0x00


	//----- nvinfo : EIATTR_SPARSE_MMA_MASK
	.align		4
.L_1975:
        /*00b8*/ 	.byte	0x03, 0x50
        /*00ba*/ 	.short	0x0000


	//----- nvinfo : EIATTR_MAXREG_COUNT
	.align		4
        /*00bc*/ 	.byte	0x03, 0x1b
        /*00be*/ 	.short	0x00ff


	//----- nvinfo : EIATTR_MERCURY_ISA_VERSION
	.align		4
        /*00c0*/ 	.byte	0x03, 0x5f
        /*00c2*/ 	.short	0x0101


	//----- nvinfo : EIATTR_COOP_GROUP_MASK_REGIDS
	.align		4
        /*00c4*/ 	.byte	0x04, 0x29
        /*00c6*/ 	.short	(.L_1977 - .L_1976)


	//   ....[0]....
.L_1976:
        /*00c8*/ 	.word	0xffffffff


	//   ....[1]....
        /*00cc*/ 	.word	0xffffffff


	//   ....[2]....
        /*00d0*/ 	.word	0xffffffff


	//   ....[3]....
        /*00d4*/ 	.word	0xffffffff


	//   ....[4]....
        /*00d8*/ 	.word	0xffffffff


	//   ....[5]....
        /*00dc*/ 	.word	0xffffffff


	//   ....[6]....
        /*00e0*/ 	.word	0xffffffff


	//   ....[7]....
        /*00e4*/ 	.word	0xffffffff


	//   ....[8]....
        /*00e8*/ 	.word	0xffffffff


	//   ....[9]....
        /*00ec*/ 	.word	0xffffffff


	//   ....[10]....
        /*00f0*/ 	.word	0xffffffff


	//   ....[11]....
        /*00f4*/ 	.word	0xffffffff


	//   ....[12]....
        /*00f8*/ 	.word	0xffffffff


	//   ....[13]....
        /*00fc*/ 	.word	0xffffffff


	//   ....[14]....
        /*0100*/ 	.word	0xffffffff


	//----- nvinfo : EIATTR_COOP_GROUP_INSTR_OFFSETS
	.align		4
.L_1977:
        /*0104*/ 	.byte	0x04, 0x28
        /*0106*/ 	.short	(.L_1979 - .L_1978)


	//   ....[0]....
.L_1978:
        /*0108*/ 	.word	0x000009b0


	//   ....[1]....
        /*010c*/ 	.word	0x00000a20


	//   ....[2]....
        /*0110*/ 	.word	0x00000a30


	//   ....[3]....
        /*0114*/ 	.word	0x00000aa0


	//   ....[4]....
        /*0118*/ 	.word	0x00000ac0


	//   ....[5]....
        /*011c*/ 	.word	0x00000ad0


	//   ....[6]....
        /*0120*/ 	.word	0x00000b40


	//   ....[7]....
        /*0124*/ 	.word	0x00000b60


	//   ....[8]....
        /*0128*/ 	.word	0x00000b70


	//   ....[9]....
        /*012c*/ 	.word	0x00000be0


	//   ....[10]....
        /*0130*/ 	.word	0x00000c00


	//   ....[11]....
        /*0134*/ 	.word	0x00000c10


	//   ....[12]....
        /*0138*/ 	.word	0x00000c80


	//   ....[13]....
        /*013c*/ 	.word	0x00000ca0


	//   ....[14]....
        /*0140*/ 	.word	0x00000cd0


	//----- nvinfo : EIATTR_VRC_CTA_INIT_COUNT
	.align		4
.L_1979:
        /*0144*/ 	.byte	0x02, 0x4a
	.zero		1
	.zero		1


	//----- nvinfo : EIATTR_EXIT_INSTR_OFFSETS
	.align		4
        /*0148*/ 	.byte	0x04, 0x1c
        /*014a*/ 	.short	(.L_1981 - .L_1980)


	//   ....[0]....
.L_1980:
        /*014c*/ 	.word	0x00000080


	//   ....[1]....
        /*0150*/ 	.word	0x00001180


	//   ....[2]....
        /*0154*/ 	.word	0x000011a0


	//   ....[3]....
        /*0158*/ 	.word	0x00001610


	//   ....[4]....
        /*015c*/ 	.word	0x00001830


	//   ....[5]....
        /*0160*/ 	.word	0x00001990


	//   ....[6]....
        /*0164*/ 	.word	0x00001a60


	//----- nvinfo : EIATTR_MAX_THREADS
	.align		4
.L_1981:
        /*0168*/ 	.byte	0x04, 0x05
        /*016a*/ 	.short	(.L_1983 - .L_1982)
.L_1982:
        /*016c*/ 	.word	0x00000080
        /*0170*/ 	.word	0x00000001
        /*0174*/ 	.word	0x00000001


	//----- nvinfo : EIATTR_CRS_STACK_SIZE
	.align		4
.L_1983:
        /*0178*/ 	.byte	0x04, 0x1e
        /*017a*/ 	.short	(.L_1985 - .L_1984)
.L_1984:
        /*017c*/ 	.word	0x00000000


	//----- nvinfo : EIATTR_CBANK_PARAM_SIZE
	.align		4
.L_1985:
        /*0180*/ 	.byte	0x03, 0x19
        /*0182*/ 	.short	0x0048


	//----- nvinfo : EIATTR_PARAM_CBANK
	.align		4
        /*0184*/ 	.byte	0x04, 0x0a
        /*0186*/ 	.short	(.L_1987 - .L_1986)
	.align		4
.L_1986:
        /*0188*/ 	.word	index@(.nv.constant0._ZN4vllm3moe10topkGatingILi8ELi256ELi4ELi16ELi32El13__nv_bfloat16LNS0_11ScoringFuncE1EEEvPKT5_PKbPfiPT4_PiiiibPKf)
        /*018c*/ 	.short	0x0380
        /*018e*/ 	.short	0x0048


	//----- nvinfo : EIATTR_SW_WAR
	.align		4
.L_1987:
        /*0190*/ 	.byte	0x04, 0x36
        /*0192*/ 	.short	(.L_1989 - .L_1988)
.L_1988:
        /*0194*/ 	.word	0x00000008
.L_1989:


//--------------------- .nv.info._ZN4vllm3moe10topkGatingILi8ELi128ELi4ELi16ELi32El13__nv_bfloat16LNS0_11ScoringFuncE1EEEvPKT5_PKbPfiPT4_PiiiibPKf --------------------------
	.section	.nv.info._ZN4vllm3moe10topkGatingILi8ELi128ELi4ELi16ELi32El13__nv_bfloat16LNS0_11ScoringFuncE1EEEvPKT5_PKbPfiPT4_PiiiibPKf,"",@"SHT_CUDA_INFO"
	.sectionflags	@""
	.align	4


	//----- nvinfo : EIATTR_CUDA_API_VERSION
	.align		4
        /*0000*/ 	.byte	0x04, 0x37
        /*0002*/ 	.short	(.L_1991 - .L_1990)
.L_1990:
        /*0004*/ 	.word	0x00000082


	//----- nvinfo : EIATTR_KPARAM_INFO
	.align		4
.L_1991:
        /*0008*/ 	.byte	0x04, 0x17
        /*000a*/ 	.short	(.L_1993 - .L_1992)
.L_1992:
        /*000c*/ 	.word	0x00000000
        /*0010*/ 	.short	0x000a
        /*0012*/ 	.short	0x0040
        /*0014*/ 	.byte	0x00, 0xf5, 0x21, 0x00


	//----- nvinfo : EIATTR_KPARAM_INFO
	.align		4
.L_1993:
        /*0018*/ 	.byte	0x04, 0x17
        /*001a*/ 	.short	(.L_1995 - .L_1994)
.L_1994:
        /*001c*/ 	.word	0x00000000
        /*0020*/ 	.short	0x0009
        /*0022*/ 	.short	0x003c
        /*0024*/ 	.byte	0x00, 0xf0, 0x05, 0x00


	//----- nvinfo : EIATTR_KPARAM_INFO
	.align		4
.L_1995:
        /*0028*/ 	.byte	0x04, 0x17
        /*002a*/ 	.short	(.L_1997 - .L_1996)
.L_1996:
        /*002c*/ 	.word	0x00000000
        /*0030*/ 	.short	0x0008
        /*0032*/ 	.short	0x0038
        /*0034*/ 	.byte	0x00, 0xf0, 0x11, 0x00


	//----- nvinfo : EIATTR_KPARAM_INFO
	.align		4
.L_1997:
        /*0038*/ 	.byte	0x04, 0x17
        /*003a*/ 	.short	(.L_1999 - .L_1998)
.L_1998:
        /*003c*/ 	.word	0x00000000
        /*0040*/ 	.short	0x0007
        /*0042*/ 	.short	0x0034
        /*0044*/ 	.byte	0x00, 0xf0, 0x11, 0x00


	//----- nvinfo : EIATTR_KPARAM_INFO
	.align		4
.L_1999:
        /*0048*/ 	.byte	0x04, 0x17
        /*004a*/ 	.short	(.L_2001 - .L_2000)
.L_2000:
        /*004c*/ 	.word	0x00000000
        /*0050*/ 	.short	0x0006
        /*0052*/ 	.short	0x0030
        /*0054*/ 	.byte	0x00, 0xf0, 0x11, 0x00


	//----- nvinfo : EIATTR_KPARAM_INFO
	.align		4
.L_2001:
        /*0058*/ 	.byte	0x04, 0x17
        /*005a*/ 	.short	(.L_2003 - .L_2002)
.L_2002:
        /*005c*/ 	.word	0x00000000
        /*0060*/ 	.short	0x0005
        /*0062*/ 	.short	0x0028
        /*0064*/ 	.byte	0x00, 0xf5, 0x21, 0x00


	//----- nvinfo : EIATTR_KPARAM_INFO
	.align		4
.L_2003:
        /*0068*/ 	.byte	0x04, 0x17
        /*006a*/ 	.short	(.L_2005 - .L_2004)
.L_2004:
        /*006c*/ 	.word	0x00000000
        /*0070*/ 	.short	0x0004
        /*0072*/ 	.short	0x0020
        /*0074*/ 	.byte	0x00, 0xf5, 0x21, 0x00


	//----- nvinfo : EIATTR_KPARAM_INFO
	.align		4
.L_2005:
        /*0078*/ 	.byte	0x04, 0x17
        /*007a*/ 	.short	(.L_2007 - .L_2006)
.L_2006:
        /*007c*/ 	.word	0x00000000
        /*0080*/ 	.short	0x0003
        /*0082*/ 	.short	0x0018
        /*0084*/ 	.byte	0x00, 0xf0, 0x11, 0x00


	//----- nvinfo : EIATTR_KPARAM_INFO
	.align		4
.L_2007:
        /*0088*/ 	.byte	0x04, 0x17
        /*008a*/ 	.short	(.L_2009 - .L_2008)
.L_2008:
        /*008c*/ 	.word	0x00000000
        /*0090*/ 	.short	0x0002
        /*0092*/ 	.short	0x0010
        /*0094*/ 	.byte	0x00, 0xf5, 0x21, 0x00


	//----- nvinfo : EIATTR_KPARAM_INFO
	.align		4
.L_2009:
        /*0098*/ 	.byte	0x04, 0x17
        /*009a*/ 	.short	(.L_2011 - .L_2010)
.L_2010:
        /*009c*/ 	.word	0x00000000
        /*00a0*/ 	.short	0x0001
        /*00a2*/ 	.short	0x0008
        /*00a4*/ 	.byte	0x00, 0xf5, 0x21, 0x00


	//----- nvinfo : EIATTR_KPARAM_INFO
	.align		4
.L_2011:
        /*00a8*/ 	.byte	0x04, 0x17
        /*00aa*/ 	.short	(.L_2013 - .L_2012)
.L_2012:
        /*00ac*/ 	.word	0x00000000
        /*00b0*/ 	.short	0x0000
        /*00b2*/ 	.short	0x0000
        /*00b4*/ 	.byte	0x00, 0xf5, 0x21, 0x00


	//----- nvinfo : EIATTR_SPARSE_MMA_MASK
	.align		4
.L_2013:
        /*00b8*/ 	.byte	0x03, 0x50
        /*00ba*/ 	.short	0x0000


	//----- nvinfo : EIATTR_MAXREG_COUNT
	.align		4
        /*00bc*/ 	.byte	0x03, 0x1b
        /*00be*/ 	.short	0x00ff


	//----- nvinfo : EIATTR_MERCURY_ISA_VERSION
	.align		4
        /*00c0*/ 	.byte	0x03, 0x5f
        /*00c2*/ 	.short	0x0101


	//----- nvinfo : EIATTR_COOP_GROUP_MASK_REGIDS
	.align		4
        /*00c4*/ 	.byte	0x04, 0x29
        /*00c6*/ 	.short	(.L_2015 - .L_2014)


	//   ....[0]....
.L_2014:
        /*00c8*/ 	.word	0xffffffff


	//   ....[1]....
        /*00cc*/ 	.word	0xffffffff


	//   ....[2]....
        /*00d0*/ 	.word	0xffffffff


	//   ....[3]....
        /*00d4*/ 	.word	0xffffffff


	//   ....[4]....
        /*00d8*/ 	.word	0xffffffff


	//   ....[5]....
        /*00dc*/ 	.word	0xffffffff


	//   ....[6]....
        /*00e0*/ 	.word	0xffffffff


	//   ....[7]....
        /*00e4*/ 	.word	0xffffffff


	//   ....[8]....
        /*00e8*/ 	.word	0xffffffff


	//   ....[9]....
        /*00ec*/ 	.word	0xffffffff


	//   ....[10]....
        /*00f0*/ 	.word	0xffffffff


	//   ....[11]....
        /*00f4*/ 	.word	0xffffffff


	//----- nvinfo : EIATTR_COOP_GROUP_INSTR_OFFSETS
	.align		4
.L_2015:
        /*00f8*/ 	.byte	0x04, 0x28
        /*00fa*/ 	.short	(.L_2017 - .L_2016)


	//   ....[0]....
.L_2016:
        /*00fc*/ 	.word	0x000009c0


	//   ....[1]....
        /*0100*/ 	.word	0x00000a30


	//   ....[2]....
        /*0104*/ 	.word	0x00000a40


	//   ....[3]....
        /*0108*/ 	.word	0x00000ab0


	//   ....[4]....
        /*010c*/ 	.word	0x00000ad0


	//   ....[5]....
        /*0110*/ 	.word	0x00000ae0


	//   ....[6]....
        /*0114*/ 	.word	0x00000b50


	//   ....[7]....
        /*0118*/ 	.word	0x00000b70


	//   ....[8]....
        /*011c*/ 	.word	0x00000b80


	//   ....[9]....
        /*0120*/ 	.word	0x00000bf0


	//   ....[10]....
        /*0124*/ 	.word	0x00000c10


	//   ....[11]....
        /*0128*/ 	.word	0x00000c20


	//----- nvinfo : EIATTR_VRC_CTA_INIT_COUNT
	.align		4
.L_2017:
        /*012c*/ 	.byte	0x02, 0x4a
	.zero		1
	.zero		1


	//----- nvinfo : EIATTR_EXIT_INSTR_OFFSETS
	.align		4
        /*0130*/ 	.byte	0x04, 0x1c
        /*0132*/ 	.short	(.L_2019 - .L_2018)


	//   ....[0]....
.L_2018:
        /*0134*/ 	.word	0x00000090


	//   ....[1]....
        /*0138*/ 	.word	0x000010e0


	//   ....[2]....
        /*013c*/ 	.word	0x00001100


	//   ....[3]....
        /*0140*/ 	.word	0x00001570


	//   ....[4]....
        /*0144*/ 	.word	0x00001790


	//   ....[5]....
        /*0148*/ 	.word	0x000018f0


	//   ....[6]....
        /*014c*/ 	.word	0x000019c0


	//----- nvinfo : EIATTR_MAX_THREADS
	.align		4
.L_2019:
        /*0150*/ 	.byte	0x04, 0x05
        /*0152*/ 	.short	(.L_2021 - .L_2020)
.L_2020:
        /*0154*/ 	.word	0x00000080
        /*0158*/ 	.word	0x00000001
        /*015c*/ 	.word	0x00000001


	//----- nvinfo : EIATTR_CRS_STACK_SIZE
	.align		4
.L_2021:
        /*0160*/ 	.byte	0x04, 0x1e
        /*0162*/ 	.short	(.L_2023 - .L_2022)
.L_2022:
        /*0164*/ 	.word	0x00000000


	//----- nvinfo : EIATTR_CBANK_PARAM_SIZE
	.align		4
.L_2023:
        /*0168*/ 	.byte	0x03, 0x19
        /*016a*/ 	.short	0x0048


	//----- nvinfo : EIATTR_PARAM_CBANK
	.align		4
        /*016c*/ 	.byte	0x04, 0x0a
        /*016e*/ 	.short	(.L_2025 - .L_2024)
	.align		4
.L_2024:
        /*0170*/ 	.word	index@(.nv.constant0._ZN4vllm3moe10topkGatingILi8ELi128ELi4ELi16ELi32El13__nv_bfloat16LNS0_11ScoringFuncE1EEEvPKT5_PKbPfiPT4_PiiiibPKf)
        /*0174*/ 	.short	0x0380
        /*0176*/ 	.short	0x0048


	//----- nvinfo : EIATTR_SW_WAR
	.align		4
.L_2025:
        /*0178*/ 	.byte	0x04, 0x36
        /*017a*/ 	.short	(.L_2027 - .L_2026)
.L_2026:
        /*017c*/ 	.word	0x00000008
.L_2027:


//--------------------- .nv.info._ZN4vllm3moe10topkGatingILi8ELi64ELi4ELi16ELi32El13__nv_bfloat16LNS0_11ScoringFuncE1EEEvPKT5_PKbPfiPT4_PiiiibPKf --------------------------
	.section	.nv.info._ZN4vllm3moe10topkGatingILi8ELi64ELi4ELi16ELi32El13__nv_bfloat16LNS0_11ScoringFuncE1EEEvPKT5_PKbPfiPT4_PiiiibPKf,"",@"SHT_CUDA_INFO"
	.sectionflags	@""
	.align	4


	//----- nvinfo : EIATTR_CUDA_API_VERSION
	.align		4
        /*0000*/ 	.byte	0x04, 0x37
        /*0002*/ 	.short	(.L_2029 - .L_2028)
.L_2028:
        /*0004*/ 	.word	0x00000082


	//----- nvinfo : EIATTR_KPARAM_INFO
	.align		4
.L_2029:
        /*0008*/ 	.byte	0x04, 0x17
        /*000a*/ 	.short	(.L_2031 - .L_2030)
.L_2030:
        /*000c*/ 	.word	0x00000000
        /*0010*/ 	.short	0x000a
        /*0012*/ 	.short	0x0040
        /*0014*/ 	.byte	0x00, 0xf5, 0x21, 0x00


	//----- nvinfo : EIATTR_KPARAM_INFO
	.align		4
.L_2031:
        /*0018*/ 	.byte	0x04, 0x17
        /*001a*/ 	.short	(.L_2033 - .L_2032)
.L_2032:
        /*001c*/ 	.word	0x00000000
        /*0020*/ 	.short	0x0009
        /*0022*/ 	.short	0x003c
        /*0024*/ 	.byte	0x00, 0xf0, 0x05, 0x00


	//----- nvinfo : EIATTR_KPARAM_INFO
	.align		4
.L_2033:
        /*0028*/ 	.byte	0x04, 0x17
        /*002a*/ 	.short	(.L_2035 - .L_2034)
.L_2034:
        /*002c*/ 	.word	0x00000000
        /*0030*/ 	.short	0x0008
        /*0032*/ 	.short	0x0038
        /*0034*/ 	.byte	0x00, 0xf0, 0x11, 0x00


	//----- nvinfo : EIATTR_KPARAM_INFO
	.align		4
.L_2035:
        /*0038*/ 	.byte	0x04, 0x17
        /*003a*/ 	.short	(.L_2037 - .L_2036)
.L_2036:
        /*003c*/ 	.word	0x00000000
        /*0040*/ 	.short	0x0007
        /*0042*/ 	.short	0x0034
        /*0044*/ 	.byte	0x00, 0xf0, 0x11, 0x00


	//----- nvinfo : EIATTR_KPARAM_INFO
	.align		4
.L_2037:
        /*0048*/ 	.byte	0x04, 0x17
        /*004a*/ 	.short	(.L_2039 - .L_2038)
.L_2038:
        /*004c*/ 	.word	0x00000000
        /*0050*/ 	.short	0x0006
        /*0052*/ 	.short	0x0030
        /*0054*/ 	.byte	0x00, 0xf0, 0x11, 0x00


	//----- nvinfo : EIATTR_KPARAM_INFO
	.align		4
.L_2039:
        /*0058*/ 	.byte	0x04, 0x17
        /*005a*/ 	.short	(.L_2041 - .L_2040)
.L_2040:
        /*005c*/ 	.word	0x00000000
        /*0060*/ 	.short	0x0005
        /*0062*/ 	.short	0x0028
        /*0064*/ 	.byte	0x00, 0xf5, 0x21, 0x00


	//----- nvinfo : EIATTR_KPARAM_INFO
	.align		4
.L_2041:
        /*0068*/ 	.byte	0x04, 0x17
        /*006a*/ 	.short	(.L_2043 - .L_2042)
.L_2042:
        /*006c*/ 	.word	0x00000000
        /*0070*/ 	.short	0x0004
        /*0072*/ 	.short	0x0020
        /*0074*/ 	.byte	0x00, 0xf5, 0x21, 0x00


	//----- nvinfo : EIATTR_KPARAM_INFO
	.align		4
.L_2043:
        /*0078*/ 	.byte	0x04, 0x17
        /*007a*/ 	.short	(.L_2045 - .L_2044)
.L_2044:
        /*007c*/ 	.word	0x00000000
        /*0080*/ 	.short	0x0003
        /*0082*/ 	.short	0x0018
        /*0084*/ 	.byte	0x00, 0xf0, 0x11, 0x00


	//----- nvinfo : EIATTR_KPARAM_INFO
	.align		4
.L_2045:
        /*0088*/ 	.byte	0x04, 0x17
        /*008a*/ 	.short	(.L_2047 - .L_2046)
.L_2046:
        /*008c*/ 	.word	0x00000000
        /*0090*/ 	.short	0x0002
        /*0092*/ 	.short	0x0010
        /*0094*/ 	.byte	0x00, 0xf5, 0x21, 0x00


	//----- nvinfo : EIATTR_KPARAM_INFO
	.align		4
.L_2047:
        /*0098*/ 	.byte	0x04, 0x17
        /*009a*/ 	.short	(.L_2049 - .L_2048)
.L_2048:
        /*009c*/ 	.word	0x00000000
        /*00a0*/ 	.short	0x0001
        /*00a2*/ 	.short	0x0008
        /*00a4*/ 	.byte	0x00, 0xf5, 0x21, 0x00


	//----- nvinfo : EIATTR_KPARAM_INFO
	.align		4
.L_2049:
        /*00a8*/ 	.byte	0x04, 0x17
        /*00aa*/ 	.short	(.L_2051 - .L_2050)
.L_2050:
        /*00ac*/ 	.word	0x00000000
        /*00b0*/ 	.short	0x0000
        /*00b2*/ 	.short	0x0000
        /*00b4*/ 	.byte	0x00, 0xf5, 0x21, 0x00


	//----- nvinfo : EIATTR_SPARSE_MMA_MASK
	.align		4
.L_2051:
        /*00b8*/ 	.byte	0x03, 0x50
        /*00ba*/ 	.short	0x0000


	//----- nvinfo : EIATTR_MAXREG_COUNT
	.align		4
        /*00bc*/ 	.byte	0x03, 0x1b
        /*00be*/ 	.short	0x00ff


	//----- nvinfo : EIATTR_MERCURY_ISA_VERSION
	.align		4
        /*00c0*/ 	.byte	0x03, 0x5f
        /*00c2*/ 	.short	0x0101


	//----- nvinfo : EIATTR_COOP_GROUP_MASK_REGIDS
	.align		4
        /*00c4*/ 	.byte	0x04, 0x29
        /*00c6*/ 	.short	(.L_2053 - .L_2052)


	//   ....[0]....
.L_2052:
        /*00c8*/ 	.word	0xffffffff


	//   ....[1]....
        /*00cc*/ 	.word	0xffffffff


	//   ....[2]....
        /*00d0*/ 	.word	0xffffffff


	//   ....[3]....
        /*00d4*/ 	.word	0xffffffff


	//   ....[4]....
        /*00d8*/ 	.word	0xffffffff


	//   ....[5]....
        /*00dc*/ 	.word	0xffffffff


	//   ....[6]....
        /*00e0*/ 	.word	0xffffffff


	//   ....[7]....
        /*00e4*/ 	.word	0xffffffff


	//   ....[8]....
        /*00e8*/ 	.word	0xffffffff


	//----- nvinfo : EIATTR_COOP_GROUP_INSTR_OFFSETS
	.align		4
.L_2053:
        /*00ec*/ 	.byte	0x04, 0x28
        /*00ee*/ 	.short	(.L_2055 - .L_2054)


	//   ....[0]....
.L_2054:
        /*00f0*/ 	.word	0x000009c0


	//   ....[1]....
        /*00f4*/ 	.word	0x00000a30


	//   ....[2]....
        /*00f8*/ 	.word	0x00000a80


	//   ....[3]....
        /*00fc*/ 	.word	0x00000aa0


	//   ....[4]....
        /*0100*/ 	.word	0x00000ab0


	//   ....[5]....
        /*0104*/ 	.word	0x00000af0


	//   ....[6]....
        /*0108*/ 	.word	0x00000b50


	//   ....[7]....
        /*010c*/ 	.word	0x00000b70


	//   ....[8]....
        /*0110*/ 	.word	0x00000b80


	//----- nvinfo : EIATTR_VRC_CTA_INIT_COUNT
	.align		4
.L_2055:
        /*0114*/ 	.byte	0x02, 0x4a
	.zero		1
	.zero		1


	//----- nvinfo : EIATTR_EXIT_INSTR_OFFSETS
	.align		4
        /*0118*/ 	.byte	0x04, 0x1c
        /*011a*/ 	.short	(.L_2057 - .L_2056)


	//   ....[0]....
.L_2056:
        /*011c*/ 	.word	0x00000090


	//   ....[1]....
        /*0120*/ 	.word	0x00001040


	//   ....[2]....
        /*0124*/ 	.word	0x00001060


	//   ....[3]....
        /*0128*/ 	.word	0x000014d0


	//   ....[4]....
        /*012c*/ 	.word	0x000016f0


	//   ....[5]....
        /*0130*/ 	.word	0x00001850


	//   ....[6]....
        /*0134*/ 	.word	0x00001920


	//----- nvinfo : EIATTR_MAX_THREADS
	.align		4
.L_2057:
        /*0138*/ 	.byte	0x04, 0x05
        /*013a*/ 	.short	(.L_2059 - .L_2058)
.L_2058:
        /*013c*/ 	.word	0x00000080
        /*0140*/ 	.word	0x00000001
        /*0144*/ 	.word	0x00000001


	//----- nvinfo : EIATTR_CRS_STACK_SIZE
	.align		4
.L_2059:
        /*0148*/ 	.byte	0x04, 0x1e
        /*014a*/ 	.short	(.L_2061 - .L_2060)
.L_2060:
        /*014c*/ 	.word	0x00000000


	//----- nvinfo : EIATTR_CBANK_PARAM_SIZE
	.align		4
.L_2061:
        /*0150*/ 	.byte	0x03, 0x19
        /*0152*/ 	.short	0x0048


	//----- nvinfo : EIATTR_PARAM_CBANK
	.align		4
        /*0154*/ 	.byte	0x04, 0x0a
        /*0156*/ 	.short	(.L_2063 - .L_2062)
	.align		4
.L_2062:
        /*0158*/ 	.word	index@(.nv.constant0._ZN4vllm3moe10topkGatingILi8ELi64ELi4ELi16ELi32El13__nv_bfloat16LNS0_11ScoringFuncE1EEEvPKT5_PKbPfiPT4_PiiiibPKf)
        /*015c*/ 	.short	0x0380
        /*015e*/ 	.short	0x0048


	//----- nvinfo : EIATTR_SW_WAR
	.align		4
.L_2063:
        /*0160*/ 	.byte	0x04, 0x36
        /*0162*/ 	.short	(.L_2065 - .L_2064)
.L_2064:
        /*0164*/ 	.word	0x00000008
.L_2065:


//--------------------- .nv.info._ZN4vllm3moe10topkGatingILi8ELi32ELi4ELi16ELi32El13__nv_bfloat16LNS0_11ScoringFuncE1EEEvPKT5_PKbPfiPT4_PiiiibPKf --------------------------
	.section	.nv.info._ZN4vllm3moe10topkGatingILi8ELi32ELi4ELi16ELi32El13__nv_bfloat16LNS0_11ScoringFuncE1EEEvPKT5_PKbPfiPT4_PiiiibPKf,"",@"SHT_CUDA_INFO"
	.sectionflags	@""
	.align	4


	//----- nvinfo : EIATTR_CUDA_API_VERSION
	.align		4
        /*0000*/ 	.byte	0x04, 0x37
        /*0002*/ 	.short	(.L_2067 - .L_2066)
.L_2066:
        /*0004*/ 	.word	0x00000082


	//----- nvinfo : EIATTR_KPARAM_INFO
	.align		4
.L_2067:
        /*0008*/ 	.byte	0x04, 0x17
        /*000a*/ 	.short	(.L_2069 - .L_2068)
.L_2068:
        /*000c*/ 	.word	0x00000000
        /*0010*/ 	.short	0x000a
        /*0012*/ 	.short	0x0040
        /*0014*/ 	.byte	0x00, 0xf5, 0x21, 0x00


	//----- nvinfo : EIATTR_KPARAM_INFO
	.align		4
.L_2069:
        /*0018*/ 	.byte	0x04, 0x17
        /*001a*/ 	.short	(.L_2071 - .L_2070)
.L_2070:
        /*001c*/ 	.word	0x00000000
        /*0020*/ 	.short	0x0009
        /*0022*/ 	.short	0x003c
        /*0024*/ 	.byte	0x00, 0xf0, 0x05, 0x00


	//----- nvinfo : EIATTR_KPARAM_INFO
	.align		4
.L_2071:
        /*0028*/ 	.byte	0x04, 0x17
        /*002a*/ 	.short	(.L_2073 - .L_2072)
.L_2072:
        /*002c*/ 	.word	0x00000000
        /*0030*/ 	.short	0x0008
        /*0032*/ 	.short	0x0038
        /*0034*/ 	.byte	0x00, 0xf0, 0x11, 0x00


	//----- nvinfo : EIATTR_KPARAM_INFO
	.align		4
.L_2073:
        /*0038*/ 	.byte	0x04, 0x17
        /*003a*/ 	.short	(.L_2075 - .L_2074)
.L_2074:
        /*003c*/ 	.word	0x00000000
        /*0040*/ 	.short	0x0007
        /*0042*/ 	.short	0x0034
        /*0044*/ 	.byte	0x00, 0xf0, 0x11, 0x00


	//----- nvinfo : EIATTR_KPARAM_INFO
	.align		4
.L_2075:
        /*0048*/ 	.byte	0x04, 0x17
        /*004a*/ 	.short	(.L_2077 - .L_2076)
.L_2076:
        /*004c*/ 	.word	0x00000000
        /*0050*/ 	.short	0x0006
        /*0052*/ 	.short	0x0030
        /*0054*/ 	.byte	0x00, 0xf0, 0x11, 0x00


	//----- nvinfo : EIATTR_KPARAM_INFO
	.align		4
.L_2077:
        /*0058*/ 	.byte	0x04, 0x17
        /*005a*/ 	.short	(.L_2079 - .L_2078)
.L_2078:
        /*005c*/ 	.word	0x00000000
        /*0060*/ 	.short	0x0005
        /*0062*/ 	.short	0x0028
        /*0064*/ 	.byte	0x00, 0xf5, 0x21, 0x00


	//----- nvinfo : EIATTR_KPARAM_INFO
	.align		4
.L_2079:
        /*0068*/ 	.byte	0x04, 0x17
        /*006a*/ 	.short	(.L_2081 - .L_2080)
.L_2080:
        /*006c*/ 	.word	0x00000000
        /*0070*/ 	.short	0x0004
        /*0072*/ 	.short	0x0020
        /*0074*/ 	.byte	0x00, 0xf5, 0x21, 0x00


	//----- nvinfo : EIATTR_KPARAM_INFO
	.align		4
.L_2081:
        /*0078*/ 	.byte	0x04, 0x17
        /*007a*/ 	.short	(.L_2083 - .L_2082)
.L_2082:
        /*007c*/ 	.word	0x00000000
        /*0080*/ 	.short	0x0003
        /*0082*/ 	.short	0x0018
        /*0084*/ 	.byte	0x00, 0xf0, 0x11, 0x00


	//----- nvinfo : EIATTR_KPARAM_INFO
	.align		4
.L_2083:
        /*0088*/ 	.byte	0x04, 0x17
        /*008a*/ 	.short	(.L_2085 - .L_2084)
.L_2084:
        /*008c*/ 	.word	0x00000000
        /*0090*/ 	.short	0x0002
        /*0092*/ 	.short	0x0010
        /*0094*/ 	.byte	0x00, 0xf5, 0x21, 0x00


	//----- nvinfo : EIATTR_KPARAM_INFO
	.align		4
.L_2085:
        /*0098*/ 	.byte	0x04, 0x17
        /*009a*/ 	.short	(.L_2087 - .L_2086)
.L_2086:
        /*009c*/ 	.word	0x00000000
        /*00a0*/ 	.short	0x0001
        /*00a2*/ 	.short	0x0008
        /*00a4*/ 	.byte	0x00, 0xf5, 0x21, 0x00


	//----- nvinfo : EIATTR_KPARAM_INFO
	.align		4
.L_2087:
        /*00a8*/ 	.byte	0x04, 0x17
        /*00aa*/ 	.short	(.L_2089 - .L_2088)
.L_2088:
        /*00ac*/ 	.word	0x00000000
        /*00b0*/ 	.short	0x0000
        /*00b2*/ 	.short	0x0000
        /*00b4*/ 	.byte	0x00, 0xf5, 0x21, 0x00


	//----- nvinfo : EIATTR_SPARSE_MMA_MASK
	.align		4
.L_2089:
        /*00b8*/ 	.byte	0x03, 0x50
        /*00ba*/ 	.short	0x0000


	//----- nvinfo : EIATTR_MAXREG_COUNT
	.align		4
        /*00bc*/ 	.byte	0x03, 0x1b
        /*00be*/ 	.short	0x00ff


	//----- nvinfo : EIATTR_MERCURY_ISA_VERSION
	.align		4
        /*00c0*/ 	.byte	0x03, 0x5f
        /*00c2*/ 	.short	0x0101


	//----- nvinfo : EIATTR_COOP_GROUP_MASK_REGIDS
	.align		4
        /*00c4*/ 	.byte	0x04, 0x29
        /*00c6*/ 	.short	(.L_2091 - .L_2090)


	//   ....[0]....
.L_2090:
        /*00c8*/ 	.word	0xffffffff


	//   ....[1]....
        /*00cc*/ 	.word	0xffffffff


	//   ....[2]....
        /*00d0*/ 	.word	0xffffffff


	//   ....[3]....
        /*00d4*/ 	.word	0xffffffff


	//   ....[4]....
        /*00d8*/ 	.word	0xffffffff


	//   ....[5]....
        /*00dc*/ 	.word	0xffffffff


	//----- nvinfo : EIATTR_COOP_GROUP_INSTR_OFFSETS
	.align		4
.L_2091:
        /*00e0*/ 	.byte	0x04, 0x28
        /*00e2*/ 	.short	(.L_2093 - .L_2092)


	//   ....[0]....
.L_2092:
        /*00e4*/ 	.word	0x000009c0


	//   ....[1]....
        /*00e8*/ 	.word	0x00000a30


	//   ....[2]....
        /*00ec*/ 	.word	0x00000a80


	//   ....[3]....
        /*00f0*/ 	.word	0x00000aa0


	//   ....[4]....
        /*00f4*/ 	.word	0x00000ab0


	//   ....[5]....
        /*00f8*/ 	.word	0x00000af0


	//----- nvinfo : EIATTR_VRC_CTA_INIT_COUNT
	.align		4
.L_2093:
        /*00fc*/ 	.byte	0x02, 0x4a
	.zero		1
	.zero		1


	//----- nvinfo : EIATTR_EXIT_INSTR_OFFSETS
	.align		4
        /*0100*/ 	.byte	0x04, 0x1c
        /*0102*/ 	.short	(.L_2095 - .L_2094)


	//   ....[0]....
.L_2094:
        /*0104*/ 	.word	0x00000090


	//   ....[1]....
        /*0108*/ 	.word	0x00000fa0


	//   ....[2]....
        /*010c*/ 	.word	0x00000fc0


	//   ....[3]....
        /*0110*/ 	.word	0x00001430


	//   ....[4]....
        /*0114*/ 	.word	0x00001650


	//   ....[5]....
        /*0118*/ 	.word	0x000017b0


	//   ....[6]....
        /*011c*/ 	.word	0x00001880


	//----- nvinfo : EIATTR_MAX_THREADS
	.align		4
.L_2095:
        /*0120*/ 	.byte	0x04, 0x05
        /*0122*/ 	.short	(.L_2097 - .L_2096)
.L_2096:
        /*0124*/ 	.word	0x00000080
        /*0128*/ 	.word	0x00000001
        /*012c*/ 	.word	0x00000001


	//----- nvinfo : EIATTR_CRS_STACK_SIZE
	.align		4
.L_2097:
        /*0130*/ 	.byte	0x04, 0x1e
        /*0132*/ 	.short	(.L_2099 - .L_2098)
.L_2098:
        /*0134*/ 	.word	0x00000000


	//----- nvinfo : EIATTR_CBANK_PARAM_SIZE
	.align		4
.L_2099:
        /*0138*/ 	.byte	0x03, 0x19
        /*013a*/ 	.short	0x0048


	//----- nvinfo : EIATTR_PARAM_CBANK
	.align		4
        /*013c*/ 	.byte	0x04, 0x0a
        /*013e*/ 	.short	(.L_2101 - .L_2100)
	.align		4
.L_2100:
        /*0140*/ 	.word	index@(.nv.constant0._ZN4vllm3moe10topkGatingILi8ELi32ELi4ELi16ELi32El13__nv_bfloat16LNS0_11ScoringFuncE1EEEvPKT5_PKbPfiPT4_PiiiibPKf)
        /*0144*/ 	.short	0x0380
        /*0146*/ 	.short	0x0048


	//----- nvinfo : EIATTR_SW_WAR
	.align		4
.L_2101:
        /*0148*/ 	.byte	0x04, 0x36
        /*014a*/ 	.short	(.L_2103 - .L_2102)
.L_2102:
        /*014c*/ 	.word	0x00000008
.L_2103:


//--------------------- .nv.info._ZN4vllm3moe10topkGatingILi8ELi16ELi4ELi16ELi32El13__nv_bfloat16LNS0_11ScoringFuncE1EEEvPKT5_PKbPfiPT4_PiiiibPKf --------------------------
	.section	.nv.info._ZN4vllm3moe10topkGatingILi8ELi16ELi4ELi16ELi32El13__nv_bfloat16LNS0_11ScoringFuncE1EEEvPKT5_PKbPfiPT4_PiiiibPKf,"",@"SHT_CUDA_INFO"
	.sectionflags	@""
	.align	4


	//----- nvinfo : EIATTR_CUDA_API_VERSION
	.align		4
        /*0000*/ 	.byte	0x04, 0x37
        /*0002*/ 	.short	(.L_2105 - .L_2104)
.L_2104:
        /*0004*/ 	.word	0x00000082


	//----- nvinfo : EIATTR_KPARAM_INFO
	.align		4
.L_2105:
        /*0008*/ 	.byte	0x04, 0x17
        /*000a*/ 	.short	(.L_2107 - .L_2106)
.L_2106:
        /*000c*/ 	.word	0x00000000
        /*0010*/ 	.short	0x000a
        /*0012*/ 	.short	0x0040
        /*0014*/ 	.byte	0x00, 0xf5, 0x21, 0x00


	//----- nvinfo : EIATTR_KPARAM_INFO
	.align		4
.L_2107:
        /*0018*/ 	.byte	0x04, 0x17
        /*001a*/ 	.short	(.L_2109 - .L_2108)
.L_2108:
        /*001c*/ 	.word	0x00000000
        /*0020*/ 	.short	0x0009
        /*0022*/ 	.short	0x003c
        /*0024*/ 	.byte	0x00, 0xf0, 0x05, 0x00


	//----- nvinfo : EIATTR_KPARAM_INFO
	.align		4
.L_2109:
        /*0028*/ 	.byte	0x04, 0x17
        /*002a*/ 	.short	(.L_2111 - .L_2110)
.L_2110:
        /*002c*/ 	.word	0x00000000
        /*0030*/ 	.short	0x0008
        /*0032*/ 	.short	0x0038
        /*0034*/ 	.byte	0x00, 0xf0, 0x11, 0x00


	//----- nvinfo : EIATTR_KPARAM_INFO
	.align		4
.L_2111:
        /*0038*/ 	.byte	0x04, 0x17
        /*003a*/ 	.short	(.L_2113 - .L_2112)
.L_2112:
        /*003c*/ 	.word	0x00000000
        /*0040*/ 	.short	0x0007
        /*0042*/ 	.short	0x0034
        /*0044*/ 	.byte	0x00, 0xf0, 0x11, 0x00


	//----- nvinfo : EIATTR_KPARAM_INFO
	.align		4
.L_2113:
        /*0048*/ 	.byte	0x04, 0x17
        /*004a*/ 	.short	(.L_2115 - .L_2114)
.L_2114:
        /*004c*/ 	.word	0x00000000
        /*0050*/ 	.short	0x0006
        /*0052*/ 	.short	0x0030
        /*0054*/ 	.byte	0x00, 0xf0, 0x11, 0x00


	//----- nvinfo : EIATTR_KPARAM_INFO
	.align		4
.L_2115:
        /*0058*/ 	.byte	0x04, 0x17
        /*005a*/ 	.short	(.L_2117 - .L_2116)
.L_2116:
        /*005c*/ 	.word	0x00000000
        /*0060*/ 	.short	0x0005
        /*0062*/ 	.short	0x0028
        /*0064*/ 	.byte	0x00, 0xf5, 0x21, 0x00


	//----- nvinfo : EIATTR_KPARAM_INFO
	.align		4
.L_2117:
        /*0068*/ 	.byte	0x04, 0x17
        /*006a*/ 	.short	(.L_2119 - .L_2118)
.L_2118:
        /*006c*/ 	.word	0x00000000
        /*0070*/ 	.short	0x0004
        /*0072*/ 	.short	0x0020
        /*0074*/ 	.byte	0x00, 0xf5, 0x21, 0x00


	//----- nvinfo : EIATTR_KPARAM_INFO
	.align		4
.L_2119:
        /*0078*/ 	.byte	0x04, 0x17
        /*007a*/ 	.short	(.L_2121 - .L_2120)
.L_2120:
        /*007c*/ 	.word	0x00000000
        /*0080*/ 	.short	0x0003
        /*0082*/ 	.short	0x0018
        /*0084*/ 	.byte	0x00, 0xf0, 0x11, 0x00


	//----- nvinfo : EIATTR_KPARAM_INFO
	.align		4
.L_2121:
        /*0088*/ 	.byte	0x04, 0x17
        /*008a*/ 	.short	(.L_2123 - .L_2122)
.L_2122:
        /*008c*/ 	.word	0x00000000
        /*0090*/ 	.short	0x0002
        /*0092*/ 	.short	0x0010
        /*0094*/ 	.byte	0x00, 0xf5, 0x21, 0x00


	//----- nvinfo : EIATTR_KPARAM_INFO
	.align		4
.L_2123:
        /*0098*/ 	.byte	0x04, 0x17
        /*009a*/ 	.short	(.L_2125 - .L_2124)
.L_2124:
        /*009c*/ 	.word	0x00000000
        /*00a0*/ 	.short	0x0001
        /*00a2*/ 	.short	0x0008
        /*00a4*/ 	.byte	0x00, 0xf5, 0x21, 0x00


	//----- nvinfo : EIATTR_KPARAM_INFO
	.align		4
.L_2125:
        /*00a8*/ 	.byte	0x04, 0x17
        /*00aa*/ 	.short	(.L_2127 - .L_2126)
.L_2126:
        /*00ac*/ 	.word	0x00000000
        /*00b0*/ 	.short	0x0000
        /*00b2*/ 	.short	0x0000
        /*00b4*/ 	.byte	0x00, 0xf5, 0x21, 0x00


	//----- nvinfo : EIATTR_SPARSE_MMA_MASK
	.align		4
.L_2127:
        /*00b8*/ 	.byte	0x03, 0x50
        /*00ba*/ 	.short	0x0000


	//----- nvinfo : EIATTR_MAXREG_COUNT
	.align		4
        /*00bc*/ 	.byte	0x03, 0x1b
        /*00be*/ 	.short	0x00ff


	//----- nvinfo : EIATTR_MERCURY_ISA_VERSION
	.align		4
        /*00c0*/ 	.byte	0x03, 0x5f
        /*00c2*/ 	.short	0x0101


	//----- nvinfo : EIATTR_COOP_GROUP_MASK_REGIDS
	.align		4
        /*00c4*/ 	.byte	0x04, 0x29
        /*00c6*/ 	.short	(.L_2129 - .L_2128)


	//   ....[0]....
.L_2128:
        /*00c8*/ 	.word	0xffffffff


	//   ....[1]....
        /*00cc*/ 	.word	0xffffffff


	//   ....[2]....
        /*00d0*/ 	.word	0xffffffff


	//----- nvinfo : EIATTR_COOP_GROUP_INSTR_OFFSETS
	.align		4
.L_2129:
        /*00d4*/ 	.byte	0x04, 0x28
        /*00d6*/ 	.short	(.L_2131 - .L_2130)


	//   ....[0]....
.L_2130:
        /*00d8*/ 	.word	0x000009e0


	//   ....[1]....
        /*00dc*/ 	.word	0x00000a30


	//   ....[2]....
        /*00e0*/ 	.word	0x00000a60


	//----- nvinfo : EIATTR_VRC_CTA_INIT_COUNT
	.align		4
.L_2131:
        /*00e4*/ 	.byte	0x02, 0x4a
	.zero		1
	.zero		1


	//----- nvinfo : EIATTR_EXIT_INSTR_OFFSETS
	.align		4
        /*00e8*/ 	.byte	0x04, 0x1c
        /*00ea*/ 	.short	(.L_2133 - .L_2132)


	//   ....[0]....
.L_2132:
        /*00ec*/ 	.word	0x00000090


	//   ....[1]....
        /*00f0*/ 	.word	0x00000f00


	//   ....[2]....
        /*00f4*/ 	.word	0x00000f20


	//   ....[3]....
        /*00f8*/ 	.word	0x00001390


	//   ....[4]....
        /*00fc*/ 	.word	0x000015b0


	//   ....[5]....
        /*0100*/ 	.word	0x00001710


	//   ....[6]....
        /*0104*/ 	.word	0x000017e0


	//----- nvinfo : EIATTR_MAX_THREADS
	.align		4
.L_2133:
        /*0108*/ 	.byte	0x04, 0x05
        /*010a*/ 	.short	(.L_2135 - .L_2134)
.L_2134:
        /*010c*/ 	.word	0x00000080
        /*0110*/ 	.word	0x00000001
        /*0114*/ 	.word	0x00000001


	//----- nvinfo : EIATTR_CRS_STACK_SIZE
	.align		4
.L_2135:
        /*0118*/ 	.byte	0x04, 0x1e
        /*011a*/ 	.short	(.L_2137 - .L_2136)
.L_2136:
        /*011c*/ 	.word	0x00000000


	//----- nvinfo : EIATTR_CBANK_PARAM_SIZE
	.align		4
.L_2137:
        /*0120*/ 	.byte	0x03, 0x19
        /*0122*/ 	.short	0x0048


	//----- nvinfo : EIATTR_PARAM_CBANK
	.align		4
        /*0124*/ 	.byte	0x04, 0x0a
        /*0126*/ 	.short	(.L_2139 - .L_2138)
	.align		4
.L_2138:
        /*0128*/ 	.word	index@(.nv.constant0._ZN4vllm3moe10topkGatingILi8ELi16ELi4ELi16ELi32El13__nv_bfloat16LNS0_11ScoringFuncE1EEEvPKT5_PKbPfiPT4_PiiiibPKf)
        /*012c*/ 	.short	0x0380
        /*012e*/ 	.short	0x0048


	//----- nvinfo : EIATTR_SW_WAR
	.align		4
.L_2139:
        /*0130*/ 	.byte	0x04, 0x36
        /*0132*/ 	.short	(.L_2141 - .L_2140)
.L_2140:
        /*0134*/ 	.word	0x00000008
.L_2141:


//--------------------- .nv.info._ZN4vllm3moe10topkGatingILi8ELi8ELi4ELi16ELi32El13__nv_bfloat16LNS0_11ScoringFuncE1EEEvPKT5_PKbPfiPT4_PiiiibPKf --------------------------
	.section	.nv.info._ZN4vllm3moe10topkGatingILi8ELi8ELi4ELi16ELi32El13__nv_bfloat16LNS0_11ScoringFuncE1EEEvPKT5_PKbPfiPT4_PiiiibPKf,"",@"SHT_CUDA_INFO"
	.sectionflags	@""
	.align	4


	//----- nvinfo : EIATTR_CUDA_API_VERSION
	.align		4
        /*0000*/ 	.byte	0x04, 0x37
        /*0002*/ 	.short	(.L_2143 - .L_2142)
.L_2142:
        /*0004*/ 	.word	0x00000082


	//----- nvinfo : EIATTR_KPARAM_INFO
	.align		4
.L_2143:
        /*0008*/ 	.byte	0x04, 0x17
        /*000a*/ 	.short	(.L_2145 - .L_2144)
.L_2144:
        /*000c*/ 	.word	0x00000000
        /*0010*/ 	.short	0x000a
        /*0012*/ 	.short	0x0040
        /*0014*/ 	.byte	0x00, 0xf5, 0x21, 0x00


	//----- nvinfo : EIATTR_KPARAM_INFO
	.align		4
.L_2145:
        /*0018*/ 	.byte	0x04, 0x17
        /*001a*/ 	.short	(.L_2147 - .L_2146)
.L_2146:
        /*001c*/ 	.word	0x00000000
        /*0020*/ 	.short	0x0009
        /*0022*/ 	.short	0x003c
        /*0024*/ 	.byte	0x00, 0xf0, 0x05, 0x00


	//----- nvinfo : EIATTR_KPARAM_INFO
	.align		4
.L_2147:
        /*0028*/ 	.byte	0x04, 0x17
        /*002a*/ 	.short	(.L_2149 - .L_2148)
.L_2148:
        /*002c*/ 	.word	0x00000000
        /*0030*/ 	.short	0x0008
        /*0032*/ 	.short	0x0038
        /*0034*/ 	.byte	0x00, 0xf0, 0x11, 0x00


	//----- nvinfo : EIATTR_KPARAM_INFO
	.align		4
.L_2149:
        /*0038*/ 	.byte	0x04, 0x17
        /*003a*/ 	.short	(.L_2151 - .L_2150)
.L_2150:
        /*003c*/ 	.word	0x00000000
        /*0040*/ 	.short	0x0007
        /*0042*/ 	.short	0x0034
        /*0044*/ 	.byte	0x00, 0xf0, 0x11, 0x00


	//----- nvinfo : EIATTR_KPARAM_INFO
	.align		4
.L_2151:
        /*0048*/ 	.byte	0x04, 0x17
        /*004a*/ 	.short	(.L_2153 - .L_2152)
.L_2152:
        /*004c*/ 	.word	0x00000000
        /*0050*/ 	.short	0x0006
        /*0052*/ 	.short	0x0030
        /*0054*/ 	.byte	0x00, 0xf0, 0x11, 0x00


	//----- nvinfo : EIATTR_KPARAM_INFO
	.align		4
.L_2153:
        /*0058*/ 	.byte	0x04, 0x17
        /*005a*/ 	.short	(.L_2155 - .L_2154)
.L_2154:
        /*005c*/ 	.word	0x00000000
        /*0060*/ 	.short	0x0005
        /*0062*/ 	.short	0x0028
        /*0064*/ 	.byte	0x00, 0xf5, 0x21, 0x00


	//----- nvinfo : EIATTR_KPARAM_INFO
	.align		4
.L_2155:
        /*0068*/ 	.byte	0x04, 0x17
        /*006a*/ 	.short	(.L_2157 - .L_2156)
.L_2156:
        /*006c*/ 	.word	0x00000000
        /*0070*/ 	.short	0x0004
        /*0072*/ 	.short	0x0020
        /*0074*/ 	.byte	0x00, 0xf5, 0x21, 0x00


	//----- nvinfo : EIATTR_KPARAM_INFO
	.align		4
.L_2157:
        /*0078*/ 	.byte	0x04, 0x17
        /*007a*/ 	.short	(.L_2159 - .L_2158)
.L_2158:
        /*007c*/ 	.word	0x00000000
        /*0080*/ 	.short	0x0003
        /*0082*/ 	.short	0x0018
        /*0084*/ 	.byte	0x00, 0xf0, 0x11, 0x00


	//----- nvinfo : EIATTR_KPARAM_INFO
	.align		4
.L_2159:
        /*0088*/ 	.byte	0x04, 0x17
        /*008a*/ 	.short	(.L_2161 - .L_2160)
.L_2160:
        /*008c*/ 	.word	0x00000000
        /*0090*/ 	.short	0x0002
        /*0092*/ 	.short	0x0010
        /*0094*/ 	.byte	0x00, 0xf5, 0x21, 0x00


	//----- nvinfo : EIATTR_KPARAM_INFO
	.align		4
.L_2161:
        /*0098*/ 	.byte	0x04, 0x17
        /*009a*/ 	.short	(.L_2163 - .L_2162)
.L_2162:
        /*009c*/ 	.word	0x00000000
        /*00a0*/ 	.short	0x0001
        /*00a2*/ 	.short	0x0008
        /*00a4*/ 	.byte	0x00, 0xf5, 0x21, 0x00


	//----- nvinfo : EIATTR_KPARAM_INFO
	.align		4
.L_2163:
        /*00a8*/ 	.byte	0x04, 0x17
        /*00aa*/ 	.short	(.L_2165 - .L_2164)
.L_2164:
        /*00ac*/ 	.word	0x00000000
        /*00b0*/ 	.short	0x0000
        /*00b2*/ 	.short	0x0000
        /*00b4*/ 	.byte	0x00, 0xf5, 0x21, 0x00


	//----- nvinfo : EIATTR_SPARSE_MMA_MASK
	.align		4
.L_2165:
        /*00b8*/ 	.byte	0x03, 0x50
        /*00ba*/ 	.short	0x0000


	//----- nvinfo : EIATTR_MAXREG_COUNT
	.align		4
        /*00bc*/ 	.byte	0x03, 0x1b
        /*00be*/ 	.short	0x00ff


	//----- nvinfo : EIATTR_MERCURY_ISA_VERSION
	.align		4
        /*00c0*/ 	.byte	0x03, 0x5f
        /*00c2*/ 	.short	0x0101


	//----- nvinfo : EIATTR_VRC_CTA_INIT_COUNT
	.align		4
        /*00c4*/ 	.byte	0x02, 0x4a
	.zero		1
	.zero		1


	//----- nvinfo : EIATTR_EXIT_INSTR_OFFSETS
	.align		4
        /*00c8*/ 	.byte	0x04, 0x1c
        /*00ca*/ 	.short	(.L_2167 - .L_2166)


	//   ....[0]....
.L_2166:
        /*00cc*/ 	.word	0x00000090


	//   ....[1]....
        /*00d0*/ 	.word	0x00001430


	//   ....[2]....
        /*00d4*/ 	.word	0x00001450


	//   ....[3]....
        /*00d8*/ 	.word	0x000018c0


	//   ....[4]....
        /*00dc*/ 	.word	0x00001ae0


	//   ....[5]....
        /*00e0*/ 	.word	0x00001c40


	//   ....[6]....
        /*00e4*/ 	.word	0x00001d10


	//----- nvinfo : EIATTR_MAX_THREADS
	.align		4
.L_2167:
        /*00e8*/ 	.byte	0x04, 0x05
        /*00ea*/ 	.short	(.L_2169 - .L_2168)
.L_2168:
        /*00ec*/ 	.word	0x00000080
        /*00f0*/ 	.word	0x00000001
        /*00f4*/ 	.word	0x00000001


	//----- nvinfo : EIATTR_CBANK_PARAM_SIZE
	.align		4
.L_2169:
        /*00f8*/ 	.byte	0x03, 0x19
        /*00fa*/ 	.short	0x0048


	//----- nvinfo : EIATTR_PARAM_CBANK
	.align		4
        /*00fc*/ 	.byte	0x04, 0x0a
        /*00fe*/ 	.short	(.L_2171 - .L_2170)
	.align		4
.L_2170:
        /*0100*/ 	.word	index@(.nv.constant0._ZN4vllm3moe10topkGatingILi8ELi8ELi4ELi16ELi32El13__nv_bfloat16LNS0_11ScoringFuncE1EEEvPKT5_PKbPfiPT4_PiiiibPKf)
        /*0104*/ 	.short	0x0380
        /*0106*/ 	.short	0x0048


	//----- nvinfo : EIATTR_SW_WAR
	.align		4
.L_2171:
        /*0108*/ 	.byte	0x04, 0x36
        /*010a*/ 	.short	(.L_2173 - .L_2172)
.L_2172:
        /*010c*/ 	.word	0x00000008
.L_2173:


//--------------------- .nv.info._ZN4vllm3moe10topkGatingILi4ELi4ELi4ELi8ELi32El13__nv_bfloat16LNS0_11ScoringFuncE1EEEvPKT5_PKbPfiPT4_PiiiibPKf --------------------------
	.section	.nv.info._ZN4vllm3moe10topkGatingILi4ELi4ELi4ELi8ELi32El13__nv_bfloat16LNS0_11ScoringFuncE1EEEvPKT5_PKbPfiPT4_PiiiibPKf,"",@"SHT_CUDA_INFO"
	.sectionflags	@""
	.align	4


	//----- nvinfo : EIATTR_CUDA_API_VERSION
	.align		4
        /*0000*/ 	.byte	0x04, 0x37
        /*0002*/ 	.short	(.L_2175 - .L_2174)
.L_2174:
        /*0004*/ 	.word	0x00000082


	//----- nvinfo : EIATTR_KPARAM_INFO
	.align		4
.L_2175:
        /*0008*/ 	.byte	0x04, 0x17
        /*000a*/ 	.short	(.L_2177 - .L_2176)
.L_2176:
        /*000c*/ 	.word	0x00000000
        /*0010*/ 	.short	0x000a
        /*0012*/ 	.short	0x0040
        /*0014*/ 	.byte	0x00, 0xf5, 0x21, 0x00


	//----- nvinfo : EIATTR_KPARAM_INFO
	.align		4
.L_2177:
        /*0018*/ 	.byte	0x04, 0x17
        /*001a*/ 	.short	(.L_2179 - .L_2178)
.L_2178:
        /*001c*/ 	.word	0x00000000
        /*0020*/ 	.short	0x0009
        /*0022*/ 	.short	0x003c
        /*0024*/ 	.byte	0x00, 0xf0, 0x05, 0x00


	//----- nvinfo : EIATTR_KPARAM_INFO
	.align		4
.L_2179:
        /*0028*/ 	.byte	0x04, 0x17
        /*002a*/ 	.short	(.L_2181 - .L_2180)
.L_2180:
        /*002c*/ 	.word	0x00000000
        /*0030*/ 	.short	0x0008
        /*0032*/ 	.short	0x0038
        /*0034*/ 	.byte	0x00, 0xf0, 0x11, 0x00


	//----- nvinfo : EIATTR_KPARAM_INFO
	.align		4
.L_2181:
        /*0038*/ 	.byte	0x04, 0x17
        /*003a*/ 	.short	(.L_2183 - .L_2182)
.L_2182:
        /*003c*/ 	.word	0x00000000
        /*0040*/ 	.short	0x0007
        /*0042*/ 	.short	0x0034
        /*0044*/ 	.byte	0x00, 0xf0, 0x11, 0x00


	//----- nvinfo : EIATTR_KPARAM_INFO
	.align		4
.L_2183:
        /*0048*/ 	.byte	0x04, 0x17
        /*004a*/ 	.short	(.L_2185 - .L_2184)
.L_2184:
        /*004c*/ 	.word	0x00000000
        /*0050*/ 	.short	0x0006
        /*0052*/ 	.short	0x0030
        /*0054*/ 	.byte	0x00, 0xf0, 0x11, 0x00


	//----- nvinfo : EIATTR_KPARAM_INFO
	.align		4
.L_2185:
        /*0058*/ 	.byte	0x04, 0x17
        /*005a*/ 	.short	(.L_2187 - .L_2186)
.L_2186:
        /*005c*/ 	.word	0x00000000
        /*0060*/ 	.short	0x0005
        /*0062*/ 	.short	0x0028
        /*0064*/ 	.byte	0x00, 0xf5, 0x21, 0x00


	//----- nvinfo : EIATTR_KPARAM_INFO
	.align		4
.L_2187:
        /*0068*/ 	.byte	0x04, 0x17
        /*006a*/ 	.short	(.L_2189 - .L_2188)
.L_2188:
        /*006c*/ 	.word	0x00000000
        /*0070*/ 	.short	0x0004
        /*0072*/ 	.short	0x0020
        /*0074*/ 	.byte	0x00, 0xf5, 0x21, 0x00


	//----- nvinfo : EIATTR_KPARAM_INFO
	.align		4
.L_2189:
        /*0078*/ 	.byte	0x04, 0x17
        /*007a*/ 	.short	(.L_2191 - .L_2190)
.L_2190:
        /*007c*/ 	.word	0x00000000
        /*0080*/ 	.short	0x0003
        /*0082*/ 	.short	0x0018
        /*0084*/ 	.byte	0x00, 0xf0, 0x11, 0x00


	//----- nvinfo : EIATTR_KPARAM_INFO
	.align		4
.L_2191:
        /*0088*/ 	.byte	0x04, 0x17
        /*008a*/ 	.short	(.L_2193 - .L_2192)
.L_2192:
        /*008c*/ 	.word	0x00000000
        /*0090*/ 	.short	0x0002
        /*0092*/ 	.short	0x0010
        /*0094*/ 	.byte	0x00, 0xf5, 0x21, 0x00


	//----- nvinfo : EIATTR_KPARAM_INFO
	.align		4
.L_2193:
        /*0098*/ 	.byte	0x04, 0x17
        /*009a*/ 	.short	(.L_2195 - .L_2194)
.L_2194:
        /*009c*/ 	.word	0x00000000
        /*00a0*/ 	.short	0x0001
        /*00a2*/ 	.short	0x0008
        /*00a4*/ 	.byte	0x00, 0xf5, 0x21, 0x00


	//----- nvinfo : EIATTR_KPARAM_INFO
	.align		4
.L_2195:
        /*00a8*/ 	.byte	0x04, 0x17
        /*00aa*/ 	.short	(.L_2197 - .L_2196)
.L_2196:
        /*00ac*/ 	.word	0x00000000
        /*00b0*/ 	.short	0x0000
        /*00b2*/ 	.short	0x0000
        /*00b4*/ 	.byte	0x00, 0xf5, 0x21, 0x00


	//----- nvinfo : EIATTR_SPARSE_MMA_MASK
	.align		4
.L_2197:
        /*00b8*/ 	.byte	0x03, 0x50
        /*00ba*/ 	.short	0x0000


	//----- nvinfo : EIATTR_MAXREG_COUNT
	.align		4
        /*00bc*/ 	.byte	0x03, 0x1b
        /*00be*/ 	.short	0x00ff


	//----- nvinfo : EIATTR_MERCURY_ISA_VERSION
	.align		4
        /*00c0*/ 	.byte	0x03, 0x5f
        /*00c2*/ 	.short	0x0101


	//----- nvinfo : EIATTR_VRC_CTA_INIT_COUNT
	.align		4
        /*00c4*/ 	.byte	0x02, 0x4a
	.zero		1
	.zero		1


	//----- nvinfo : EIATTR_EXIT_INSTR_OFFSETS
	.align		4
        /*00c8*/ 	.byte	0x04, 0x1c
        /*00ca*/ 	.short	(.L_2199 - .L_2198)


	//   ....[0]....
.L_2198:
        /*00cc*/ 	.word	0x00000080


	//   ....[1]....
        /*00d0*/ 	.word	0x00001790


	//   ....[2]....
        /*00d4*/ 	.word	0x000017c0


	//   ....[3]....
        /*00d8*/ 	.word	0x00001c30


	//   ....[4]....
        /*00dc*/ 	.word	0x00001e50


	//   ....[5]....
        /*00e0*/ 	.word	0x00001fb0


	//   ....[6]....
        /*00e4*/ 	.word	0x00002080


	//----- nvinfo : EIATTR_MAX_THREADS
	.align		4
.L_2199:
        /*00e8*/ 	.byte	0x04, 0x05
        /*00ea*/ 	.short	(.L_2201 - .L_2200)
.L_2200:
        /*00ec*/ 	.word	0x00000080
        /*00f0*/ 	.word	0x00000001
        /*00f4*/ 	.word	0x00000001


	//----- nvinfo : EIATTR_CBANK_PARAM_SIZE
	.align		4
.L_2201:
        /*00f8*/ 	.byte	0x03, 0x19
        /*00fa*/ 	.short	0x0048


	//----- nvinfo : EIATTR_PARAM_CBANK
	.align		4
        /*00fc*/ 	.byte	0x04, 0x0a
        /*00fe*/ 	.short	(.L_2203 - .L_2202)
	.align		4
.L_2202:
        /*0100*/ 	.word	index@(.nv.constant0._ZN4vllm3moe10topkGatingILi4ELi4ELi4ELi8ELi32El13__nv_bfloat16LNS0_11ScoringFuncE1EEEvPKT5_PKbPfiPT4_PiiiibPKf)
        /*0104*/ 	.short	0x0380
        /*0106*/ 	.short	0x0048


	//----- nvinfo : EIATTR_SW_WAR
	.align		4
.L_2203:
        /*0108*/ 	.byte	0x04, 0x36
        /*010a*/ 	.short	(.L_2205 - .L_2204)
.L_2204:
        /*010c*/ 	.word	0x00000008
.L_2205:


//--------------------- .nv.info._ZN4vllm3moe10topkGatingILi2ELi2ELi4ELi4ELi32El13__nv_bfloat16LNS0_11ScoringFuncE1EEEvPKT5_PKbPfiPT4_PiiiibPKf --------------------------
	.section	.nv.info._ZN4vllm3moe10topkGatingILi2ELi2ELi4ELi4ELi32El13__nv_bfloat16LNS0_11ScoringFuncE1EEEvPKT5_PKbPfiPT4_PiiiibPKf,"",@"SHT_CUDA_INFO"
	.sectionflags	@""
	.align	4


	//----- nvinfo : EIATTR_CUDA_API_VERSION
	.align		4
        /*0000*/ 	.byte	0x04, 0x37
        /*0002*/ 	.short	(.L_2207 - .L_2206)
.L_2206:
        /*0004*/ 	.word	0x00000082


	//----- nvinfo : EIATTR_KPARAM_INFO
	.align		4
.L_2207:
        /*0008*/ 	.byte	0x04, 0x17
        /*000a*/ 	.short	(.L_2209 - .L_2208)
.L_2208:
        /*000c*/ 	.word	0x00000000
        /*0010*/ 	.short	0x000a
        /*0012*/ 	.short	0x0040
        /*0014*/ 	.byte	0x00, 0xf5, 0x21, 0x00


	//----- nvinfo : EIATTR_KPARAM_INFO
	.align		4
.L_2209:
        /*0018*/ 	.byte	0x04, 0x17
        /*001a*/ 	.short	(.L_2211 - .L_2210)
.L_2210:
        /*001c*/ 	.word	0x00000000
        /*0020*/ 	.short	0x0009
        /*0022*/ 	.short	0x003c
        /*0024*/ 	.byte	0x00, 0xf0, 0x05, 0x00


	//----- nvinfo : EIATTR_KPARAM_INFO
	.align		4
.L_2211:
        /*0028*/ 	.byte	0x04, 0x17
        /*002a*/ 	.short	(.L_2213 - .L_2212)
.L_2212:
        /*002c*/ 	.word	0x00000000
        /*0030*/ 	.short	0x0008
        /*0032*/ 	.short	0x0038
        /*0034*/ 	.byte	0x00, 0xf0, 0x11, 0x00


	//----- nvinfo : EIATTR_KPARAM_INFO
	.align		4
.L_2213:
        /*0038*/ 	.byte	0x04, 0x17
        /*003a*/ 	.short	(.L_2215 - .L_2214)
.L_2214:
        /*003c*/ 	.word	0x00000000
        /*0040*/ 	.short	0x0007
        /*0042*/ 	.short	0x0034
        /*0044*/ 	.byte	0x00, 0xf0, 0x11, 0x00


	//----- nvinfo : EIATTR_KPARAM_INFO
	.align		4
.L_2215:
        /*0048*/ 	.byte	0x04, 0x17
        /*004a*/ 	.short	(.L_2217 - .L_2216)
.L_2216:
        /*004c*/ 	.word	0x00000000
        /*0050*/ 	.short	0x0006
        /*0052*/ 	.short	0x0030
        /*0054*/ 	.byte	0x00, 0xf0, 0x11, 0x00


	//----- nvinfo : EIATTR_KPARAM_INFO
	.align		4
.L_2217:
        /*0058*/ 	.byte	0x04, 0x17
        /*005a*/ 	.short	(.L_2219 - .L_2218)
.L_2218:
        /*005c*/ 	.word	0x00000000
        /*0060*/ 	.short	0x0005
        /*0062*/ 	.short	0x0028
        /*0064*/ 	.byte	0x00, 0xf5, 0x21, 0x00


	//----- nvinfo : EIATTR_KPARAM_INFO
	.align		4
.L_2219:
        /*0068*/ 	.byte	0x04, 0x17
        /*006a*/ 	.short	(.L_2221 - .L_2220)
.L_2220:
        /*006c*/ 	.word	0x00000000
        /*0070*/ 	.short	0x0004
        /*0072*/ 	.short	0x0020
        /*0074*/ 	.byte	0x00, 0xf5, 0x21, 0x00


	//----- nvinfo : EIATTR_KPARAM_INFO
	.align		4
.L_2221:
        /*0078*/ 	.byte	0x04, 0x17
        /*007a*/ 	.short	(.L_2223 - .L_2222)
.L_2222:
        /*007c*/ 	.word	0x00000000
        /*0080*/ 	.short	0x0003
        /*0082*/ 	.short	0x0018
        /*0084*/ 	.byte	0x00, 0xf0, 0x11, 0x00


	//----- nvinfo : EIATTR_KPARAM_INFO
	.align		4
.L_2223:
        /*0088*/ 	.byte	0x04, 0x17
        /*008a*/ 	.short	(.L_2225 - .L_2224)
.L_2224:
        /*008c*/ 	.word	0x00000000
        /*0090*/ 	.short	0x0002
        /*0092*/ 	.short	0x0010
        /*0094*/ 	.byte	0x00, 0xf5, 0x21, 0x00


	//----- nvinfo : EIATTR_KPARAM_INFO
	.align		4
.L_2225:
        /*0098*/ 	.byte	0x04, 0x17
        /*009a*/ 	.short	(.L_2227 - .L_2226)
.L_2226:
        /*009c*/ 	.word	0x00000000
        /*00a0*/ 	.short	0x0001
        /*00a2*/ 	.short	0x0008
        /*00a4*/ 	.byte	0x00, 0xf5, 0x21, 0x00


	//----- nvinfo : EIATTR_KPARAM_INFO
	.align		4
.L_2227:
        /*00a8*/ 	.byte	0x04, 0x17
        /*00aa*/ 	.short	(.L_2229 - .L_2228)
.L_2228:
        /*00ac*/ 	.word	0x00000000
        /*00b0*/ 	.short	0x0000
        /*00b2*/ 	.short	0x0000
        /*00b4*/ 	.byte	0x00, 0xf5, 0x21, 0x00


	//----- nvinfo : EIATTR_SPARSE_MMA_MASK
	.align		4
.L_2229:
        /*00b8*/ 	.byte	0x03, 0x50
        /*00ba*/ 	.short	0x0000


	//----- nvinfo : EIATTR_MAXREG_COUNT
	.align		4
        /*00bc*/ 	.byte	0x03, 0x1b
        /*00be*/ 	.short	0x00ff


	//----- nvinfo : EIATTR_MERCURY_ISA_VERSION
	.align		4
        /*00c0*/ 	.byte	0x03, 0x5f
        /*00c2*/ 	.short	0x0101


	//----- nvinfo : EIATTR_VRC_CTA_INIT_COUNT
	.align		4
        /*00c4*/ 	.byte	0x02, 0x4a
	.zero		1
	.zero		1


	//----- nvinfo : EIATTR_EXIT_INSTR_OFFSETS
	.align		4
        /*00c8*/ 	.byte	0x04, 0x1c
        /*00ca*/ 	.short	(.L_2231 - .L_2230)


	//   ....[0]....
.L_2230:
        /*00cc*/ 	.word	0x00000080


	//   ....[1]....
        /*00d0*/ 	.word	0x000011e0


	//   ....[2]....
        /*00d4*/ 	.word	0x00001200


	//   ....[3]....
        /*00d8*/ 	.word	0x00001670


	//   ....[4]....
        /*00dc*/ 	.word	0x00001890


	//   ....[5]....
        /*00e0*/ 	.word	0x000019f0


	//   ....[6]....
        /*00e4*/ 	.word	0x00001ac0


	//----- nvinfo : EIATTR_MAX_THREADS
	.align		4
.L_2231:
        /*00e8*/ 	.byte	0x04, 0x05
        /*00ea*/ 	.short	(.L_2233 - .L_2232)
.L_2232:
        /*00ec*/ 	.word	0x00000080
        /*00f0*/ 	.word	0x00000001
        /*00f4*/ 	.word	0x00000001


	//----- nvinfo : EIATTR_CBANK_PARAM_SIZE
	.align		4
.L_2233:
        /*00f8*/ 	.byte	0x03, 0x19
        /*00fa*/ 	.short	0x0048


	//----- nvinfo : EIATTR_PARAM_CBANK
	.align		4
        /*00fc*/ 	.byte	0x04, 0x0a
        /*00fe*/ 	.short	(.L_2235 - .L_2234)
	.align		4
.L_2234:
        /*0100*/ 	.word	index@(.nv.constant0._ZN4vllm3moe10topkGatingILi2ELi2ELi4ELi4ELi32El13__nv_bfloat16LNS0_11ScoringFuncE1EEEvPKT5_PKbPfiPT4_PiiiibPKf)
        /*0104*/ 	.short	0x0380
        /*0106*/ 	.short	0x0048


	//----- nvinfo : EIATTR_SW_WAR
	.align		4
.L_2235:
        /*0108*/ 	.byte	0x04, 0x36
        /*010a*/ 	.short	(.L_2237 - .L_2236)
.L_2236:
        /*010c*/ 	.word	0x00000008
.L_2237:


//--------------------- .nv.info._ZN4vllm3moe10topkGatingILi1ELi1ELi4ELi2ELi32El13__nv_bfloat16LNS0_11ScoringFuncE1EEEvPKT5_PKbPfiPT4_PiiiibPKf --------------------------
	.section	.nv.info._ZN4vllm3moe10topkGatingILi1ELi1ELi4ELi2ELi32El13__nv_bfloat16LNS0_11ScoringFuncE1EEEvPKT5_PKbPfiPT4_PiiiibPKf,"",@"SHT_CUDA_INFO"
	.sectionflags	@""
	.align	4


	//----- nvinfo : EIATTR_CUDA_API_VERSION
	.align		4
        /*0000*/ 	.byte	0x04, 0x37
        /*0002*/ 	.short	(.L_2239 - .L_2238)
.L_2238:
        /*0004*/ 	.word	0x00000082


	//----- nvinfo : EIATTR_KPARAM_INFO
	.align		4
.L_2239:
        /*0008*/ 	.byte	0x04, 0x17
        /*000a*/ 	.short	(.L_2241 - .L_2240)
.L_2240:
        /*000c*/ 	.word	0x00000000
        /*0010*/ 	.short	0x000a
        /*0012*/ 	.short	0x0040
        /*0014*/ 	.byte	0x00, 0xf5, 0x21, 0x00


	//----- nvinfo : EIATTR_KPARAM_INFO
	.align		4
.L_2241:
        /*0018*/ 	.byte	0x04, 0x17
        /*001a*/ 	.short	(.L_2243 - .L_2242)
.L_2242:
        /*001c*/ 	.word	0x00000000
        /*0020*/ 	.short	0x0009
        /*0022*/ 	.short	0x003c
        /*0024*/ 	.byte	0x00, 0xf0, 0x05, 0x00


	//----- nvinfo : EIATTR_KPARAM_INFO
	.align		4
.L_2243:
        /*0028*/ 	.byte	0x04, 0x17
        /*002a*/ 	.short	(.L_2245 - .L_2244)
.L_2244:
        /*002c*/ 	.word	0x00000000
        /*0030*/ 	.short	0x0008
        /*0032*/ 	.short	0x0038
        /*0034*/ 	.byte	0x00, 0xf0, 0x11, 0x00


	//----- nvinfo : EIATTR_KPARAM_INFO
	.align		4
.L_2245:
        /*0038*/ 	.byte	0x04, 0x17
        /*003a*/ 	.short	(.L_2247 - .L_2246)
.L_2246:
        /*003c*/ 	.word	0x00000000
        /*0040*/ 	.short	0x0007
        /*0042*/ 	.short	0x0034
        /*0044*/ 	.byte	0x00, 0xf0, 0x11, 0x00


	//----- nvinfo : EIATTR_KPARAM_INFO
	.align		4
.L_2247:
        /*0048*/ 	.byte	0x04, 0x17
        /*004a*/ 	.short	(.L_2249 - .L_2248)
.L_2248:
        /*004c*/ 	.word	0x00000000
        /*0050*/ 	.short	0x0006
        /*0052*/ 	.short	0x0030
        /*0054*/ 	.byte	0x00, 0xf0, 0x11, 0x00


	//----- nvinfo : EIATTR_KPARAM_INFO
	.align		4
.L_2249:
        /*0058*/ 	.byte	0x04, 0x17
        /*005a*/ 	.short	(.L_2251 - .L_2250)
.L_2250:
        /*005c*/ 	.word	0x00000000
        /*0060*/ 	.short	0x0005
        /*0062*/ 	.short	0x0028
        /*0064*/ 	.byte	0x00, 0xf5, 0x21, 0x00


	//----- nvinfo : EIATTR_KPARAM_INFO
	.align		4
.L_2251:
        /*0068*/ 	.byte	0x04, 0x17
        /*006a*/ 	.short	(.L_2253 - .L_2252)
.L_2252:
        /*006c*/ 	.word	0x00000000
        /*0070*/ 	.short	0x0004
        /*0072*/ 	.short	0x0020
        /*0074*/ 	.byte	0x00, 0xf5, 0x21, 0x00


	//----- nvinfo : EIATTR_KPARAM_INFO
	.align		4
.L_2253:
        /*0078*/ 	.byte	0x04, 0x17
        /*007a*/ 	.short	(.L_2255 - .L_2254)
.L_2254:
        /*007c*/ 	.word	0x00000000
        /*0080*/ 	.short	0x0003
        /*0082*/ 	.short	0x0018
        /*0084*/ 	.byte	0x00, 0xf0, 0x11, 0x00


	//----- nvinfo : EIATTR_KPARAM_INFO
	.align		4
.L_2255:
        /*0088*/ 	.byte	0x04, 0x17
        /*008a*/ 	.short	(.L_2257 - .L_2256)
.L_2256:
        /*008c*/ 	.word	0x00000000
        /*0090*/ 	.short	0x0002
        /*0092*/ 	.short	0x0010
        /*0094*/ 	.byte	0x00, 0xf5, 0x21, 0x00


	//----- nvinfo : EIATTR_KPARAM_INFO
	.align		4
.L_2257:
        /*0098*/ 	.byte	0x04, 0x17
        /*009a*/ 	.short	(.L_2259 - .L_2258)
.L_2258:
        /*009c*/ 	.word	0x00000000
        /*00a0*/ 	.short	0x0001
        /*00a2*/ 	.short	0x0008
        /*00a4*/ 	.byte	0x00, 0xf5, 0x21, 0x00


	//----- nvinfo : EIATTR_KPARAM_INFO
	.align		4
.L_2259:
        /*00a8*/ 	.byte	0x04, 0x17
        /*00aa*/ 	.short	(.L_2261 - .L_2260)
.L_2260:
        /*00ac*/ 	.word	0x00000000
        /*00b0*/ 	.short	0x0000
        /*00b2*/ 	.short	0x0000
        /*00b4*/ 	.byte	0x00, 0xf5, 0x21, 0x00


	//----- nvinfo : EIATTR_SPARSE_MMA_MASK
	.align		4
.L_2261:
        /*00b8*/ 	.byte	0x03, 0x50
        /*00ba*/ 	.short	0x0000


	//----- nvinfo : EIATTR_MAXREG_COUNT
	.align		4
        /*00bc*/ 	.byte	0x03, 0x1b
        /*00be*/ 	.short	0x00ff


	//----- nvinfo : EIATTR_MERCURY_ISA_VERSION
	.align		4
        /*00c0*/ 	.byte	0x03, 0x5f
        /*00c2*/ 	.short	0x0101


	//----- nvinfo : EIATTR_VRC_CTA_INIT_COUNT
	.align		4
        /*00c4*/ 	.byte	0x02, 0x4a
	.zero		1
	.zero		1


	//----- nvinfo : EIATTR_EXIT_INSTR_OFFSETS
	.align		4
        /*00c8*/ 	.byte	0x04, 0x1c
        /*00ca*/ 	.short	(.L_2263 - .L_2262)


	//   ....[0]....
.L_2262:
        /*00cc*/ 	.word	0x00000080


	//   ....[1]....
        /*00d0*/ 	.word	0x00000950


	//   ....[2]....
        /*00d4*/ 	.word	0x00000960


	//   ....[3]....
        /*00d8*/ 	.word	0x00000dd0


	//   ....[4]....
        /*00dc*/ 	.word	0x00000ff0


	//   ....[5]....
        /*00e0*/ 	.word	0x00001150


	//   ....[6]....
        /*00e4*/ 	.word	0x00001220


	//----- nvinfo : EIATTR_MAX_THREADS
	.align		4
.L_2263:
        /*00e8*/ 	.byte	0x04, 0x05
        /*00ea*/ 	.short	(.L_2265 - .L_2264)
.L_2264:
        /*00ec*/ 	.word	0x00000080
        /*00f0*/ 	.word	0x00000001
        /*00f4*/ 	.word	0x00000001


	//----- nvinfo : EIATTR_CBANK_PARAM_SIZE
	.align		4
.L_2265:
        /*00f8*/ 	.byte	0x03, 0x19
        /*00fa*/ 	.short	0x0048


	//----- nvinfo : EIATTR_PARAM_CBANK
	.align		4
        /*00fc*/ 	.byte	0x04, 0x0a
        /*00fe*/ 	.short	(.L_2267 - .L_2266)
	.align		4
.L_2266:
        /*0100*/ 	.word	index@(.nv.constant0._ZN4vllm3moe10topkGatingILi1ELi1ELi4ELi2ELi32El13__nv_bfloat16LNS0_11ScoringFuncE1EEEvPKT5_PKbPfiPT4_PiiiibPKf)
        /*0104*/ 	.short	0x0380
        /*0106*/ 	.short	0x0048


	//----- nvinfo : EIATTR_SW_WAR
	.align		4
.L_2267:
        /*0108*/ 	.byte	0x04, 0x36
        /*010a*/ 	.short	(.L_2269 - .L_2268)
.L_2268:
        /*010c*/ 	.word	0x00000008
.L_2269:


//--------------------- .nv.info._ZN4vllm3moe10topkGatingILi18ELi576ELi4ELi4ELi32Ej13__nv_bfloat16LNS0_11ScoringFuncE1EEEvPKT5_PKbPfiPT4_PiiiibPKf --------------------------
	.section	.nv.info._ZN4vllm3moe10topkGatingILi18ELi576ELi4ELi4ELi32Ej13__nv_bfloat16LNS0_11ScoringFuncE1EEEvPKT5_PKbPfiPT4_PiiiibPKf,"",@"SHT_CUDA_INFO"
	.sectionflags	@""
	.align	4


	//----- nvinfo : EIATTR_CUDA_API_VERSION
	.align		4
        /*0000*/ 	.byte	0x04, 0x37
        /*0002*/ 	.short	(.L_2271 - .L_2270)
.L_2270:
        /*0004*/ 	.word	0x00000082


	//----- nvinfo : EIATTR_KPARAM_INFO
	.align		4
.L_2271:
        /*0008*/ 	.byte	0x04, 0x17
        /*000a*/ 	.short	(.L_2273 - .L_2272)
.L_2272:
        /*000c*/ 	.word	0x00000000
        /*0010*/ 	.short	0x000a
        /*0012*/ 	.short	0x0040
        /*0014*/ 	.byte	0x00, 0xf5, 0x21, 0x00


	//----- nvinfo : EIATTR_KPARAM_INFO
	.align		4
.L_2273:
        /*0018*/ 	.byte	0x04, 0x17
        /*001a*/ 	.short	(.L_2275 - .L_2274)
.L_2274:
        /*001c*/ 	.word	0x00000000
        /*0020*/ 	.short	0x0009
        /*0022*/ 	.short	0x003c
        /*0024*/ 	.byte	0x00, 0xf0, 0x05, 0x00


	//----- nvinfo : EIATTR_KPARAM_INFO
	.align		4
.L_2275:
        /*0028*/ 	.byte	0x04, 0x17
        /*002a*/ 	.short	(.L_2277 - .L_2276)
.L_2276:
        /*002c*/ 	.word	0x00000000
        /*0030*/ 	.short	0x0008
        /*0032*/ 	.short	0x0038
        /*0034*/ 	.byte	0x00, 0xf0, 0x11, 0x00


	//----- nvinfo : EIATTR_KPARAM_INFO
	.align		4
.L_2277:
        /*0038*/ 	.byte	0x04, 0x17
        /*003a*/ 	.short	(.L_2279 - .L_2278)
.L_2278:
        /*003c*/ 	.word	0x00000000
        /*0040*/ 	.short	0x0007
        /*0042*/ 	.short	0x0034
        /*0044*/ 	.byte	0x00, 0xf0, 0x11, 0x00


	//----- nvinfo : EIATTR_KPARAM_INFO
	.align		4
.L_2279:
        /*0048*/ 	.byte	0x04, 0x17
        /*004a*/ 	.short	(.L_2281 - .L_2280)
.L_2280:
        /*004c*/ 	.word	0x00000000
        /*0050*/ 	.short	0x0006
        /*0052*/ 	.short	0x0030
        /*0054*/ 	.byte	0x00, 0xf0, 0x11, 0x00


	//----- nvinfo : EIATTR_KPARAM_INFO
	.align		4
.L_2281:
        /*0058*/ 	.byte	0x04, 0x17
        /*005a*/ 	.short	(.L_2283 - .L_2282)
.L_2282:
        /*005c*/ 	.word	0x00000000
        /*0060*/ 	.short	0x0005
        /*0062*/ 	.short	0x0028
        /*0064*/ 	.byte	0x00, 0xf5, 0x21, 0x00


	//----- nvinfo : EIATTR_KPARAM_INFO
	.align		4
.L_2283:
        /*0068*/ 	.byte	0x04, 0x17
        /*006a*/ 	.short	(.L_2285 - .L_2284)
.L_2284:
        /*006c*/ 	.word	0x00000000
        /*0070*/ 	.short	0x0004
        /*0072*/ 	.short	0x0020
        /*0074*/ 	.byte	0x00, 0xf5, 0x21, 0x00


	//----- nvinfo : EIATTR_KPARAM_INFO
	.align		4
.L_2285:
        /*0078*/ 	.byte	0x04, 0x17
        /*007a*/ 	.short	(.L_2287 - .L_2286)
.L_2286:
        /*007c*/ 	.word	0x00000000
        /*0080*/ 	.short	0x0003
        /*0082*/ 	.short	0x0018
        /*0084*/ 	.byte	0x00, 0xf0, 0x11, 0x00


	//----- nvinfo : EIATTR_KPARAM_INFO
	.align		4
.L_2287:
        /*0088*/ 	.byte	0x04, 0x17
        /*008a*/ 	.short	(.L_2289 - .L_2288)
.L_2288:
        /*008c*/ 	.word	0x00000000
        /*0090*/ 	.short	0x0002
        /*0092*/ 	.short	0x0010
        /*0094*/ 	.byte	0x00, 0xf5, 0x21, 0x00


	//----- nvinfo : EIATTR_KPARAM_INFO
	.align		4
.L_2289:
        /*0098*/ 	.byte	0x04, 0x17
        /*009a*/ 	.short	(.L_2291 - .L_2290)
.L_2290:
        /*009c*/ 	.word	0x00000000
        /*00a0*/ 	.short	0x0001
        /*00a2*/ 	.short	0x0008
        /*00a4*/ 	.byte	0x00, 0xf5, 0x21, 0x00


	//----- nvinfo : EIATTR_KPARAM_INFO
	.align		4
.L_2291:
        /*00a8*/ 	.byte	0x04, 0x17
        /*00aa*/ 	.short	(.L_2293 - .L_2292)
.L_2292:
        /*00ac*/ 	.word	0x00000000
        /*00b0*/ 	.short	0x0000
        /*00b2*/ 	.short	0x0000
        /*00b4*/ 	.byte	0x00, 0xf5, 0x21, 0x00


	//----- nvinfo : EIATTR_SPARSE_MMA_MASK
	.align		4
.L_2293:
        /*00b8*/ 	.byte	0x03, 0x50
        /*00ba*/ 	.short	0x0000


	//----- nvinfo : EIATTR_MAXREG_COUNT
	.align		4
        /*00bc*/ 	.byte	0x03, 0x1b
        /*00be*/ 	.short	0x00ff


	//----- nvinfo : EIATTR_MERCURY_ISA_VERSION
	.align		4
        /*00c0*/ 	.byte	0x03, 0x5f
        /*00c2*/ 	.short	0x0101


	//----- nvinfo : EIATTR_COOP_GROUP_MASK_REGIDS
	.align		4
        /*00c4*/ 	.byte	0x04, 0x29
        /*00c6*/ 	.short	(.L_2295 - .L_2294)


	//   ....[0]....
.L_2294:
        /*00c8*/ 	.word	0xffffffff


	//   ....[1]....
        /*00cc*/ 	.word	0xffffffff


	//   ....[2]....
        /*00d0*/ 	.word	0xffffffff


	//   ....[3]....
        /*00d4*/ 	.word	0xffffffff


	//   ....[4]....
        /*00d8*/ 	.word	0xffffffff


	//   ....[5]....
        /*00dc*/ 	.word	0xffffffff


	//   ....[6]....
        /*00e0*/ 	.word	0xffffffff


	//   ....[7]....
        /*00e4*/ 	.word	0xffffffff


	//   ....[8]....
        /*00e8*/ 	.word	0xffffffff


	//   ....[9]....
        /*00ec*/ 	.word	0xffffffff


	//   ....[10]....
        /*00f0*/ 	.word	0xffffffff


	//   ....[11]....
        /*00f4*/ 	.word	0xffffffff


	//   ....[12]....
        /*00f8*/ 	.word	0xffffffff


	//   ....[13]....
        /*00fc*/ 	.word	0xffffffff


	//   ....[14]....
        /*0100*/ 	.word	0xffffffff


	//----- nvinfo : EIATTR_COOP_GROUP_INSTR_OFFSETS
	.align		4
.L_2295:
        /*0104*/ 	.byte	0x04, 0x28
        /*0106*/ 	.short	(.L_2297 - .L_2296)


	//   ....[0]....
.L_2296:
        /*0108*/ 	.word	0x00001340


	//   ....[1]....
        /*010c*/ 	.word	0x00001390


	//   ....[2]....
        /*0110*/ 	.word	0x00001400


	//   ....[3]....
        /*0114*/ 	.word	0x00001410


	//   ....[4]....
        /*0118*/ 	.word	0x00001610


	//   ....[5]....
        /*011c*/ 	.word	0x00001630


	//   ....[6]....
        /*0120*/ 	.word	0x00001660


	//   ....[7]....
        /*0124*/ 	.word	0x000016c0


	//   ....[8]....
        /*0128*/ 	.word	0x00001700


	//   ....[9]....
        /*012c*/ 	.word	0x00001710


	//   ....[10]....
        /*0130*/ 	.word	0x00001730


	//   ....[11]....
        /*0134*/ 	.word	0x00001790


	//   ....[12]....
        /*0138*/ 	.word	0x000017c0


	//   ....[13]....
        /*013c*/ 	.word	0x000017d0


	//   ....[14]....
        /*0140*/ 	.word	0x00001800


	//----- nvinfo : EIATTR_VRC_CTA_INIT_COUNT
	.align		4
.L_2297:
        /*0144*/ 	.byte	0x02, 0x4a
	.zero		1
	.zero		1


	//----- nvinfo : EIATTR_EXIT_INSTR_OFFSETS
	.align		4
        /*0148*/ 	.byte	0x04, 0x1c
        /*014a*/ 	.short	(.L_2299 - .L_2298)


	//   ....[0]....
.L_2298:
        /*014c*/ 	.word	0x00000080


	//   ....[1]....
        /*0150*/ 	.word	0x00001d90


	//   ....[2]....
        /*0154*/ 	.word	0x00001dd0


	//   ....[3]....
        /*0158*/ 	.word	0x00002230


	//   ....[4]....
        /*015c*/ 	.word	0x00002450


	//   ....[5]....
        /*0160*/ 	.word	0x000025b0


	//   ....[6]....
        /*0164*/ 	.word	0x00002680


	//----- nvinfo : EIATTR_MAX_THREADS
	.align		4
.L_2299:
        /*0168*/ 	.byte	0x04, 0x05
        /*016a*/ 	.short	(.L_2301 - .L_2300)
.L_2300:
        /*016c*/ 	.word	0x00000080
        /*0170*/ 	.word	0x00000001
        /*0174*/ 	.word	0x00000001


	//----- nvinfo : EIATTR_CRS_STACK_SIZE
	.align		4
.L_2301:
        /*0178*/ 	.byte	0x04, 0x1e
        /*017a*/ 	.short	(.L_2303 - .L_2302)
.L_2302:
        /*017c*/ 	.word	0x00000000


	//----- nvinfo : EIATTR_CBANK_PARAM_SIZE
	.align		4
.L_2303:
        /*0180*/ 	.byte	0x03, 0x19
        /*0182*/ 	.short	0x0048


	//----- nvinfo : EIATTR_PARAM_CBANK
	.align		4
        /*0184*/ 	.byte	0x04, 0x0a
        /*0186*/ 	.short	(.L_2305 - .L_2304)
	.align		4
.L_2304:
        /*0188*/ 	.word	index@(.nv.constant0._ZN4vllm3moe10topkGatingILi18ELi576ELi4ELi4ELi32Ej13__nv_bfloat16LNS0_11ScoringFuncE1EEEvPKT5_PKbPfiPT4_PiiiibPKf)
        /*018c*/ 	.short	0x0380
        /*018e*/ 	.short	0x0048


	//----- nvinfo : EIATTR_SW_WAR
	.align		4
.L_2305:
        /*0190*/ 	.byte	0x04, 0x36
        /*0192*/ 	.short	(.L_2307 - .L_2306)
.L_2306:
        /*0194*/ 	.word	0x00000008
.L_2307:


//--------------------- .nv.info._ZN4vllm3moe10topkGatingILi14ELi448ELi4ELi4ELi32Ej13__nv_bfloat16LNS0_11ScoringFuncE1EEEvPKT5_PKbPfiPT4_PiiiibPKf --------------------------
	.section	.nv.info._ZN4vllm3moe10topkGatingILi14ELi448ELi4ELi4ELi32Ej13__nv_bfloat16LNS0_11ScoringFuncE1EEEvPKT5_PKbPfiPT4_PiiiibPKf,"",@"SHT_CUDA_INFO"
	.sectionflags	@""
	.align	4


	//----- nvinfo : EIATTR_CUDA_API_VERSION
	.align		4
        /*0000*/ 	.byte	0x04, 0x37
        /*0002*/ 	.short	(.L_2309 - .L_2308)
.L_2308:
        /*0004*/ 	.word	0x00000082


	//----- nvinfo : EIATTR_KPARAM_INFO
	.align		4
.L_2309:
        /*0008*/ 	.byte	0x04, 0x17
        /*000a*/ 	.short	(.L_2311 - .L_2310)
.L_2310:
        /*000c*/ 	.word	0x00000000
        /*0010*/ 	.short	0x000a
        /*0012*/ 	.short	0x0040
        /*0014*/ 	.byte	0x00, 0xf5, 0x21, 0x00


	//----- nvinfo : EIATTR_KPARAM_INFO
	.align		4
.L_2311:
        /*0018*/ 	.byte	0x04, 0x17
        /*001a*/ 	.short	(.L_2313 - .L_2312)
.L_2312:
        /*001c*/ 	.word	0x00000000
        /*0020*/ 	.short	0x0009
        /*0022*/ 	.short	0x003c
        /*0024*/ 	.byte	0x00, 0xf0, 0x05, 0x00


	//----- nvinfo : EIATTR_KPARAM_INFO
	.align		4
.L_2313:
        /*0028*/ 	.byte	0x04, 0x17
        /*002a*/ 	.short	(.L_2315 - .L_2314)
.L_2314:
        /*002c*/ 	.word	0x00000000
        /*0030*/ 	.short	0x0008
        /*0032*/ 	.short	0x0038
        /*0034*/ 	.byte	0x00, 0xf0, 0x11, 0x00


	//----- nvinfo : EIATTR_KPARAM_INFO
	.align		4
.L_2315:
        /*0038*/ 	.byte	0x04, 0x17
        /*003a*/ 	.short	(.L_2317 - .L_2316)
.L_2316:
        /*003c*/ 	.word	0x00000000
        /*0040*/ 	.short	0x0007
        /*0042*/ 	.short	0x0034
        /*0044*/ 	.byte	0x00, 0xf0, 0x11, 0x00


	//----- nvinfo : EIATTR_KPARAM_INFO
	.align		4
.L_2317:
        /*0048*/ 	.byte	0x04, 0x17
        /*004a*/ 	.short	(.L_2319 - .L_2318)
.L_2318:
        /*004c*/ 	.word	0x00000000
        /*0050*/ 	.short	0x0006
        /*0052*/ 	.short	0x0030
        /*0054*/ 	.byte	0x00, 0xf0, 0x11, 0x00


	//----- nvinfo : EIATTR_KPARAM_INFO
	.align		4
.L_2319:
        /*0058*/ 	.byte	0x04, 0x17
        /*005a*/ 	.short	(.L_2321 - .L_2320)
.L_2320:
        /*005c*/ 	.word	0x00000000
        /*0060*/ 	.short	0x0005
        /*0062*/ 	.short	0x0028
        /*0064*/ 	.byte	0x00, 0xf5, 0x21, 0x00


	//----- nvinfo : EIATTR_KPARAM_INFO
	.align		4
.L_2321:
        /*0068*/ 	.byte	0x04, 0x17
        /*006a*/ 	.short	(.L_2323 - .L_2322)
.L_2322:
        /*006c*/ 	.word	0x00000000
        /*0070*/ 	.short	0x0004
        /*0072*/ 	.short	0x0020
        /*0074*/ 	.byte	0x00, 0xf5, 0x21, 0x00


	//----- nvinfo : EIATTR_KPARAM_INFO
	.align		4
.L_2323:
        /*0078*/ 	.byte	0x04, 0x17
        /*007a*/ 	.short	(.L_2325 - .L_2324)
.L_2324:
        /*007c*/ 	.word	0x00000000
        /*0080*/ 	.short	0x0003
        /*0082*/ 	.short	0x0018
        /*0084*/ 	.byte	0x00, 0xf0, 0x11, 0x00


	//----- nvinfo : EIATTR_KPARAM_INFO
	.align		4
.L_2325:
        /*0088*/ 	.byte	0x04, 0x17
        /*008a*/ 	.short	(.L_2327 - .L_2326)
.L_2326:
        /*008c*/ 	.word	0x00000000
        /*0090*/ 	.short	0x0002
        /*0092*/ 	.short	0x0010
        /*0094*/ 	.byte	0x00, 0xf5, 0x21, 0x00


	//----- nvinfo : EIATTR_KPARAM_INFO
	.align		4
.L_2327:
        /*0098*/ 	.byte	0x04, 0x17
        /*009a*/ 	.short	(.L_2329 - .L_2328)
.L_2328:
        /*009c*/ 	.word	0x00000000
        /*00a0*/ 	.short	0x0001
        /*00a2*/ 	.short	0x0008
        /*00a4*/ 	.byte	0x00, 0xf5, 0x21, 0x00


	//----- nvinfo : EIATTR_KPARAM_INFO
	.align		4
.L_2329:
        /*00a8*/ 	.byte	0x04, 0x17
        /*00aa*/ 	.short	(.L_2331 - .L_2330)
.L_2330:
        /*00ac*/ 	.word	0x00000000
        /*00b0*/ 	.short	0x0000
        /*00b2*/ 	.short	0x0000
        /*00b4*/ 	.byte	0x00, 0xf5, 0x21, 0x00


	//----- nvinfo : EIATTR_SPARSE_MMA_MASK
	.align		4
.L_2331:
        /*00b8*/ 	.byte	0x03, 0x50
        /*00ba*/ 	.short	0x0000


	//----- nvinfo : EIATTR_MAXREG_COUNT
	.align		4
        /*00bc*/ 	.byte	0x03, 0x1b
        /*00be*/ 	.short	0x00ff


	//----- nvinfo : EIATTR_MERCURY_ISA_VERSION
	.align		4
        /*00c0*/ 	.byte	0x03, 0x5f
        /*00c2*/ 	.short	0x0101


	//----- nvinfo : EIATTR_COOP_GROUP_MASK_REGIDS
	.align		4
        /*00c4*/ 	.byte	0x04, 0x29
        /*00c6*/ 	.short	(.L_2333 - .L_2332)


	//   ....[0]....
.L_2332:
        /*00c8*/ 	.word	0xffffffff


	//   ....[1]....
        /*00cc*/ 	.word	0xffffffff


	//   ....[2]....
        /*00d0*/ 	.word	0xffffffff


	//   ....[3]....
        /*00d4*/ 	.word	0xffffffff


	//   ....[4]....
        /*00d8*/ 	.word	0xffffffff


	//   ....[5]....
        /*00dc*/ 	.word	0xffffffff


	//   ....[6]....
        /*00e0*/ 	.word	0xffffffff


	//   ....[7]....
        /*00e4*/ 	.word	0xffffffff


	//   ....[8]....
        /*00e8*/ 	.word	0xffffffff


	//   ....[9]....
        /*00ec*/ 	.word	0xffffffff


	//   ....[10]....
        /*00f0*/ 	.word	0xffffffff


	//   ....[11]....
        /*00f4*/ 	.word	0xffffffff


	//   ....[12]....
        /*00f8*/ 	.word	0xffffffff


	//   ....[13]....
        /*00fc*/ 	.word	0xffffffff


	//   ....[14]....
        /*0100*/ 	.word	0xffffffff


	//----- nvinfo : EIATTR_COOP_GROUP_INSTR_OFFSETS
	.align		4
.L_2333:
        /*0104*/ 	.byte	0x04, 0x28
        /*0106*/ 	.short	(.L_2335 - .L_2334)


	//   ....[0]....
.L_2334:
        /*0108*/ 	.word	0x00000f60


	//   ....[1]....
        /*010c*/ 	.word	0x00000fd0


	//   ....[2]....
        /*0110*/ 	.word	0x00001040


	//   ....[3]....
        /*0114*/ 	.word	0x00001050


	//   ....[4]....
        /*0118*/ 	.word	0x000011d0


	//   ....[5]....
        /*011c*/ 	.word	0x000011f0


	//   ....[6]....
        /*0120*/ 	.word	0x00001220


	//   ....[7]....
        /*0124*/ 	.word	0x00001280


	//   ....[8]....
        /*0128*/ 	.word	0x000012c0


	//   ....[9]....
        /*012c*/ 	.word	0x000012d0


	//   ....[10]....
        /*0130*/ 	.word	0x000012f0


	//   ....[11]....
        /*0134*/ 	.word	0x00001350


	//   ....[12]....
        /*0138*/ 	.word	0x00001380


	//   ....[13]....
        /*013c*/ 	.word	0x00001390


	//   ....[14]....
        /*0140*/ 	.word	0x000013c0


	//----- nvinfo : EIATTR_VRC_CTA_INIT_COUNT
	.align		4
.L_2335:
        /*0144*/ 	.byte	0x02, 0x4a
	.zero		1
	.zero		1


	//----- nvinfo : EIATTR_EXIT_INSTR_OFFSETS
	.align		4
        /*0148*/ 	.byte	0x04, 0x1c
        /*014a*/ 	.short	(.L_2337 - .L_2336)


	//   ....[0]....
.L_2336:
        /*014c*/ 	.word	0x00000080


	//   ....[1]....
        /*0150*/ 	.word	0x00001910


	//   ....[2]....
        /*0154*/ 	.word	0x00001930


	//   ....[3]....
        /*0158*/ 	.word	0x00001da0


	//   ....[4]....
        /*015c*/ 	.word	0x00001fc0


	//   ....[5]....
        /*0160*/ 	.word	0x00002120


	//   ....[6]....
        /*0164*/ 	.word	0x000021f0


	//----- nvinfo : EIATTR_MAX_THREADS
	.align		4
.L_2337:
        /*0168*/ 	.byte	0x04, 0x05
        /*016a*/ 	.short	(.L_2339 - .L_2338)
.L_2338:
        /*016c*/ 	.word	0x00000080
        /*0170*/ 	.word	0x00000001
        /*0174*/ 	.word	0x00000001


	//----- nvinfo : EIATTR_CRS_STACK_SIZE
	.align		4
.L_2339:
        /*0178*/ 	.byte	0x04, 0x1e
        /*017a*/ 	.short	(.L_2341 - .L_2340)
.L_2340:
        /*017c*/ 	.word	0x00000000


	//----- nvinfo : EIATTR_CBANK_PARAM_SIZE
	.align		4
.L_2341:
        /*0180*/ 	.byte	0x03, 0x19
        /*0182*/ 	.short	0x0048


	//----- nvinfo : EIATTR_PARAM_CBANK
	.align		4
        /*0184*/ 	.byte	0x04, 0x0a
        /*0186*/ 	.short	(.L_2343 - .L_2342)
	.align		4
.L_2342:
        /*0188*/ 	.word	index@(.nv.constant0._ZN4vllm3moe10topkGatingILi14ELi448ELi4ELi4ELi32Ej13__nv_bfloat16LNS0_11ScoringFuncE1EEEvPKT5_PKbPfiPT4_PiiiibPKf)
        /*018c*/ 	.short	0x0380
        /*018e*/ 	.short	0x0048


	//----- nvinfo : EIATTR_SW_WAR
	.align		4
.L_2343:
        /*0190*/ 	.byte	0x04, 0x36
        /*0192*/ 	.short	(.L_2345 - .L_2344)
.L_2344:
        /*0194*/ 	.word	0x00000008
.L_2345:


//--------------------- .nv.info._ZN4vllm3moe10topkGatingILi12ELi384ELi4ELi4ELi32Ej13__nv_bfloat16LNS0_11ScoringFuncE1EEEvPKT5_PKbPfiPT4_PiiiibPKf --------------------------
	.section	.nv.info._ZN4vllm3moe10topkGatingILi12ELi384ELi4ELi4ELi32Ej13__nv_bfloat16LNS0_11ScoringFuncE1EEEvPKT5_PKbPfiPT4_PiiiibPKf,"",@"SHT_CUDA_INFO"
	.sectionflags	@""
	.align	4


	//----- nvinfo : EIATTR_CUDA_API_VERSION
	.align		4
        /*0000*/ 	.byte	0x04, 0x37
        /*0002*/ 	.short	(.L_2347 - .L_2346)
.L_2346:
        /*0004*/ 	.word	0x00000082


	//----- nvinfo : EIATTR_KPARAM_INFO
	.align		4
.L_2347:
        /*0008*/ 	.byte	0x04, 0x17
        /*000a*/ 	.short	(.L_2349 - .L_2348)
.L_2348:
        /*000c*/ 	.word	0x00000000
        /*0010*/ 	.short	0x000a
        /*0012*/ 	.short	0x0040
        /*0014*/ 	.byte	0x00, 0xf5, 0x21, 0x00


	//----- nvinfo : EIATTR_KPARAM_INFO
	.align		4
.L_2349:
        /*0018*/ 	.byte	0x04, 0x17
        /*001a*/ 	.short	(.L_2351 - .L_2350)
.L_2350:
        /*001c*/ 	.word	0x00000000
        /*0020*/ 	.short	0x0009
        /*0022*/ 	.short	0x003c
        /*0024*/ 	.byte	0x00, 0xf0, 0x05, 0x00


	//----- nvinfo : EIATTR_KPARAM_INFO
	.align		4
.L_2351:
        /*0028*/ 	.byte	0x04, 0x17
        /*002a*/ 	.short	(.L_2353 - .L_2352)
.L_2352:
        /*002c*/ 	.word	0x00000000
        /*0030*/ 	.short	0x0008
        /*0032*/ 	.short	0x0038
        /*0034*/ 	.byte	0x00, 0xf0, 0x11, 0x00


	//----- nvinfo : EIATTR_KPARAM_INFO
	.align		4
.L_2353:
        /*0038*/ 	.byte	0x04, 0x17
        /*003a*/ 	.short	(.L_2355 - .L_2354)
.L_2354:
        /*003c*/ 	.word	0x00000000
        /*0040*/ 	.short	0x0007
        /*0042*/ 	.short	0x0034
        /*0044*/ 	.byte	0x00, 0xf0, 0x11, 0x00


	//----- nvinfo : EIATTR_KPARAM_INFO
	.align		4
.L_2355:
        /*0048*/ 	.byte	0x04, 0x17
        /*004a*/ 	.short	(.L_2357 - .L_2356)
.L_2356:
        /*004c*/ 	.word	0x00000000
        /*0050*/ 	.short	0x0006
        /*0052*/ 	.short	0x0030
        /*0054*/ 	.byte	0x00, 0xf0, 0x11, 0x00


	//----- nvinfo : EIATTR_KPARAM_INFO
	.align		4
.L_2357:
        /*0058*/ 	.byte	0x04, 0x17
        /*005a*/ 	.short	(.L_2359 - .L_2358)
.L_2358:
        /*005c*/ 	.word	0x00000000
        /*0060*/ 	.short	0x0005
        /*0062*/ 	.short	0x0028
        /*0064*/ 	.byte	0x00, 0xf5, 0x21, 0x00


	//----- nvinfo : EIATTR_KPARAM_INFO
	.align		4
.L_2359:
        /*0068*/ 	.byte	0x04, 0x17
        /*006a*/ 	.short	(.L_2361 - .L_2360)
.L_2360:
        /*006c*/ 	.word	0x00000000
        /*0070*/ 	.short	0x0004
        /*0072*/ 	.short	0x0020
        /*0074*/ 	.byte	0x00, 0xf5, 0x21, 0x00


	//----- nvinfo : EIATTR_KPARAM_INFO
	.align		4
.L_2361:
        /*0078*/ 	.byte	0x04, 0x17
        /*007a*/ 	.short	(.L_2363 - .L_2362)
.L_2362:
        /*007c*/ 	.word	0x00000000
        /*0080*/ 	.short	0x0003
        /*0082*/ 	.short	0x0018
        /*0084*/ 	.byte	0x00, 0xf0, 0x11, 0x00


	//----- nvinfo : EIATTR_KPARAM_INFO
	.align		4
.L_2363:
        /*0088*/ 	.byte	0x04, 0x17
        /*008a*/ 	.short	(.L_2365 - .L_2364)
.L_2364:
        /*008c*/ 	.word	0x00000000
        /*0090*/ 	.short	0x0002
        /*0092*/ 	.short	0x0010
        /*0094*/ 	.byte	0x00, 0xf5, 0x21, 0x00


	//----- nvinfo : EIATTR_KPARAM_INFO
	.align		4
.L_2365:
        /*0098*/ 	.byte	0x04, 0x17
        /*009a*/ 	.short	(.L_2367 - .L_2366)
.L_2366:
        /*009c*/ 	.word	0x00000000
        /*00a0*/ 	.short	0x0001
        /*00a2*/ 	.short	0x0008
        /*00a4*/ 	.byte	0x00, 0xf5, 0x21, 0x00


	//----- nvinfo : EIATTR_KPARAM_INFO
	.align		4
.L_2367:
        /*00a8*/ 	.byte	0x04, 0x17
        /*00aa*/ 	.short	(.L_2369 - .L_2368)
.L_2368:
        /*00ac*/ 	.word	0x00000000
        /*00b0*/ 	.short	0x0000
        /*00b2*/ 	.short	0x0000
        /*00b4*/ 	.byte	0x00, 0xf5, 0x21, 0x00


	//----- nvinfo : EIATTR_SPARSE_MMA_MASK
	.align		4
.L_2369:
        /*00b8*/ 	.byte	0x03, 0x50
        /*00ba*/ 	.short	0x0000


	//----- nvinfo : EIATTR_MAXREG_COUNT
	.align		4
        /*00bc*/ 	.byte	0x03, 0x1b
        /*00be*/ 	.short	0x00ff


	//----- nvinfo : EIATTR_MERCURY_ISA_VERSION
	.align		4
        /*00c0*/ 	.byte	0x03, 0x5f
        /*00c2*/ 	.short	0x0101


	//----- nvinfo : EIATTR_COOP_GROUP_MASK_REGIDS
	.align		4
        /*00c4*/ 	.byte	0x04, 0x29
        /*00c6*/ 	.short	(.L_2371 - .L_2370)


	//   ....[0]....
.L_2370:
        /*00c8*/ 	.word	0xffffffff


	//   ....[1]....
        /*00cc*/ 	.word	0xffffffff


	//   ....[2]....
        /*00d0*/ 	.word	0xffffffff


	//   ....[3]....
        /*00d4*/ 	.word	0xffffffff


	//   ....[4]....
        /*00d8*/ 	.word	0xffffffff


	//   ....[5]....
        /*00dc*/ 	.word	0xffffffff


	//   ....[6]....
        /*00e0*/ 	.word	0xffffffff


	//   ....[7]....
        /*00e4*/ 	.word	0xffffffff


	//   ....[8]....
        /*00e8*/ 	.word	0xffffffff


	//   ....[9]....
        /*00ec*/ 	.word	0xffffffff


	//   ....[10]....
        /*00f0*/ 	.word	0xffffffff


	//   ....[11]....
        /*00f4*/ 	.word	0xffffffff


	//   ....[12]....
        /*00f8*/ 	.word	0xffffffff


	//   ....[13]....
        /*00fc*/ 	.word	0xffffffff


	//   ....[14]....
        /*0100*/ 	.word	0xffffffff


	//----- nvinfo : EIATTR_COOP_GROUP_INSTR_OFFSETS
	.align		4
.L_2371:
        /*0104*/ 	.byte	0x04, 0x28
        /*0106*/ 	.short	(.L_2373 - .L_2372)


	//   ....[0]....
.L_2372:
        /*0108*/ 	.word	0x00000dd0


	//   ....[1]....
        /*010c*/ 	.word	0x00000e30


	//   ....[2]....
        /*0110*/ 	.word	0x00000eb0


	//   ....[3]....
        /*0114*/ 	.word	0x00000ef0


	//   ....[4]....
        /*0118*/ 	.word	0x00000fc0


	//   ....[5]....
        /*011c*/ 	.word	0x00001000


	//   ....[6]....
        /*0120*/ 	.word	0x00001010


	//   ....[7]....
        /*0124*/ 	.word	0x00001040


	//   ....[8]....
        /*0128*/ 	.word	0x000010b0


	//   ....[9]....
        /*012c*/ 	.word	0x000010d0


	//   ....[10]....
        /*0130*/ 	.word	0x000010e0


	//   ....[11]....
        /*0134*/ 	.word	0x00001120


	//   ....[12]....
        /*0138*/ 	.word	0x00001180


	//   ....[13]....
        /*013c*/ 	.word	0x000011a0


	//   ....[14]....
        /*0140*/ 	.word	0x000011b0


	//----- nvinfo : EIATTR_VRC_CTA_INIT_COUNT
	.align		4
.L_2373:
        /*0144*/ 	.byte	0x02, 0x4a
	.zero		1
	.zero		1


	//----- nvinfo : EIATTR_EXIT_INSTR_OFFSETS
	.align		4
        /*0148*/ 	.byte	0x04, 0x1c
        /*014a*/ 	.short	(.L_2375 - .L_2374)


	//   ....[0]....
.L_2374:
        /*014c*/ 	.word	0x00000080


	//   ....[1]....
        /*0150*/ 	.word	0x000016c0


	//   ....[2]....
        /*0154*/ 	.word	0x000016e0


	//   ....[3]....
        /*0158*/ 	.word	0x00001b50


	//   ....[4]....
        /*015c*/ 	.word	0x00001d70


	//   ....[5]....
        /*0160*/ 	.word	0x00001ed0


	//   ....[6]....
        /*0164*/ 	.word	0x00001fa0


	//----- nvinfo : EIATTR_MAX_THREADS
	.align		4
.L_2375:
        /*0168*/ 	.byte	0x04, 0x05
        /*016a*/ 	.short	(.L_2377 - .L_2376)
.L_2376:
        /*016c*/ 	.word	0x00000080
        /*0170*/ 	.word	0x00000001
        /*0174*/ 	.word	0x00000001


	//----- nvinfo : EIATTR_CRS_STACK_SIZE
	.align		4
.L_2377:
        /*0178*/ 	.byte	0x04, 0x1e
        /*017a*/ 	.short	(.L_2379 - .L_2378)
.L_2378:
        /*017c*/ 	.word	0x00000000


	//----- nvinfo : EIATTR_CBANK_PARAM_SIZE
	.align		4
.L_2379:
        /*0180*/ 	.byte	0x03, 0x19
        /*0182*/ 	.short	0x0048


	//----- nvinfo : EIATTR_PARAM_CBANK
	.align		4
        /*0184*/ 	.byte	0x04, 0x0a
        /*0186*/ 	.short	(.L_2381 - .L_2380)
	.align		4
.L_2380:
        /*0188*/ 	.word	index@(.nv.constant0._ZN4vllm3moe10topkGatingILi12ELi384ELi4ELi4ELi32Ej13__nv_bfloat16LNS0_11ScoringFuncE1EEEvPKT5_PKbPfiPT4_PiiiibPKf)
        /*018c*/ 	.short	0x0380
        /*018e*/ 	.short	0x0048


	//----- nvinfo : EIATTR_SW_WAR
	.align		4
.L_2381:
        /*0190*/ 	.byte	0x04, 0x36
        /*0192*/ 	.short	(.L_2383 - .L_2382)
.L_2382:
        /*0194*/ 	.word	0x00000008
.L_2383:


//--------------------- .nv.info._ZN4vllm3moe10topkGatingILi10ELi320ELi4ELi4ELi32Ej13__nv_bfloat16LNS0_11ScoringFuncE1EEEvPKT5_PKbPfiPT4_PiiiibPKf --------------------------
	.section	.nv.info._ZN4vllm3moe10topkGatingILi10ELi320ELi4ELi4ELi32Ej13__nv_bfloat16LNS0_11ScoringFuncE1EEEvPKT5_PKbPfiPT4_PiiiibPKf,"",@"SHT_CUDA_INFO"
	.sectionflags	@""
	.align	4


	//----- nvinfo : EIATTR_CUDA_API_VERSION
	.align		4
        /*0000*/ 	.byte	0x04, 0x37
        /*0002*/ 	.short	(.L_2385 - .L_2384)
.L_2384:
        /*0004*/ 	.word	0x00000082


	//----- nvinfo : EIATTR_KPARAM_INFO
	.align		4
.L_2385:
        /*0008*/ 	.byte	0x04, 0x17
        /*000a*/ 	.short	(.L_2387 - .L_2386)
.L_2386:
        /*000c*/ 	.word	0x00000000
        /*0010*/ 	.short	0x000a
        /*0012*/ 	.short	0x0040
        /*0014*/ 	.byte	0x00, 0xf5, 0x21, 0x00


	//----- nvinfo : EIATTR_KPARAM_INFO
	.align		4
.L_2387:
        /*0018*/ 	.byte	0x04, 0x17
        /*001a*/ 	.short	(.L_2389 - .L_2388)
.L_2388:
        /*001c*/ 	.word	0x00000000
        /*0020*/ 	.short	0x0009
        /*0022*/ 	.short	0x003c
        /*0024*/ 	.byte	0x00, 0xf0, 0x05, 0x00


	//----- nvinfo : EIATTR_KPARAM_INFO
	.align		4
.L_2389:
        /*0028*/ 	.byte	0x04, 0x17
        /*002a*/ 	.short	(.L_2391 - .L_2390)
.L_2390:
        /*002c*/ 	.word	0x00000000
        /*0030*/ 	.short	0x0008
        /*0032*/ 	.short	0x0038
        /*0034*/ 	.byte	0x00, 0xf0, 0x11, 0x00


	//----- nvinfo : EIATTR_KPARAM_INFO
	.align		4
.L_2391:
        /*0038*/ 	.byte	0x04, 0x17
        /*003a*/ 	.short	(.L_2393 - .L_2392)
.L_2392:
        /*003c*/ 	.word	0x00000000
        /*0040*/ 	.short	0x0007
        /*0042*/ 	.short	0x0034
        /*0044*/ 	.byte	0x00, 0xf0, 0x11, 0x00


	//----- nvinfo : EIATTR_KPARAM_INFO
	.align		4
.L_2393:
        /*0048*/ 	.byte	0x04, 0x17
        /*004a*/ 	.short	(.L_2395 - .L_2394)
.L_2394:
        /*004c*/ 	.word	0x00000000
        /*0050*/ 	.short	0x0006
        /*0052*/ 	.short	0x0030
        /*0054*/ 	.byte	0x00, 0xf0, 0x11, 0x00


	//----- nvinfo : EIATTR_KPARAM_INFO
	.align		4
.L_2395:
        /*0058*/ 	.byte	0x04, 0x17
        /*005a*/ 	.short	(.L_2397 - .L_2396)
.L_2396:
        /*005c*/ 	.word	0x00000000
        /*0060*/ 	.short	0x0005
        /*0062*/ 	.short	0x0028
        /*0064*/ 	.byte	0x00, 0xf5, 0x21, 0x00


	//----- nvinfo : EIATTR_KPARAM_INFO
	.align		4
.L_2397:
        /*0068*/ 	.byte	0x04, 0x17
        /*006a*/ 	.short	(.L_2399 - .L_2398)
.L_2398:
        /*006c*/ 	.word	0x00000000
        /*0070*/ 	.short	0x0004
        /*0072*/ 	.short	0x0020
        /*0074*/ 	.byte	0x00, 0xf5, 0x21, 0x00


	//----- nvinfo : EIATTR_KPARAM_INFO
	.align		4
.L_2399:
        /*0078*/ 	.byte	0x04, 0x17
        /*007a*/ 	.short	(.L_2401 - .L_2400)
.L_2400:
        /*007c*/ 	.word	0x00000000
        /*0080*/ 	.short	0x0003
        /*0082*/ 	.short	0x0018
        /*0084*/ 	.byte	0x00, 0xf0, 0x11, 0x00


	//----- nvinfo : EIATTR_KPARAM_INFO
	.align		4
.L_2401:
        /*0088*/ 	.byte	0x04, 0x17
        /*008a*/ 	.short	(.L_2403 - .L_2402)
.L_2402:
        /*008c*/ 	.word	0x00000000
        /*0090*/ 	.short	0x0002
        /*0092*/ 	.short	0x0010
        /*0094*/ 	.byte	0x00, 0xf5, 0x21, 0x00


	//----- nvinfo : EIATTR_KPARAM_INFO
	.align		4
.L_2403:
        /*0098*/ 	.byte	0x04, 0x17
        /*009a*/ 	.short	(.L_2405 - .L_2404)
.L_2404:
        /*009c*/ 	.word	0x00000000
        /*00a0*/ 	.short	0x0001
        /*00a2*/ 	.short	0x0008
        /*00a4*/ 	.byte	0x00, 0xf5, 0x21, 0x00


	//----- nvinfo : EIATTR_KPARAM_INFO
	.align		4
.L_2405:
        /*00a8*/ 	.byte	0x04, 0x17
        /*00aa*/ 	.short	(.L_2407 - .L_2406)
.L_2406:
        /*00ac*/ 	.word	0x00000000
        /*00b0*/ 	.short	0x0000
        /*00b2*/ 	.short	0x0000
        /*00b4*/ 	.byte	0x00, 0xf5, 0x21, 0x00


	//----- nvinfo : EIATTR_SPARSE_MMA_MASK
	.align		4
.L_2407:
        /*00b8*/ 	.byte	0x03, 0x50
        /*00ba*/ 	.short	0x0000


	//----- nvinfo : EIATTR_MAXREG_COUNT
	.align		4
        /*00bc*/ 	.byte	0x03, 0x1b
        /*00be*/ 	.short	0x00ff


	//----- nvinfo : EIATTR_MERCURY_ISA_VERSION
	.align		4
        /*00c0*/ 	.byte	0x03, 0x5f
        /*00c2*/ 	.short	0x0101


	//----- nvinfo : EIATTR_COOP_GROUP_MASK_REGIDS
	.align		4
        /*00c4*/ 	.byte	0x04, 0x29
        /*00c6*/ 	.short	(.L_2409 - .L_2408)


	//   ....[0]....
.L_2408:
        /*00c8*/ 	.word	0xffffffff


	//   ....[1]....
        /*00cc*/ 	.word	0xffffffff


	//   ....[2]....
        /*00d0*/ 	.word	0xffffffff


	//   ....[3]....
        /*00d4*/ 	.word	0xffffffff


	//   ....[4]....
        /*00d8*/ 	.word	0xffffffff


	//   ....[5]....
        /*00dc*/ 	.word	0xffffffff


	//   ....[6]....
        /*00e0*/ 	.word	0xffffffff


	//   ....[7]....
        /*00e4*/ 	.word	0xffffffff


	//   ....[8]....
        /*00e8*/ 	.word	0xffffffff


	//   ....[9]....
        /*00ec*/ 	.word	0xffffffff


	//   ....[10]....
        /*00f0*/ 	.word	0xffffffff


	//   ....[11]....
        /*00f4*/ 	.word	0xffffffff


	//   ....[12]....
        /*00f8*/ 	.word	0xffffffff


	//   ....[13]....
        /*00fc*/ 	.word	0xffffffff


	//   ....[14]....
        /*0100*/ 	.word	0xffffffff


	//----- nvinfo : EIATTR_COOP_GROUP_INSTR_OFFSETS
	.align		4
.L_2409:
        /*0104*/ 	.byte	0x04, 0x28
        /*0106*/ 	.short	(.L_2411 - .L_2410)


	//   ....[0]....
.L_2410:
        /*0108*/ 	.word	0x00000c00


	//   ....[1]....
        /*010c*/ 	.word	0x00000c50


	//   ....[2]....
        /*0110*/ 	.word	0x00000cc0


	//   ....[3]....
        /*0114*/ 	.word	0x00000cd0


	//   ....[4]....
        /*0118*/ 	.word	0x00000dd0


	//   ....[5]....
        /*011c*/ 	.word	0x00000df0


	//   ....[6]....
        /*0120*/ 	.word	0x00000e20


	//   ....[7]....
        /*0124*/ 	.word	0x00000e80


	//   ....[8]....
        /*0128*/ 	.word	0x00000ec0


	//   ....[9]....
        /*012c*/ 	.word	0x00000ed0


	//   ....[10]....
        /*0130*/ 	.word	0x00000ef0


	//   ....[11]....
        /*0134*/ 	.word	0x00000f50


	//   ....[12]....
        /*0138*/ 	.word	0x00000f80


	//   ....[13]....
        /*013c*/ 	.word	0x00000f90


	//   ....[14]....
        /*0140*/ 	.word	0x00000fc0


	//----- nvinfo : EIATTR_VRC_CTA_INIT_COUNT
	.align		4
.L_2411:
        /*0144*/ 	.byte	0x02, 0x4a
	.zero		1
	.zero		1


	//----- nvinfo : EIATTR_EXIT_INSTR_OFFSETS
	.align		4
        /*0148*/ 	.byte	0x04, 0x1c
        /*014a*/ 	.short	(.L_2413 - .L_2412)


	//   ....[0]....
.L_2412:
        /*014c*/ 	.word	0x00000080


	//   ....[1]....
        /*0150*/ 	.word	0x00001490


	//   ....[2]....
        /*0154*/ 	.word	0x000014b0


	//   ....[3]....
        /*0158*/ 	.word	0x00001920


	//   ....[4]....
        /*015c*/ 	.word	0x00001b40


	//   ....[5]....
        /*0160*/ 	.word	0x00001ca0


	//   ....[6]....
        /*0164*/ 	.word	0x00001d70


	//----- nvinfo : EIATTR_MAX_THREADS
	.align		4
.L_2413:
        /*0168*/ 	.byte	0x04, 0x05
        /*016a*/ 	.short	(.L_2415 - .L_2414)
.L_2414:
        /*016c*/ 	.word	0x00000080
        /*0170*/ 	.word	0x00000001
        /*0174*/ 	.word	0x00000001


	//----- nvinfo : EIATTR_CRS_STACK_SIZE
	.align		4
.L_2415:
        /*0178*/ 	.byte	0x04, 0x1e
        /*017a*/ 	.short	(.L_2417 - .L_2416)
.L_2416:
        /*017c*/ 	.word	0x00000000


	//----- nvinfo : EIATTR_CBANK_PARAM_SIZE
	.align		4
.L_2417:
        /*0180*/ 	.byte	0x03, 0x19
        /*0182*/ 	.short	0x0048


	//----- nvinfo : EIATTR_PARAM_CBANK
	.align		4
        /*0184*/ 	.byte	0x04, 0x0a
        /*0186*/ 	.short	(.L_2419 - .L_2418)
	.align		4
.L_2418:
        /*0188*/ 	.word	index@(.nv.constant0._ZN4vllm3moe10topkGatingILi10ELi320ELi4ELi4ELi32Ej13__nv_bfloat16LNS0_11ScoringFuncE1EEEvPKT5_PKbPfiPT4_PiiiibPKf)
        /*018c*/ 	.short	0x0380
        /*018e*/ 	.short	0x0048


	//----- nvinfo : EIATTR_SW_WAR
	.align		4
.L_2419:
        /*0190*/ 	.byte	0x04, 0x36
        /*0192*/ 	.short	(.L_2421 - .L_2420)
.L_2420:
        /*0194*/ 	.word	0x00000008
.L_2421:


//--------------------- .nv.info._ZN4vllm3moe10topkGatingILi6ELi192ELi4ELi4ELi32Ej13__nv_bfloat16LNS0_11ScoringFuncE1EEEvPKT5_PKbPfiPT4_PiiiibPKf --------------------------
	.section	.nv.info._ZN4vllm3moe10topkGatingILi6ELi192ELi4ELi4ELi32Ej13__nv_bfloat16LNS0_11ScoringFuncE1EEEvPKT5_PKbPfiPT4_PiiiibPKf,"",@"SHT_CUDA_INFO"
	.sectionflags	@""
	.align	4


	//----- nvinfo : EIATTR_CUDA_API_VERSION
	.align		4
        /*0000*/ 	.byte	0x04, 0x37
        /*0002*/ 	.short	(.L_2423 - .L_2422)
.L_2422:
        /*0004*/ 	.word	0x00000082


	//----- nvinfo : EIATTR_KPARAM_INFO
	.align		4
.L_2423:
        /*0008*/ 	.byte	0x04, 0x17
        /*000a*/ 	.short	(.L_2425 - .L_2424)
.L_2424:
        /*000c*/ 	.word	0x00000000
        /*0010*/ 	.short	0x000a
        /*0012*/ 	.short	0x0040
        /*0014*/ 	.byte	0x00, 0xf5, 0x21, 0x00


	//----- nvinfo : EIATTR_KPARAM_INFO
	.align		4
.L_2425:
        /*0018*/ 	.byte	0x04, 0x17
        /*001a*/ 	.short	(.L_2427 - .L_2426)
.L_2426:
        /*001c*/ 	.word	0x00000000
        /*0020*/ 	.short	0x0009
        /*0022*/ 	.short	0x003c
        /*0024*/ 	.byte	0x00, 0xf0, 0x05, 0x00


	//----- nvinfo : EIATTR_KPARAM_INFO
	.align		4
.L_2427:
        /*0028*/ 	.byte	0x04, 0x17
        /*002a*/ 	.short	(.L_2429 - .L_2428)
.L_2428:
        /*002c*/ 	.word	0x00000000
        /*0030*/ 	.short	0x0008
        /*0032*/ 	.short	0x0038
        /*0034*/ 	.byte	0x00, 0xf0, 0x11, 0x00


	//----- nvinfo : EIATTR_KPARAM_INFO
	.align		4
.L_2429:
        /*0038*/ 	.byte	0x04, 0x17
        /*003a*/ 	.short	(.L_2431 - .L_2430)
.L_2430:
        /*003c*/ 	.word	0x00000000
        /*0040*/ 	.short	0x0007
        /*0042*/ 	.short	0x0034
        /*0044*/ 	.byte	0x00, 0xf0, 0x11, 0x00


	//----- nvinfo : EIATTR_KPARAM_INFO
	.align		4
.L_2431:
        /*0048*/ 	.byte	0x04, 0x17
        /*004a*/ 	.short	(.L_2433 - .L_2432)
.L_2432:
        /*004c*/ 	.word	0x00000000
        /*0050*/ 	.short	0x0006
        /*0052*/ 	.short	0x0030
        /*0054*/ 	.byte	0x00, 0xf0, 0x11, 0x00


	//----- nvinfo : EIATTR_KPARAM_INFO
	.align		4
.L_2433:
        /*0058*/ 	.byte	0x04, 0x17
        /*005a*/ 	.short	(.L_2435 - .L_2434)
.L_2434:
        /*005c*/ 	.word	0x00000000
        /*0060*/ 	.short	0x0005
        /*0062*/ 	.short	0x0028
        /*0064*/ 	.byte	0x00, 0xf5, 0x21, 0x00


	//----- nvinfo : EIATTR_KPARAM_INFO
	.align		4
.L_2435:
        /*0068*/ 	.byte	0x04, 0x17
        /*006a*/ 	.short	(.L_2437 - .L_2436)
.L_2436:
        /*006c*/ 	.word	0x00000000
        /*0070*/ 	.short	0x0004
        /*0072*/ 	.short	0x0020
        /*0074*/ 	.byte	0x00, 0xf5, 0x21, 0x00


	//----- nvinfo : EIATTR_KPARAM_INFO
	.align		4
.L_2437:
        /*0078*/ 	.byte	0x04, 0x17
        /*007a*/ 	.short	(.L_2439 - .L_2438)
.L_2438:
        /*007c*/ 	.word	0x00000000
        /*0080*/ 	.short	0x0003
        /*0082*/ 	.short	0x0018
        /*0084*/ 	.byte	0x00, 0xf0, 0x11, 0x00


	//----- nvinfo : EIATTR_KPARAM_INFO
	.align		4
.L_2439:
        /*0088*/ 	.byte	0x04, 0x17
        /*008a*/ 	.short	(.L_2441 - .L_2440)
.L_2440:
        /*008c*/ 	.word	0x00000000
        /*0090*/ 	.short	0x0002
        /*0092*/ 	.short	0x0010
        /*0094*/ 	.byte	0x00, 0xf5, 0x21, 0x00


	//----- nvinfo : EIATTR_KPARAM_INFO
	.align		4
.L_2441:
        /*0098*/ 	.byte	0x04, 0x17
        /*009a*/ 	.short	(.L_2443 - .L_2442)
.L_2442:
        /*009c*/ 	.word	0x00000000
        /*00a0*/ 	.short	0x0001
        /*00a2*/ 	.short	0x0008
        /*00a4*/ 	.byte	0x00, 0xf5, 0x21, 0x00


	//----- nvinfo : EIATTR_KPARAM_INFO
	.align		4
.L_2443:
        /*00a8*/ 	.byte	0x04, 0x17
        /*00aa*/ 	.short	(.L_2445 - .L_2444)
.L_2444:
        /*00ac*/ 	.word	0x00000000
        /*00b0*/ 	.short	0x0000
        /*00b2*/ 	.short	0x0000
        /*00b4*/ 	.byte	0x00, 0xf5, 0x21, 0x00


	//----- nvinfo : EIATTR_SPARSE_MMA_MASK
	.align		4
.L_2445:
        /*00b8*/ 	.byte	0x03, 0x50
        /*00ba*/ 	.short	0x0000


	//----- nvinfo : EIATTR_MAXREG_COUNT
	.align		4
        /*00bc*/ 	.byte	0x03, 0x1b
        /*00be*/ 	.short	0x00ff


	//----- nvinfo : EIATTR_MERCURY_ISA_VERSION
	.align		4
        /*00c0*/ 	.byte	0x03, 0x5f
        /*00c2*/ 	.short	0x0101


	//----- nvinfo : EIATTR_COOP_GROUP_MASK_REGIDS
	.align		4
        /*00c4*/ 	.byte	0x04, 0x29
        /*00c6*/ 	.short	(.L_2447 - .L_2446)


	//   ....[0]....
.L_2446:
        /*00c8*/ 	.word	0xffffffff


	//   ....[1]....
        /*00cc*/ 	.word	0xffffffff


	//   ....[2]....
        /*00d0*/ 	.word	0xffffffff


	//   ....[3]....
        /*00d4*/ 	.word	0xffffffff


	//   ....[4]....
        /*00d8*/ 	.word	0xffffffff


	//   ....[5]....
        /*00dc*/ 	.word	0xffffffff


	//   ....[6]....
        /*00e0*/ 	.word	0xffffffff


	//   ....[7]....
        /*00e4*/ 	.word	0xffffffff


	//   ....[8]....
        /*00e8*/ 	.word	0xffffffff


	//   ....[9]....
        /*00ec*/ 	.word	0xffffffff


	//   ....[10]....
        /*00f0*/ 	.word	0xffffffff


	//   ....[11]....
        /*00f4*/ 	.word	0xffffffff


	//   ....[12]....
        /*00f8*/ 	.word	0xffffffff


	//   ....[13]....
        /*00fc*/ 	.word	0xffffffff


	//   ....[14]....
        /*0100*/ 	.word	0xffffffff


	//----- nvinfo : EIATTR_COOP_GROUP_INSTR_OFFSETS
	.align		4
.L_2447:
        /*0104*/ 	.byte	0x04, 0x28
        /*0106*/ 	.short	(.L_2449 - .L_2448)


	//   ....[0]....
.L_2448:
        /*0108*/ 	.word	0x00000800


	//   ....[1]....
        /*010c*/ 	.word	0x00000840


	//   ....[2]....
        /*0110*/ 	.word	0x000008c0


	//   ....[3]....
        /*0114*/ 	.word	0x000008e0


	//   ....[4]....
        /*0118*/ 	.word	0x00000940


	//   ....[5]....
        /*011c*/ 	.word	0x000009b0


	//   ....[6]....
        /*0120*/ 	.word	0x000009d0


	//   ....[7]....
        /*0124*/ 	.word	0x000009e0


	//   ....[8]....
        /*0128*/ 	.word	0x00000a10


	//   ....[9]....
        /*012c*/ 	.word	0x00000a70


	//   ....[10]....
        /*0130*/ 	.word	0x00000a90


	//   ....[11]....
        /*0134*/ 	.word	0x00000aa0


	//   ....[12]....
        /*0138*/ 	.word	0x00000b10


	//   ....[13]....
        /*013c*/ 	.word	0x00000b30


	//   ....[14]....
        /*0140*/ 	.word	0x00000b40


	//----- nvinfo : EIATTR_VRC_CTA_INIT_COUNT
	.align		4
.L_2449:
        /*0144*/ 	.byte	0x02, 0x4a
	.zero		1
	.zero		1


	//----- nvinfo : EIATTR_EXIT_INSTR_OFFSETS
	.align		4
        /*0148*/ 	.byte	0x04, 0x1c
        /*014a*/ 	.short	(.L_2451 - .L_2450)


	//   ....[0]....
.L_2450:
        /*014c*/ 	.word	0x00000080


	//   ....[1]....
        /*0150*/ 	.word	0x00000f90


	//   ....[2]....
        /*0154*/ 	.word	0x00000fb0


	//   ....[3]....
        /*0158*/ 	.word	0x00001420


	//   ....[4]....
        /*015c*/ 	.word	0x00001640


	//   ....[5]....
        /*0160*/ 	.word	0x000017a0


	//   ....[6]....
        /*0164*/ 	.word	0x00001870


	//----- nvinfo : EIATTR_MAX_THREADS
	.align		4
.L_2451:
        /*0168*/ 	.byte	0x04, 0x05
        /*016a*/ 	.short	(.L_2453 - .L_2452)
.L_2452:
        /*016c*/ 	.word	0x00000080
        /*0170*/ 	.word	0x00000001
        /*0174*/ 	.word	0x00000001


	//----- nvinfo : EIATTR_CRS_STACK_SIZE
	.align		4
.L_2453:
        /*0178*/ 	.byte	0x04, 0x1e
        /*017a*/ 	.short	(.L_2455 - .L_2454)
.L_2454:
        /*017c*/ 	.word	0x00000000


	//----- nvinfo : EIATTR_CBANK_PARAM_SIZE
	.align		4
.L_2455:
        /*0180*/ 	.byte	0x03, 0x19
        /*0182*/ 	.short	0x0048


	//----- nvinfo : EIATTR_PARAM_CBANK
	.align		4
        /*0184*/ 	.byte	0x04, 0x0a
        /*0186*/ 	.short	(.L_2457 - .L_2456)
	.align		4
.L_2456:
        /*0188*/ 	.word	index@(.nv.constant0._ZN4vllm3moe10topkGatingILi6ELi192ELi4ELi4ELi32Ej13__nv_bfloat16LNS0_11ScoringFuncE1EEEvPKT5_PKbPfiPT4_PiiiibPKf)
        /*018c*/ 	.short	0x0380
        /*018e*/ 	.short	0x0048


	//----- nvinfo : EIATTR_SW_WAR
	.align		4
.L_2457:
        /*0190*/ 	.byte	0x04, 0x36
        /*0192*/ 	.short	(.L_2459 - .L_2458)
.L_2458:
        /*0194*/ 	.word	0x00000008
.L_2459:


//--------------------- .nv.info._ZN4vllm3moe10topkGatingILi16ELi512ELi4ELi16ELi32Ej13__nv_bfloat16LNS0_11ScoringFuncE1EEEvPKT5_PKbPfiPT4_PiiiibPKf --------------------------
	.section	.nv.info._ZN4vllm3moe10topkGatingILi16ELi512ELi4ELi16ELi32Ej13__nv_bfloat16LNS0_11ScoringFuncE1EEEvPKT5_PKbPfiPT4_PiiiibPKf,"",@"SHT_CUDA_INFO"
	.sectionflags	@""
	.align	4


	//----- nvinfo : EIATTR_CUDA_API_VERSION
	.align		4
        /*0000*/ 	.byte	0x04, 0x37
        /*0002*/ 	.short	(.L_2461 - .L_2460)
.L_2460:
        /*0004*/ 	.word	0x00000082


	//----- nvinfo : EIATTR_KPARAM_INFO
	.align		4
.L_2461:
        /*0008*/ 	.byte	0x04, 0x17
        /*000a*/ 	.short	(.L_2463 - .L_2462)
.L_2462:
        /*000c*/ 	.word	0x00000000
        /*0010*/ 	.short	0x000a
        /*0012*/ 	.short	0x0040
        /*0014*/ 	.byte	0x00, 0xf5, 0x21, 0x00


	//----- nvinfo : EIATTR_KPARAM_INFO
	.align		4
.L_2463:
        /*0018*/ 	.byte	0x04, 0x17
        /*001a*/ 	.short	(.L_2465 - .L_2464)
.L_2464:
        /*001c*/ 	.word	0x00000000
        /*0020*/ 	.short	0x0009
        /*0022*/ 	.short	0x003c
        /*0024*/ 	.byte	0x00, 0xf0, 0x05, 0x00


	//----- nvinfo : EIATTR_KPARAM_INFO
	.align		4
.L_2465:
        /*0028*/ 	.byte	0x04, 0x17
        /*002a*/ 	.short	(.L_2467 - .L_2466)
.L_2466:
        /*002c*/ 	.word	0x00000000
        /*0030*/ 	.short	0x0008
        /*0032*/ 	.short	0x0038
        /*0034*/ 	.byte	0x00, 0xf0, 0x11, 0x00


	//----- nvinfo : EIATTR_KPARAM_INFO
	.align		4
.L_2467:
        /*0038*/ 	.byte	0x04, 0x17
        /*003a*/ 	.short	(.L_2469 - .L_2468)
.L_2468:
        /*003c*/ 	.word	0x00000000
        /*0040*/ 	.short	0x0007
        /*0042*/ 	.short	0x0034
        /*0044*/ 	.byte	0x00, 0xf0, 0x11, 0x00


	//----- nvinfo : EIATTR_KPARAM_INFO
	.align		4
.L_2469:
        /*0048*/ 	.byte	0x04, 0x17
        /*004a*/ 	.short	(.L_2471 - .L_2470)
.L_2470:
        /*004c*/ 	.word	0x00000000
        /*0050*/ 	.short	0x0006
        /*0052*/ 	.short	0x0030
        /*0054*/ 	.byte	0x00, 0xf0, 0x11, 0x00


	//----- nvinfo : EIATTR_KPARAM_INFO
	.align		4
.L_2471:
        /*0058*/ 	.byte	0x04, 0x17
        /*005a*/ 	.short	(.L_2473 - .L_2472)
.L_2472:
        /*005c*/ 	.word	0x00000000
        /*0060*/ 	.short	0x0005
        /*0062*/ 	.short	0x0028
        /*0064*/ 	.byte	0x00, 0xf5, 0x21, 0x00


	//----- nvinfo : EIATTR_KPARAM_INFO
	.align		4
.L_2473:
        /*0068*/ 	.byte	0x04, 0x17
        /*006a*/ 	.short	(.L_2475 - .L_2474)
.L_2474:
        /*006c*/ 	.word	0x00000000
        /*0070*/ 	.short	0x0004
        /*0072*/ 	.short	0x0020
        /*0074*/ 	.byte	0x00, 0xf5, 0x21, 0x00


	//----- nvinfo : EIATTR_KPARAM_INFO
	.align		4
.L_2475:
        /*0078*/ 	.byte	0x04, 0x17
        /*007a*/ 	.short	(.L_2477 - .L_2476)
.L_2476:
        /*007c*/ 	.word	0x00000000
        /*0080*/ 	.short	0x0003
        /*0082*/ 	.short	0x0018
        /*0084*/ 	.byte	0x00, 0xf0, 0x11, 0x00


	//----- nvinfo : EIATTR_KPARAM_INFO
	.align		4
.L_2477:
        /*0088*/ 	.byte	0x04, 0x17
        /*008a*/ 	.short	(.L_2479 - .L_2478)
.L_2478:
        /*008c*/ 	.word	0x00000000
        /*0090*/ 	.short	0x0002
        /*0092*/ 	.short	0x0010
        /*0094*/ 	.byte	0x00, 0xf5, 0x21, 0x00


	//----- nvinfo : EIATTR_KPARAM_INFO
	.align		4
.L_2479:
        /*0098*/ 	.byte	0x04, 0x17
        /*009a*/ 	.short	(.L_2481 - .L_2480)
.L_2480:
        /*009c*/ 	.word	0x00000000
        /*00a0*/ 	.short	0x0001
        /*00a2*/ 	.short	0x0008
        /*00a4*/ 	.byte	0x00, 0xf5, 0x21, 0x00


	//----- nvinfo : EIATTR_KPARAM_INFO
	.align		4
.L_2481:
        /*00a8*/ 	.byte	0x04, 0x17
        /*00aa*/ 	.short	(.L_2483 - .L_2482)
.L_2482:
        /*00ac*/ 	.word	0x00000000
        /*00b0*/ 	.short	0x0000
        /*00b2*/ 	.short	0x0000
        /*00b4*/ 	.byte	0x00, 0xf5, 0x21, 0x00


	//----- nvinfo : EIATTR_SPARSE_MMA_MASK
	.align		4
.L_2483:
        /*00b8*/ 	.byte	0x03, 0x50
        /*00ba*/ 	.short	0x0000


	//----- nvinfo : EIATTR_MAXREG_COUNT
	.align		4
        /*00bc*/ 	.byte	0x03, 0x1b
        /*00be*/ 	.short	0x00ff


	//----- nvinfo : EIATTR_MERCURY_ISA_VERSION
	.align		4
        /*00c0*/ 	.byte	0x03, 0x5f
        /*00c2*/ 	.short	0x0101


	//----- nvinfo : EIATTR_COOP_GROUP_MASK_REGIDS
	.align		4
        /*00c4*/ 	.byte	0x04, 0x29
        /*00c6*/ 	.short	(.L_2485 - .L_2484)


	//   ....[0]....
.L_2484:
        /*00c8*/ 	.word	0xffffffff


	//   ....[1]....
        /*00cc*/ 	.word	0xffffffff


	//   ....[2]....
        /*00d0*/ 	.word	0xffffffff


	//   ....[3]....
        /*00d4*/ 	.word	0xffffffff


	//   ....[4]....
        /*00d8*/ 	.word	0xffffffff


	//   ....[5]....
        /*00dc*/ 	.word	0xffffffff


	//   ....[6]....
        /*00e0*/ 	.word	0xffffffff


	//   ....[7]....
        /*00e4*/ 	.word	0xffffffff


	//   ....[8]....
        /*00e8*/ 	.word	0xffffffff


	//   ....[9]....
        /*00ec*/ 	.word	0xffffffff


	//   ....[10]....
        /*00f0*/ 	.word	0xffffffff


	//   ....[11]....
        /*00f4*/ 	.word	0xffffffff


	//   ....[12]....
        /*00f8*/ 	.word	0xffffffff


	//   ....[13]....
        /*00fc*/ 	.word	0xffffffff


	//   ....[14]....
        /*0100*/ 	.word	0xffffffff


	//----- nvinfo : EIATTR_COOP_GROUP_INSTR_OFFSETS
	.align		4
.L_2485:
        /*0104*/ 	.byte	0x04, 0x28
        /*0106*/ 	.short	(.L_2487 - .L_2486)


	//   ....[0]....
.L_2486:
        /*0108*/ 	.word	0x000010f0


	//   ....[1]....
        /*010c*/ 	.word	0x00001130


	//   ....[2]....
        /*0110*/ 	.word	0x00001230


	//   ....[3]....
        /*0114*/ 	.word	0x00001270


	//   ....[4]....
        /*0118*/ 	.word	0x00001360


	//   ....[5]....
        /*011c*/ 	.word	0x000013a0


	//   ....[6]....
        /*0120*/ 	.word	0x000013b0


	//   ....[7]....
        /*0124*/ 	.word	0x000013e0


	//   ....[8]....
        /*0128*/ 	.word	0x00001450


	//   ....[9]....
        /*012c*/ 	.word	0x00001470


	//   ....[10]....
        /*0130*/ 	.word	0x00001480


	//   ....[11]....
        /*0134*/ 	.word	0x000014c0


	//   ....[12]....
        /*0138*/ 	.word	0x00001520


	//   ....[13]....
        /*013c*/ 	.word	0x00001540


	//   ....[14]....
        /*0140*/ 	.word	0x00001550


	//----- nvinfo : EIATTR_VRC_CTA_INIT_COUNT
	.align		4
.L_2487:
        /*0144*/ 	.byte	0x02, 0x4a
	.zero		1
	.zero		1


	//----- nvinfo : EIATTR_EXIT_INSTR_OFFSETS
	.align		4
        /*0148*/ 	.byte	0x04, 0x1c
        /*014a*/ 	.short	(.L_2489 - .L_2488)


	//   ....[0]....
.L_2488:
        /*014c*/ 	.word	0x00000080


	//   ....[1]....
        /*0150*/ 	.word	0x00001ae0


	//   ....[2]....
        /*0154*/ 	.word	0x00001b00


	//   ....[3]....
        /*0158*/ 	.word	0x00001f70


	//   ....[4]....
        /*015c*/ 	.word	0x00002190


	//   ....[5]....
        /*0160*/ 	.word	0x000022f0


	//   ....[6]....
        /*0164*/ 	.word	0x000023c0


	//----- nvinfo : EIATTR_MAX_THREADS
	.align		4
.L_2489:
        /*0168*/ 	.byte	0x04, 0x05
        /*016a*/ 	.short	(.L_2491 - .L_2490)
.L_2490:
        /*016c*/ 	.word	0x00000080
        /*0170*/ 	.word	0x00000001
        /*0174*/ 	.word	0x00000001


	//----- nvinfo : EIATTR_CRS_STACK_SIZE
	.align		4
.L_2491:
        /*0178*/ 	.byte	0x04, 0x1e
        /*017a*/ 	.short	(.L_2493 - .L_2492)
.L_2492:
        /*017c*/ 	.word	0x00000000


	//----- nvinfo : EIATTR_CBANK_PARAM_SIZE
	.align		4
.L_2493:
        /*0180*/ 	.byte	0x03, 0x19
        /*0182*/ 	.short	0x0048


	//----- nvinfo : EIATTR_PARAM_CBANK
	.align		4
        /*0184*/ 	.byte	0x04, 0x0a
        /*0186*/ 	.short	(.L_2495 - .L_2494)
	.align		4
.L_2494:
        /*0188*/ 	.word	index@(.nv.constant0._ZN4vllm3moe10topkGatingILi16ELi512ELi4ELi16ELi32Ej13__nv_bfloat16LNS0_11ScoringFuncE1EEEvPKT5_PKbPfiPT4_PiiiibPKf)
        /*018c*/ 	.short	0x0380
        /*018e*/ 	.short	0x0048


	//----- nvinfo : EIATTR_SW_WAR
	.align		4
.L_2495:
        /*0190*/ 	.byte	0x04, 0x36
        /*0192*/ 	.short	(.L_2497 - .L_2496)
.L_2496:
        /*0194*/ 	.word	0x00000008
.L_2497:


//--------------------- .nv.info._ZN4vllm3moe10topkGatingILi8ELi256ELi4ELi16ELi32Ej13__nv_bfloat16LNS0_11ScoringFuncE1EEEvPKT5_PKbPfiPT4_PiiiibPKf --------------------------
	.section	.nv.info._ZN4vllm3moe10topkGatingILi8ELi256ELi4ELi16ELi32Ej13__nv_bfloat16LNS0_11ScoringFuncE1EEEvPKT5_PKbPfiPT4_PiiiibPKf,"",@"SHT_CUDA_INFO"
	.sectionflags	@""
	.align	4


	//----- nvinfo : EIATTR_CUDA_API_VERSION
	.align		4
        /*0000*/ 	.byte	0x04, 0x37
        /*0002*/ 	.short	(.L_2499 - .L_2498)
.L_2498:
        /*0004*/ 	.word	0x00000082


	//----- nvinfo : EIATTR_KPARAM_INFO
	.align		4
.L_2499:
        /*0008*/ 	.byte	0x04, 0x17
        /*000a*/ 	.short	(.L_2501 - .L_2500)
.L_2500:
        /*000c*/ 	.word	0x00000000
        /*0010*/ 	.short	0x000a
        /*0012*/ 	.short	0x0040
        /*0014*/ 	.byte	0x00, 0xf5, 0x21, 0x00


	//----- nvinfo : EIATTR_KPARAM_INFO
	.align		4
.L_2501:
        /*0018*/ 	.byte	0x04, 0x17
        /*001a*/ 	.short	(.L_2503 - .L_2502)
.L_2502:
        /*001c*/ 	.word	0x00000000
        /*0020*/ 	.short	0x0009
        /*0022*/ 	.short	0x003c
        /*0024*/ 	.byte	0x00, 0xf0, 0x05, 0x00


	//----- nvinfo : EIATTR_KPARAM_INFO
	.align		4
.L_2503:
        /*0028*/ 	.byte	0x04, 0x17
        /*002a*/ 	.short	(.L_2505 - .L_2504)
.L_2504:
        /*002c*/ 	.word	0x00000000
        /*0030*/ 	.short	0x0008
        /*0032*/ 	.short	0x0038
        /*0034*/ 	.byte	0x00, 0xf0, 0x11, 0x00


	//----- nvinfo : EIATTR_KPARAM_INFO
	.align		4
.L_2505:
        /*0038*/ 	.byte	0x04, 0x17
        /*003a*/ 	.short	(.L_2507 - .L_2506)
.L_2506:
        /*003c*/ 	.word	0x00000000
        /*0040*/ 	.short	0x0007
        /*0042*/ 	.short	0x0034
        /*0044*/ 	.byte	0x00, 0xf0, 0x11, 0x00


	//----- nvinfo : EIATTR_KPARAM_INFO
	.align		4
.L_2507:
        /*0048*/ 	.byte	0x04, 0x17
        /*004a*/ 	.short	(.L_2509 - .L_2508)
.L_2508:
        /*004c*/ 	.word	0x00000000
        /*0050*/ 	.short	0x0006
        /*0052*/ 	.short	0x0030
        /*0054*/ 	.byte	0x00, 0xf0, 0x11, 0x00


	//----- nvinfo : EIATTR_KPARAM_INFO
	.align		4
.L_2509:
        /*0058*/ 	.byte	0x04, 0x17
        /*005a*/ 	.short	(.L_2511 - .L_2510)
.L_2510:
        /*005c*/ 	.word	0x00000000
        /*0060*/ 	.short	0x0005
        /*0062*/ 	.short	0x0028
        /*0064*/ 	.byte	0x00, 0xf5, 0x21, 0x00


	//----- nvinfo : EIATTR_KPARAM_INFO
	.align		4
.L_2511:
        /*0068*/ 	.byte	0x04, 0x17
        /*006a*/ 	.short	(.L_2513 - .L_2512)
.L_2512:
        /*006c*/ 	.word	0x00000000
        /*0070*/ 	.short	0x0004
        /*0072*/ 	.short	0x0020
        /*0074*/ 	.byte	0x00, 0xf5, 0x21, 0x00


	//----- nvinfo : EIATTR_KPARAM_INFO
	.align		4
.L_2513:
        /*0078*/ 	.byte	0x04, 0x17
        /*007a*/ 	.short	(.L_2515 - .L_2514)
.L_2514:
        /*007c*/ 	.word	0x00000000
        /*0080*/ 	.short	0x0003
        /*0082*/ 	.short	0x0018
        /*0084*/ 	.byte	0x00, 0xf0, 0x11, 0x00


	//----- nvinfo : EIATTR_KPARAM_INFO
	.align		4
.L_2515:
        /*0088*/ 	.byte	0x04, 0x17
        /*008a*/ 	.short	(.L_2517 - .L_2516)
.L_2516:
        /*008c*/ 	.word	0x00000000
        /*0090*/ 	.short	0x0002
        /*0092*/ 	.short	0x0010
        /*0094*/ 	.byte	0x00, 0xf5, 0x21, 0x00


	//----- nvinfo : EIATTR_KPARAM_INFO
	.align		4
.L_2517:
        /*0098*/ 	.byte	0x04, 0x17
        /*009a*/ 	.short	(.L_2519 - .L_2518)
.L_2518:
        /*009c*/ 	.word	0x00000000
        /*00a0*/ 	.short	0x0001
        /*00a2*/ 	.short	0x0008
        /*00a4*/ 	.byte	0x00, 0xf5, 0x21, 0x00


	//----- nvinfo : EIATTR_KPARAM_INFO
	.align		4
.L_2519:
        /*00a8*/ 	.byte	0x04, 0x17
        /*00aa*/ 	.short	(.L_2521 - .L_2520)
.L_2520:
        /*00ac*/ 	.word	0x00000000
        /*00b0*/ 	.short	0x0000
        /*00b2*/ 	.short	0x0000
        /*00b4*/ 	.byte	0x00, 0xf5, 0x21, 0x00


	//----- nvinfo : EIATTR_SPARSE_MMA_MASK
	.align		4
.L_2521:
        /*00b8*/ 	.byte	0x03, 0x50
        /*00ba*/ 	.short	0x0000


	//----- nvinfo : EIATTR_MAXREG_COUNT
	.align		4
        /*00bc*/ 	.byte	0x03, 0x1b
        /*00be*/ 	.short	0x00ff


	//----- nvinfo : EIATTR_MERCURY_ISA_VERSION
	.align		4
        /*00c0*/ 	.byte	0x03, 0x5f
        /*00c2*/ 	.short	0x0101


	//----- nvinfo : EIATTR_COOP_GROUP_MASK_REGIDS
	.align		4
        /*00c4*/ 	.byte	0x04, 0x29
        /*00c6*/ 	.short	(.L_2523 - .L_2522)


	//   ....[0]....
.L_2522:
        /*00c8*/ 	.word	0xffffffff


	//   ....[1]....
        /*00cc*/ 	.word	0xffffffff


	//   ....[2]....
        /*00d0*/ 	.word	0xffffffff


	//   ....[3]....
        /*00d4*/ 	.word	0xffffffff


	//   ....[4]....
        /*00d8*/ 	.word	0xffffffff


	//   ....[5]....
        /*00dc*/ 	.word	0xffffffff


	//   ....[6]....
        /*00e0*/ 	.word	0xffffffff


	//   ....[7]....
        /*00e4*/ 	.word	0xffffffff


	//   ....[8]....
        /*00e8*/ 	.word	0xffffffff


	//   ....[9]....
        /*00ec*/ 	.word	0xffffffff


	//   ....[10]....
        /*00f0*/ 	.word	0xffffffff


	//   ....[11]....
        /*00f4*/ 	.word	0xffffffff


	//   ....[12]....
        /*00f8*/ 	.word	0xffffffff


	//   ....[13]....
        /*00fc*/ 	.word	0xffffffff


	//   ....[14]....
        /*0100*/ 	.word	0xffffffff


	//----- nvinfo : EIATTR_COOP_GROUP_INSTR_OFFSETS
	.align		4
.L_2523:
        /*0104*/ 	.byte	0x04, 0x28
        /*0106*/ 	.short	(.L_2525 - .L_2524)


	//   ....[0]....
.L_2524:
        /*0108*/ 	.word	0x000009b0


	//   ....[1]....
        /*010c*/ 	.word	0x00000a20


	//   ....[2]....
        /*0110*/ 	.word	0x00000a30


	//   ....[3]....
        /*0114*/ 	.word	0x00000aa0


	//   ....[4]....
        /*0118*/ 	.word	0x00000ac0


	//   ....[5]....
        /*011c*/ 	.word	0x00000b10


	//   ....[6]....
        /*0120*/ 	.word	0x00000b30


	//   ....[7]....
        /*0124*/ 	.word	0x00000b50


	//   ....[8]....
        /*0128*/ 	.word	0x00000bb0


	//   ....[9]....
        /*012c*/ 	.word	0x00000bd0


	//   ....[10]....
        /*0130*/ 	.word	0x00000bf0


	//   ....[11]....
        /*0134*/ 	.word	0x00000c60


	//   ....[12]....
        /*0138*/ 	.word	0x00000c70


	//   ....[13]....
        /*013c*/ 	.word	0x00000cb0


	//   ....[14]....
        /*0140*/ 	.word	0x00000cd0


	//----- nvinfo : EIATTR_VRC_CTA_INIT_COUNT
	.align		4
.L_2525:
        /*0144*/ 	.byte	0x02, 0x4a
	.zero		1
	.zero		1


	//----- nvinfo : EIATTR_EXIT_INSTR_OFFSETS
	.align		4
        /*0148*/ 	.byte	0x04, 0x1c
        /*014a*/ 	.short	(.L_2527 - .L_2526)


	//   ....[0]....
.L_2526:
        /*014c*/ 	.word	0x00000080


	//   ....[1]....
        /*0150*/ 	.word	0x00001140


	//   ....[2]....
        /*0154*/ 	.word	0x00001160


	//   ....[3]....
        /*0158*/ 	.word	0x000015d0


	//   ....[4]....
        /*015c*/ 	.word	0x000017f0


	//   ....[5]....
        /*0160*/ 	.word	0x00001950


	//   ....[6]....
        /*0164*/ 	.word	0x00001a20


	//----- nvinfo : EIATTR_MAX_THREADS
	.align		4
.L_2527:
        /*0168*/ 	.byte	0x04, 0x05
        /*016a*/ 	.short	(.L_2529 - .L_2528)
.L_2528:
        /*016c*/ 	.word	0x00000080
        /*0170*/ 	.word	0x00000001
        /*0174*/ 	.word	0x00000001


	//----- nvinfo : EIATTR_CRS_STACK_SIZE
	.align		4
.L_2529:
        /*0178*/ 	.byte	0x04, 0x1e
        /*017a*/ 	.short	(.L_2531 - .L_2530)
.L_2530:
        /*017c*/ 	.word	0x00000000


	//----- nvinfo : EIATTR_CBANK_PARAM_SIZE
	.align		4
.L_2531:
        /*0180*/ 	.byte	0x03, 0x19
        /*0182*/ 	.short	0x0048


	//----- nvinfo : EIATTR_PARAM_CBANK
	.align		4
        /*0184*/ 	.byte	0x04, 0x0a
        /*0186*/ 	.short	(.L_2533 - .L_2532)
	.align		4
.L_2532:
        /*0188*/ 	.word	index@(.nv.constant0._ZN4vllm3moe10topkGatingILi8ELi256ELi4ELi16ELi32Ej13__nv_bfloat16LNS0_11ScoringFuncE1EEEvPKT5_PKbPfiPT4_PiiiibPKf)
        /*018c*/ 	.short	0x0380
        /*018e*/ 	.short	0x0048


	//----- nvinfo : EIATTR_SW_WAR
	.align		4
.L_2533:
        /*0190*/ 	.byte	0x04, 0x36
        /*0192*/ 	.short	(.L_2535 - .L_2534)
.L_2534:
        /*0194*/ 	.word	0x00000008
.L_2535:


//--------------------- .nv.info._ZN4vllm3moe10topkGatingILi8ELi128ELi4ELi16ELi32Ej13__nv_bfloat16LNS0_11ScoringFuncE1EEEvPKT5_PKbPfiPT4_PiiiibPKf --------------------------
	.section	.nv.info._ZN4vllm3moe10topkGatingILi8ELi128ELi4ELi16ELi32Ej13__nv_bfloat16LNS0_11ScoringFuncE1EEEvPKT5_PKbPfiPT4_PiiiibPKf,"",@"SHT_CUDA_INFO"
	.sectionflags	@""
	.align	4


	//----- nvinfo : EIATTR_CUDA_API_VERSION
	.align		4
        /*0000*/ 	.byte	0x04, 0x37
        /*0002*/ 	.short	(.L_2537 - .L_2536)
.L_2536:
        /*0004*/ 	.word	0x00000082


	//----- nvinfo : EIATTR_KPARAM_INFO
	.align		4
.L_2537:
        /*0008*/ 	.byte	0x04, 0x17
        /*000a*/ 	.short	(.L_2539 - .L_2538)
.L_2538:
        /*000c*/ 	.word	0x00000000
        /*0010*/ 	.short	0x000a
        /*0012*/ 	.short	0x0040
        /*0014*/ 	.byte	0x00, 0xf5, 0x21, 0x00


	//----- nvinfo : EIATTR_KPARAM_INFO
	.align		4
.L_2539:
        /*0018*/ 	.byte	0x04, 0x17
        /*001a*/ 	.short	(.L_2541 - .L_2540)
.L_2540:
        /*001c*/ 	.word	0x00000000
        /*0020*/ 	.short	0x0009
        /*0022*/ 	.short	0x003c
        /*0024*/ 	.byte	0x00, 0xf0, 0x05, 0x00


	//----- nvinfo : EIATTR_KPARAM_INFO
	.align		4
.L_2541:
        /*0028*/ 	.byte	0x04, 0x17
        /*002a*/ 	.short	(.L_2543 - .L_2542)
.L_2542:
        /*002c*/ 	.word	0x00000000
        /*0030*/ 	.short	0x0008
        /*0032*/ 	.short	0x0038
        /*0034*/ 	.byte	0x00, 0xf0, 0x11, 0x00


	//----- nvinfo : EIATTR_KPARAM_INFO
	.align		4
.L_2543:
        /*0038*/ 	.byte	0x04, 0x17
        /*003a*/ 	.short	(.L_2545 - .L_2544)
.L_2544:
        /*003c*/ 	.word	0x00000000
        /*0040*/ 	.short	0x0007
        /*0042*/ 	.short	0x0034
        /*0044*/ 	.byte	0x00, 0xf0, 0x11, 0x00


	//----- nvinfo : EIATTR_KPARAM_INFO
	.align		4
.L_2545:
        /*0048*/ 	.byte	0x04, 0x17
        /*004a*/ 	.short	(.L_2547 - .L_2546)
.L_2546:
        /*004c*/ 	.word	0x00000000
        /*0050*/ 	.short	0x0006
        /*0052*/ 	.short	0x0030
        /*0054*/ 	.byte	0x00, 0xf0, 0x11, 0x00


	//----- nvinfo : EIATTR_KPARAM_INFO
	.align		4
.L_2547:
        /*0058*/ 	.byte	0x04, 0x17
        /*005a*/ 	.short	(.L_2549 - .L_2548)
.L_2548:
        /*005c*/ 	.word	0x00000000
        /*0060*/ 	.short	0x0005
        /*0062*/ 	.short	0x0028
        /*0064*/ 	.byte	0x00, 0xf5, 0x21, 0x00


	//----- nvinfo : EIATTR_KPARAM_INFO
	.align		4
.L_2549:
        /*0068*/ 	.byte	0x04, 0x17
        /*006a*/ 	.short	(.L_2551 - .L_2550)
.L_2550:
        /*006c*/ 	.word	0x00000000
        /*0070*/ 	.short	0x0004
        /*0072*/ 	.short	0x0020
        /*0074*/ 	.byte	0x00, 0xf5, 0x21, 0x00


	//----- nvinfo : EIATTR_KPARAM_INFO
	.align		4
.L_2551:
        /*0078*/ 	.byte	0x04, 0x17
        /*007a*/ 	.short	(.L_2553 - .L_2552)
.L_2552:
        /*007c*/ 	.word	0x00000000
        /*0080*/ 	.short	0x0003
        /*0082*/ 	.short	0x0018
        /*0084*/ 	.byte	0x00, 0xf0, 0x11, 0x00


	//----- nvinfo : EIATTR_KPARAM_INFO
	.align		4
.L_2553:
        /*0088*/ 	.byte	0x04, 0x17
        /*008a*/ 	.short	(.L_2555 - .L_2554)
.L_2554:
        /*008c*/ 	.word	0x00000000
        /*0090*/ 	.short	0x0002
        /*0092*/ 	.short	0x0010
        /*0094*/ 	.byte	0x00, 0xf5, 0x21, 0x00


	//----- nvinfo : EIATTR_KPARAM_INFO
	.align		4
.L_2555:
        /*0098*/ 	.byte	0x04, 0x17
        /*009a*/ 	.short	(.L_2557 - .L_2556)
.L_2556:
        /*009c*/ 	.word	0x00000000
        /*00a0*/ 	.short	0x0001
        /*00a2*/ 	.short	0x0008
        /*00a4*/ 	.byte	0x00, 0xf5, 0x21, 0x00


	//----- nvinfo : EIATTR_KPARAM_INFO
	.align		4
.L_2557:
        /*00a8*/ 	.byte	0x04, 0x17
        /*00aa*/ 	.short	(.L_2559 - .L_2558)
.L_2558:
        /*00ac*/ 	.word	0x00000000
        /*00b0*/ 	.short	0x0000
        /*00b2*/ 	.short	0x0000
        /*00b4*/ 	.byte	0x00, 0xf5, 0x21, 0x00


	//----- nvinfo : EIATTR_SPARSE_MMA_MASK
	.align		4
.L_2559:
        /*00b8*/ 	.byte	0x03, 0x50
        /*00ba*/ 	.short	0x0000


	//----- nvinfo : EIATTR_MAXREG_COUNT
	.align		4
        /*00bc*/ 	.byte	0x03, 0x1b
        /*00be*/ 	.short	0x00ff


	//----- nvinfo : EIATTR_MERCURY_ISA_VERSION
	.align		4
        /*00c0*/ 	.byte	0x03, 0x5f
        /*00c2*/ 	.short	0x0101


	//----- nvinfo : EIATTR_COOP_GROUP_MASK_REGIDS
	.align		4
        /*00c4*/ 	.byte	0x04, 0x29
        /*00c6*/ 	.short	(.L_2561 - .L_2560)


	//   ....[0]....
.L_2560:
        /*00c8*/ 	.word	0xffffffff


	//   ....[1]....
        /*00cc*/ 	.word	0xffffffff


	//   ....[2]....
        /*00d0*/ 	.word	0xffffffff


	//   ....[3]....
        /*00d4*/ 	.word	0xffffffff


	//   ....[4]....
        /*00d8*/ 	.word	0xffffffff


	//   ....[5]....
        /*00dc*/ 	.word	0xffffffff


	//   ....[6]....
        /*00e0*/ 	.word	0xffffffff


	//   ....[7]....
        /*00e4*/ 	.word	0xffffffff


	//   ....[8]....
        /*00e8*/ 	.word	0xffffffff


	//   ....[9]....
        /*00ec*/ 	.word	0xffffffff


	//   ....[10]....
        /*00f0*/ 	.word	0xffffffff


	//   ....[11]....
        /*00f4*/ 	.word	0xffffffff


	//----- nvinfo : EIATTR_COOP_GROUP_INSTR_OFFSETS
	.align		4
.L_2561:
        /*00f8*/ 	.byte	0x04, 0x28
        /*00fa*/ 	.short	(.L_2563 - .L_2562)


	//   ....[0]....
.L_2562:
        /*00fc*/ 	.word	0x000009c0


	//   ....[1]....
        /*0100*/ 	.word	0x00000a30


	//   ....[2]....
        /*0104*/ 	.word	0x00000a40


	//   ....[3]....
        /*0108*/ 	.word	0x00000ab0


	//   ....[4]....
        /*010c*/ 	.word	0x00000ad0


	//   ....[5]....
        /*0110*/ 	.word	0x00000ae0


	//   ....[6]....
        /*0114*/ 	.word	0x00000b50


	//   ....[7]....
        /*0118*/ 	.word	0x00000b70


	//   ....[8]....
        /*011c*/ 	.word	0x00000bd0


	//   ....[9]....
        /*0120*/ 	.word	0x00000be0


	//   ....[10]....
        /*0124*/ 	.word	0x00000c20


	//   ....[11]....
        /*0128*/ 	.word	0x00000c40


	//----- nvinfo : EIATTR_VRC_CTA_INIT_COUNT
	.align		4
.L_2563:
        /*012c*/ 	.byte	0x02, 0x4a
	.zero		1
	.zero		1


	//----- nvinfo : EIATTR_EXIT_INSTR_OFFSETS
	.align		4
        /*0130*/ 	.byte	0x04, 0x1c
        /*0132*/ 	.short	(.L_2565 - .L_2564)


	//   ....[0]....
.L_2564:
        /*0134*/ 	.word	0x00000090


	//   ....[1]....
        /*0138*/ 	.word	0x000010a0


	//   ....[2]....
        /*013c*/ 	.word	0x000010c0


	//   ....[3]....
        /*0140*/ 	.word	0x00001530


	//   ....[4]....
        /*0144*/ 	.word	0x00001750


	//   ....[5]....
        /*0148*/ 	.word	0x000018b0


	//   ....[6]....
        /*014c*/ 	.word	0x00001980


	//----- nvinfo : EIATTR_MAX_THREADS
	.align		4
.L_2565:
        /*0150*/ 	.byte	0x04, 0x05
        /*0152*/ 	.short	(.L_2567 - .L_2566)
.L_2566:
        /*0154*/ 	.word	0x00000080
        /*0158*/ 	.word	0x00000001
        /*015c*/ 	.word	0x00000001


	//----- nvinfo : EIATTR_CRS_STACK_SIZE
	.align		4
.L_2567:
        /*0160*/ 	.byte	0x04, 0x1e
        /*0162*/ 	.short	(.L_2569 - .L_2568)
.L_2568:
        /*0164*/ 	.word	0x00000000


	//----- nvinfo : EIATTR_CBANK_PARAM_SIZE
	.align		4
.L_2569:
        /*0168*/ 	.byte	0x03, 0x19
        /*016a*/ 	.short	0x0048


	//----- nvinfo : EIATTR_PARAM_CBANK
	.align		4
        /*016c*/ 	.byte	0x04, 0x0a
        /*016e*/ 	.short	(.L_2571 - .L_2570)
	.align		4
.L_2570:
        /*0170*/ 	.word	index@(.nv.constant0._ZN4vllm3moe10topkGatingILi8ELi128ELi4ELi16ELi32Ej13__nv_bfloat16LNS0_11ScoringFuncE1EEEvPKT5_PKbPfiPT4_PiiiibPKf)
        /*0174*/ 	.short	0x0380
        /*0176*/ 	.short	0x0048


	//----- nvinfo : EIATTR_SW_WAR
	.align		4
.L_2571:
        /*0178*/ 	.byte	0x04, 0x36
        /*017a*/ 	.short	(.L_2573 - .L_2572)
.L_2572:
        /*017c*/ 	.word	0x00000008
.L_2573:


//--------------------- .nv.info._ZN4vllm3moe10topkGatingILi8ELi64ELi4ELi16ELi32Ej13__nv_bfloat16LNS0_11ScoringFuncE1EEEvPKT5_PKbPfiPT4_PiiiibPKf --------------------------
	.section	.nv.info._ZN4vllm3moe10topkGatingILi8ELi64ELi4ELi16ELi32Ej13__nv_bfloat16LNS0_11ScoringFuncE1EEEvPKT5_PKbPfiPT4_PiiiibPKf,"",@"SHT_CUDA_INFO"
	.sectionflags	@""
	.align	4


	//----- nvinfo : EIATTR_CUDA_API_VERSION
	.align		4
        /*0000*/ 	.byte	0x04, 0x37
        /*0002*/ 	.short	(.L_2575 - .L_2574)
.L_2574:
        /*0004*/ 	.word	0x00000082


	//----- nvinfo : EIATTR_KPARAM_INFO
	.align		4
.L_2575:
        /*0008*/ 	.byte	0x04, 0x17
        /*000a*/ 	.short	(.L_2577 - .L_2576)
.L_2576:
        /*000c*/ 	.word	0x00000000
        /*0010*/ 	.short	0x000a
        /*0012*/ 	.short	0x0040
        /*0014*/ 	.byte	0x00, 0xf5, 0x21, 0x00


	//----- nvinfo : EIATTR_KPARAM_INFO
	.align		4
.L_2577:
        /*0018*/ 	.byte	0x04, 0x17
        /*001a*/ 	.short	(.L_2579 - .L_2578)
.L_2578:
        /*001c*/ 	.word	0x00000000
        /*0020*/ 	.short	0x0009
        /*0022*/ 	.short	0x003c
        /*0024*/ 	.byte	0x00, 0xf0, 0x05, 0x00


	//----- nvinfo : EIATTR_KPARAM_INFO
	.align		4
.L_2579:
        /*0028*/ 	.byte	0x04, 0x17
        /*002a*/ 	.short	(.L_2581 - .L_2580)
.L_2580:
        /*002c*/ 	.word	0x00000000
        /*0030*/ 	.short	0x0008
        /*0032*/ 	.short	0x0038
        /*0034*/ 	.byte	0x00, 0xf0, 0x11, 0x00


	//----- nvinfo : EIATTR_KPARAM_INFO
	.align		4
.L_2581:
        /*0038*/ 	.byte	0x04, 0x17
        /*003a*/ 	.short	(.L_2583 - .L_2582)
.L_2582:
        /*003c*/ 	.word	0x00000000
        /*0040*/ 	.short	0x0007
        /*0042*/ 	.short	0x0034
        /*0044*/ 	.byte	0x00, 0xf0, 0x11, 0x00


	//----- nvinfo : EIATTR_KPARAM_INFO
	.align		4
.L_2583:
        /*0048*/ 	.byte	0x04, 0x17
        /*004a*/ 	.short	(.L_2585 - .L_2584)
.L_2584:
        /*004c*/ 	.word	0x00000000
        /*0050*/ 	.short	0x0006
        /*0052*/ 	.short	0x0030
        /*0054*/ 	.byte	0x00, 0xf0, 0x11, 0x00


	//----- nvinfo : EIATTR_KPARAM_INFO
	.align		4
.L_2585:
        /*0058*/ 	.byte	0x04, 0x17
        /*005a*/ 	.short	(.L_2587 - .L_2586)
.L_2586:
        /*005c*/ 	.word	0x00000000
        /*0060*/ 	.short	0x0005
        /*0062*/ 	.short	0x0028
        /*0064*/ 	.byte	0x00, 0xf5, 0x21, 0x00


	//----- nvinfo : EIATTR_KPARAM_INFO
	.align		4
.L_2587:
        /*0068*/ 	.byte	0x04, 0x17
        /*006a*/ 	.short	(.L_2589 - .L_2588)
.L_2588:
        /*006c*/ 	.word	0x00000000
        /*0070*/ 	.short	0x0004
        /*0072*/ 	.short	0x0020
        /*0074*/ 	.byte	0x00, 0xf5, 0x21, 0x00


	//----- nvinfo : EIATTR_KPARAM_INFO
	.align		4
.L_2589:
        /*0078*/ 	.byte	0x04, 0x17
        /*007a*/ 	.short	(.L_2591 - .L_2590)
.L_2590:
        /*007c*/ 	.word	0x00000000
        /*0080*/ 	.short	0x0003
        /*0082*/ 	.short	0x0018
        /*0084*/ 	.byte	0x00, 0xf0, 0x11, 0x00


	//----- nvinfo : EIATTR_KPARAM_INFO
	.align		4
.L_2591:
        /*0088*/ 	.byte	0x04, 0x17
        /*008a*/ 	.short	(.L_2593 - .L_2592)
.L_2592:
        /*008c*/ 	.word	0x00000000
        /*0090*/ 	.short	0x0002
        /*0092*/ 	.short	0x0010
        /*0094*/ 	.byte	0x00, 0xf5, 0x21, 0x00


	//----- nvinfo : EIATTR_KPARAM_INFO
	.align		4
.L_2593:
        /*0098*/ 	.byte	0x04, 0x17
        /*009a*/ 	.short	(.L_2595 - .L_2594)
.L_2594:
        /*009c*/ 	.word	0x00000000
        /*00a0*/ 	.short	0x0001
        /*00a2*/ 	.short	0x0008
        /*00a4*/ 	.byte	0x00, 0xf5, 0x21, 0x00


	//----- nvinfo : EIATTR_KPARAM_INFO
	.align		4
.L_2595:
        /*00a8*/ 	.byte	0x04, 0x17
        /*00aa*/ 	.short	(.L_2597 - .L_2596)
.L_2596:
        /*00ac*/ 	.word	0x00000000
        /*00b0*/ 	.short	0x0000
        /*00b2*/ 	.short	0x0000
        /*00b4*/ 	.byte	0x00, 0xf5, 0x21, 0x00


	//----- nvinfo : EIATTR_SPARSE_MMA_MASK
	.align		4
.L_2597:
        /*00b8*/ 	.byte	0x03, 0x50
        /*00ba*/ 	.short	0x0000


	//----- nvinfo : EIATTR_MAXREG_COUNT
	.align		4
        /*00bc*/ 	.byte	0x03, 0x1b
        /*00be*/ 	.short	0x00ff


	//----- nvinfo : EIATTR_MERCURY_ISA_VERSION
	.align		4
        /*00c0*/ 	.byte	0x03, 0x5f
        /*00c2*/ 	.short	0x0101


	//----- nvinfo : EIATTR_COOP_GROUP_MASK_REGIDS
	.align		4
        /*00c4*/ 	.byte	0x04, 0x29
        /*00c6*/ 	.short	(.L_2599 - .L_2598)


	//   ....[0]....
.L_2598:
        /*00c8*/ 	.word	0xffffffff


	//   ....[1]....
        /*00cc*/ 	.word	0xffffffff


	//   ....[2]....
        /*00d0*/ 	.word	0xffffffff


	//   ....[3]....
        /*00d4*/ 	.word	0xffffffff


	//   ....[4]....
        /*00d8*/ 	.word	0xffffffff


	//   ....[5]....
        /*00dc*/ 	.word	0xffffffff


	//   ....[6]....
        /*00e0*/ 	.word	0xffffffff


	//   ....[7]....
        /*00e4*/ 	.word	0xffffffff


	//   ....[8]....
        /*00e8*/ 	.word	0xffffffff


	//----- nvinfo : EIATTR_COOP_GROUP_INSTR_OFFSETS
	.align		4
.L_2599:
        /*00ec*/ 	.byte	0x04, 0x28
        /*00ee*/ 	.short	(.L_2601 - .L_2600)


	//   ....[0]....
.L_2600:
        /*00f0*/ 	.word	0x000009c0


	//   ....[1]....
        /*00f4*/ 	.word	0x00000a30


	//   ....[2]....
        /*00f8*/ 	.word	0x00000a90


	//   ....[3]....
        /*00fc*/ 	.word	0x00000aa0


	//   ....[4]....
        /*0100*/ 	.word	0x00000ab0


	//   ....[5]....
        /*0104*/ 	.word	0x00000af0


	//   ....[6]....
        /*0108*/ 	.word	0x00000b50


	//   ....[7]....
        /*010c*/ 	.word	0x00000b70


	//   ....[8]....
        /*0110*/ 	.word	0x00000ba0


	//----- nvinfo : EIATTR_VRC_CTA_INIT_COUNT
	.align		4
.L_2601:
        /*0114*/ 	.byte	0x02, 0x4a
	.zero		1
	.zero		1


	//----- nvinfo : EIATTR_EXIT_INSTR_OFFSETS
	.align		4
        /*0118*/ 	.byte	0x04, 0x1c
        /*011a*/ 	.short	(.L_2603 - .L_2602)


	//   ....[0]....
.L_2602:
        /*011c*/ 	.word	0x00000090


	//   ....[1]....
        /*0120*/ 	.word	0x00001000


	//   ....[2]....
        /*0124*/ 	.word	0x00001020


	//   ....[3]....
        /*0128*/ 	.word	0x00001490


	//   ....[4]....
        /*012c*/ 	.word	0x000016b0


	//   ....[5]....
        /*0130*/ 	.word	0x00001810


	//   ....[6]....
        /*0134*/ 	.word	0x000018e0


	//----- nvinfo : EIATTR_MAX_THREADS
	.align		4
.L_2603:
        /*0138*/ 	.byte	0x04, 0x05
        /*013a*/ 	.short	(.L_2605 - .L_2604)
.L_2604:
        /*013c*/ 	.word	0x00000080
        /*0140*/ 	.word	0x00000001
        /*0144*/ 	.word	0x00000001


	//----- nvinfo : EIATTR_CRS_STACK_SIZE
	.align		4
.L_2605:
        /*0148*/ 	.byte	0x04, 0x1e
        /*014a*/ 	.short	(.L_2607 - .L_2606)
.L_2606:
        /*014c*/ 	.word	0x00000000


	//----- nvinfo : EIATTR_CBANK_PARAM_SIZE
	.align		4
.L_2607:
        /*0150*/ 	.byte	0x03, 0x19
        /*0152*/ 	.short	0x0048


	//----- nvinfo : EIATTR_PARAM_CBANK
	.align		4
        /*0154*/ 	.byte	0x04, 0x0a
        /*0156*/ 	.short	(.L_2609 - .L_2608)
	.align		4
.L_2608:
        /*0158*/ 	.word	index@(.nv.constant0._ZN4vllm3moe10topkGatingILi8ELi64ELi4ELi16ELi32Ej13__nv_bfloat16LNS0_11ScoringFuncE1EEEvPKT5_PKbPfiPT4_PiiiibPKf)
        /*015c*/ 	.short	0x0380
        /*015e*/ 	.short	0x0048


	//----- nvinfo : EIATTR_SW_WAR
	.align		4
.L_2609:
        /*0160*/ 	.byte	0x04, 0x36
        /*0162*/ 	.short	(.L_2611 - .L_2610)
.L_2610:
        /*0164*/ 	.word	0x00000008
.L_2611:


//--------------------- .nv.info._ZN4vllm3moe10topkGatingILi8ELi32ELi4ELi16ELi32Ej13__nv_bfloat16LNS0_11ScoringFuncE1EEEvPKT5_PKbPfiPT4_PiiiibPKf --------------------------
	.section	.nv.info._ZN4vllm3moe10topkGatingILi8ELi32ELi4ELi16ELi32Ej13__nv_bfloat16LNS0_11ScoringFuncE1EEEvPKT5_PKbPfiPT4_PiiiibPKf,"",@"SHT_CUDA_INFO"
	.sectionflags	@""
	.align	4


	//----- nvinfo : EIATTR_CUDA_API_VERSION
	.align		4
        /*0000*/ 	.byte	0x04, 0x37
        /*0002*/ 	.short	(.L_2613 - .L_2612)
.L_2612:
        /*0004*/ 	.word	0x00000082


	//----- nvinfo : EIATTR_KPARAM_INFO
	.align		4
.L_2613:
        /*0008*/ 	.byte	0x04, 0x17
        /*000a*/ 	.short	(.L_2615 - .L_2614)
.L_2614:
        /*000c*/ 	.word	0x00000000
        /*0010*/ 	.short	0x000a
        /*0012*/ 	.short	0x0040
        /*0014*/ 	.byte	0x00, 0xf5, 0x21, 0x00


	//----- nvinfo : EIATTR_KPARAM_INFO
	.align		4
.L_2615:
        /*0018*/ 	.byte	0x04, 0x17
        /*001a*/ 	.short	(.L_2617 - .L_2616)
.L_2616:
        /*001c*/ 	.word	0x00000000
        /*0020*/ 	.short	0x0009
        /*0022*/ 	.short	0x003c
        /*0024*/ 	.byte	0x00, 0xf0, 0x05, 0x00


	//----- nvinfo : EIATTR_KPARAM_INFO
	.align		4
.L_2617:
        /*0028*/ 	.byte	0x04, 0x17
        /*002a*/ 	.short	(.L_2619 - .L_2618)
.L_2618:
        /*002c*/ 	.word	0x00000000
        /*0030*/ 	.short	0x0008
        /*0032*/ 	.short	0x0038
        /*0034*/ 	.byte	0x00, 0xf0, 0x11, 0x00


	//----- nvinfo : EIATTR_KPARAM_INFO
	.align		4
.L_2619:
        /*0038*/ 	.byte	0x04, 0x17
        /*003a*/ 	.short	(.L_2621 - .L_2620)
.L_2620:
        /*003c*/ 	.word	0x00000000
        /*0040*/ 	.short	0x0007
        /*0042*/ 	.short	0x0034
        /*0044*/ 	.byte	0x00, 0xf0, 0x11, 0x00


	//----- nvinfo : EIATTR_KPARAM_INFO
	.align		4
.L_2621:
        /*0048*/ 	.byte	0x04, 0x17
        /*004a*/ 	.short	(.L_2623 - .L_2622)
.L_2622:
        /*004c*/ 	.word	0x00000000
        /*0050*/ 	.short	0x0006
        /*0052*/ 	.short	0x0030
        /*0054*/ 	.byte	0x00, 0xf0, 0x11, 0x00


	//----- nvinfo : EIATTR_KPARAM_INFO
	.align		4
.L_2623:
        /*0058*/ 	.byte	0x04, 0x17
        /*005a*/ 	.short	(.L_2625 - .L_2624)
.L_2624:
        /*005c*/ 	.word	0x00000000
        /*0060*/ 	.short	0x0005
        /*0062*/ 	.short	0x0028
        /*0064*/ 	.byte	0x00, 0xf5, 0x21, 0x00


	//----- nvinfo : EIATTR_KPARAM_INFO
	.align		4
.L_2625:
        /*0068*/ 	.byte	0x04, 0x17
        /*006a*/ 	.short	(.L_2627 - .L_2626)
.L_2626:
        /*006c*/ 	.word	0x00000000
        /*0070*/ 	.short	0x0004
        /*0072*/ 	.short	0x0020
        /*0074*/ 	.byte	0x00, 0xf5, 0x21, 0x00


	//----- nvinfo : EIATTR_KPARAM_INFO
	.align		4
.L_2627:
        /*0078*/ 	.byte	0x04, 0x17
        /*007a*/ 	.short	(.L_2629 - .L_2628)
.L_2628:
        /*007c*/ 	.word	0x00000000
        /*0080*/ 	.short	0x0003
        /*0082*/ 	.short	0x0018
        /*0084*/ 	.byte	0x00, 0xf0, 0x11, 0x00


	//----- nvinfo : EIATTR_KPARAM_INFO
	.align		4
.L_2629:
        /*0088*/ 	.byte	0x04, 0x17
        /*008a*/ 	.short	(.L_2631 - .L_2630)
.L_2630:
        /*008c*/ 	.word	0x00000000
        /*0090*/ 	.short	0x0002
        /*0092*/ 	.short	0x0010
        /*0094*/ 	.byte	0x00, 0xf5, 0x21, 0x00


	//----- nvinfo : EIATTR_KPARAM_INFO
	.align		4
.L_2631:
        /*0098*/ 	.byte	0x04, 0x17
        /*009a*/ 	.short	(.L_2633 - .L_2632)
.L_2632:
        /*009c*/ 	.word	0x00000000
        /*00a0*/ 	.short	0x0001
        /*00a2*/ 	.short	0x0008
        /*00a4*/ 	.byte	0x00, 0xf5, 0x21, 0x00


	//----- nvinfo : EIATTR_KPARAM_INFO
	.align		4
.L_2633:
        /*00a8*/ 	.byte	0x04, 0x17
        /*00aa*/ 	.short	(.L_2635 - .L_2634)
.L_2634:
        /*00ac*/ 	.word	0x00000000
        /*00b0*/ 	.short	0x0000
        /*00b2*/ 	.short	0x0000
        /*00b4*/ 	.byte	0x00, 0xf5, 0x21, 0x00


	//----- nvinfo : EIATTR_SPARSE_MMA_MASK
	.align		4
.L_2635:
        /*00b8*/ 	.byte	0x03, 0x50
        /*00ba*/ 	.short	0x0000


	//----- nvinfo : EIATTR_MAXREG_COUNT
	.align		4
        /*00bc*/ 	.byte	0x03, 0x1b
        /*00be*/ 	.short	0x00ff


	//----- nvinfo : EIATTR_MERCURY_ISA_VERSION
	.align		4
        /*00c0*/ 	.byte	0x03, 0x5f
        /*00c2*/ 	.short	0x0101


	//----- nvinfo : EIATTR_COOP_GROUP_MASK_REGIDS
	.align		4
        /*00c4*/ 	.byte	0x04, 0x29
        /*00c6*/ 	.short	(.L_2637 - .L_2636)


	//   ....[0]....
.L_2636:
        /*00c8*/ 	.word	0xffffffff


	//   ....[1]....
        /*00cc*/ 	.word	0xffffffff


	//   ....[2]....
        /*00d0*/ 	.word	0xffffffff


	//   ....[3]....
        /*00d4*/ 	.word	0xffffffff


	//   ....[4]....
        /*00d8*/ 	.word	0xffffffff


	//   ....[5]....
        /*00dc*/ 	.word	0xffffffff


	//----- nvinfo : EIATTR_COOP_GROUP_INSTR_OFFSETS
	.align		4
.L_2637:
        /*00e0*/ 	.byte	0x04, 0x28
        /*00e2*/ 	.short	(.L_2639 - .L_2638)


	//   ....[0]....
.L_2638:
        /*00e4*/ 	.word	0x000009c0


	//   ....[1]....
        /*00e8*/ 	.word	0x00000a30


	//   ....[2]....
        /*00ec*/ 	.word	0x00000a80


	//   ....[3]....
        /*00f0*/ 	.word	0x00000aa0


	//   ....[4]....
        /*00f4*/ 	.word	0x00000ae0


	//   ....[5]....
        /*00f8*/ 	.word	0x00000b00


	//----- nvinfo : EIATTR_VRC_CTA_INIT_COUNT
	.align		4
.L_2639:
        /*00fc*/ 	.byte	0x02, 0x4a
	.zero		1
	.zero		1


	//----- nvinfo : EIATTR_EXIT_INSTR_OFFSETS
	.align		4
        /*0100*/ 	.byte	0x04, 0x1c
        /*0102*/ 	.short	(.L_2641 - .L_2640)


	//   ....[0]....
.L_2640:
        /*0104*/ 	.word	0x00000090


	//   ....[1]....
        /*0108*/ 	.word	0x00000f60


	//   ....[2]....
        /*010c*/ 	.word	0x00000f80


	//   ....[3]....
        /*0110*/ 	.word	0x000013f0


	//   ....[4]....
        /*0114*/ 	.word	0x00001610


	//   ....[5]....
        /*0118*/ 	.word	0x00001770


	//   ....[6]....
        /*011c*/ 	.word	0x00001840


	//----- nvinfo : EIATTR_MAX_THREADS
	.align		4
.L_2641:
        /*0120*/ 	.byte	0x04, 0x05
        /*0122*/ 	.short	(.L_2643 - .L_2642)
.L_2642:
        /*0124*/ 	.word	0x00000080
        /*0128*/ 	.word	0x00000001
        /*012c*/ 	.word	0x00000001


	//----- nvinfo : EIATTR_CRS_STACK_SIZE
	.align		4
.L_2643:
        /*0130*/ 	.byte	0x04, 0x1e
        /*0132*/ 	.short	(.L_2645 - .L_2644)
.L_2644:
        /*0134*/ 	.word	0x00000000


	//----- nvinfo : EIATTR_CBANK_PARAM_SIZE
	.align		4
.L_2645:
        /*0138*/ 	.byte	0x03, 0x19
        /*013a*/ 	.short	0x0048


	//----- nvinfo : EIATTR_PARAM_CBANK
	.align		4
        /*013c*/ 	.byte	0x04, 0x0a
        /*013e*/ 	.short	(.L_2647 - .L_2646)
	.align		4
.L_2646:
        /*0140*/ 	.word	index@(.nv.constant0._ZN4vllm3moe10topkGatingILi8ELi32ELi4ELi16ELi32Ej13__nv_bfloat16LNS0_11ScoringFuncE1EEEvPKT5_PKbPfiPT4_PiiiibPKf)
        /*0144*/ 	.short	0x0380
        /*0146*/ 	.short	0x0048


	//----- nvinfo : EIATTR_SW_WAR
	.align		4
.L_2647:
        /*0148*/ 	.byte	0x04, 0x36
        /*014a*/ 	.short	(.L_2649 - .L_2648)
.L_2648:
        /*014c*/ 	.word	0x00000008
.L_2649:


//--------------------- .nv.info._ZN4vllm3moe10topkGatingILi8ELi16ELi4ELi16ELi32Ej13__nv_bfloat16LNS0_11ScoringFuncE1EEEvPKT5_PKbPfiPT4_PiiiibPKf --------------------------
	.section	.nv.info._ZN4vllm3moe10topkGatingILi8ELi16ELi4ELi16ELi32Ej13__nv_bfloat16LNS0_11ScoringFuncE1EEEvPKT5_PKbPfiPT4_PiiiibPKf,"",@"SHT_CUDA_INFO"
	.sectionflags	@""
	.align	4


	//----- nvinfo : EIATTR_CUDA_API_VERSION
	.align		4
        /*0000*/ 	.byte	0x04, 0x37
        /*0002*/ 	.short	(.L_2651 - .L_2650)
.L_2650:
        /*0004*/ 	.word	0x00000082


	//----- nvinfo : EIATTR_KPARAM_INFO
	.align		4
.L_2651:
        /*0008*/ 	.byte	0x04, 0x17
        /*000a*/ 	.short	(.L_2653 - .L_2652)
.L_2652:
        /*000c*/ 	.word	0x00000000
        /*0010*/ 	.short	0x000a
        /*0012*/ 	.short	0x0040
        /*0014*/ 	.byte	0x00, 0xf5, 0x21, 0x00


	//----- nvinfo : EIATTR_KPARAM_INFO
	.align		4
.L_2653:
        /*0018*/ 	.byte	0x04, 0x17
        /*001a*/ 	.short	(.L_2655 - .L_2654)
.L_2654:
        /*001c*/ 	.word	0x00000000
        /*0020*/ 	.short	0x0009
        /*0022*/ 	.short	0x003c
        /*0024*/ 	.byte	0x00, 0xf0, 0x05, 0x00


	//----- nvinfo : EIATTR_KPARAM_INFO
	.align		4
.L_2655:
        /*0028*/ 	.byte	0x04, 0x17
        /*002a*/ 	.short	(.L_2657 - .L_2656)
.L_2656:
        /*002c*/ 	.word	0x00000000
        /*0030*/ 	.short	0x0008
        /*0032*/ 	.short	0x0038
        /*0034*/ 	.byte	0x00, 0xf0, 0x11, 0x00


	//----- nvinfo : EIATTR_KPARAM_INFO
	.align		4
.L_2657:
        /*0038*/ 	.byte	0x04, 0x17
        /*003a*/ 	.short	(.L_2659 - .L_2658)
.L_2658:
        /*003c*/ 	.word	0x00000000
        /*0040*/ 	.short	0x0007
        /*0042*/ 	.short	0x0034
        /*0044*/ 	.byte	0x00, 0xf0, 0x11, 0x00


	//----- nvinfo : EIATTR_KPARAM_INFO
	.align		4
.L_2659:
        /*0048*/ 	.byte	0x04, 0x17
        /*004a*/ 	.short	(.L_2661 - .L_2660)
.L_2660:
        /*004c*/ 	.word	0x00000000
        /*0050*/ 	.short	0x0006
        /*0052*/ 	.short	0x0030
        /*0054*/ 	.byte	0x00, 0xf0, 0x11, 0x00


	//----- nvinfo : EIATTR_KPARAM_INFO
	.align		4
.L_2661:
        /*0058*/ 	.byte	0x04, 0x17
        /*005a*/ 	.short	(.L_2663 - .L_2662)
.L_2662:
        /*005c*/ 	.word	0x00000000
        /*0060*/ 	.short	0x0005
        /*0062*/ 	.short	0x0028
        /*0064*/ 	.byte	0x00, 0xf5, 0x21, 0x00


	//----- nvinfo : EIATTR_KPARAM_INFO
	.align		4
.L_2663:
        /*0068*/ 	.byte	0x04, 0x17
        /*006a*/ 	.short	(.L_2665 - .L_2664)
.L_2664:
        /*006c*/ 	.word	0x00000000
        /*0070*/ 	.short	0x0004
        /*0072*/ 	.short	0x0020
        /*0074*/ 	.byte	0x00, 0xf5, 0x21, 0x00


	//----- nvinfo : EIATTR_KPARAM_INFO
	.align		4
.L_2665:
        /*0078*/ 	.byte	0x04, 0x17
        /*007a*/ 	.short	(.L_2667 - .L_2666)
.L_2666:
        /*007c*/ 	.word	0x00000000
        /*0080*/ 	.short	0x0003
        /*0082*/ 	.short	0x0018
        /*0084*/ 	.byte	0x00, 0xf0, 0x11, 0x00


	//----- nvinfo : EIATTR_KPARAM_INFO
	.align		4
.L_2667:
        /*0088*/ 	.byte	0x04, 0x17
        /*008a*/ 	.short	(.L_2669 - .L_2668)
.L_2668:
        /*008c*/ 	.word	0x00000000
        /*0090*/ 	.short	0x0002
        /*0092*/ 	.short	0x0010
        /*0094*/ 	.byte	0x00, 0xf5, 0x21, 0x00


	//----- nvinfo : EIATTR_KPARAM_INFO
	.align		4
.L_2669:
        /*0098*/ 	.byte	0x04, 0x17
        /*009a*/ 	.short	(.L_2671 - .L_2670)
.L_2670:
        /*009c*/ 	.word	0x00000000
        /*00a0*/ 	.short	0x0001
        /*00a2*/ 	.short	0x0008
        /*00a4*/ 	.byte	0x00, 0xf5, 0x21, 0x00


	//----- nvinfo : EIATTR_KPARAM_INFO
	.align		4
.L_2671:
        /*00a8*/ 	.byte	0x04, 0x17
        /*00aa*/ 	.short	(.L_2673 - .L_2672)
.L_2672:
        /*00ac*/ 	.word	0x00000000
        /*00b0*/ 	.short	0x0000
        /*00b2*/ 	.short	0x0000
        /*00b4*/ 	.byte	0x00, 0xf5, 0x21, 0x00


	//----- nvinfo : EIATTR_SPARSE_MMA_MASK
	.align		4
.L_2673:
        /*00b8*/ 	.byte	0x03, 0x50
        /*00ba*/ 	.short	0x0000


	//----- nvinfo : EIATTR_MAXREG_COUNT
	.align		4
        /*00bc*/ 	.byte	0x03, 0x1b
        /*00be*/ 	.short	0x00ff


	//----- nvinfo : EIATTR_MERCURY_ISA_VERSION
	.align		4
        /*00c0*/ 	.byte	0x03, 0x5f
        /*00c2*/ 	.short	0x0101


	//----- nvinfo : EIATTR_COOP_GROUP_MASK_REGIDS
	.align		4
        /*00c4*/ 	.byte	0x04, 0x29
        /*00c6*/ 	.short	(.L_2675 - .L_2674)


	//   ....[0]....
.L_2674:
        /*00c8*/ 	.word	0xffffffff


	//   ....[1]....
        /*00cc*/ 	.word	0xffffffff


	//   ....[2]....
        /*00d0*/ 	.word	0xffffffff


	//----- nvinfo : EIATTR_COOP_GROUP_INSTR_OFFSETS
	.align		4
.L_2675:
        /*00d4*/ 	.byte	0x04, 0x28
        /*00d6*/ 	.short	(.L_2677 - .L_2676)


	//   ....[0]....
.L_2676:
        /*00d8*/ 	.word	0x000009e0


	//   ....[1]....
        /*00dc*/ 	.word	0x00000a30


	//   ....[2]....
        /*00e0*/ 	.word	0x00000a60


	//----- nvinfo : EIATTR_VRC_CTA_INIT_COUNT
	.align		4
.L_2677:
        /*00e4*/ 	.byte	0x02, 0x4a
	.zero		1
	.zero		1


	//----- nvinfo : EIATTR_EXIT_INSTR_OFFSETS
	.align		4
        /*00e8*/ 	.byte	0x04, 0x1c
        /*00ea*/ 	.short	(.L_2679 - .L_2678)


	//   ....[0]....
.L_2678:
        /*00ec*/ 	.word	0x00000090


	//   ....[1]....
        /*00f0*/ 	.word	0x00000ec0


	//   ....[2]....
        /*00f4*/ 	.word	0x00000ee0


	//   ....[3]....
        /*00f8*/ 	.word	0x00001350


	//   ....[4]....
        /*00fc*/ 	.word	0x00001570


	//   ....[5]....
        /*0100*/ 	.word	0x000016d0


	//   ....[6]....
        /*0104*/ 	.word	0x000017a0


	//----- nvinfo : EIATTR_MAX_THREADS
	.align		4
.L_2679:
        /*0108*/ 	.byte	0x04, 0x05
        /*010a*/ 	.short	(.L_2681 - .L_2680)
.L_2680:
        /*010c*/ 	.word	0x00000080
        /*0110*/ 	.word	0x00000001
        /*0114*/ 	.word	0x00000001


	//----- nvinfo : EIATTR_CRS_STACK_SIZE
	.align		4
.L_2681:
        /*0118*/ 	.byte	0x04, 0x1e
        /*011a*/ 	.short	(.L_2683 - .L_2682)
.L_2682:
        /*011c*/ 	.word	0x00000000


	//----- nvinfo : EIATTR_CBANK_PARAM_SIZE
	.align		4
.L_2683:
        /*0120*/ 	.byte	0x03, 0x19
        /*0122*/ 	.short	0x0048


	//----- nvinfo : EIATTR_PARAM_CBANK
	.align		4
        /*0124*/ 	.byte	0x04, 0x0a
        /*0126*/ 	.short	(.L_2685 - .L_2684)
	.align		4
.L_2684:
        /*0128*/ 	.word	index@(.nv.constant0._ZN4vllm3moe10topkGatingILi8ELi16ELi4ELi16ELi32Ej13__nv_bfloat16LNS0_11ScoringFuncE1EEEvPKT5_PKbPfiPT4_PiiiibPKf)
        /*012c*/ 	.short	0x0380
        /*012e*/ 	.short	0x0048


	//----- nvinfo : EIATTR_SW_WAR
	.align		4
.L_2685:
        /*0130*/ 	.byte	0x04, 0x36
        /*0132*/ 	.short	(.L_2687 - .L_2686)
.L_2686:
        /*0134*/ 	.word	0x00000008
.L_2687:


//--------------------- .nv.info._ZN4vllm3moe10topkGatingILi8ELi8ELi4ELi16ELi32Ej13__nv_bfloat16LNS0_11ScoringFuncE1EEEvPKT5_PKbPfiPT4_PiiiibPKf --------------------------
	.section	.nv.info._ZN4vllm3moe10topkGatingILi8ELi8ELi4ELi16ELi32Ej13__nv_bfloat16LNS0_11ScoringFuncE1EEEvPKT5_PKbPfiPT4_PiiiibPKf,"",@"SHT_CUDA_INFO"
	.sectionflags	@""
	.align	4


	//----- nvinfo : EIATTR_CUDA_API_VERSION
	.align		4
        /*0000*/ 	.byte	0x04, 0x37
        /*0002*/ 	.short	(.L_2689 - .L_2688)
.L_2688:
        /*0004*/ 	.word	0x00000082


	//----- nvinfo : EIATTR_KPARAM_INFO
	.align		4
.L_2689:
        /*0008*/ 	.byte	0x04, 0x17
        /*000a*/ 	.short	(.L_2691 - .L_2690)
.L_2690:
        /*000c*/ 	.word	0x00000000
        /*0010*/ 	.short	0x000a
        /*0012*/ 	.short	0x0040
        /*0014*/ 	.byte	0x00, 0xf5, 0x21, 0x00


	//----- nvinfo : EIATTR_KPARAM_INFO
	.align		4
.L_2691:
        /*0018*/ 	.byte	0x04, 0x17
        /*001a*/ 	.short	(.L_2693 - .L_2692)
.L_2692:
        /*001c*/ 	.word	0x00000000
        /*0020*/ 	.short	0x0009
        /*0022*/ 	.short	0x003c
        /*0024*/ 	.byte	0x00, 0xf0, 0x05, 0x00


	//----- nvinfo : EIATTR_KPARAM_INFO
	.align		4
.L_2693:
        /*0028*/ 	.byte	0x04, 0x17
        /*002a*/ 	.short	(.L_2695 - .L_2694)
.L_2694:
        /*002c*/ 	.word	0x00000000
        /*0030*/ 	.short	0x0008
        /*0032*/ 	.short	0x0038
        /*0034*/ 	.byte	0x00, 0xf0, 0x11, 0x00


	//----- nvinfo : EIATTR_KPARAM_INFO
	.align		4
.L_2695:
        /*0038*/ 	.byte	0x04, 0x17
        /*003a*/ 	.short	(.L_2697 - .L_2696)
.L_2696:
        /*003c*/ 	.word	0x00000000
        /*0040*/ 	.short	0x0007
        /*0042*/ 	.short	0x0034
        /*0044*/ 	.byte	0x00, 0xf0, 0x11, 0x00


	//----- nvinfo : EIATTR_KPARAM_INFO
	.align		4
.L_2697:
        /*0048*/ 	.byte	0x04, 0x17
        /*004a*/ 	.short	(.L_2699 - .L_2698)
.L_2698:
        /*004c*/ 	.word	0x00000000
        /*0050*/ 	.short	0x0006
        /*0052*/ 	.short	0x0030
        /*0054*/ 	.byte	0x00, 0xf0, 0x11, 0x00


	//----- nvinfo : EIATTR_KPARAM_INFO
	.align		4
.L_2699:
        /*0058*/ 	.byte	0x04, 0x17
        /*005a*/ 	.short	(.L_2701 - .L_2700)
.L_2700:
        /*005c*/ 	.word	0x00000000
        /*0060*/ 	.short	0x0005
        /*0062*/ 	.short	0x0028
        /*0064*/ 	.byte	0x00, 0xf5, 0x21, 0x00


	//----- nvinfo : EIATTR_KPARAM_INFO
	.align		4
.L_2701:
        /*0068*/ 	.byte	0x04, 0x17
        /*006a*/ 	.short	(.L_2703 - .L_2702)
.L_2702:
        /*006c*/ 	.word	0x00000000
        /*0070*/ 	.short	0x0004
        /*0072*/ 	.short	0x0020
        /*0074*/ 	.byte	0x00, 0xf5, 0x21, 0x00


	//----- nvinfo : EIATTR_KPARAM_INFO
	.align		4
.L_2703:
        /*0078*/ 	.byte	0x04, 0x17
        /*007a*/ 	.short	(.L_2705 - .L_2704)
.L_2704:
        /*007c*/ 	.word	0x00000000
        /*0080*/ 	.short	0x0003
        /*0082*/ 	.short	0x0018
        /*0084*/ 	.byte	0x00, 0xf0, 0x11, 0x00


	//----- nvinfo : EIATTR_KPARAM_INFO
	.align		4
.L_2705:
        /*0088*/ 	.byte	0x04, 0x17
        /*008a*/ 	.short	(.L_2707 - .L_2706)
.L_2706:
        /*008c*/ 	.word	0x00000000
        /*0090*/ 	.short	0x0002
        /*0092*/ 	.short	0x0010
        /*0094*/ 	.byte	0x00, 0xf5, 0x21, 0x00


	//----- nvinfo : EIATTR_KPARAM_INFO
	.align		4
.L_2707:
        /*0098*/ 	.byte	0x04, 0x17
        /*009a*/ 	.short	(.L_2709 - .L_2708)
.L_2708:
        /*009c*/ 	.word	0x00000000
        /*00a0*/ 	.short	0x0001
        /*00a2*/ 	.short	0x0008
        /*00a4*/ 	.byte	0x00, 0xf5, 0x21, 0x00


	//----- nvinfo : EIATTR_KPARAM_INFO
	.align		4
.L_2709:
        /*00a8*/ 	.byte	0x04, 0x17
        /*00aa*/ 	.short	(.L_2711 - .L_2710)
.L_2710:
        /*00ac*/ 	.word	0x00000000
        /*00b0*/ 	.short	0x0000
        /*00b2*/ 	.short	0x0000
        /*00b4*/ 	.byte	0x00, 0xf5, 0x21, 0x00


	//----- nvinfo : EIATTR_SPARSE_MMA_MASK
	.align		4
.L_2711:
        /*00b8*/ 	.byte	0x03, 0x50
        /*00ba*/ 	.short	0x0000


	//----- nvinfo : EIATTR_MAXREG_COUNT
	.align		4
        /*00bc*/ 	.byte	0x03, 0x1b
        /*00be*/ 	.short	0x00ff


	//----- nvinfo : EIATTR_MERCURY_ISA_VERSION
	.align		4
        /*00c0*/ 	.byte	0x03, 0x5f
        /*00c2*/ 	.short	0x0101


	//----- nvinfo : EIATTR_VRC_CTA_INIT_COUNT
	.align		4
        /*00c4*/ 	.byte	0x02, 0x4a
	.zero		1
	.zero		1


	//----- nvinfo : EIATTR_EXIT_INSTR_OFFSETS
	.align		4
        /*00c8*/ 	.byte	0x04, 0x1c
        /*00ca*/ 	.short	(.L_2713 - .L_2712)


	//   ....[0]....
.L_2712:
        /*00cc*/ 	.word	0x00000090


	//   ....[1]....
        /*00d0*/ 	.word	0x00001390


	//   ....[2]....
        /*00d4*/ 	.word	0x000013b0


	//   ....[3]....
        /*00d8*/ 	.word	0x00001820


	//   ....[4]....
        /*00dc*/ 	.word	0x00001a40


	//   ....[5]....
        /*00e0*/ 	.word	0x00001ba0


	//   ....[6]....
        /*00e4*/ 	.word	0x00001c70


	//----- nvinfo : EIATTR_MAX_THREADS
	.align		4
.L_2713:
        /*00e8*/ 	.byte	0x04, 0x05
        /*00ea*/ 	.short	(.L_2715 - .L_2714)
.L_2714:
        /*00ec*/ 	.word	0x00000080
        /*00f0*/ 	.word	0x00000001
        /*00f4*/ 	.word	0x00000001


	//----- nvinfo : EIATTR_CBANK_PARAM_SIZE
	.align		4
.L_2715:
        /*00f8*/ 	.byte	0x03, 0x19
        /*00fa*/ 	.short	0x0048


	//----- nvinfo : EIATTR_PARAM_CBANK
	.align		4
        /*00fc*/ 	.byte	0x04, 0x0a
        /*00fe*/ 	.short	(.L_2717 - .L_2716)
	.align		4
.L_2716:
        /*0100*/ 	.word	index@(.nv.constant0._ZN4vllm3moe10topkGatingILi8ELi8ELi4ELi16ELi32Ej13__nv_bfloat16LNS0_11ScoringFuncE1EEEvPKT5_PKbPfiPT4_PiiiibPKf)
        /*0104*/ 	.short	0x0380
        /*0106*/ 	.short	0x0048


	//----- nvinfo : EIATTR_SW_WAR
	.align		4
.L_2717:
        /*0108*/ 	.byte	0x04, 0x36
        /*010a*/ 	.short	(.L_2719 - .L_2718)
.L_2718:
        /*010c*/ 	.word	0x00000008
.L_2719:


//--------------------- .nv.info._ZN4vllm3moe10topkGatingILi4ELi4ELi4ELi8ELi32Ej13__nv_bfloat16LNS0_11ScoringFuncE1EEEvPKT5_PKbPfiPT4_PiiiibPKf --------------------------
	.section	.nv.info._ZN4vllm3moe10topkGatingILi4ELi4ELi4ELi8ELi32Ej13__nv_bfloat16LNS0_11ScoringFuncE1EEEvPKT5_PKbPfiPT4_PiiiibPKf,"",@"SHT_CUDA_INFO"
	.sectionflags	@""
	.align	4


	//----- nvinfo : EIATTR_CUDA_API_VERSION
	.align		4
        /*0000*/ 	.byte	0x04, 0x37
        /*0002*/ 	.short	(.L_2721 - .L_2720)
.L_2720:
        /*0004*/ 	.word	0x00000082


	//----- nvinfo : EIATTR_KPARAM_INFO
	.align		4
.L_2721:
        /*0008*/ 	.byte	0x04, 0x17
        /*000a*/ 	.short	(.L_2723 - .L_2722)
.L_2722:
        /*000c*/ 	.word	0x00000000
        /*0010*/ 	.short	0x000a
        /*0012*/ 	.short	0x0040
        /*0014*/ 	.byte	0x00, 0xf5, 0x21, 0x00


	//----- nvinfo : EIATTR_KPARAM_INFO
	.align		4
.L_2723:
        /*0018*/ 	.byte	0x04, 0x17
        /*001a*/ 	.short	(.L_2725 - .L_2724)
.L_2724:
        /*001c*/ 	.word	0x00000000
        /*0020*/ 	.short	0x0009
        /*0022*/ 	.short	0x003c
        /*0024*/ 	.byte	0x00, 0xf0, 0x05, 0x00


	//----- nvinfo : EIATTR_KPARAM_INFO
	.align		4
.L_2725:
        /*0028*/ 	.byte	0x04, 0x17
        /*002a*/ 	.short	(.L_2727 - .L_2726)
.L_2726:
        /*002c*/ 	.word	0x00000000
        /*0030*/ 	.short	0x0008
        /*0032*/ 	.short	0x0038
        /*0034*/ 	.byte	0x00, 0xf0, 0x11, 0x00


	//----- nvinfo : EIATTR_KPARAM_INFO
	.align		4
.L_2727:
        /*0038*/ 	.byte	0x04, 0x17
        /*003a*/ 	.short	(.L_2729 - .L_2728)
.L_2728:
        /*003c*/ 	.word	0x00000000
        /*0040*/ 	.short	0x0007
        /*0042*/ 	.short	0x0034
        /*0044*/ 	.byte	0x00, 0xf0, 0x11, 0x00


	//----- nvinfo : EIATTR_KPARAM_INFO
	.align		4
.L_2729:
        /*0048*/ 	.byte	0x04, 0x17
        /*004a*/ 	.short	(.L_2731 - .L_2730)
.L_2730:
        /*004c*/ 	.word	0x00000000
        /*0050*/ 	.short	0x0006
        /*0052*/ 	.short	0x0030
        /*0054*/ 	.byte	0x00, 0xf0, 0x11, 0x00


	//----- nvinfo : EIATTR_KPARAM_INFO
	.align		4
.L_2731:
        /*0058*/ 	.byte	0x04, 0x17
        /*005a*/ 	.short	(.L_2733 - .L_2732)
.L_2732:
        /*005c*/ 	.word	0x00000000
        /*0060*/ 	.short	0x0005
        /*0062*/ 	.short	0x0028
        /*0064*/ 	.byte	0x00, 0xf5, 0x21, 0x00


	//----- nvinfo : EIATTR_KPARAM_INFO
	.align		4
.L_2733:
        /*0068*/ 	.byte	0x04, 0x17
        /*006a*/ 	.short	(.L_2735 - .L_2734)
.L_2734:
        /*006c*/ 	.word	0x00000000
        /*0070*/ 	.short	0x0004
        /*0072*/ 	.short	0x0020
        /*0074*/ 	.byte	0x00, 0xf5, 0x21, 0x00


	//----- nvinfo : EIATTR_KPARAM_INFO
	.align		4
.L_2735:
        /*0078*/ 	.byte	0x04, 0x17
        /*007a*/ 	.short	(.L_2737 - .L_2736)
.L_2736:
        /*007c*/ 	.word	0x00000000
        /*0080*/ 	.short	0x0003
        /*0082*/ 	.short	0x0018
        /*0084*/ 	.byte	0x00, 0xf0, 0x11, 0x00


	//----- nvinfo : EIATTR_KPARAM_INFO
	.align		4
.L_2737:
        /*0088*/ 	.byte	0x04, 0x17
        /*008a*/ 	.short	(.L_2739 - .L_2738)
.L_2738:
        /*008c*/ 	.word	0x00000000
        /*0090*/ 	.short	0x0002
        /*0092*/ 	.short	0x0010
        /*0094*/ 	.byte	0x00, 0xf5, 0x21, 0x00


	//----- nvinfo : EIATTR_KPARAM_INFO
	.align		4
.L_2739:
        /*0098*/ 	.byte	0x04, 0x17
        /*009a*/ 	.short	(.L_2741 - .L_2740)
.L_2740:
        /*009c*/ 	.word	0x00000000
        /*00a0*/ 	.short	0x0001
        /*00a2*/ 	.short	0x0008
        /*00a4*/ 	.byte	0x00, 0xf5, 0x21, 0x00


	//----- nvinfo : EIATTR_KPARAM_INFO
	.align		4
.L_2741:
        /*00a8*/ 	.byte	0x04, 0x17
        /*00aa*/ 	.short	(.L_2743 - .L_2742)
.L_2742:
        /*00ac*/ 	.word	0x00000000
        /*00b0*/ 	.short	0x0000
        /*00b2*/ 	.short	0x0000
        /*00b4*/ 	.byte	0x00, 0xf5, 0x21, 0x00


	//----- nvinfo : EIATTR_SPARSE_MMA_MASK
	.align		4
.L_2743:
        /*00b8*/ 	.byte	0x03, 0x50
        /*00ba*/ 	.short	0x0000


	//----- nvinfo : EIATTR_MAXREG_COUNT
	.align		4
        /*00bc*/ 	.byte	0x03, 0x1b
        /*00be*/ 	.short	0x00ff


	//----- nvinfo : EIATTR_MERCURY_ISA_VERSION
	.align		4
        /*00c0*/ 	.byte	0x03, 0x5f
        /*00c2*/ 	.short	0x0101


	//----- nvinfo : EIATTR_VRC_CTA_INIT_COUNT
	.align		4
        /*00c4*/ 	.byte	0x02, 0x4a
	.zero		1
	.zero		1


	//----- nvinfo : EIATTR_EXIT_INSTR_OFFSETS
	.align		4
        /*00c8*/ 	.byte	0x04, 0x1c
        /*00ca*/ 	.short	(.L_2745 - .L_2744)


	//   ....[0]....
.L_2744:
        /*00cc*/ 	.word	0x00000080


	//   ....[1]....
        /*00d0*/ 	.word	0x00001670


	//   ....[2]....
        /*00d4*/ 	.word	0x000016a0


	//   ....[3]....
        /*00d8*/ 	.word	0x00001b10


	//   ....[4]....
        /*00dc*/ 	.word	0x00001d30


	//   ....[5]....
        /*00e0*/ 	.word	0x00001e90


	//   ....[6]....
        /*00e4*/ 	.word	0x00001f60


	//----- nvinfo : EIATTR_MAX_THREADS
	.align		4
.L_2745:
        /*00e8*/ 	.byte	0x04, 0x05
        /*00ea*/ 	.short	(.L_2747 - .L_2746)
.L_2746:
        /*00ec*/ 	.word	0x00000080
        /*00f0*/ 	.word	0x00000001
        /*00f4*/ 	.word	0x00000001


	//----- nvinfo : EIATTR_CBANK_PARAM_SIZE
	.align		4
.L_2747:
        /*00f8*/ 	.byte	0x03, 0x19
        /*00fa*/ 	.short	0x0048


	//----- nvinfo : EIATTR_PARAM_CBANK
	.align		4
        /*00fc*/ 	.byte	0x04, 0x0a
        /*00fe*/ 	.short	(.L_2749 - .L_2748)
	.align		4
.L_2748:
        /*0100*/ 	.word	index@(.nv.constant0._ZN4vllm3moe10topkGatingILi4ELi4ELi4ELi8ELi32Ej13__nv_bfloat16LNS0_11ScoringFuncE1EEEvPKT5_PKbPfiPT4_PiiiibPKf)
        /*0104*/ 	.short	0x0380
        /*0106*/ 	.short	0x0048


	//----- nvinfo : EIATTR_SW_WAR
	.align		4
.L_2749:
        /*0108*/ 	.byte	0x04, 0x36
        /*010a*/ 	.short	(.L_2751 - .L_2750)
.L_2750:
        /*010c*/ 	.word	0x00000008
.L_2751:


//--------------------- .nv.info._ZN4vllm3moe10topkGatingILi2ELi2ELi4ELi4ELi32Ej13__nv_bfloat16LNS0_11ScoringFuncE1EEEvPKT5_PKbPfiPT4_PiiiibPKf --------------------------
	.section	.nv.info._ZN4vllm3moe10topkGatingILi2ELi2ELi4ELi4ELi32Ej13__nv_bfloat16LNS0_11ScoringFuncE1EEEvPKT5_PKbPfiPT4_PiiiibPKf,"",@"SHT_CUDA_INFO"
	.sectionflags	@""
	.align	4


	//----- nvinfo : EIATTR_CUDA_API_VERSION
	.align		4
        /*0000*/ 	.byte	0x04, 0x37
        /*0002*/ 	.short	(.L_2753 - .L_2752)
.L_2752:
        /*0004*/ 	.word	0x00000082


	//----- nvinfo : EIATTR_KPARAM_INFO
	.align		4
.L_2753:
        /*0008*/ 	.byte	0x04, 0x17
        /*000a*/ 	.short	(.L_2755 - .L_2754)
.L_2754:
        /*000c*/ 	.word	0x00000000
        /*0010*/ 	.short	0x000a
        /*0012*/ 	.short	0x0040
        /*0014*/ 	.byte	0x00, 0xf5, 0x21, 0x00


	//----- nvinfo : EIATTR_KPARAM_INFO
	.align		4
.L_2755:
        /*0018*/ 	.byte	0x04, 0x17
        /*001a*/ 	.short	(.L_2757 - .L_2756)
.L_2756:
        /*001c*/ 	.word	0x00000000
        /*0020*/ 	.short	0x0009
        /*0022*/ 	.short	0x003c
        /*0024*/ 	.byte	0x00, 0xf0, 0x05, 0x00


	//----- nvinfo : EIATTR_KPARAM_INFO
	.align		4
.L_2757:
        /*0028*/ 	.byte	0x04, 0x17
        /*002a*/ 	.short	(.L_2759 - .L_2758)
.L_2758:
        /*002c*/ 	.word	0x00000000
        /*0030*/ 	.short	0x0008
        /*0032*/ 	.short	0x0038
        /*0034*/ 	.byte	0x00, 0xf0, 0x11, 0x00


	//----- nvinfo : EIATTR_KPARAM_INFO
	.align		4
.L_2759:
        /*0038*/ 	.byte	0x04, 0x17
        /*003a*/ 	.short	(.L_2761 - .L_2760)
.L_2760:
        /*003c*/ 	.word	0x00000000
        /*0040*/ 	.short	0x0007
        /*0042*/ 	.short	0x0034
        /*0044*/ 	.byte	0x00, 0xf0, 0x11, 0x00


	//----- nvinfo : EIATTR_KPARAM_INFO
	.align		4
.L_2761:
        /*0048*/ 	.byte	0x04, 0x17
        /*004a*/ 	.short	(.L_2763 - .L_2762)
.L_2762:
        /*004c*/ 	.word	0x00000000
        /*0050*/ 	.short	0x0006
        /*0052*/ 	.short	0x0030
        /*0054*/ 	.byte	0x00, 0xf0, 0x11, 0x00


	//----- nvinfo : EIATTR_KPARAM_INFO
	.align		4
.L_2763:
        /*0058*/ 	.byte	0x04, 0x17
        /*005a*/ 	.short	(.L_2765 - .L_2764)
.L_2764:
        /*005c*/ 	.word	0x00000000
        /*0060*/ 	.short	0x0005
        /*0062*/ 	.short	0x0028
        /*0064*/ 	.byte	0x00, 0xf5, 0x21, 0x00


	//----- nvinfo : EIATTR_KPARAM_INFO
	.align		4
.L_2765:
        /*0068*/ 	.byte	0x04, 0x17
        /*006a*/ 	.short	(.L_2767 - .L_2766)
.L_2766:
        /*006c*/ 	.word	0x00000000
        /*0070*/ 	.short	0x0004
        /*0072*/ 	.short	0x0020
        /*0074*/ 	.byte	0x00, 0xf5, 0x21, 0x00


	//----- nvinfo : EIATTR_KPARAM_INFO
	.align		4
.L_2767:
        /*0078*/ 	.byte	0x04, 0x17
        /*007a*/ 	.short	(.L_2769 - .L_2768)
.L_2768:
        /*007c*/ 	.word	0x00000000
        /*0080*/ 	.short	0x0003
        /*0082*/ 	.short	0x0018
        /*0084*/ 	.byte	0x00, 0xf0, 0x11, 0x00


	//----- nvinfo : EIATTR_KPARAM_INFO
	.align		4
.L_2769:
        /*0088*/ 	.byte	0x04, 0x17
        /*008a*/ 	.short	(.L_2771 - .L_2770)
.L_2770:
        /*008c*/ 	.word	0x00000000
        /*0090*/ 	.short	0x0002
        /*0092*/ 	.short	0x0010
        /*0094*/ 	.byte	0x00, 0xf5, 0x21, 0x00


	//----- nvinfo : EIATTR_KPARAM_INFO
	.align		4
.L_2771:
        /*0098*/ 	.byte	0x04, 0x17
        /*009a*/ 	.short	(.L_2773 - .L_2772)
.L_2772:
        /*009c*/ 	.word	0x00000000
        /*00a0*/ 	.short	0x0001
        /*00a2*/ 	.short	0x0008
        /*00a4*/ 	.byte	0x00, 0xf5, 0x21, 0x00


	//----- nvinfo : EIATTR_KPARAM_INFO
	.align		4
.L_2773:
        /*00a8*/ 	.byte	0x04, 0x17
        /*00aa*/ 	.short	(.L_2775 - .L_2774)
.L_2774:
        /*00ac*/ 	.word	0x00000000
        /*00b0*/ 	.short	0x0000
        /*00b2*/ 	.short	0x0000
        /*00b4*/ 	.byte	0x00, 0xf5, 0x21, 0x00


	//----- nvinfo : EIATTR_SPARSE_MMA_MASK
	.align		4
.L_2775:
        /*00b8*/ 	.byte	0x03, 0x50
        /*00ba*/ 	.short	0x0000


	//----- nvinfo : EIATTR_MAXREG_COUNT
	.align		4
        /*00bc*/ 	.byte	0x03, 0x1b
        /*00be*/ 	.short	0x00ff


	//----- nvinfo : EIATTR_MERCURY_ISA_VERSION
	.align		4
        /*00c0*/ 	.byte	0x03, 0x5f
        /*00c2*/ 	.short	0x0101


	//----- nvinfo : EIATTR_VRC_CTA_INIT_COUNT
	.align		4
        /*00c4*/ 	.byte	0x02, 0x4a
	.zero		1
	.zero		1


	//----- nvinfo : EIATTR_EXIT_INSTR_OFFSETS
	.align		4
        /*00c8*/ 	.byte	0x04, 0x1c
        /*00ca*/ 	.short	(.L_2777 - .L_2776)


	//   ....[0]....
.L_2776:
        /*00cc*/ 	.word	0x00000080


	//   ....[1]....
        /*00d0*/ 	.word	0x00001040


	//   ....[2]....
        /*00d4*/ 	.word	0x00001060


	//   ....[3]....
        /*00d8*/ 	.word	0x000014d0


	//   ....[4]....
        /*00dc*/ 	.word	0x000016f0


	//   ....[5]....
        /*00e0*/ 	.word	0x00001850


	//   ....[6]....
        /*00e4*/ 	.word	0x00001920


	//----- nvinfo : EIATTR_MAX_THREADS
	.align		4
.L_2777:
        /*00e8*/ 	.byte	0x04, 0x05
        /*00ea*/ 	.short	(.L_2779 - .L_2778)
.L_2778:
        /*00ec*/ 	.word	0x00000080
        /*00f0*/ 	.word	0x00000001
        /*00f4*/ 	.word	0x00000001


	//----- nvinfo : EIATTR_CBANK_PARAM_SIZE
	.align		4
.L_2779:
        /*00f8*/ 	.byte	0x03, 0x19
        /*00fa*/ 	.short	0x0048


	//----- nvinfo : EIATTR_PARAM_CBANK
	.align		4
        /*00fc*/ 	.byte	0x04, 0x0a
        /*00fe*/ 	.short	(.L_2781 - .L_2780)
	.align		4
.L_2780:
        /*0100*/ 	.word	index@(.nv.constant0._ZN4vllm3moe10topkGatingILi2ELi2ELi4ELi4ELi32Ej13__nv_bfloat16LNS0_11ScoringFuncE1EEEvPKT5_PKbPfiPT4_PiiiibPKf)
        /*0104*/ 	.short	0x0380
        /*0106*/ 	.short	0x0048


	//----- nvinfo : EIATTR_SW_WAR
	.align		4
.L_2781:
        /*0108*/ 	.byte	0x04, 0x36
        /*010a*/ 	.short	(.L_2783 - .L_2782)
.L_2782:
        /*010c*/ 	.word	0x00000008
.L_2783:


//--------------------- .nv.info._ZN4vllm3moe10topkGatingILi1ELi1ELi4ELi2ELi32Ej13__nv_bfloat16LNS0_11ScoringFuncE1EEEvPKT5_PKbPfiPT4_PiiiibPKf --------------------------
	.section	.nv.info._ZN4vllm3moe10topkGatingILi1ELi1ELi4ELi2ELi32Ej13__nv_bfloat16LNS0_11ScoringFuncE1EEEvPKT5_PKbPfiPT4_PiiiibPKf,"",@"SHT_CUDA_INFO"
	.sectionflags	@""
	.align	4


	//----- nvinfo : EIATTR_CUDA_API_VERSION
	.align		4
        /*0000*/ 	.byte	0x04, 0x37
        /*0002*/ 	.short	(.L_2785 - .L_2784)
.L_2784:
        /*0004*/ 	.word	0x00000082


	//----- nvinfo : EIATTR_KPARAM_INFO
	.align		4
.L_2785:
        /*0008*/ 	.byte	0x04, 0x17
        /*000a*/ 	.short	(.L_2787 - .L_2786)
.L_2786:
        /*000c*/ 	.word	0x00000000
        /*0010*/ 	.short	0x000a
        /*0012*/ 	.short	0x0040
        /*0014*/ 	.byte	0x00, 0xf5, 0x21, 0x00


	//----- nvinfo : EIATTR_KPARAM_INFO
	.align		4
.L_2787:
        /*0018*/ 	.byte	0x04, 0x17
        /*001a*/ 	.short	(.L_2789 - .L_2788)
.L_2788:
        /*001c*/ 	.word	0x00000000
        /*0020*/ 	.short	0x0009
        /*0022*/ 	.short	0x003c
        /*0024*/ 	.byte	0x00, 0xf0, 0x05, 0x00


	//----- nvinfo : EIATTR_KPARAM_INFO
	.align		4
.L_2789:
        /*0028*/ 	.byte	0x04, 0x17
        /*002a*/ 	.short	(.L_2791 - .L_2790)
.L_2790:
        /*002c*/ 	.word	0x00000000
        /*0030*/ 	.short	0x0008
        /*0032*/ 	.short	0x0038
        /*0034*/ 	.byte	0x00, 0xf0, 0x11, 0x00


	//----- nvinfo : EIATTR_KPARAM_INFO
	.align		4
.L_2791:
        /*0038*/ 	.byte	0x04, 0x17
        /*003a*/ 	.short	(.L_2793 - .L_2792)
.L_2792:
        /*003c*/ 	.word	0x00000000
        /*0040*/ 	.short	0x0007
        /*0042*/ 	.short	0x0034
        /*0044*/ 	.byte	0x00, 0xf0, 0x11, 0x00


	//----- nvinfo : EIATTR_KPARAM_INFO
	.align		4
.L_2793:
        /*0048*/ 	.byte	0x04, 0x17
        /*004a*/ 	.short	(.L_2795 - .L_2794)
.L_2794:
        /*004c*/ 	.word	0x00000000
        /*0050*/ 	.short	0x0006
        /*0052*/ 	.short	0x0030
        /*0054*/ 	.byte	0x00, 0xf0, 0x11, 0x00


	//----- nvinfo : EIATTR_KPARAM_INFO
	.align		4
.L_2795:
        /*0058*/ 	.byte	0x04, 0x17
        /*005a*/ 	.short	(.L_2797 - .L_2796)
.L_2796:
        /*005c*/ 	.word	0x00000000
        /*0060*/ 	.short	0x0005
        /*0062*/ 	.short	0x0028
        /*0064*/ 	.byte	0x00, 0xf5, 0x21, 0x00


	//----- nvinfo : EIATTR_KPARAM_INFO
	.align		4
.L_2797:
        /*0068*/ 	.byte	0x04, 0x17
        /*006a*/ 	.short	(.L_2799 - .L_2798)
.L_2798:
        /*006c*/ 	.word	0x00000000
        /*0070*/ 	.short	0x0004
        /*0072*/ 	.short	0x0020
        /*0074*/ 	.byte	0x00, 0xf5, 0x21, 0x00


	//----- nvinfo : EIATTR_KPARAM_INFO
	.align		4
.L_2799:
        /*0078*/ 	.byte	0x04, 0x17
        /*007a*/ 	.short	(.L_2801 - .L_2800)
.L_2800:
        /*007c*/ 	.word	0x00000000
        /*0080*/ 	.short	0x0003
        /*0082*/ 	.short	0x0018
        /*0084*/ 	.byte	0x00, 0xf0, 0x11, 0x00


	//----- nvinfo : EIATTR_KPARAM_INFO
	.align		4
.L_2801:
        /*0088*/ 	.byte	0x04, 0x17
        /*008a*/ 	.short	(.L_2803 - .L_2802)
.L_2802:
        /*008c*/ 	.word	0x00000000
        /*0090*/ 	.short	0x0002
        /*0092*/ 	.short	0x0010
        /*0094*/ 	.byte	0x00, 0xf5, 0x21, 0x00


	//----- nvinfo : EIATTR_KPARAM_INFO
	.align		4
.L_2803:
        /*0098*/ 	.byte	0x04, 0x17
        /*009a*/ 	.short	(.L_2805 - .L_2804)
.L_2804:
        /*009c*/ 	.word	0x00000000
        /*00a0*/ 	.short	0x0001
        /*00a2*/ 	.short	0x0008
        /*00a4*/ 	.byte	0x00, 0xf5, 0x21, 0x00


	//----- nvinfo : EIATTR_KPARAM_INFO
	.align		4
.L_2805:
        /*00a8*/ 	.byte	0x04, 0x17
        /*00aa*/ 	.short	(.L_2807 - .L_2806)
.L_2806:
        /*00ac*/ 	.word	0x00000000
        /*00b0*/ 	.short	0x0000
        /*00b2*/ 	.short	0x0000
        /*00b4*/ 	.byte	0x00, 0xf5, 0x21, 0x00


	//----- nvinfo : EIATTR_SPARSE_MMA_MASK
	.align		4
.L_2807:
        /*00b8*/ 	.byte	0x03, 0x50
        /*00ba*/ 	.short	0x0000


	//----- nvinfo : EIATTR_MAXREG_COUNT
	.align		4
        /*00bc*/ 	.byte	0x03, 0x1b
        /*00be*/ 	.short	0x00ff


	//----- nvinfo : EIATTR_MERCURY_ISA_VERSION
	.align		4
        /*00c0*/ 	.byte	0x03, 0x5f
        /*00c2*/ 	.short	0x0101


	//----- nvinfo : EIATTR_VRC_CTA_INIT_COUNT
	.align		4
        /*00c4*/ 	.byte	0x02, 0x4a
	.zero		1
	.zero		1


	//----- nvinfo : EIATTR_EXIT_INSTR_OFFSETS
	.align		4
        /*00c8*/ 	.byte	0x04, 0x1c
        /*00ca*/ 	.short	(.L_2809 - .L_2808)


	//   ....[0]....
.L_2808:
        /*00cc*/ 	.word	0x00000080


	//   ....[1]....
        /*00d0*/ 	.word	0x00000910


	//   ....[2]....
        /*00d4*/ 	.word	0x00000920


	//   ....[3]....
        /*00d8*/ 	.word	0x00000d90


	//   ....[4]....
        /*00dc*/ 	.word	0x00000fb0


	//   ....[5]....
        /*00e0*/ 	.word	0x00001110


	//   ....[6]....
        /*00e4*/ 	.word	0x000011e0


	//----- nvinfo : EIATTR_MAX_THREADS
	.align		4
.L_2809:
        /*00e8*/ 	.byte	0x04, 0x05
        /*00ea*/ 	.short	(.L_2811 - .L_2810)
.L_2810:
        /*00ec*/ 	.word	0x00000080
        /*00f0*/ 	.word	0x00000001
        /*00f4*/ 	.word	0x00000001


	//----- nvinfo : EIATTR_CBANK_PARAM_SIZE
	.align		4
.L_2811:
        /*00f8*/ 	.byte	0x03, 0x19
        /*00fa*/ 	.short	0x0048


	//----- nvinfo : EIATTR_PARAM_CBANK
	.align		4
        /*00fc*/ 	.byte	0x04, 0x0a
        /*00fe*/ 	.short	(.L_2813 - .L_2812)
	.align		4
.L_2812:
        /*0100*/ 	.word	index@(.nv.constant0._ZN4vllm3moe10topkGatingILi1ELi1ELi4ELi2ELi32Ej13__nv_bfloat16LNS0_11ScoringFuncE1EEEvPKT5_PKbPfiPT4_PiiiibPKf)
        /*0104*/ 	.short	0x0380
        /*0106*/ 	.short	0x0048


	//----- nvinfo : EIATTR_SW_WAR
	.align		4
.L_2813:
        /*0108*/ 	.byte	0x04, 0x36
        /*010a*/ 	.short	(.L_2815 - .L_2814)
.L_2814:
        /*010c*/ 	.word	0x00000008
.L_2815:


//--------------------- .nv.info._ZN4vllm3moe10moeSigmoidILi256E13__nv_bfloat16EEvPKT0_PKbPfi --------------------------
	.section	.nv.info._ZN4vllm3moe10moeSigmoidILi256E13__nv_bfloat16EEvPKT0_PKbPfi,"",@"SHT_CUDA_INFO"
	.sectionflags	@""
	.align	4


	//----- nvinfo : EIATTR_CUDA_API_VERSION
	.align		4
        /*0000*/ 	.byte	0x04, 0x37
        /*0002*/ 	.short	(.L_2817 - .L_2816)
.L_2816:
        /*0004*/ 	.word	0x00000082


	//----- nvinfo : EIATTR_KPARAM_INFO
	.align		4
.L_2817:
        /*0008*/ 	.byte	0x04, 0x17
        /*000a*/ 	.short	(.L_2819 - .L_2818)
.L_2818:
        /*000c*/ 	.word	0x00000000
        /*0010*/ 	.short	0x0003
        /*0012*/ 	.short	0x0018
        /*0014*/ 	.byte	0x00, 0xf0, 0x11, 0x00


	//----- nvinfo : EIATTR_KPARAM_INFO
	.align		4
.L_2819:
        /*0018*/ 	.byte	0x04, 0x17
        /*001a*/ 	.short	(.L_2821 - .L_2820)
.L_2820:
        /*001c*/ 	.word	0x00000000
        /*0020*/ 	.short	0x0002
        /*0022*/ 	.short	0x0010
        /*0024*/ 	.byte	0x00, 0xf5, 0x21, 0x00


	//----- nvinfo : EIATTR_KPARAM_INFO
	.align		4
.L_2821:
        /*0028*/ 	.byte	0x04, 0x17
        /*002a*/ 	.short	(.L_2823 - .L_2822)
.L_2822:
        /*002c*/ 	.word	0x00000000
        /*0030*/ 	.short	0x0001
        /*0032*/ 	.short	0x0008
        /*0034*/ 	.byte	0x00, 0xf5, 0x21, 0x00


	//----- nvinfo : EIATTR_KPARAM_INFO
	.align		4
.L_2823:
        /*0038*/ 	.byte	0x04, 0x17
        /*003a*/ 	.short	(.L_2825 - .L_2824)
.L_2824:
        /*003c*/ 	.word	0x00000000
        /*0040*/ 	.short	0x0000
        /*0042*/ 	.short	0x0000
        /*0044*/ 	.byte	0x00, 0xf5, 0x21, 0x00


	//----- nvinfo : EIATTR_SPARSE_MMA_MASK
	.align		4
.L_2825:
        /*0048*/ 	.byte	0x03, 0x50
        /*004a*/ 	.short	0x0000


	//----- nvinfo : EIATTR_MAXREG_COUNT
	.align		4
        /*004c*/ 	.byte	0x03, 0x1b
        /*004e*/ 	.short	0x00ff


	//----- nvinfo : EIATTR_MERCURY_ISA_VERSION
	.align		4
        /*0050*/ 	.byte	0x03, 0x5f
        /*0052*/ 	.short	0x0101


	//----- nvinfo : EIATTR_VRC_CTA_INIT_COUNT
	.align		4
        /*0054*/ 	.byte	0x02, 0x4a
	.zero		1
	.zero		1


	//----- nvinfo : EIATTR_EXIT_INSTR_OFFSETS
	.align		4
        /*0058*/ 	.byte	0x04, 0x1c
        /*005a*/ 	.short	(.L_2827 - .L_2826)


	//   ....[0]....
.L_2826:
        /*005c*/ 	.word	0x00000120


	//   ....[1]....
        /*0060*/ 	.word	0x00000160


	//   ....[2]....
        /*0064*/ 	.word	0x00000380


	//   ....[3]....
        /*0068*/ 	.word	0x000006a0


	//----- nvinfo : EIATTR_MAX_THREADS
	.align		4
.L_2827:
        /*006c*/ 	.byte	0x04, 0x05
        /*006e*/ 	.short	(.L_2829 - .L_2828)
.L_2828:
        /*0070*/ 	.word	0x00000100
        /*0074*/ 	.word	0x00000001
        /*0078*/ 	.word	0x00000001


	//----- nvinfo : EIATTR_CRS_STACK_SIZE
	.align		4
.L_2829:
        /*007c*/ 	.byte	0x04, 0x1e
        /*007e*/ 	.short	(.L_2831 - .L_2830)
.L_2830:
        /*0080*/ 	.word	0x00000000


	//----- nvinfo : EIATTR_CBANK_PARAM_SIZE
	.align		4
.L_2831:
        /*0084*/ 	.byte	0x03, 0x19
        /*0086*/ 	.short	0x001c


	//----- nvinfo : EIATTR_PARAM_CBANK
	.align		4
        /*0088*/ 	.byte	0x04, 0x0a
        /*008a*/ 	.short	(.L_2833 - .L_2832)
	.align		4
.L_2832:
        /*008c*/ 	.word	index@(.nv.constant0._ZN4vllm3moe10moeSigmoidILi256E13__nv_bfloat16EEvPKT0_PKbPfi)
        /*0090*/ 	.short	0x0380
        /*0092*/ 	.short	0x001c


	//----- nvinfo : EIATTR_SW_WAR
	.align		4
.L_2833:
        /*0094*/ 	.byte	0x04, 0x36
        /*0096*/ 	.short	(.L_2835 - .L_2834)
.L_2834:
        /*0098*/ 	.word	0x00000008
.L_2835:


//--------------------- .nv.info._ZN4vllm3moe10topkGatingILi18ELi576ELi4ELi4ELi32Ei13__nv_bfloat16LNS0_11ScoringFuncE1EEEvPKT5_PKbPfiPT4_PiiiibPKf --------------------------
	.section	.nv.info._ZN4vllm3moe10topkGatingILi18ELi576ELi4ELi4ELi32Ei13__nv_bfloat16LNS0_11ScoringFuncE1EEEvPKT5_PKbPfiPT4_PiiiibPKf,"",@"SHT_CUDA_INFO"
	.sectionflags	@""
	.align	4


	//----- nvinfo : EIATTR_CUDA_API_VERSION
	.align		4
        /*0000*/ 	.byte	0x04, 0x37
        /*0002*/ 	.short	(.L_2837 - .L_2836)
.L_2836:
        /*0004*/ 	.word	0x00000082


	//----- nvinfo : EIATTR_KPARAM_INFO
	.align		4
.L_2837:
        /*0008*/ 	.byte	0x04, 0x17
        /*000a*/ 	.short	(.L_2839 - .L_2838)
.L_2838:
        /*000c*/ 	.word	0x00000000
        /*0010*/ 	.short	0x000a
        /*0012*/ 	.short	0x0040
        /*0014*/ 	.byte	0x00, 0xf5, 0x21, 0x00


	//----- nvinfo : EIATTR_KPARAM_INFO
	.align		4
.L_2839:
        /*0018*/ 	.byte	0x04, 0x17
        /*001a*/ 	.short	(.L_2841 - .L_2840)
.L_2840:
        /*001c*/ 	.word	0x00000000
        /*0020*/ 	.short	0x0009
        /*0022*/ 	.short	0x003c
        /*0024*/ 	.byte	0x00, 0xf0, 0x05, 0x00


	//----- nvinfo : EIATTR_KPARAM_INFO
	.align		4
.L_2841:
        /*0028*/ 	.byte	0x04, 0x17
        /*002a*/ 	.short	(.L_2843 - .L_2842)
.L_2842:
        /*002c*/ 	.word	0x00000000
        /*0030*/ 	.short	0x0008
        /*0032*/ 	.short	0x0038
        /*0034*/ 	.byte	0x00, 0xf0, 0x11, 0x00


	//----- nvinfo : EIATTR_KPARAM_INFO
	.align		4
.L_2843:
        /*0038*/ 	.byte	0x04, 0x17
        /*003a*/ 	.short	(.L_2845 - .L_2844)
.L_2844:
        /*003c*/ 	.word	0x00000000
        /*0040*/ 	.short	0x0007
        /*0042*/ 	.short	0x0034
        /*0044*/ 	.byte	0x00, 0xf0, 0x11, 0x00


	//----- nvinfo : EIATTR_KPARAM_INFO
	.align		4
.L_2845:
        /*0048*/ 	.byte	0x04, 0x17
        /*004a*/ 	.short	(.L_2847 - .L_2846)
.L_2846:
        /*004c*/ 	.word	0x00000000
        /*0050*/ 	.short	0x0006
        /*0052*/ 	.short	0x0030
        /*0054*/ 	.byte	0x00, 0xf0, 0x11, 0x00


	//----- nvinfo : EIATTR_KPARAM_INFO
	.align		4
.L_2847:
        /*0058*/ 	.byte	0x04, 0x17
        /*005a*/ 	.short	(.L_2849 - .L_2848)
.L_2848:
        /*005c*/ 	.word	0x00000000
        /*0060*/ 	.short	0x0005
        /*0062*/ 	.short	0x0028
        /*0064*/ 	.byte	0x00, 0xf5, 0x21, 0x00


	//----- nvinfo : EIATTR_KPARAM_INFO
	.align		4
.L_2849:
        /*0068*/ 	.byte	0x04, 0x17
        /*006a*/ 	.short	(.L_2851 - .L_2850)
.L_2850:
        /*006c*/ 	.word	0x00000000
        /*0070*/ 	.short	0x0004
        /*0072*/ 	.short	0x0020
        /*0074*/ 	.byte	0x00, 0xf5, 0x21, 0x00


	//----- nvinfo : EIATTR_KPARAM_INFO
	.align		4
.L_2851:
        /*0078*/ 	.byte	0x04, 0x17
        /*007a*/ 	.short	(.L_2853 - .L_2852)
.L_2852:
        /*007c*/ 	.word	0x00000000
        /*0080*/ 	.short	0x0003
        /*0082*/ 	.short	0x0018
        /*0084*/ 	.byte	0x00, 0xf0, 0x11, 0x00


	//----- nvinfo : EIATTR_KPARAM_INFO
	.align		4
.L_2853:
        /*0088*/ 	.byte	0x04, 0x17
        /*008a*/ 	.short	(.L_2855 - .L_2854)
.L_2854:
        /*008c*/ 	.word	0x00000000
        /*0090*/ 	.short	0x0002
        /*0092*/ 	.short	0x0010
        /*0094*/ 	.byte	0x00, 0xf5, 0x21, 0x00


	//----- nvinfo : EIATTR_KPARAM_INFO
	.align		4
.L_2855:
        /*0098*/ 	.byte	0x04, 0x17
        /*009a*/ 	.short	(.L_2857 - .L_2856)
.L_2856:
        /*009c*/ 	.word	0x00000000
        /*00a0*/ 	.short	0x0001
        /*00a2*/ 	.short	0x0008
        /*00a4*/ 	.byte	0x00, 0xf5, 0x21, 0x00


	//----- nvinfo : EIATTR_KPARAM_INFO
	.align		4
.L_2857:
        /*00a8*/ 	.byte	0x04, 0x17
        /*00aa*/ 	.short	(.L_2859 - .L_2858)
.L_2858:
        /*00ac*/ 	.word	0x00000000
        /*00b0*/ 	.short	0x0000
        /*00b2*/ 	.short	0x0000
        /*00b4*/ 	.byte	0x00, 0xf5, 0x21, 0x00


	//----- nvinfo : EIATTR_SPARSE_MMA_MASK
	.align		4
.L_2859:
        /*00b8*/ 	.byte	0x03, 0x50
        /*00ba*/ 	.short	0x0000


	//----- nvinfo : EIATTR_MAXREG_COUNT
	.align		4
        /*00bc*/ 	.byte	0x03, 0x1b
        /*00be*/ 	.short	0x00ff


	//----- nvinfo : EIATTR_MERCURY_ISA_VERSION
	.align		4
        /*00c0*/ 	.byte	0x03, 0x5f
        /*00c2*/ 	.short	0x0101


	//----- nvinfo : EIATTR_COOP_GROUP_MASK_REGIDS
	.align		4
        /*00c4*/ 	.byte	0x04, 0x29
        /*00c6*/ 	.short	(.L_2861 - .L_2860)


	//   ....[0]....
.L_2860:
        /*00c8*/ 	.word	0xffffffff


	//   ....[1]....
        /*00cc*/ 	.word	0xffffffff


	//   ....[2]....
        /*00d0*/ 	.word	0xffffffff


	//   ....[3]....
        /*00d4*/ 	.word	0xffffffff


	//   ....[4]....
        /*00d8*/ 	.word	0xffffffff


	//   ....[5]....
        /*00dc*/ 	.word	0xffffffff


	//   ....[6]....
        /*00e0*/ 	.word	0xffffffff


	//   ....[7]....
        /*00e4*/ 	.word	0xffffffff


	//   ....[8]....
        /*00e8*/ 	.word	0xffffffff


	//   ....[9]....
        /*00ec*/ 	.word	0xffffffff


	//   ....[10]....
        /*00f0*/ 	.word	0xffffffff


	//   ....[11]....
        /*00f4*/ 	.word	0xffffffff


	//   ....[12]....
        /*00f8*/ 	.word	0xffffffff


	//   ....[13]....
        /*00fc*/ 	.word	0xffffffff


	//   ....[14]....
        /*0100*/ 	.word	0xffffffff


	//----- nvinfo : EIATTR_COOP_GROUP_INSTR_OFFSETS
	.align		4
.L_2861:
        /*0104*/ 	.byte	0x04, 0x28
        /*0106*/ 	.short	(.L_2863 - .L_2862)


	//   ....[0]....
.L_2862:
        /*0108*/ 	.word	0x00001340


	//   ....[1]....
        /*010c*/ 	.word	0x00001390


	//   ....[2]....
        /*0110*/ 	.word	0x00001400


	//   ....[3]....
        /*0114*/ 	.word	0x00001410


	//   ....[4]....
        /*0118*/ 	.word	0x00001610


	//   ....[5]....
        /*011c*/ 	.word	0x00001630


	//   ....[6]....
        /*0120*/ 	.word	0x00001660


	//   ....[7]....
        /*0124*/ 	.word	0x000016c0


	//   ....[8]....
        /*0128*/ 	.word	0x00001700


	//   ....[9]....
        /*012c*/ 	.word	0x00001710


	//   ....[10]....
        /*0130*/ 	.word	0x00001730


	//   ....[11]....
        /*0134*/ 	.word	0x00001790


	//   ....[12]....
        /*0138*/ 	.word	0x000017c0


	//   ....[13]....
        /*013c*/ 	.word	0x000017d0


	//   ....[14]....
        /*0140*/ 	.word	0x00001800


	//----- nvinfo : EIATTR_VRC_CTA_INIT_COUNT
	.align		4
.L_2863:
        /*0144*/ 	.byte	0x02, 0x4a
	.zero		1
	.zero		1


	//----- nvinfo : EIATTR_EXIT_INSTR_OFFSETS
	.align		4
        /*0148*/ 	.byte	0x04, 0x1c
        /*014a*/ 	.short	(.L_2865 - .L_2864)


	//   ....[0]....
.L_2864:
        /*014c*/ 	.word	0x00000080


	//   ....[1]....
        /*0150*/ 	.word	0x00001d90


	//   ....[2]....
        /*0154*/ 	.word	0x00001dd0


	//   ....[3]....
        /*0158*/ 	.word	0x00002230


	//   ....[4]....
        /*015c*/ 	.word	0x00002450


	//   ....[5]....
        /*0160*/ 	.word	0x000025b0


	//   ....[6]....
        /*0164*/ 	.word	0x00002680


	//----- nvinfo : EIATTR_MAX_THREADS
	.align		4
.L_2865:
        /*0168*/ 	.byte	0x04, 0x05
        /*016a*/ 	.short	(.L_2867 - .L_2866)
.L_2866:
        /*016c*/ 	.word	0x00000080
        /*0170*/ 	.word	0x00000001
        /*0174*/ 	.word	0x00000001


	//----- nvinfo : EIATTR_CRS_STACK_SIZE
	.align		4
.L_2867:
        /*0178*/ 	.byte	0x04, 0x1e
        /*017a*/ 	.short	(.L_2869 - .L_2868)
.L_2868:
        /*017c*/ 	.word	0x00000000


	//----- nvinfo : EIATTR_CBANK_PARAM_SIZE
	.align		4
.L_2869:
        /*0180*/ 	.byte	0x03, 0x19
        /*0182*/ 	.short	0x0048


	//----- nvinfo : EIATTR_PARAM_CBANK
	.align		4
        /*0184*/ 	.byte	0x04, 0x0a
        /*0186*/ 	.short	(.L_2871 - .L_2870)
	.align		4
.L_2870:
        /*0188*/ 	.word	index@(.nv.constant0._ZN4vllm3moe10topkGatingILi18ELi576ELi4ELi4ELi32Ei13__nv_bfloat16LNS0_11ScoringFuncE1EEEvPKT5_PKbPfiPT4_PiiiibPKf)
        /*018c*/ 	.short	0x0380
        /*018e*/ 	.short	0x0048


	//----- nvinfo : EIATTR_SW_WAR
	.align		4
.L_2871:
        /*0190*/ 	.byte	0x04, 0x36
        /*0192*/ 	.short	(.L_2873 - .L_2872)
.L_2872:
        /*0194*/ 	.word	0x00000008
.L_2873:


//--------------------- .nv.info._ZN4vllm3moe10topkGatingILi14ELi448ELi4ELi4ELi32Ei13__nv_bfloat16LNS0_11ScoringFuncE1EEEvPKT5_PKbPfiPT4_PiiiibPKf --------------------------
	.section	.nv.info._ZN4vllm3moe10topkGatingILi14ELi448ELi4ELi4ELi32Ei13__nv_bfloat16LNS0_11ScoringFuncE1EEEvPKT5_PKbPfiPT4_PiiiibPKf,"",@"SHT_CUDA_INFO"
	.sectionflags	@""
	.align	4


	//----- nvinfo : EIATTR_CUDA_API_VERSION
	.align		4
        /*0000*/ 	.byte	0x04, 0x37
        /*0002*/ 	.short	(.L_2875 - .L_2874)
.L_2874:
        /*0004*/ 	.word	0x00000082


	//----- nvinfo : EIATTR_KPARAM_INFO
	.align		4
.L_2875:
        /*0008*/ 	.byte	0x04, 0x17
        /*000a*/ 	.short	(.L_2877 - .L_2876)
.L_2876:
        /*000c*/ 	.word	0x00000000
        /*0010*/ 	.short	0x000a
        /*0012*/ 	.short	0x0040
        /*0014*/ 	.byte	0x00, 0xf5, 0x21, 0x00


	//----- nvinfo : EIATTR_KPARAM_INFO
	.align		4
.L_2877:
        /*0018*/ 	.byte	0x04, 0x17
        /*001a*/ 	.short	(.L_2879 - .L_2878)
.L_2878:
        /*001c*/ 	.word	0x00000000
        /*0020*/ 	.short	0x0009
        /*0022*/ 	.short	0x003c
        /*0024*/ 	.byte	0x00, 0xf0, 0x05, 0x00


	//----- nvinfo : EIATTR_KPARAM_INFO
	.align		4
.L_2879:
        /*0028*/ 	.byte	0x04, 0x17
        /*002a*/ 	.short	(.L_2881 - .L_2880)
.L_2880:
        /*002c*/ 	.word	0x00000000
        /*0030*/ 	.short	0x0008
        /*0032*/ 	.short	0x0038
        /*0034*/ 	.byte	0x00, 0xf0, 0x11, 0x00


	//----- nvinfo : EIATTR_KPARAM_INFO
	.align		4
.L_2881:
        /*0038*/ 	.byte	0x04, 0x17
        /*003a*/ 	.short	(.L_2883 - .L_2882)
.L_2882:
        /*003c*/ 	.word	0x00000000
        /*0040*/ 	.short	0x0007
        /*0042*/ 	.short	0x0034
        /*0044*/ 	.byte	0x00, 0xf0, 0x11, 0x00


	//----- nvinfo : EIATTR_KPARAM_INFO
	.align		4
.L_2883:
        /*0048*/ 	.byte	0x04, 0x17
        /*004a*/ 	.short	(.L_2885 - .L_2884)
.L_2884:
        /*004c*/ 	.word	0x00000000
        /*0050*/ 	.short	0x0006
        /*0052*/ 	.short	0x0030
        /*0054*/ 	.byte	0x00, 0xf0, 0x11, 0x00


	//----- nvinfo : EIATTR_KPARAM_INFO
	.align		4
.L_2885:
        /*0058*/ 	.byte	0x04, 0x17
        /*005a*/ 	.short	(.L_2887 - .L_2886)
.L_2886:
        /*005c*/ 	.word	0x00000000
        /*0060*/ 	.short	0x0005
        /*0062*/ 	.short	0x0028
        /*0064*/ 	.byte	0x00, 0xf5, 0x21, 0x00


	//----- nvinfo : EIATTR_KPARAM_INFO
	.align		4
.L_2887:
        /*0068*/ 	.byte	0x04, 0x17
        /*006a*/ 	.short	(.L_2889 - .L_2888)
.L_2888:
        /*006c*/ 	.word	0x00000000
        /*0070*/ 	.short	0x0004
        /*0072*/ 	.short	0x0020
        /*0074*/ 	.byte	0x00, 0xf5, 0x21, 0x00


	//----- nvinfo : EIATTR_KPARAM_INFO
	.align		4
.L_2889:
        /*0078*/ 	.byte	0x04, 0x17
        /*007a*/ 	.short	(.L_2891 - .L_2890)
.L_2890:
        /*007c*/ 	.word	0x00000000
        /*0080*/ 	.short	0x0003
        /*0082*/ 	.short	0x0018
        /*0084*/ 	.byte	0x00, 0xf0, 0x11, 0x00


	//----- nvinfo : EIATTR_KPARAM_INFO
	.align		4
.L_2891:
        /*0088*/ 	.byte	0x04, 0x17
        /*008a*/ 	.short	(.L_2893 - .L_2892)
.L_2892:
        /*008c*/ 	.word	0x00000000
        /*0090*/ 	.short	0x0002
        /*0092*/ 	.short	0x0010
        /*0094*/ 	.byte	0x00, 0xf5, 0x21, 0x00


	//----- nvinfo : EIATTR_KPARAM_INFO
	.align		4
.L_2893:
        /*0098*/ 	.byte	0x04, 0x17
        /*009a*/ 	.short	(.L_2895 - .L_2894)
.L_2894:
        /*009c*/ 	.word	0x00000000
        /*00a0*/ 	.short	0x0001
        /*00a2*/ 	.short	0x0008
        /*00a4*/ 	.byte	0x00, 0xf5, 0x21, 0x00


	//----- nvinfo : EIATTR_KPARAM_INFO
	.align		4
.L_2895:
        /*00a8*/ 	.byte	0x04, 0x17
        /*00aa*/ 	.short	(.L_2897 - .L_2896)
.L_2896:
        /*00ac*/ 	.word	0x00000000
        /*00b0*/ 	.short	0x0000
        /*00b2*/ 	.short	0x0000
        /*00b4*/ 	.byte	0x00, 0xf5, 0x21, 0x00


	//----- nvinfo : EIATTR_SPARSE_MMA_MASK
	.align		4
.L_2897:
        /*00b8*/ 	.byte	0x03, 0x50
        /*00ba*/ 	.short	0x0000


	//----- nvinfo : EIATTR_MAXREG_COUNT
	.align		4
        /*00bc*/ 	.byte	0x03, 0x1b
        /*00be*/ 	.short	0x00ff


	//----- nvinfo : EIATTR_MERCURY_ISA_VERSION
	.align		4
        /*00c0*/ 	.byte	0x03, 0x5f
        /*00c2*/ 	.short	0x0101


	//----- nvinfo : EIATTR_COOP_GROUP_MASK_REGIDS
	.align		4
        /*00c4*/ 	.byte	0x04, 0x29
        /*00c6*/ 	.short	(.L_2899 - .L_2898)


	//   ....[0]....
.L_2898:
        /*00c8*/ 	.word	0xffffffff


	//   ....[1]....
        /*00cc*/ 	.word	0xffffffff


	//   ....[2]....
        /*00d0*/ 	.word	0xffffffff


	//   ....[3]....
        /*00d4*/ 	.word	0xffffffff


	//   ....[4]....
        /*00d8*/ 	.word	0xffffffff


	//   ....[5]....
        /*00dc*/ 	.word	0xffffffff


	//   ....[6]....
        /*00e0*/ 	.word	0xffffffff


	//   ....[7]....
        /*00e4*/ 	.word	0xffffffff


	//   ....[8]....
        /*00e8*/ 	.word	0xffffffff


	//   ....[9]....
        /*00ec*/ 	.word	0xffffffff


	//   ....[10]....
        /*00f0*/ 	.word	0xffffffff


	//   ....[11]....
        /*00f4*/ 	.word	0xffffffff


	//   ....[12]....
        /*00f8*/ 	.word	0xffffffff


	//   ....[13]....
        /*00fc*/ 	.word	0xffffffff


	//   ....[14]....
        /*0100*/ 	.word	0xffffffff


	//----- nvinfo : EIATTR_COOP_GROUP_INSTR_OFFSETS
	.align		4
.L_2899:
        /*0104*/ 	.byte	0x04, 0x28
        /*0106*/ 	.short	(.L_2901 - .L_2900)


	//   ....[0]....
.L_2900:
        /*0108*/ 	.word	0x00000f60


	//   ....[1]....
        /*010c*/ 	.word	0x00000fd0


	//   ....[2]....
        /*0110*/ 	.word	0x00001040


	//   ....[3]....
        /*0114*/ 	.word	0x00001050


	//   ....[4]....
        /*0118*/ 	.word	0x000011d0


	//   ....[5]....
        /*011c*/ 	.word	0x000011f0


	//   ....[6]....
        /*0120*/ 	.word	0x00001220


	//   ....[7]....
        /*0124*/ 	.word	0x00001280


	//   ....[8]....
        /*0128*/ 	.word	0x000012c0


	//   ....[9]....
        /*012c*/ 	.word	0x000012d0


	//   ....[10]....
        /*0130*/ 	.word	0x000012f0


	//   ....[11]....
        /*0134*/ 	.word	0x00001350


	//   ....[12]....
        /*0138*/ 	.word	0x00001380


	//   ....[13]....
        /*013c*/ 	.word	0x00001390


	//   ....[14]....
        /*0140*/ 	.word	0x000013c0


	//----- nvinfo : EIATTR_VRC_CTA_INIT_COUNT
	.align		4
.L_2901:
        /*0144*/ 	.byte	0x02, 0x4a
	.zero		1
	.zero		1


	//----- nvinfo : EIATTR_EXIT_INSTR_OFFSETS
	.align		4
        /*0148*/ 	.byte	0x04, 0x1c
        /*014a*/ 	.short	(.L_2903 - .L_2902)


	//   ....[0]....
.L_2902:
        /*014c*/ 	.word	0x00000080


	//   ....[1]....
        /*0150*/ 	.word	0x00001910


	//   ....[2]....
        /*0154*/ 	.word	0x00001930


	//   ....[3]....
        /*0158*/ 	.word	0x00001da0


	//   ....[4]....
        /*015c*/ 	.word	0x00001fc0


	//   ....[5]....
        /*0160*/ 	.word	0x00002120


	//   ....[6]....
        /*0164*/ 	.word	0x000021f0


	//----- nvinfo : EIATTR_MAX_THREADS
	.align		4
.L_2903:
        /*0168*/ 	.byte	0x04, 0x05
        /*016a*/ 	.short	(.L_2905 - .L_2904)
.L_2904:
        /*016c*/ 	.word	0x00000080
        /*0170*/ 	.word	0x00000001
        /*0174*/ 	.word	0x00000001


	//----- nvinfo : EIATTR_CRS_STACK_SIZE
	.align		4
.L_2905:
        /*0178*/ 	.byte	0x04, 0x1e
        /*017a*/ 	.short	(.L_2907 - .L_2906)
.L_2906:
        /*017c*/ 	.word	0x00000000


	//----- nvinfo : EIATTR_CBANK_PARAM_SIZE
	.align		4
.L_2907:
        /*0180*/ 	.byte	0x03, 0x19
        /*0182*/ 	.short	0x0048


	//----- nvinfo : EIATTR_PARAM_CBANK
	.align		4
        /*0184*/ 	.byte	0x04, 0x0a
        /*0186*/ 	.short	(.L_2909 - .L_2908)
	.align		4
.L_2908:
        /*0188*/ 	.word	index@(.nv.constant0._ZN4vllm3moe10topkGatingILi14ELi448ELi4ELi4ELi32Ei13__nv_bfloat16LNS0_11ScoringFuncE1EEEvPKT5_PKbPfiPT4_PiiiibPKf)
        /*018c*/ 	.short	0x0380
        /*018e*/ 	.short	0x0048


	//----- nvinfo : EIATTR_SW_WAR
	.align		4
.L_2909:
        /*0190*/ 	.byte	0x04, 0x36
        /*0192*/ 	.short	(.L_2911 - .L_2910)
.L_2910:
        /*0194*/ 	.word	0x00000008
.L_2911:


//--------------------- .nv.info._ZN4vllm3moe10topkGatingILi12ELi384ELi4ELi4ELi32Ei13__nv_bfloat16LNS0_11ScoringFuncE1EEEvPKT5_PKbPfiPT4_PiiiibPKf --------------------------
	.section	.nv.info._ZN4vllm3moe10topkGatingILi12ELi384ELi4ELi4ELi32Ei13__nv_bfloat16LNS0_11ScoringFuncE1EEEvPKT5_PKbPfiPT4_PiiiibPKf,"",@"SHT_CUDA_INFO"
	.sectionflags	@""
	.align	4


	//----- nvinfo : EIATTR_CUDA_API_VERSION
	.align		4
        /*0000*/ 	.byte	0x04, 0x37
        /*0002*/ 	.short	(.L_2913 - .L_2912)
.L_2912:
        /*0004*/ 	.word	0x00000082


	//----- nvinfo : EIATTR_KPARAM_INFO
	.align		4
.L_2913:
        /*0008*/ 	.byte	0x04, 0x17
        /*000a*/ 	.short	(.L_2915 - .L_2914)
.L_2914:
        /*000c*/ 	.word	0x00000000
        /*0010*/ 	.short	0x000a
        /*0012*/ 	.short	0x0040
        /*0014*/ 	.byte	0x00, 0xf5, 0x21, 0x00


	//----- nvinfo : EIATTR_KPARAM_INFO
	.align		4
.L_2915:
        /*0018*/ 	.byte	0x04, 0x17
        /*001a*/ 	.short	(.L_2917 - .L_2916)
.L_2916:
        /*001c*/ 	.word	0x00000000
        /*0020*/ 	.short	0x0009
        /*0022*/ 	.short	0x003c
        /*0024*/ 	.byte	0x00, 0xf0, 0x05, 0x00


	//----- nvinfo : EIATTR_KPARAM_INFO
	.align		4
.L_2917:
        /*0028*/ 	.byte	0x04, 0x17
        /*002a*/ 	.short	(.L_2919 - .L_2918)
.L_2918:
        /*002c*/ 	.word	0x00000000
        /*0030*/ 	.short	0x0008
        /*0032*/ 	.short	0x0038
        /*0034*/ 	.byte	0x00, 0xf0, 0x11, 0x00


	//----- nvinfo : EIATTR_KPARAM_INFO
	.align		4
.L_2919:
        /*0038*/ 	.byte	0x04, 0x17
        /*003a*/ 	.short	(.L_2921 - .L_2920)
.L_2920:
        /*003c*/ 	.word	0x00000000
        /*0040*/ 	.short	0x0007
        /*0042*/ 	.short	0x0034
        /*0044*/ 	.byte	0x00, 0xf0, 0x11, 0x00


	//----- nvinfo : EIATTR_KPARAM_INFO
	.align		4
.L_2921:
        /*0048*/ 	.byte	0x04, 0x17
        /*004a*/ 	.short	(.L_2923 - .L_2922)
.L_2922:
        /*004c*/ 	.word	0x00000000
        /*0050*/ 	.short	0x0006
        /*0052*/ 	.short	0x0030
        /*0054*/ 	.byte	0x00, 0xf0, 0x11, 0x00


	//----- nvinfo : EIATTR_KPARAM_INFO
	.align		4
.L_2923:
        /*0058*/ 	.byte	0x04, 0x17
        /*005a*/ 	.short	(.L_2925 - .L_2924)
.L_2924:
        /*005c*/ 	.word	0x00000000
        /*0060*/ 	.short	0x0005
        /*0062*/ 	.short	0x0028
        /*0064*/ 	.byte	0x00, 0xf5, 0x21, 0x00


	//----- nvinfo : EIATTR_KPARAM_INFO
	.align		4
.L_2925:
        /*0068*/ 	.byte	0x04, 0x17
        /*006a*/ 	.short	(.L_2927 - .L_2926)
.L_2926:
        /*006c*/ 	.word	0x00000000
        /*0070*/ 	.short	0x0004
        /*0072*/ 	.short	0x0020
        /*0074*/ 	.byte	0x00, 0xf5, 0x21, 0x00


	//----- nvinfo : EIATTR_KPARAM_INFO
	.align		4
.L_2927:
        /*0078*/ 	.byte	0x04, 0x17
        /*007a*/ 	.short	(.L_2929 - .L_2928)
.L_2928:
        /*007c*/ 	.word	0x00000000
        /*0080*/ 	.short	0x0003
        /*0082*/ 	.short	0x0018
        /*0084*/ 	.byte	0x00, 0xf0, 0x11, 0x00


	//----- nvinfo : EIATTR_KPARAM_INFO
	.align		4
.L_2929:
        /*0088*/ 	.byte	0x04, 0x17
        /*008a*/ 	.short	(.L_2931 - .L_2930)
.L_2930:
        /*008c*/ 	.word	0x00000000
        /*0090*/ 	.short	0x0002
        /*0092*/ 	.short	0x0010
        /*0094*/ 	.byte	0x00, 0xf5, 0x21, 0x00


	//----- nvinfo : EIATTR_KPARAM_INFO
	.align		4
.L_2931:
        /*0098*/ 	.byte	0x04, 0x17
        /*009a*/ 	.short	(.L_2933 - .L_2932)
.L_2932:
        /*009c*/ 	.word	0x00000000
        /*00a0*/ 	.short	0x0001
        /*00a2*/ 	.short	0x0008
        /*00a4*/ 	.byte	0x00, 0xf5, 0x21, 0x00


	//----- nvinfo : EIATTR_KPARAM_INFO
	.align		4
.L_2933:
        /*00a8*/ 	.byte	0x04, 0x17
        /*00aa*/ 	.short	(.L_2935 - .L_2934)
.L_2934:
        /*00ac*/ 	.word	0x00000000
        /*00b0*/ 	.short	0x0000
        /*00b2*/ 	.short	0x0000
        /*00b4*/ 	.byte	0x00, 0xf5, 0x21, 0x00


	//----- nvinfo : EIATTR_SPARSE_MMA_MASK
	.align		4
.L_2935:
        /*00b8*/ 	.byte	0x03, 0x50
        /*00ba*/ 	.short	0x0000


	//----- nvinfo : EIATTR_MAXREG_COUNT
	.align		4
        /*00bc*/ 	.byte	0x03, 0x1b
        /*00be*/ 	.short	0x00ff


	//----- nvinfo : EIATTR_MERCURY_ISA_VERSION
	.align		4
        /*00c0*/ 	.byte	0x03, 0x5f
        /*00c2*/ 	.short	0x0101


	//----- nvinfo : EIATTR_COOP_GROUP_MASK_REGIDS
	.align		4
        /*00c4*/ 	.byte	0x04, 0x29
        /*00c6*/ 	.short	(.L_2937 - .L_2936)


	//   ....[0]....
.L_2936:
        /*00c8*/ 	.word	0xffffffff


	//   ....[1]....
        /*00cc*/ 	.word	0xffffffff


	//   ....[2]....
        /*00d0*/ 	.word	0xffffffff


	//   ....[3]....
        /*00d4*/ 	.word	0xffffffff


	//   ....[4]....
        /*00d8*/ 	.word	0xffffffff


	//   ....[5]....
        /*00dc*/ 	.word	0xffffffff


	//   ....[6]....
        /*00e0*/ 	.word	0xffffffff


	//   ....[7]....
        /*00e4*/ 	.word	0xffffffff


	//   ....[8]....
        /*00e8*/ 	.word	0xffffffff


	//   ....[9]....
        /*00ec*/ 	.word	0xffffffff


	//   ....[10]....
        /*00f0*/ 	.word	0xffffffff


	//   ....[11]....
        /*00f4*/ 	.word	0xffffffff


	//   ....[12]....
        /*00f8*/ 	.word	0xffffffff


	//   ....[13]....
        /*00fc*/ 	.word	0xffffffff


	//   ....[14]....
        /*0100*/ 	.word	0xffffffff


	//----- nvinfo : EIATTR_COOP_GROUP_INSTR_OFFSETS
	.align		4
.L_2937:
        /*0104*/ 	.byte	0x04, 0x28
        /*0106*/ 	.short	(.L_2939 - .L_2938)


	//   ....[0]....
.L_2938:
        /*0108*/ 	.word	0x00000dd0


	//   ....[1]....
        /*010c*/ 	.word	0x00000e30


	//   ....[2]....
        /*0110*/ 	.word	0x00000eb0


	//   ....[3]....
        /*0114*/ 	.word	0x00000ef0


	//   ....[4]....
        /*0118*/ 	.word	0x00000fc0


	//   ....[5]....
        /*011c*/ 	.word	0x00001000


	//   ....[6]....
        /*0120*/ 	.word	0x00001010


	//   ....[7]....
        /*0124*/ 	.word	0x00001040


	//   ....[8]....
        /*0128*/ 	.word	0x000010b0


	//   ....[9]....
        /*012c*/ 	.word	0x000010d0


	//   ....[10]....
        /*0130*/ 	.word	0x000010e0


	//   ....[11]....
        /*0134*/ 	.word	0x00001120


	//   ....[12]....
        /*0138*/ 	.word	0x00001180


	//   ....[13]....
        /*013c*/ 	.word	0x000011a0


	//   ....[14]....
        /*0140*/ 	.word	0x000011b0


	//----- nvinfo : EIATTR_VRC_CTA_INIT_COUNT
	.align		4
.L_2939:
        /*0144*/ 	.byte	0x02, 0x4a
	.zero		1
	.zero		1


	//----- nvinfo : EIATTR_EXIT_INSTR_OFFSETS
	.align		4
        /*0148*/ 	.byte	0x04, 0x1c
        /*014a*/ 	.short	(.L_2941 - .L_2940)


	//   ....[0]....
.L_2940:
        /*014c*/ 	.word	0x00000080


	//   ....[1]....
        /*0150*/ 	.word	0x000016c0


	//   ....[2]....
        /*0154*/ 	.word	0x000016e0


	//   ....[3]....
        /*0158*/ 	.word	0x00001b50


	//   ....[4]....
        /*015c*/ 	.word	0x00001d70


	//   ....[5]....
        /*0160*/ 	.word	0x00001ed0


	//   ....[6]....
        /*0164*/ 	.word	0x00001fa0


	//----- nvinfo : EIATTR_MAX_THREADS
	.align		4
.L_2941:
        /*0168*/ 	.byte	0x04, 0x05
        /*016a*/ 	.short	(.L_2943 - .L_2942)
.L_2942:
        /*016c*/ 	.word	0x00000080
        /*0170*/ 	.word	0x00000001
        /*0174*/ 	.word	0x00000001


	//----- nvinfo : EIATTR_CRS_STACK_SIZE
	.align		4
.L_2943:
        /*0178*/ 	.byte	0x04, 0x1e
        /*017a*/ 	.short	(.L_2945 - .L_2944)
.L_2944:
        /*017c*/ 	.word	0x00000000


	//----- nvinfo : EIATTR_CBANK_PARAM_SIZE
	.align		4
.L_2945:
        /*0180*/ 	.byte	0x03, 0x19
        /*0182*/ 	.short	0x0048


	//----- nvinfo : EIATTR_PARAM_CBANK
	.align		4
        /*0184*/ 	.byte	0x04, 0x0a
        /*0186*/ 	.short	(.L_2947 - .L_2946)
	.align		4
.L_2946:
        /*0188*/ 	.word	index@(.nv.constant0._ZN4vllm3moe10topkGatingILi12ELi384ELi4ELi4ELi32Ei13__nv_bfloat16LNS0_11ScoringFuncE1EEEvPKT5_PKbPfiPT4_PiiiibPKf)
        /*018c*/ 	.short	0x0380
        /*018e*/ 	.short	0x0048


	//----- nvinfo : EIATTR_SW_WAR
	.align		4
.L_2947:
        /*0190*/ 	.byte	0x04, 0x36
        /*0192*/ 	.short	(.L_2949 - .L_2948)
.L_2948:
        /*0194*/ 	.word	0x00000008
.L_2949:


//--------------------- .nv.info._ZN4vllm3moe10topkGatingILi10ELi320ELi4ELi4ELi32Ei13__nv_bfloat16LNS0_11ScoringFuncE1EEEvPKT5_PKbPfiPT4_PiiiibPKf --------------------------
	.section	.nv.info._ZN4vllm3moe10topkGatingILi10ELi320ELi4ELi4ELi32Ei13__nv_bfloat16LNS0_11ScoringFuncE1EEEvPKT5_PKbPfiPT4_PiiiibPKf,"",@"SHT_CUDA_INFO"
	.sectionflags	@""
	.align	4


	//----- nvinfo : EIATTR_CUDA_API_VERSION
	.align		4
        /*0000*/ 	.byte	0x04, 0x37
        /*0002*/ 	.short	(.L_2951 - .L_2950)
.L_2950:
        /*0004*/ 	.word	0x00000082


	//----- nvinfo : EIATTR_KPARAM_INFO
	.align		4
.L_2951:
        /*0008*/ 	.byte	0x04, 0x17
        /*000a*/ 	.short	(.L_2953 - .L_2952)
.L_2952:
        /*000c*/ 	.word	0x00000000
        /*0010*/ 	.short	0x000a
        /*0012*/ 	.short	0x0040
        /*0014*/ 	.byte	0x00, 0xf5, 0x21, 0x00


	//----- nvinfo : EIATTR_KPARAM_INFO
	.align		4
.L_2953:
        /*0018*/ 	.byte	0x04, 0x17
        /*001a*/ 	.short	(.L_2955 - .L_2954)
.L_2954:
        /*001c*/ 	.word	0x00000000
        /*0020*/ 	.short	0x0009
        /*0022*/ 	.short	0x003c
        /*0024*/ 	.byte	0x00, 0xf0, 0x05, 0x00


	//----- nvinfo : EIATTR_KPARAM_INFO
	.align		4
.L_2955:
        /*0028*/ 	.byte	0x04, 0x17
        /*002a*/ 	.short	(.L_2957 - .L_2956)
.L_2956:
        /*002c*/ 	.word	0x00000000
        /*0030*/ 	.short	0x0008
        /*0032*/ 	.short	0x0038
        /*0034*/ 	.byte	0x00, 0xf0, 0x11, 0x00


	//----- nvinfo : EIATTR_KPARAM_INFO
	.align		4
.L_2957:
        /*0038*/ 	.byte	0x04, 0x17
        /*003a*/ 	.short	(.L_2959 - .L_2958)
.L_2958:
        /*003c*/ 	.word	0x00000000
        /*0040*/ 	.short	0x0007
        /*0042*/ 	.short	0x0034
        /*0044*/ 	.byte	0x00, 0xf0, 0x11, 0x00


	//----- nvinfo : EIATTR_KPARAM_INFO
	.align		4
.L_2959:
        /*0048*/ 	.byte	0x04, 0x17
        /*004a*/ 	.short	(.L_2961 - .L_2960)
.L_2960:
        /*004c*/ 	.word	0x00000000
        /*0050*/ 	.short	0x0006
        /*0052*/ 	.short	0x0030
        /*0054*/ 	.byte	0x00, 0xf0, 0x11, 0x00


	//----- nvinfo : EIATTR_KPARAM_INFO
	.align		4
.L_2961:
        /*0058*/ 	.byte	0x04, 0x17
        /*005a*/ 	.short	(.L_2963 - .L_2962)
.L_2962:
        /*005c*/ 	.word	0x00000000
        /*0060*/ 	.short	0x0005
        /*0062*/ 	.short	0x0028
        /*0064*/ 	.byte	0x00, 0xf5, 0x21, 0x00


	//----- nvinfo : EIATTR_KPARAM_INFO
	.align		4
.L_2963:
        /*0068*/ 	.byte	0x04, 0x17
        /*006a*/ 	.short	(.L_2965 - .L_2964)
.L_2964:
        /*006c*/ 	.word	0x00000000
        /*0070*/ 	.short	0x0004
        /*0072*/ 	.short	0x0020
        /*0074*/ 	.byte	0x00, 0xf5, 0x21, 0x00


	//----- nvinfo : EIATTR_KPARAM_INFO
	.align		4
.L_2965:
        /*0078*/ 	.byte	0x04, 0x17
        /*007a*/ 	.short	(.L_2967 - .L_2966)
.L_2966:
        /*007c*/ 	.word	0x00000000
        /*0080*/ 	.short	0x0003
        /*0082*/ 	.short	0x0018
        /*0084*/ 	.byte	0x00, 0xf0, 0x11, 0x00


	//----- nvinfo : EIATTR_KPARAM_INFO
	.align		4
.L_2967:
        /*0088*/ 	.byte	0x04, 0x17
        /*008a*/ 	.short	(.L_2969 - .L_2968)
.L_2968:
        /*008c*/ 	.word	0x00000000
        /*0090*/ 	.short	0x0002
        /*0092*/ 	.short	0x0010
        /*0094*/ 	.byte	0x00, 0xf5, 0x21, 0x00


	//----- nvinfo : EIATTR_KPARAM_INFO
	.align		4
.L_2969:
        /*0098*/ 	.byte	0x04, 0x17
        /*009a*/ 	.short	(.L_2971 - .L_2970)
.L_2970:
        /*009c*/ 	.word	0x00000000
        /*00a0*/ 	.short	0x0001
        /*00a2*/ 	.short	0x0008
        /*00a4*/ 	.byte	0x00, 0xf5, 0x21, 0x00


	//----- nvinfo : EIATTR_KPARAM_INFO
	.align		4
.L_2971:
        /*00a8*/ 	.byte	0x04, 0x17
        /*00aa*/ 	.short	(.L_2973 - .L_2972)
.L_2972:
        /*00ac*/ 	.word	0x00000000
        /*00b0*/ 	.short	0x0000
        /*00b2*/ 	.short	0x0000
        /*00b4*/ 	.byte	0x00, 0xf5, 0x21, 0x00


	//----- nvinfo : EIATTR_SPARSE_MMA_MASK
	.align		4
.L_2973:
        /*00b8*/ 	.byte	0x03, 0x50
        /*00ba*/ 	.short	0x0000


	//----- nvinfo : EIATTR_MAXREG_COUNT
	.align		4
        /*00bc*/ 	.byte	0x03, 0x1b
        /*00be*/ 	.short	0x00ff


	//----- nvinfo : EIATTR_MERCURY_ISA_VERSION
	.align		4
        /*00c0*/ 	.byte	0x03, 0x5f
        /*00c2*/ 	.short	0x0101


	//----- nvinfo : EIATTR_COOP_GROUP_MASK_REGIDS
	.align		4
        /*00c4*/ 	.byte	0x04, 0x29
        /*00c6*/ 	.short	(.L_2975 - .L_2974)


	//   ....[0]....
.L_2974:
        /*00c8*/ 	.word	0xffffffff


	//   ....[1]....
        /*00cc*/ 	.word	0xffffffff


	//   ....[2]....
        /*00d0*/ 	.word	0xffffffff


	//   ....[3]....
        /*00d4*/ 	.word	0xffffffff


	//   ....[4]....
        /*00d8*/ 	.word	0xffffffff


	//   ....[5]....
        /*00dc*/ 	.word	0xffffffff


	//   ....[6]....
        /*00e0*/ 	.word	0xffffffff


	//   ....[7]....
        /*00e4*/ 	.word	0xffffffff


	//   ....[8]....
        /*00e8*/ 	.word	0xffffffff


	//   ....[9]....
        /*00ec*/ 	.word	0xffffffff


	//   ....[10]....
        /*00f0*/ 	.word	0xffffffff


	//   ....[11]....
        /*00f4*/ 	.word	0xffffffff


	//   ....[12]....
        /*00f8*/ 	.word	0xffffffff


	//   ....[13]....
        /*00fc*/ 	.word	0xffffffff


	//   ....[14]....
        /*0100*/ 	.word	0xffffffff


	//----- nvinfo : EIATTR_COOP_GROUP_INSTR_OFFSETS
	.align		4
.L_2975:
        /*0104*/ 	.byte	0x04, 0x28
        /*0106*/ 	.short	(.L_2977 - .L_2976)


	//   ....[0]....
.L_2976:
        /*0108*/ 	.word	0x00000c00


	//   ....[1]....
        /*010c*/ 	.word	0x00000c50


	//   ....[2]....
        /*0110*/ 	.word	0x00000cc0


	//   ....[3]....
        /*0114*/ 	.word	0x00000cd0


	//   ....[4]....
        /*0118*/ 	.word	0x00000dd0


	//   ....[5]....
        /*011c*/ 	.word	0x00000df0


	//   ....[6]....
        /*0120*/ 	.word	0x00000e20


	//   ....[7]....
        /*0124*/ 	.word	0x00000e80


	//   ....[8]....
        /*0128*/ 	.word	0x00000ec0


	//   ....[9]....
        /*012c*/ 	.word	0x00000ed0


	//   ....[10]....
        /*0130*/ 	.word	0x00000ef0


	//   ....[11]....
        /*0134*/ 	.word	0x00000f50


	//   ....[12]....
        /*0138*/ 	.word	0x00000f80


	//   ....[13]....
        /*013c*/ 	.word	0x00000f90


	//   ....[14]....
        /*0140*/ 	.word	0x00000fc0


	//----- nvinfo : EIATTR_VRC_CTA_INIT_COUNT
	.align		4
.L_2977:
        /*0144*/ 	.byte	0x02, 0x4a
	.zero		1
	.zero		1


	//----- nvinfo : EIATTR_EXIT_INSTR_OFFSETS
	.align		4
        /*0148*/ 	.byte	0x04, 0x1c
        /*014a*/ 	.short	(.L_2979 - .L_2978)


	//   ....[0]....
.L_2978:
        /*014c*/ 	.word	0x00000080


	//   ....[1]....
        /*0150*/ 	.word	0x00001490


	//   ....[2]....
        /*0154*/ 	.word	0x000014b0


	//   ....[3]....
        /*0158*/ 	.word	0x00001920


	//   ....[4]....
        /*015c*/ 	.word	0x00001b40


	//   ....[5]....
        /*0160*/ 	.word	0x00001ca0


	//   ....[6]....
        /*0164*/ 	.word	0x00001d70


	//----- nvinfo : EIATTR_MAX_THREADS
	.align		4
.L_2979:
        /*0168*/ 	.byte	0x04, 0x05
        /*016a*/ 	.short	(.L_2981 - .L_2980)
.L_2980:
        /*016c*/ 	.word	0x00000080
        /*0170*/ 	.word	0x00000001
        /*0174*/ 	.word	0x00000001


	//----- nvinfo : EIATTR_CRS_STACK_SIZE
	.align		4
.L_2981:
        /*0178*/ 	.byte	0x04, 0x1e
        /*017a*/ 	.short	(.L_2983 - .L_2982)
.L_2982:
        /*017c*/ 	.word	0x00000000


	//----- nvinfo : EIATTR_CBANK_PARAM_SIZE
	.align		4
.L_2983:
        /*0180*/ 	.byte	0x03, 0x19
        /*0182*/ 	.short	0x0048


	//----- nvinfo : EIATTR_PARAM_CBANK
	.align		4
        /*0184*/ 	.byte	0x04, 0x0a
        /*0186*/ 	.short	(.L_2985 - .L_2984)
	.align		4
.L_2984:
        /*0188*/ 	.word	index@(.nv.constant0._ZN4vllm3moe10topkGatingILi10ELi320ELi4ELi4ELi32Ei13__nv_bfloat16LNS0_11ScoringFuncE1EEEvPKT5_PKbPfiPT4_PiiiibPKf)
        /*018c*/ 	.short	0x0380
        /*018e*/ 	.short	0x0048


	//----- nvinfo : EIATTR_SW_WAR
	.align		4
.L_2985:
        /*0190*/ 	.byte	0x04, 0x36
        /*0192*/ 	.short	(.L_2987 - .L_2986)
.L_2986:
        /*0194*/ 	.word	0x00000008
.L_2987:


//--------------------- .nv.info._ZN4vllm3moe10topkGatingILi6ELi192ELi4ELi4ELi32Ei13__nv_bfloat16LNS0_11ScoringFuncE1EEEvPKT5_PKbPfiPT4_PiiiibPKf --------------------------
	.section	.nv.info._ZN4vllm3moe10topkGatingILi6ELi192ELi4ELi4ELi32Ei13__nv_bfloat16LNS0_11ScoringFuncE1EEEvPKT5_PKbPfiPT4_PiiiibPKf,"",@"SHT_CUDA_INFO"
	.sectionflags	@""
	.align	4


	//----- nvinfo : EIATTR_CUDA_API_VERSION
	.align		4
        /*0000*/ 	.byte	0x04, 0x37
        /*0002*/ 	.short	(.L_2989 - .L_2988)
.L_2988:
        /*0004*/ 	.word	0x00000082


	//----- nvinfo : EIATTR_KPARAM_INFO
	.align		4
.L_2989:
        /*0008*/ 	.byte	0x04, 0x17
        /*000a*/ 	.short	(.L_2991 - .L_2990)
.L_2990:
        /*000c*/ 	.word	0x00000000
        /*0010*/ 	.short	0x000a
        /*0012*/ 	.short	0x0040
        /*0014*/ 	.byte	0x00, 0xf5, 0x21, 0x00


	//----- nvinfo : EIATTR_KPARAM_INFO
	.align		4
.L_2991:
        /*0018*/ 	.byte	0x04, 0x17
        /*001a*/ 	.short	(.L_2993 - .L_2992)
.L_2992:
        /*001c*/ 	.word	0x00000000
        /*0020*/ 	.short	0x0009
        /*0022*/ 	.short	0x003c
        /*0024*/ 	.byte	0x00, 0xf0, 0x05, 0x00


	//----- nvinfo : EIATTR_KPARAM_INFO
	.align		4
.L_2993:
        /*0028*/ 	.byte	0x04, 0x17
        /*002a*/ 	.short	(.L_2995 - .L_2994)
.L_2994:
        /*002c*/ 	.word	0x00000000
        /*0030*/ 	.short	0x0008
        /*0032*/ 	.short	0x0038
        /*0034*/ 	.byte	0x00, 0xf0, 0x11, 0x00


	//----- nvinfo : EIATTR_KPARAM_INFO
	.align		4
.L_2995:
        /*0038*/ 	.byte	0x04, 0x17
        /*003a*/ 	.short	(.L_2997 - .L_2996)
.L_2996:
        /*003c*/ 	.word	0x00000000
        /*0040*/ 	.short	0x0007
        /*0042*/ 	.short	0x0034
        /*0044*/ 	.byte	0x00, 0xf0, 0x11, 0x00


	//----- nvinfo : EIATTR_KPARAM_INFO
	.align		4
.L_2997:
        /*0048*/ 	.byte	0x04, 0x17
        /*004a*/ 	.short	(.L_2999 - .L_2998)
.L_2998:
        /*004c*/ 	.word	0x00000000
        /*0050*/ 	.short	0x0006
        /*0052*/ 	.short	0x0030
        /*0054*/ 	.byte	0x00, 0xf0, 0x11, 0x00


	//----- nvinfo : EIATTR_KPARAM_INFO
	.align		4
.L_2999:
        /*0058*/ 	.byte	0x04, 0x17
        /*005a*/ 	.short	(.L_3001 - .L_3000)
.L_3000:
        /*005c*/ 	.word	0x00000000
        /*0060*/ 	.short	0x0005
        /*0062*/ 	.short	0x0028
        /*0064*/ 	.byte	0x00, 0xf5, 0x21, 0x00


	//----- nvinfo : EIATTR_KPARAM_INFO
	.align		4
.L_3001:
        /*0068*/ 	.byte	0x04, 0x17
        /*006a*/ 	.short	(.L_3003 - .L_3002)
.L_3002:
        /*006c*/ 	.word	0x00000000
        /*0070*/ 	.short	0x0004
        /*0072*/ 	.short	0x0020
        /*0074*/ 	.byte	0x00, 0xf5, 0x21, 0x00


	//----- nvinfo : EIATTR_KPARAM_INFO
	.align		4
.L_3003:
        /*0078*/ 	.byte	0x04, 0x17
        /*007a*/ 	.short	(.L_3005 - .L_3004)
.L_3004:
        /*007c*/ 	.word	0x00000000
        /*0080*/ 	.short	0x0003
        /*0082*/ 	.short	0x0018
        /*0084*/ 	.byte	0x00, 0xf0, 0x11, 0x00


	//----- nvinfo : EIATTR_KPARAM_INFO
	.align		4
.L_3005:
        /*0088*/ 	.byte	0x04, 0x17
        /*008a*/ 	.short	(.L_3007 - .L_3006)
.L_3006:
        /*008c*/ 	.word	0x00000000
        /*0090*/ 	.short	0x0002
        /*0092*/ 	.short	0x0010
        /*0094*/ 	.byte	0x00, 0xf5, 0x21, 0x00


	//----- nvinfo : EIATTR_KPARAM_INFO
	.align		4
.L_3007:
        /*0098*/ 	.byte	0x04, 0x17
        /*009a*/ 	.short	(.L_3009 - .L_3008)
.L_3008:
        /*009c*/ 	.word	0x00000000
        /*00a0*/ 	.short	0x0001
        /*00a2*/ 	.short	0x0008
        /*00a4*/ 	.byte	0x00, 0xf5, 0x21, 0x00


	//----- nvinfo : EIATTR_KPARAM_INFO
	.align		4
.L_3009:
        /*00a8*/ 	.byte	0x04, 0x17
        /*00aa*/ 	.short	(.L_3011 - .L_3010)
.L_3010:
        /*00ac*/ 	.word	0x00000000
        /*00b0*/ 	.short	0x0000
        /*00b2*/ 	.short	0x0000
        /*00b4*/ 	.byte	0x00, 0xf5, 0x21, 0x00


	//----- nvinfo : EIATTR_SPARSE_MMA_MASK
	.align		4
.L_3011:
        /*00b8*/ 	.byte	0x03, 0x50
        /*00ba*/ 	.short	0x0000


	//----- nvinfo : EIATTR_MAXREG_COUNT
	.align		4
        /*00bc*/ 	.byte	0x03, 0x1b
        /*00be*/ 	.short	0x00ff


	//----- nvinfo : EIATTR_MERCURY_ISA_VERSION
	.align		4
        /*00c0*/ 	.byte	0x03, 0x5f
        /*00c2*/ 	.short	0x0101


	//----- nvinfo : EIATTR_COOP_GROUP_MASK_REGIDS
	.align		4
        /*00c4*/ 	.byte	0x04, 0x29
        /*00c6*/ 	.short	(.L_3013 - .L_3012)


	//   ....[0]....
.L_3012:
        /*00c8*/ 	.word	0xffffffff


	//   ....[1]....
        /*00cc*/ 	.word	0xffffffff


	//   ....[2]....
        /*00d0*/ 	.word	0xffffffff


	//   ....[3]....
        /*00d4*/ 	.word	0xffffffff


	//   ....[4]....
        /*00d8*/ 	.word	0xffffffff


	//   ....[5]....
        /*00dc*/ 	.word	0xffffffff


	//   ....[6]....
        /*00e0*/ 	.word	0xffffffff


	//   ....[7]....
        /*00e4*/ 	.word	0xffffffff


	//   ....[8]....
        /*00e8*/ 	.word	0xffffffff


	//   ....[9]....
        /*00ec*/ 	.word	0xffffffff


	//   ....[10]....
        /*00f0*/ 	.word	0xffffffff


	//   ....[11]....
        /*00f4*/ 	.word	0xffffffff


	//   ....[12]....
        /*00f8*/ 	.word	0xffffffff


	//   ....[13]....
        /*00fc*/ 	.word	0xffffffff


	//   ....[14]....
        /*0100*/ 	.word	0xffffffff


	//----- nvinfo : EIATTR_COOP_GROUP_INSTR_OFFSETS
	.align		4
.L_3013:
        /*0104*/ 	.byte	0x04, 0x28
        /*0106*/ 	.short	(.L_3015 - .L_3014)


	//   ....[0]....
.L_3014:
        /*0108*/ 	.word	0x00000800


	//   ....[1]....
        /*010c*/ 	.word	0x00000840


	//   ....[2]....
        /*0110*/ 	.word	0x000008c0


	//   ....[3]....
        /*0114*/ 	.word	0x000008e0


	//   ....[4]....
        /*0118*/ 	.word	0x00000940


	//   ....[5]....
        /*011c*/ 	.word	0x000009b0


	//   ....[6]....
        /*0120*/ 	.word	0x000009d0


	//   ....[7]....
        /*0124*/ 	.word	0x000009e0


	//   ....[8]....
        /*0128*/ 	.word	0x00000a10


	//   ....[9]....
        /*012c*/ 	.word	0x00000a70


	//   ....[10]....
        /*0130*/ 	.word	0x00000a90


	//   ....[11]....
        /*0134*/ 	.word	0x00000aa0


	//   ....[12]....
        /*0138*/ 	.word	0x00000b10


	//   ....[13]....
        /*013c*/ 	.word	0x00000b30


	//   ....[14]....
        /*0140*/ 	.word	0x00000b40


	//----- nvinfo : EIATTR_VRC_CTA_INIT_COUNT
	.align		4
.L_3015:
        /*0144*/ 	.byte	0x02, 0x4a
	.zero		1
	.zero		1


	//----- nvinfo : EIATTR_EXIT_INSTR_OFFSETS
	.align		4
        /*0148*/ 	.byte	0x04, 0x1c
        /*014a*/ 	.short	(.L_3017 - .L_3016)


	//   ....[0]....
.L_3016:
        /*014c*/ 	.word	0x00000080


	//   ....[1]....
        /*0150*/ 	.word	0x00000f90


	//   ....[2]....
        /*0154*/ 	.word	0x00000fb0


	//   ....[3]....
        /*0158*/ 	.word	0x00001420


	//   ....[4]....
        /*015c*/ 	.word	0x00001640


	//   ....[5]....
        /*0160*/ 	.word	0x000017a0


	//   ....[6]....
        /*0164*/ 	.word	0x00001870


	//----- nvinfo : EIATTR_MAX_THREADS
	.align		4
.L_3017:
        /*0168*/ 	.byte	0x04, 0x05
        /*016a*/ 	.short	(.L_3019 - .L_3018)
.L_3018:
        /*016c*/ 	.word	0x00000080
        /*0170*/ 	.word	0x00000001
        /*0174*/ 	.word	0x00000001


	//----- nvinfo : EIATTR_CRS_STACK_SIZE
	.align		4
.L_3019:
        /*0178*/ 	.byte	0x04, 0x1e
        /*017a*/ 	.short	(.L_3021 - .L_3020)
.L_3020:
        /*017c*/ 	.word	0x00000000


	//----- nvinfo : EIATTR_CBANK_PARAM_SIZE
	.align		4
.L_3021:
        /*0180*/ 	.byte	0x03, 0x19
        /*0182*/ 	.short	0x0048


	//----- nvinfo : EIATTR_PARAM_CBANK
	.align		4
        /*0184*/ 	.byte	0x04, 0x0a
        /*0186*/ 	.short	(.L_3023 - .L_3022)
	.align		4
.L_3022:
        /*0188*/ 	.word	index@(.nv.constant0._ZN4vllm3moe10topkGatingILi6ELi192ELi4ELi4ELi32Ei13__nv_bfloat16LNS0_11ScoringFuncE1EEEvPKT5_PKbPfiPT4_PiiiibPKf)
        /*018c*/ 	.short	0x0380
        /*018e*/ 	.short	0x0048


	//----- nvinfo : EIATTR_SW_WAR
	.align		4
.L_3023:
        /*0190*/ 	.byte	0x04, 0x36
        /*0192*/ 	.short	(.L_3025 - .L_3024)
.L_3024:
        /*0194*/ 	.word	0x00000008
.L_3025:


//--------------------- .nv.info._ZN4vllm3moe10topkGatingILi16ELi512ELi4ELi16ELi32Ei13__nv_bfloat16LNS0_11ScoringFuncE1EEEvPKT5_PKbPfiPT4_PiiiibPKf --------------------------
	.section	.nv.info._ZN4vllm3moe10topkGatingILi16ELi512ELi4ELi16ELi32Ei13__nv_bfloat16LNS0_11ScoringFuncE1EEEvPKT5_PKbPfiPT4_PiiiibPKf,"",@"SHT_CUDA_INFO"
	.sectionflags	@""
	.align	4


	//----- nvinfo : EIATTR_CUDA_API_VERSION
	.align		4
        /*0000*/ 	.byte	0x04, 0x37
        /*0002*/ 	.short	(.L_3027 - .L_3026)
.L_3026:
        /*0004*/ 	.word	0x00000082


	//----- nvinfo : EIATTR_KPARAM_INFO
	.align		4
.L_3027:
        /*0008*/ 	.byte	0x04, 0x17
        /*000a*/ 	.short	(.L_3029 - .L_3028)
.L_3028:
        /*000c*/ 	.word	0x00000000
        /*0010*/ 	.short	0x000a
        /*0012*/ 	.short	0x0040
        /*0014*/ 	.byte	0x00, 0xf5, 0x21, 0x00


	//----- nvinfo : EIATTR_KPARAM_INFO
	.align		4
.L_3029:
        /*0018*/ 	.byte	0x04, 0x17
        /*001a*/ 	.short	(.L_3031 - .L_3030)
.L_3030:
        /*001c*/ 	.word	0x00000000
        /*0020*/ 	.short	0x0009
        /*0022*/ 	.short	0x003c
        /*0024*/ 	.byte	0x00, 0xf0, 0x05, 0x00


	//----- nvinfo : EIATTR_KPARAM_INFO
	.align		4
.L_3031:
        /*0028*/ 	.byte	0x04, 0x17
        /*002a*/ 	.short	(.L_3033 - .L_3032)
.L_3032:
        /*002c*/ 	.word	0x00000000
        /*0030*/ 	.short	0x0008
        /*0032*/ 	.short	0x0038
        /*0034*/ 	.byte	0x00, 0xf0, 0x11, 0x00


	//----- nvinfo : EIATTR_KPARAM_INFO
	.align		4
.L_3033:
        /*0038*/ 	.byte	0x04, 0x17
        /*003a*/ 	.short	(.L_3035 - .L_3034)
.L_3034:
        /*003c*/ 	.word	0x00000000
        /*0040*/ 	.short	0x0007
        /*0042*/ 	.short	0x0034
        /*0044*/ 	.byte	0x00, 0xf0, 0x11, 0x00


	//----- nvinfo : EIATTR_KPARAM_INFO
	.align		4
.L_3035:
        /*0048*/ 	.byte	0x04, 0x17
        /*004a*/ 	.short	(.L_3037 - .L_3036)
.L_3036:
        /*004c*/ 	.word	0x00000000
        /*0050*/ 	.short	0x0006
        /*0052*/ 	.short	0x0030
        /*0054*/ 	.byte	0x00, 0xf0, 0x11, 0x00


	//----- nvinfo : EIATTR_KPARAM_INFO
	.align		4
.L_3037:
        /*0058*/ 	.byte	0x04, 0x17
        /*005a*/ 	.short	(.L_3039 - .L_3038)
.L_3038:
        /*005c*/ 	.word	0x00000000
        /*0060*/ 	.short	0x0005
        /*0062*/ 	.short	0x0028
        /*0064*/ 	.byte	0x00, 0xf5, 0x21, 0x00


	//----- nvinfo : EIATTR_KPARAM_INFO
	.align		4
.L_3039:
        /*0068*/ 	.byte	0x04, 0x17
        /*006a*/ 	.short	(.L_3041 - .L_3040)
.L_3040:
        /*006c*/ 	.word	0x00000000
        /*0070*/ 	.short	0x0004
        /*0072*/ 	.short	0x0020
        /*0074*/ 	.byte	0x00, 0xf5, 0x21, 0x00


	//----- nvinfo : EIATTR_KPARAM_INFO
	.align		4
.L_3041:
        /*0078*/ 	.byte	0x04, 0x17
        /*007a*/ 	.short	(.L_3043 - .L_3042)
.L_3042:
        /*007c*/ 	.word	0x00000000
        /*0080*/ 	.short	0x0003
        /*0082*/ 	.short	0x0018
        /*0084*/ 	.byte	0x00, 0xf0, 0x11, 0x00


	//----- nvinfo : EIATTR_KPARAM_INFO
	.align		4
.L_3043:
        /*0088*/ 	.byte	0x04, 0x17
        /*008a*/ 	.short	(.L_3045 - .L_3044)
.L_3044:
        /*008c*/ 	.word	0x00000000
        /*0090*/ 	.short	0x0002
        /*0092*/ 	.short	0x0010
        /*0094*/ 	.byte	0x00, 0xf5, 0x21, 0x00


	//----- nvinfo : EIATTR_KPARAM_INFO
	.align		4
.L_3045:
        /*0098*/ 	.byte	0x04, 0x17
        /*009a*/ 	.short	(.L_3047 - .L_3046)
.L_3046:
        /*009c*/ 	.word	0x00000000
        /*00a0*/ 	.short	0x0001
        /*00a2*/ 	.short	0x0008
        /*00a4*/ 	.byte	0x00, 0xf5, 0x21, 0x00


	//----- nvinfo : EIATTR_KPARAM_INFO
	.align		4
.L_3047:
        /*00a8*/ 	.byte	0x04, 0x17
        /*00aa*/ 	.short	(.L_3049 - .L_3048)
.L_3048:
        /*00ac*/ 	.word	0x00000000
        /*00b0*/ 	.short	0x0000
        /*00b2*/ 	.short	0x0000
        /*00b4*/ 	.byte	0x00, 0xf5, 0x21, 0x00


	//----- nvinfo : EIATTR_SPARSE_MMA_MASK
	.align		4
.L_3049:
        /*00b8*/ 	.byte	0x03, 0x50
        /*00ba*/ 	.short	0x0000


	//----- nvinfo : EIATTR_MAXREG_COUNT
	.align		4
        /*00bc*/ 	.byte	0x03, 0x1b
        /*00be*/ 	.short	0x00ff


	//----- nvinfo : EIATTR_MERCURY_ISA_VERSION
	.align		4
        /*00c0*/ 	.byte	0x03, 0x5f
        /*00c2*/ 	.short	0x0101


	//----- nvinfo : EIATTR_COOP_GROUP_MASK_REGIDS
	.align		4
        /*00c4*/ 	.byte	0x04, 0x29
        /*00c6*/ 	.short	(.L_3051 - .L_3050)


	//   ....[0]....
.L_3050:
        /*00c8*/ 	.word	0xffffffff


	//   ....[1]....
        /*00cc*/ 	.word	0xffffffff


	//   ....[2]....
        /*00d0*/ 	.word	0xffffffff


	//   ....[3]....
        /*00d4*/ 	.word	0xffffffff


	//   ....[4]....
        /*00d8*/ 	.word	0xffffffff


	//   ....[5]....
        /*00dc*/ 	.word	0xffffffff


	//   ....[6]....
        /*00e0*/ 	.word	0xffffffff


	//   ....[7]....
        /*00e4*/ 	.word	0xffffffff


	//   ....[8]....
        /*00e8*/ 	.word	0xffffffff


	//   ....[9]....
        /*00ec*/ 	.word	0xffffffff


	//   ....[10]....
        /*00f0*/ 	.word	0xffffffff


	//   ....[11]....
        /*00f4*/ 	.word	0xffffffff


	//   ....[12]....
        /*00f8*/ 	.word	0xffffffff


	//   ....[13]....
        /*00fc*/ 	.word	0xffffffff


	//   ....[14]....
        /*0100*/ 	.word	0xffffffff


	//----- nvinfo : EIATTR_COOP_GROUP_INSTR_OFFSETS
	.align		4
.L_3051:
        /*0104*/ 	.byte	0x04, 0x28
        /*0106*/ 	.short	(.L_3053 - .L_3052)


	//   ....[0]....
.L_3052:
        /*0108*/ 	.word	0x000010f0


	//   ....[1]....
        /*010c*/ 	.word	0x00001130


	//   ....[2]....
        /*0110*/ 	.word	0x00001230


	//   ....[3]....
        /*0114*/ 	.word	0x00001270


	//   ....[4]....
        /*0118*/ 	.word	0x00001360


	//   ....[5]....
        /*011c*/ 	.word	0x000013a0


	//   ....[6]....
        /*0120*/ 	.word	0x000013b0


	//   ....[7]....
        /*0124*/ 	.word	0x000013e0


	//   ....[8]....
        /*0128*/ 	.word	0x00001450


	//   ....[9]....
        /*012c*/ 	.word	0x00001470


	//   ....[10]....
        /*0130*/ 	.word	0x00001480


	//   ....[11]....
        /*0134*/ 	.word	0x000014c0


	//   ....[12]....
        /*0138*/ 	.word	0x00001520


	//   ....[13]....
        /*013c*/ 	.word	0x00001540


	//   ....[14]....
        /*0140*/ 	.word	0x00001550


	//----- nvinfo : EIATTR_VRC_CTA_INIT_COUNT
	.align		4
.L_3053:
        /*0144*/ 	.byte	0x02, 0x4a
	.zero		1
	.zero		1


	//----- nvinfo : EIATTR_EXIT_INSTR_OFFSETS
	.align		4
        /*0148*/ 	.byte	0x04, 0x1c
        /*014a*/ 	.short	(.L_3055 - .L_3054)


	//   ....[0]....
.L_3054:
        /*014c*/ 	.word	0x00000080


	//   ....[1]....
        /*0150*/ 	.word	0x00001ae0


	//   ....[2]....
        /*0154*/ 	.word	0x00001b00


	//   ....[3]....
        /*0158*/ 	.word	0x00001f70


	//   ....[4]....
        /*015c*/ 	.word	0x00002190


	//   ....[5]....
        /*0160*/ 	.word	0x000022f0


	//   ....[6]....
        /*0164*/ 	.word	0x000023c0


	//----- nvinfo : EIATTR_MAX_THREADS
	.align		4
.L_3055:
        /*0168*/ 	.byte	0x04, 0x05
        /*016a*/ 	.short	(.L_3057 - .L_3056)
.L_3056:
        /*016c*/ 	.word	0x00000080
        /*0170*/ 	.word	0x00000001
        /*0174*/ 	.word	0x00000001


	//----- nvinfo : EIATTR_CRS_STACK_SIZE
	.align		4
.L_3057:
        /*0178*/ 	.byte	0x04, 0x1e
        /*017a*/ 	.short	(.L_3059 - .L_3058)
.L_3058:
        /*017c*/ 	.word	0x00000000


	//----- nvinfo : EIATTR_CBANK_PARAM_SIZE
	.align		4
.L_3059:
        /*0180*/ 	.byte	0x03, 0x19
        /*0182*/ 	.short	0x0048


	//----- nvinfo : EIATTR_PARAM_CBANK
	.align		4
        /*0184*/ 	.byte	0x04, 0x0a
        /*0186*/ 	.short	(.L_3061 - .L_3060)
	.align		4
.L_3060:
        /*0188*/ 	.word	index@(.nv.constant0._ZN4vllm3moe10topkGatingILi16ELi512ELi4ELi16ELi32Ei13__nv_bfloat16LNS0_11ScoringFuncE1EEEvPKT5_PKbPfiPT4_PiiiibPKf)
        /*018c*/ 	.short	0x0380
        /*018e*/ 	.short	0x0048


	//----- nvinfo : EIATTR_SW_WAR
	.align		4
.L_3061:
        /*0190*/ 	.byte	0x04, 0x36
        /*0192*/ 	.short	(.L_3063 - .L_3062)
.L_3062:
        /*0194*/ 	.word	0x00000008
.L_3063:


//--------------------- .nv.info._ZN4vllm3moe10topkGatingILi8ELi256ELi4ELi16ELi32Ei13__nv_bfloat16LNS0_11ScoringFuncE1EEEvPKT5_PKbPfiPT4_PiiiibPKf --------------------------
	.section	.nv.info._ZN4vllm3moe10topkGatingILi8ELi256ELi4ELi16ELi32Ei13__nv_bfloat16LNS0_11ScoringFuncE1EEEvPKT5_PKbPfiPT4_PiiiibPKf,"",@"SHT_CUDA_INFO"
	.sectionflags	@""
	.align	4


	//----- nvinfo : EIATTR_CUDA_API_VERSION
	.align		4
        /*0000*/ 	.byte	0x04, 0x37
        /*0002*/ 	.short	(.L_3065 - .L_3064)
.L_3064:
        /*0004*/ 	.word	0x00000082


	//----- nvinfo : EIATTR_KPARAM_INFO
	.align		4
.L_3065:
        /*0008*/ 	.byte	0x04, 0x17
        /*000a*/ 	.short	(.L_3067 - .L_3066)
.L_3066:
        /*000c*/ 	.word	0x00000000
        /*0010*/ 	.short	0x000a
        /*0012*/ 	.short	0x0040
        /*0014*/ 	.byte	0x00, 0xf5, 0x21, 0x00


	//----- nvinfo : EIATTR_KPARAM_INFO
	.align		4
.L_3067:
        /*0018*/ 	.byte	0x04, 0x17
        /*001a*/ 	.short	(.L_3069 - .L_3068)
.L_3068:
        /*001c*/ 	.word	0x00000000
        /*0020*/ 	.short	0x0009
        /*0022*/ 	.short	0x003c
        /*0024*/ 	.byte	0x00, 0xf0, 0x05, 0x00


	//----- nvinfo : EIATTR_KPARAM_INFO
	.align		4
.L_3069:
        /*0028*/ 	.byte	0x04, 0x17
        /*002a*/ 	.short	(.L_3071 - .L_3070)
.L_3070:
        /*002c*/ 	.word	0x00000000
        /*0030*/ 	.short	0x0008
        /*0032*/ 	.short	0x0038
        /*0034*/ 	.byte	0x00, 0xf0, 0x11, 0x00


	//----- nvinfo : EIATTR_KPARAM_INFO
	.align		4
.L_3071:
        /*0038*/ 	.byte	0x04, 0x17
        /*003a*/ 	.short	(.L_3073 - .L_3072)
.L_3072:
        /*003c*/ 	.word	0x00000000
        /*0040*/ 	.short	0x0007
        /*0042*/ 	.short	0x0034
        /*0044*/ 	.byte	0x00, 0xf0, 0x11, 0x00


	//----- nvinfo : EIATTR_KPARAM_INFO
	.align		4
.L_3073:
        /*0048*/ 	.byte	0x04, 0x17
        /*004a*/ 	.short	(.L_3075 - .L_3074)
.L_3074:
        /*004c*/ 	.word	0x00000000
        /*0050*/ 	.short	0x0006
        /*0052*/ 	.short	0x0030
        /*0054*/ 	.byte	0x00, 0xf0, 0x11, 0x00


	//----- nvinfo : EIATTR_KPARAM_INFO
	.align		4
.L_3075:
        /*0058*/ 	.byte	0x04, 0x17
        /*005a*/ 	.short	(.L_3077 - .L_3076)
.L_3076:
        /*005c*/ 	.word	0x00000000
        /*0060*/ 	.short	0x0005
        /*0062*/ 	.short	0x0028
        /*0064*/ 	.byte	0x00, 0xf5, 0x21, 0x00


	//----- nvinfo : EIATTR_KPARAM_INFO
	.align		4
.L_3077:
        /*0068*/ 	.byte	0x04, 0x17
        /*006a*/ 	.short	(.L_3079 - .L_3078)
.L_3078:
        /*006c*/ 	.word	0x00000000
        /*0070*/ 	.short	0x0004
        /*0072*/ 	.short	0x0020
        /*0074*/ 	.byte	0x00, 0xf5, 0x21, 0x00


	//----- nvinfo : EIATTR_KPARAM_INFO
	.align		4
.L_3079:
        /*0078*/ 	.byte	0x04, 0x17
        /*007a*/ 	.short	(.L_3081 - .L_3080)
.L_3080:
        /*007c*/ 	.word	0x00000000
        /*0080*/ 	.short	0x0003
        /*0082*/ 	.short	0x0018
        /*0084*/ 	.byte	0x00, 0xf0, 0x11, 0x00


	//----- nvinfo : EIATTR_KPARAM_INFO
	.align		4
.L_3081:
        /*0088*/ 	.byte	0x04, 0x17
        /*008a*/ 	.short	(.L_3083 - .L_3082)
.L_3082:
        /*008c*/ 	.word	0x00000000
        /*0090*/ 	.short	0x0002
        /*0092*/ 	.short	0x0010
        /*0094*/ 	.byte	0x00, 0xf5, 0x21, 0x00


	//----- nvinfo : EIATTR_KPARAM_INFO
	.align		4
.L_3083:
        /*0098*/ 	.byte	0x04, 0x17
        /*009a*/ 	.short	(.L_3085 - .L_3084)
.L_3084:
        /*009c*/ 	.word	0x00000000
        /*00a0*/ 	.short	0x0001
        /*00a2*/ 	.short	0x0008
        /*00a4*/ 	.byte	0x00, 0xf5, 0x21, 0x00


	//----- nvinfo : EIATTR_KPARAM_INFO
	.align		4
.L_3085:
        /*00a8*/ 	.byte	0x04, 0x17
        /*00aa*/ 	.short	(.L_3087 - .L_3086)
.L_3086:
        /*00ac*/ 	.word	0x00000000
        /*00b0*/ 	.short	0x0000
        /*00b2*/ 	.short	0x0000
        /*00b4*/ 	.byte	0x00, 0xf5, 0x21, 0x00


	//----- nvinfo : EIATTR_SPARSE_MMA_MASK
	.align		4
.L_3087:
        /*00b8*/ 	.byte	0x03, 0x50
        /*00ba*/ 	.short	0x0000


	//----- nvinfo : EIATTR_MAXREG_COUNT
	.align		4
        /*00bc*/ 	.byte	0x03, 0x1b
        /*00be*/ 	.short	0x00ff


	//----- nvinfo : EIATTR_MERCURY_ISA_VERSION
	.align		4
        /*00c0*/ 	.byte	0x03, 0x5f
        /*00c2*/ 	.short	0x0101


	//----- nvinfo : EIATTR_COOP_GROUP_MASK_REGIDS
	.align		4
        /*00c4*/ 	.byte	0x04, 0x29
        /*00c6*/ 	.short	(.L_3089 - .L_3088)


	//   ....[0]....
.L_3088:
        /*00c8*/ 	.word	0xffffffff


	//   ....[1]....
        /*00cc*/ 	.word	0xffffffff


	//   ....[2]....
        /*00d0*/ 	.word	0xffffffff


	//   ....[3]....
        /*00d4*/ 	.word	0xffffffff


	//   ....[4]....
        /*00d8*/ 	.word	0xffffffff


	//   ....[5]....
        /*00dc*/ 	.word	0xffffffff


	//   ....[6]....
        /*00e0*/ 	.word	0xffffffff


	//   ....[7]....
        /*00e4*/ 	.word	0xffffffff


	//   ....[8]....
        /*00e8*/ 	.word	0xffffffff


	//   ....[9]....
        /*00ec*/ 	.word	0xffffffff


	//   ....[10]....
        /*00f0*/ 	.word	0xffffffff


	//   ....[11]....
        /*00f4*/ 	.word	0xffffffff


	//   ....[12]....
        /*00f8*/ 	.word	0xffffffff


	//   ....[13]....
        /*00fc*/ 	.word	0xffffffff


	//   ....[14]....
        /*0100*/ 	.word	0xffffffff


	//----- nvinfo : EIATTR_COOP_GROUP_INSTR_OFFSETS
	.align		4
.L_3089:
        /*0104*/ 	.byte	0x04, 0x28
        /*0106*/ 	.short	(.L_3091 - .L_3090)


	//   ....[0]....
.L_3090:
        /*0108*/ 	.word	0x000009b0


	//   ....[1]....
        /*010c*/ 	.word	0x00000a20


	//   ....[2]....
        /*0110*/ 	.word	0x00000a30


	//   ....[3]....
        /*0114*/ 	.word	0x00000aa0


	//   ....[4]....
        /*0118*/ 	.word	0x00000ac0


	//   ....[5]....
        /*011c*/ 	.word	0x00000b10


	//   ....[6]....
        /*0120*/ 	.word	0x00000b30


	//   ....[7]....
        /*0124*/ 	.word	0x00000b50


	//   ....[8]....
        /*0128*/ 	.word	0x00000bb0


	//   ....[9]....
        /*012c*/ 	.word	0x00000bd0


	//   ....[10]....
        /*0130*/ 	.word	0x00000bf0


	//   ....[11]....
        /*0134*/ 	.word	0x00000c60


	//   ....[12]....
        /*0138*/ 	.word	0x00000c70


	//   ....[13]....
        /*013c*/ 	.word	0x00000cb0


	//   ....[14]....
        /*0140*/ 	.word	0x00000cd0


	//----- nvinfo : EIATTR_VRC_CTA_INIT_COUNT
	.align		4
.L_3091:
        /*0144*/ 	.byte	0x02, 0x4a
	.zero		1
	.zero		1


	//----- nvinfo : EIATTR_EXIT_INSTR_OFFSETS
	.align		4
        /*0148*/ 	.byte	0x04, 0x1c
        /*014a*/ 	.short	(.L_3093 - .L_3092)


	//   ....[0]....
.L_3092:
        /*014c*/ 	.word	0x00000080


	//   ....[1]....
        /*0150*/ 	.word	0x00001140


	//   ....[2]....
        /*0154*/ 	.word	0x00001160


	//   ....[3]....
        /*0158*/ 	.word	0x000015d0


	//   ....[4]....
        /*015c*/ 	.word	0x000017f0


	//   ....[5]....
        /*0160*/ 	.word	0x00001950


	//   ....[6]....
        /*0164*/ 	.word	0x00001a20


	//----- nvinfo : EIATTR_MAX_THREADS
	.align		4
.L_3093:
        /*0168*/ 	.byte	0x04, 0x05
        /*016a*/ 	.short	(.L_3095 - .L_3094)
.L_3094:
        /*016c*/ 	.word	0x00000080
        /*0170*/ 	.word	0x00000001
        /*0174*/ 	.word	0x00000001


	//----- nvinfo : EIATTR_CRS_STACK_SIZE
	.align		4
.L_3095:
        /*0178*/ 	.byte	0x04, 0x1e
        /*017a*/ 	.short	(.L_3097 - .L_3096)
.L_3096:
        /*017c*/ 	.word	0x00000000


	//----- nvinfo : EIATTR_CBANK_PARAM_SIZE
	.align		4
.L_3097:
        /*0180*/ 	.byte	0x03, 0x19
        /*0182*/ 	.short	0x0048


	//----- nvinfo : EIATTR_PARAM_CBANK
	.align		4
        /*0184*/ 	.byte	0x04, 0x0a
        /*0186*/ 	.short	(.L_3099 - .L_3098)
	.align		4
.L_3098:
        /*0188*/ 	.word	index@(.nv.constant0._ZN4vllm3moe10topkGatingILi8ELi256ELi4ELi16ELi32Ei13__nv_bfloat16LNS0_11ScoringFuncE1EEEvPKT5_PKbPfiPT4_PiiiibPKf)
        /*018c*/ 	.short	0x0380
        /*018e*/ 	.short	0x0048


	//----- nvinfo : EIATTR_SW_WAR
	.align		4
.L_3099:
        /*0190*/ 	.byte	0x04, 0x36
        /*0192*/ 	.short	(.L_3101 - .L_3100)
.L_3100:
        /*0194*/ 	.word	0x00000008
.L_3101:


//--------------------- .nv.info._ZN4vllm3moe10topkGatingILi8ELi128ELi4ELi16ELi32Ei13__nv_bfloat16LNS0_11ScoringFuncE1EEEvPKT5_PKbPfiPT4_PiiiibPKf --------------------------
	.section	.nv.info._ZN4vllm3moe10topkGatingILi8ELi128ELi4ELi16ELi32Ei13__nv_bfloat16LNS0_11ScoringFuncE1EEEvPKT5_PKbPfiPT4_PiiiibPKf,"",@"SHT_CUDA_INFO"
	.sectionflags	@""
	.align	4


	//----- nvinfo : EIATTR_CUDA_API_VERSION
	.align		4
        /*0000*/ 	.byte	0x04, 0x37
        /*0002*/ 	.short	(.L_3103 - .L_3102)
.L_3102:
        /*0004*/ 	.word	0x00000082


	//----- nvinfo : EIATTR_KPARAM_INFO
	.align		4
.L_3103:
        /*0008*/ 	.byte	0x04, 0x17
        /*000a*/ 	.short	(.L_3105 - .L_3104)
.L_3104:
        /*000c*/ 	.word	0x00000000
        /*0010*/ 	.short	0x000a
        /*0012*/ 	.short	0x0040
        /*0014*/ 	.byte	0x00, 0xf5, 0x21, 0x00


	//----- nvinfo : EIATTR_KPARAM_INFO
	.align		4
.L_3105:
        /*0018*/ 	.byte	0x04, 0x17
        /*001a*/ 	.short	(.L_3107 - .L_3106)
.L_3106:
        /*001c*/ 	.word	0x00000000
        /*0020*/ 	.short	0x0009
        /*0022*/ 	.short	0x003c
        /*0024*/ 	.byte	0x00, 0xf0, 0x05, 0x00


	//----- nvinfo : EIATTR_KPARAM_INFO
	.align		4
.L_3107:
        /*0028*/ 	.byte	0x04, 0x17
        /*002a*/ 	.short	(.L_3109 - .L_3108)
.L_3108:
        /*002c*/ 	.word	0x00000000
        /*0030*/ 	.short	0x0008
        /*0032*/ 	.short	0x0038
        /*0034*/ 	.byte	0x00, 0xf0, 0x11, 0x00


	//----- nvinfo : EIATTR_KPARAM_INFO
	.align		4
.L_3109:
        /*0038*/ 	.byte	0x04, 0x17
        /*003a*/ 	.short	(.L_3111 - .L_3110)
.L_3110:
        /*003c*/ 	.word	0x00000000
        /*0040*/ 	.short	0x0007
        /*0042*/ 	.short	0x0034
        /*0044*/ 	.byte	0x00, 0xf0, 0x11, 0x00


	//----- nvinfo : EIATTR_KPARAM_INFO
	.align		4
.L_3111:
        /*0048*/ 	.byte	0x04, 0x17
        /*004a*/ 	.short	(.L_3113 - .L_3112)
.L_3112:
        /*004c*/ 	.word	0x00000000
        /*0050*/ 	.short	0x0006
        /*0052*/ 	.short	0x0030
        /*0054*/ 	.byte	0x00, 0xf0, 0x11, 0x00


	//----- nvinfo : EIATTR_KPARAM_INFO
	.align		4
.L_3113:
        /*0058*/ 	.byte	0x04, 0x17
        /*005a*/ 	.short	(.L_3115 - .L_3114)
.L_3114:
        /*005c*/ 	.word	0x00000000
        /*0060*/ 	.short	0x0005
        /*0062*/ 	.short	0x0028
        /*0064*/ 	.byte	0x00, 0xf5, 0x21, 0x00


	//----- nvinfo : EIATTR_KPARAM_INFO
	.align		4
.L_3115:
        /*0068*/ 	.byte	0x04, 0x17
        /*006a*/ 	.short	(.L_3117 - .L_3116)
.L_3116:
        /*006c*/ 	.word	0x00000000
        /*0070*/ 	.short	0x0004
        /*0072*/ 	.short	0x0020
        /*0074*/ 	.byte	0x00, 0xf5, 0x21, 0x00


	//----- nvinfo : EIATTR_KPARAM_INFO
	.align		4
.L_3117:
        /*0078*/ 	.byte	0x04, 0x17
        /*007a*/ 	.short	(.L_3119 - .L_3118)
.L_3118:
        /*007c*/ 	.word	0x00000000
        /*0080*/ 	.short	0x0003
        /*0082*/ 	.short	0x0018
        /*0084*/ 	.byte	0x00, 0xf0, 0x11, 0x00


	//----- nvinfo : EIATTR_KPARAM_INFO
	.align		4
.L_3119:
        /*0088*/ 	.byte	0x04, 0x17
        /*008a*/ 	.short	(.L_3121 - .L_3120)
.L_3120:
        /*008c*/ 	.word	0x00000000
        /*0090*/ 	.short	0x0002
        /*0092*/ 	.short	0x0010
        /*0094*/ 	.byte	0x00, 0xf5, 0x21, 0x00


	//----- nvinfo : EIATTR_KPARAM_INFO
	.align		4
.L_3121:
        /*0098*/ 	.byte	0x04, 0x17
        /*009a*/ 	.short	(.L_3123 - .L_3122)
.L_3122:
        /*009c*/ 	.word	0x00000000
        /*00a0*/ 	.short	0x0001
        /*00a2*/ 	.short	0x0008
        /*00a4*/ 	.byte	0x00, 0xf5, 0x21, 0x00


	//----- nvinfo : EIATTR_KPARAM_INFO
	.align		4
.L_3123:
        /*00a8*/ 	.byte	0x04, 0x17
        /*00aa*/ 	.short	(.L_3125 - .L_3124)
.L_3124:
        /*00ac*/ 	.word	0x00000000
        /*00b0*/ 	.short	0x0000
        /*00b2*/ 	.short	0x0000
        /*00b4*/ 	.byte	0x00, 0xf5, 0x21, 0x00


	//----- nvinfo : EIATTR_SPARSE_MMA_MASK
	.align		4
.L_3125:
        /*00b8*/ 	.byte	0x03, 0x50
        /*00ba*/ 	.short	0x0000


	//----- nvinfo : EIATTR_MAXREG_COUNT
	.align		4
        /*00bc*/ 	.byte	0x03, 0x1b
        /*00be*/ 	.short	0x00ff


	//----- nvinfo : EIATTR_MERCURY_ISA_VERSION
	.align		4
        /*00c0*/ 	.byte	0x03, 0x5f
        /*00c2*/ 	.short	0x0101


	//----- nvinfo : EIATTR_COOP_GROUP_MASK_REGIDS
	.align		4
        /*00c4*/ 	.byte	0x04, 0x29
        /*00c6*/ 	.short	(.L_3127 - .L_3126)


	//   ....[0]....
.L_3126:
        /*00c8*/ 	.word	0xffffffff


	//   ....[1]....
        /*00cc*/ 	.word	0xffffffff


	//   ....[2]....
        /*00d0*/ 	.word	0xffffffff


	//   ....[3]....
        /*00d4*/ 	.word	0xffffffff


	//   ....[4]....
        /*00d8*/ 	.word	0xffffffff


	//   ....[5]....
        /*00dc*/ 	.word	0xffffffff


	//   ....[6]....
        /*00e0*/ 	.word	0xffffffff


	//   ....[7]....
        /*00e4*/ 	.word	0xffffffff


	//   ....[8]....
        /*00e8*/ 	.word	0xffffffff


	//   ....[9]....
        /*00ec*/ 	.word	0xffffffff


	//   ....[10]....
        /*00f0*/ 	.word	0xffffffff


	//   ....[11]....
        /*00f4*/ 	.word	0xffffffff


	//----- nvinfo : EIATTR_COOP_GROUP_INSTR_OFFSETS
	.align		4
.L_3127:
        /*00f8*/ 	.byte	0x04, 0x28
        /*00fa*/ 	.short	(.L_3129 - .L_3128)


	//   ....[0]....
.L_3128:
        /*00fc*/ 	.word	0x000009c0


	//   ....[1]....
        /*0100*/ 	.word	0x00000a30


	//   ....[2]....
        /*0104*/ 	.word	0x00000a40


	//   ....[3]....
        /*0108*/ 	.word	0x00000ab0


	//   ....[4]....
        /*010c*/ 	.word	0x00000ad0


	//   ....[5]....
        /*0110*/ 	.word	0x00000ae0


	//   ....[6]....
        /*0114*/ 	.word	0x00000b50


	//   ....[7]....
        /*0118*/ 	.word	0x00000b70


	//   ....[8]....
        /*011c*/ 	.word	0x00000bd0


	//   ....[9]....
        /*0120*/ 	.word	0x00000be0


	//   ....[10]....
        /*0124*/ 	.word	0x00000c20


	//   ....[11]....
        /*0128*/ 	.word	0x00000c40


	//----- nvinfo : EIATTR_VRC_CTA_INIT_COUNT
	.align		4
.L_3129:
        /*012c*/ 	.byte	0x02, 0x4a
	.zero		1
	.zero		1


	//----- nvinfo : EIATTR_EXIT_INSTR_OFFSETS
	.align		4
        /*0130*/ 	.byte	0x04, 0x1c
        /*0132*/ 	.short	(.L_3131 - .L_3130)


	//   ....[0]....
.L_3130:
        /*0134*/ 	.word	0x00000090


	//   ....[1]....
        /*0138*/ 	.word	0x000010a0


	//   ....[2]....
        /*013c*/ 	.word	0x000010c0


	//   ....[3]....
        /*0140*/ 	.word	0x00001530


	//   ....[4]....
        /*0144*/ 	.word	0x00001750


	//   ....[5]....
        /*0148*/ 	.word	0x000018b0


	//   ....[6]....
        /*014c*/ 	.word	0x00001980


	//----- nvinfo : EIATTR_MAX_THREADS
	.align		4
.L_3131:
        /*0150*/ 	.byte	0x04, 0x05
        /*0152*/ 	.short	(.L_3133 - .L_3132)
.L_3132:
        /*0154*/ 	.word	0x00000080
        /*0158*/ 	.word	0x00000001
        /*015c*/ 	.word	0x00000001


	//----- nvinfo : EIATTR_CRS_STACK_SIZE
	.align		4
.L_3133:
        /*0160*/ 	.byte	0x04, 0x1e
        /*0162*/ 	.short	(.L_3135 - .L_3134)
.L_3134:
        /*0164*/ 	.word	0x00000000


	//----- nvinfo : EIATTR_CBANK_PARAM_SIZE
	.align		4
.L_3135:
        /*0168*/ 	.byte	0x03, 0x19
        /*016a*/ 	.short	0x0048


	//----- nvinfo : EIATTR_PARAM_CBANK
	.align		4
        /*016c*/ 	.byte	0x04, 0x0a
        /*016e*/ 	.short	(.L_3137 - .L_3136)
	.align		4
.L_3136:
        /*0170*/ 	.word	index@(.nv.constant0._ZN4vllm3moe10topkGatingILi8ELi128ELi4ELi16ELi32Ei13__nv_bfloat16LNS0_11ScoringFuncE1EEEvPKT5_PKbPfiPT4_PiiiibPKf)
        /*0174*/ 	.short	0x0380
        /*0176*/ 	.short	0x0048


	//----- nvinfo : EIATTR_SW_WAR
	.align		4
.L_3137:
        /*0178*/ 	.byte	0x04, 0x36
        /*017a*/ 	.short	(.L_3139 - .L_3138)
.L_3138:
        /*017c*/ 	.word	0x00000008
.L_3139:


//--------------------- .nv.info._ZN4vllm3moe10topkGatingILi8ELi64ELi4ELi16ELi32Ei13__nv_bfloat16LNS0_11ScoringFuncE1EEEvPKT5_PKbPfiPT4_PiiiibPKf --------------------------
	.section	.nv.info._ZN4vllm3moe10topkGatingILi8ELi64ELi4ELi16ELi32Ei13__nv_bfloat16LNS0_11ScoringFuncE1EEEvPKT5_PKbPfiPT4_PiiiibPKf,"",@"SHT_CUDA_INFO"
	.sectionflags	@""
	.align	4


	//----- nvinfo : EIATTR_CUDA_API_VERSION
	.align		4
        /*0000*/ 	.byte	0x04, 0x37
        /*0002*/ 	.short	(.L_3141 - .L_3140)
.L_3140:
        /*0004*/ 	.word	0x00000082


	//----- nvinfo : EIATTR_KPARAM_INFO
	.align		4
.L_3141:
        /*0008*/ 	.byte	0x04, 0x17
        /*000a*/ 	.short	(.L_3143 - .L_3142)
.L_3142:
        /*000c*/ 	.word	0x00000000
        /*0010*/ 	.short	0x000a
        /*0012*/ 	.short	0x0040
        /*0014*/ 	.byte	0x00, 0xf5, 0x21, 0x00


	//----- nvinfo : EIATTR_KPARAM_INFO
	.align		4
.L_3143:
        /*0018*/ 	.byte	0x04, 0x17
        /*001a*/ 	.short	(.L_3145 - .L_3144)
.L_3144:
        /*001c*/ 	.word	0x00000000
        /*0020*/ 	.short	0x0009
        /*0022*/ 	.short	0x003c
        /*0024*/ 	.byte	0x00, 0xf0, 0x05, 0x00


	//----- nvinfo : EIATTR_KPARAM_INFO
	.align		4
.L_3145:
        /*0028*/ 	.byte	0x04, 0x17
        /*002a*/ 	.short	(.L_3147 - .L_3146)
.L_3146:
        /*002c*/ 	.word	0x00000000
        /*0030*/ 	.short	0x0008
        /*0032*/ 	.short	0x0038
        /*0034*/ 	.byte	0x00, 0xf0, 0x11, 0x00


	//----- nvinfo : EIATTR_KPARAM_INFO
	.align		4
.L_3147:
        /*0038*/ 	.byte	0x04, 0x17
        /*003a*/ 	.short	(.L_3149 - .L_3148)
.L_3148:
        /*003c*/ 	.word	0x00000000
        /*0040*/ 	.short	0x0007
        /*0042*/ 	.short	0x0034
        /*0044*/ 	.byte	0x00, 0xf0, 0x11, 0x00


	//----- nvinfo : EIATTR_KPARAM_INFO
	.align		4
.L_3149:
        /*0048*/ 	.byte	0x04, 0x17
        /*004a*/ 	.short	(.L_3151 - .L_3150)
.L_3150:
        /*004c*/ 	.word	0x00000000
        /*0050*/ 	.short	0x0006
        /*0052*/ 	.short	0x0030
        /*0054*/ 	.byte	0x00, 0xf0, 0x11, 0x00


	//----- nvinfo : EIATTR_KPARAM_INFO
	.align		4
.L_3151:
        /*0058*/ 	.byte	0x04, 0x17
        /*005a*/ 	.short	(.L_3153 - .L_3152)
.L_3152:
        /*005c*/ 	.word	0x00000000
        /*0060*/ 	.short	0x0005
        /*0062*/ 	.short	0x0028
        /*0064*/ 	.byte	0x00, 0xf5, 0x21, 0x00


	//----- nvinfo : EIATTR_KPARAM_INFO
	.align		4
.L_3153:
        /*0068*/ 	.byte	0x04, 0x17
        /*006a*/ 	.short	(.L_3155 - .L_3154)
.L_3154:
        /*006c*/ 	.word	0x00000000
        /*0070*/ 	.short	0x0004
        /*0072*/ 	.short	0x0020
        /*0074*/ 	.byte	0x00, 0xf5, 0x21, 0x00


	//----- nvinfo : EIATTR_KPARAM_INFO
	.align		4
.L_3155:
        /*0078*/ 	.byte	0x04, 0x17
        /*007a*/ 	.short	(.L_3157 - .L_3156)
.L_3156:
        /*007c*/ 	.word	0x00000000
        /*0080*/ 	.short	0x0003
        /*0082*/ 	.short	0x0018
        /*0084*/ 	.byte	0x00, 0xf0, 0x11, 0x00


	//----- nvinfo : EIATTR_KPARAM_INFO
	.align		4
.L_3157:
        /*0088*/ 	.byte	0x04, 0x17
        /*008a*/ 	.short	(.L_3159 - .L_3158)
.L_3158:
        /*008c*/ 	.word	0x00000000
        /*0090*/ 	.short	0x0002
        /*0092*/ 	.short	0x0010
        /*0094*/ 	.byte	0x00, 0xf5, 0x21, 0x00


	//----- nvinfo : EIATTR_KPARAM_INFO
	.align		4
.L_3159:
        /*0098*/ 	.byte	0x04, 0x17
        /*009a*/ 	.short	(.L_3161 - .L_3160)
.L_3160:
        /*009c*/ 	.word	0x00000000
        /*00a0*/ 	.short	0x0001
        /*00a2*/ 	.short	0x0008
        /*00a4*/ 	.byte	0x00, 0xf5, 0x21, 0x00


	//----- nvinfo : EIATTR_KPARAM_INFO
	.align		4
.L_3161:
        /*00a8*/ 	.byte	0x04, 0x17
        /*00aa*/ 	.short	(.L_3163 - .L_3162)
.L_3162:
        /*00ac*/ 	.word	0x00000000
        /*00b0*/ 	.short	0x0000
        /*00b2*/ 	.short	0x0000
        /*00b4*/ 	.byte	0x00, 0xf5, 0x21, 0x00


	//----- nvinfo : EIATTR_SPARSE_MMA_MASK
	.align		4
.L_3163:
        /*00b8*/ 	.byte	0x03, 0x50
        /*00ba*/ 	.short	0x0000


	//----- nvinfo : EIATTR_MAXREG_COUNT
	.align		4
        /*00bc*/ 	.byte	0x03, 0x1b
        /*00be*/ 	.short	0x00ff


	//----- nvinfo : EIATTR_MERCURY_ISA_VERSION
	.align		4
        /*00c0*/ 	.byte	0x03, 0x5f
        /*00c2*/ 	.short	0x0101


	//----- nvinfo : EIATTR_COOP_GROUP_MASK_REGIDS
	.align		4
        /*00c4*/ 	.byte	0x04, 0x29
        /*00c6*/ 	.short	(.L_3165 - .L_3164)


	//   ....[0]....
.L_3164:
        /*00c8*/ 	.word	0xffffffff


	//   ....[1]....
        /*00cc*/ 	.word	0xffffffff


	//   ....[2]....
        /*00d0*/ 	.word	0xffffffff


	//   ....[3]....
        /*00d4*/ 	.word	0xffffffff


	//   ....[4]....
        /*00d8*/ 	.word	0xffffffff


	//   ....[5]....
        /*00dc*/ 	.word	0xffffffff


	//   ....[6]....
        /*00e0*/ 	.word	0xffffffff


	//   ....[7]....
        /*00e4*/ 	.word	0xffffffff


	//   ....[8]....
        /*00e8*/ 	.word	0xffffffff


	//----- nvinfo : EIATTR_COOP_GROUP_INSTR_OFFSETS
	.align		4
.L_3165:
        /*00ec*/ 	.byte	0x04, 0x28
        /*00ee*/ 	.short	(.L_3167 - .L_3166)


	//   ....[0]....
.L_3166:
        /*00f0*/ 	.word	0x000009c0


	//   ....[1]....
        /*00f4*/ 	.word	0x00000a30


	//   ....[2]....
        /*00f8*/ 	.word	0x00000a90


	//   ....[3]....
        /*00fc*/ 	.word	0x00000aa0


	//   ....[4]....
        /*0100*/ 	.word	0x00000ab0


	//   ....[5]....
        /*0104*/ 	.word	0x00000af0


	//   ....[6]....
        /*0108*/ 	.word	0x00000b50


	//   ....[7]....
        /*010c*/ 	.word	0x00000b70


	//   ....[8]....
        /*0110*/ 	.word	0x00000ba0


	//----- nvinfo : EIATTR_VRC_CTA_INIT_COUNT
	.align		4
.L_3167:
        /*0114*/ 	.byte	0x02, 0x4a
	.zero		1
	.zero		1


	//----- nvinfo : EIATTR_EXIT_INSTR_OFFSETS
	.align		4
        /*0118*/ 	.byte	0x04, 0x1c
        /*011a*/ 	.short	(.L_3169 - .L_3168)


	//   ....[0]....
.L_3168:
        /*011c*/ 	.word	0x00000090


	//   ....[1]....
        /*0120*/ 	.word	0x00001000


	//   ....[2]....
        /*0124*/ 	.word	0x00001020


	//   ....[3]....
        /*0128*/ 	.word	0x00001490


	//   ....[4]....
        /*012c*/ 	.word	0x000016b0


	//   ....[5]....
        /*0130*/ 	.word	0x00001810


	//   ....[6]....
        /*0134*/ 	.word	0x000018e0


	//----- nvinfo : EIATTR_MAX_THREADS
	.align		4
.L_3169:
        /*0138*/ 	.byte	0x04, 0x05
        /*013a*/ 	.short	(.L_3171 - .L_3170)
.L_3170:
        /*013c*/ 	.word	0x00000080
        /*0140*/ 	.word	0x00000001
        /*0144*/ 	.word	0x00000001


	//----- nvinfo : EIATTR_CRS_STACK_SIZE
	.align		4
.L_3171:
        /*0148*/ 	.byte	0x04, 0x1e
        /*014a*/ 	.short	(.L_3173 - .L_3172)
.L_3172:
        /*014c*/ 	.word	0x00000000


	//----- nvinfo : EIATTR_CBANK_PARAM_SIZE
	.align		4
.L_3173:
        /*0150*/ 	.byte	0x03, 0x19
        /*0152*/ 	.short	0x0048


	//----- nvinfo : EIATTR_PARAM_CBANK
	.align		4
        /*0154*/ 	.byte	0x04, 0x0a
        /*0156*/ 	.short	(.L_3175 - .L_3174)
	.align		4
.L_3174:
        /*0158*/ 	.word	index@(.nv.constant0._ZN4vllm3moe10topkGatingILi8ELi64ELi4ELi16ELi32Ei13__nv_bfloat16LNS0_11ScoringFuncE1EEEvPKT5_PKbPfiPT4_PiiiibPKf)
        /*015c*/ 	.short	0x0380
        /*015e*/ 	.short	0x0048


	//----- nvinfo : EIATTR_SW_WAR
	.align		4
.L_3175:
        /*0160*/ 	.byte	0x04, 0x36
        /*0162*/ 	.short	(.L_3177 - .L_3176)
.L_3176:
        /*0164*/ 	.word	0x00000008
.L_3177:


//--------------------- .nv.info._ZN4vllm3moe10topkGatingILi8ELi32ELi4ELi16ELi32Ei13__nv_bfloat16LNS0_11ScoringFuncE1EEEvPKT5_PKbPfiPT4_PiiiibPKf --------------------------
	.section	.nv.info._ZN4vllm3moe10topkGatingILi8ELi32ELi4ELi16ELi32Ei13__nv_bfloat16LNS0_11ScoringFuncE1EEEvPKT5_PKbPfiPT4_PiiiibPKf,"",@"SHT_CUDA_INFO"
	.sectionflags	@""
	.align	4


	//----- nvinfo : EIATTR_CUDA_API_VERSION
	.align		4
        /*0000*/ 	.byte	0x04, 0x37
        /*0002*/ 	.short	(.L_3179 - .L_3178)
.L_3178:
        /*0004*/ 	.word	0x00000082


	//----- nvinfo : EIATTR_KPARAM_INFO
	.align		4
.L_3179:
        /*0008*/ 	.byte	0x04, 0x17
        /*000a*/ 	.short	(.L_3181 - .L_3180)
.L_3180:
        /*000c*/ 	.word	0x00000000
        /*0010*/ 	.short	0x000a
        /*0012*/ 	.short	0x0040
        /*0014*/ 	.byte	0x00, 0xf5, 0x21, 0x00


	//----- nvinfo : EIATTR_KPARAM_INFO
	.align		4
.L_3181:
        /*0018*/ 	.byte	0x04, 0x17
        /*001a*/ 	.short	(.L_3183 - .L_3182)
.L_3182:
        /*001c*/ 	.word	0x00000000
        /*0020*/ 	.short	0x0009
        /*0022*/ 	.short	0x003c
        /*0024*/ 	.byte	0x00, 0xf0, 0x05, 0x00


	//----- nvinfo : EIATTR_KPARAM_INFO
	.align		4
.L_3183:
        /*0028*/ 	.byte	0x04, 0x17
        /*002a*/ 	.short	(.L_3185 - .L_3184)
.L_3184:
        /*002c*/ 	.word	0x00000000
        /*0030*/ 	.short	0x0008
        /*0032*/ 	.short	0x0038
        /*0034*/ 	.byte	0x00, 0xf0, 0x11, 0x00


	//----- nvinfo : EIATTR_KPARAM_INFO
	.align		4
.L_3185:
        /*0038*/ 	.byte	0x04, 0x17
        /*003a*/ 	.short	(.L_3187 - .L_3186)
.L_3186:
        /*003c*/ 	.word	0x00000000
        /*0040*/ 	.short	0x0007
        /*0042*/ 	.short	0x0034
        /*0044*/ 	.byte	0x00, 0xf0, 0x11, 0x00


	//----- nvinfo : EIATTR_KPARAM_INFO
	.align		4
.L_3187:
        /*0048*/ 	.byte	0x04, 0x17
        /*004a*/ 	.short	(.L_3189 - .L_3188)
.L_3188:
        /*004c*/ 	.word	0x00000000
        /*0050*/ 	.short	0x0006
        /*0052*/ 	.short	0x0030
        /*0054*/ 	.byte	0x00, 0xf0, 0x11, 0x00


	//----- nvinfo : EIATTR_KPARAM_INFO
	.align		4
.L_3189:
        /*0058*/ 	.byte	0x04, 0x17
        /*005a*/ 	.short	(.L_3191 - .L_3190)
.L_3190:
        /*005c*/ 	.word	0x00000000
        /*0060*/ 	.short	0x0005
        /*0062*/ 	.short	0x0028
        /*0064*/ 	.byte	0x00, 0xf5, 0x21, 0x00


	//----- nvinfo : EIATTR_KPARAM_INFO
	.align		4
.L_3191:
        /*0068*/ 	.byte	0x04, 0x17
        /*006a*/ 	.short	(.L_3193 - .L_3192)
.L_3192:
        /*006c*/ 	.word	0x00000000
        /*0070*/ 	.short	0x0004
        /*0072*/ 	.short	0x0020
        /*0074*/ 	.byte	0x00, 0xf5, 0x21, 0x00


	//----- nvinfo : EIATTR_KPARAM_INFO
	.align		4
.L_3193:
        /*0078*/ 	.byte	0x04, 0x17
        /*007a*/ 	.short	(.L_3195 - .L_3194)
.L_3194:
        /*007c*/ 	.word	0x00000000
        /*0080*/ 	.short	0x0003
        /*0082*/ 	.short	0x0018
        /*0084*/ 	.byte	0x00, 0xf0, 0x11, 0x00


	//----- nvinfo : EIATTR_KPARAM_INFO
	.align		4
.L_3195:
        /*0088*/ 	.byte	0x04, 0x17
        /*008a*/ 	.short	(.L_3197 - .L_3196)
.L_3196:
        /*008c*/ 	.word	0x00000000
        /*0090*/ 	.short	0x0002
        /*0092*/ 	.short	0x0010
        /*0094*/ 	.byte	0x00, 0xf5, 0x21, 0x00


	//----- nvinfo : EIATTR_KPARAM_INFO
	.align		4
.L_3197:
        /*0098*/ 	.byte	0x04, 0x17
        /*009a*/ 	.short	(.L_3199 - .L_3198)
.L_3198:
        /*009c*/ 	.word	0x00000000
        /*00a0*/ 	.short	0x0001
        /*00a2*/ 	.short	0x0008
        /*00a4*/ 	.byte	0x00, 0xf5, 0x21, 0x00


	//----- nvinfo : EIATTR_KPARAM_INFO
	.align		4
.L_3199:
        /*00a8*/ 	.byte	0x04, 0x17
        /*00aa*/ 	.short	(.L_3201 - .L_3200)
.L_3200:
        /*00ac*/ 	.word	0x00000000
        /*00b0*/ 	.short	0x0000
        /*00b2*/ 	.short	0x0000
        /*00b4*/ 	.byte	0x00, 0xf5, 0x21, 0x00


	//----- nvinfo : EIATTR_SPARSE_MMA_MASK
	.align		4
.L_3201:
        /*00b8*/ 	.byte	0x03, 0x50
        /*00ba*/ 	.short	0x0000


	//----- nvinfo : EIATTR_MAXREG_COUNT
	.align		4
        /*00bc*/ 	.byte	0x03, 0x1b
        /*00be*/ 	.short	0x00ff


	//----- nvinfo : EIATTR_MERCURY_ISA_VERSION
	.align		4
        /*00c0*/ 	.byte	0x03, 0x5f
        /*00c2*/ 	.short	0x0101


	//----- nvinfo : EIATTR_COOP_GROUP_MASK_REGIDS
	.align		4
        /*00c4*/ 	.byte	0x04, 0x29
        /*00c6*/ 	.short	(.L_3203 - .L_3202)


	//   ....[0]....
.L_3202:
        /*00c8*/ 	.word	0xffffffff


	//   ....[1]....
        /*00cc*/ 	.word	0xffffffff


	//   ....[2]....
        /*00d0*/ 	.word	0xffffffff


	//   ....[3]....
        /*00d4*/ 	.word	0xffffffff


	//   ....[4]....
        /*00d8*/ 	.word	0xffffffff


	//   ....[5]....
        /*00dc*/ 	.word	0xffffffff


	//----- nvinfo : EIATTR_COOP_GROUP_INSTR_OFFSETS
	.align		4
.L_3203:
        /*00e0*/ 	.byte	0x04, 0x28
        /*00e2*/ 	.short	(.L_3205 - .L_3204)


	//   ....[0]....
.L_3204:
        /*00e4*/ 	.word	0x000009c0


	//   ....[1]....
        /*00e8*/ 	.word	0x00000a30


	//   ....[2]....
        /*00ec*/ 	.word	0x00000a80


	//   ....[3]....
        /*00f0*/ 	.word	0x00000aa0


	//   ....[4]....
        /*00f4*/ 	.word	0x00000ae0


	//   ....[5]....
        /*00f8*/ 	.word	0x00000b00


	//----- nvinfo : EIATTR_VRC_CTA_INIT_COUNT
	.align		4
.L_3205:
        /*00fc*/ 	.byte	0x02, 0x4a
	.zero		1
	.zero		1


	//----- nvinfo : EIATTR_EXIT_INSTR_OFFSETS
	.align		4
        /*0100*/ 	.byte	0x04, 0x1c
        /*0102*/ 	.short	(.L_3207 - .L_3206)


	//   ....[0]....
.L_3206:
        /*0104*/ 	.word	0x00000090


	//   ....[1]....
        /*0108*/ 	.word	0x00000f60


	//   ....[2]....
        /*010c*/ 	.word	0x00000f80


	//   ....[3]....
        /*0110*/ 	.word	0x000013f0


	//   ....[4]....
        /*0114*/ 	.word	0x00001610


	//   ....[5]....
        /*0118*/ 	.word	0x00001770


	//   ....[6]....
        /*011c*/ 	.word	0x00001840


	//----- nvinfo : EIATTR_MAX_THREADS
	.align		4
.L_3207:
        /*0120*/ 	.byte	0x04, 0x05
        /*0122*/ 	.short	(.L_3209 - .L_3208)
.L_3208:
        /*0124*/ 	.word	0x00000080
        /*0128*/ 	.word	0x00000001
        /*012c*/ 	.word	0x00000001


	//----- nvinfo : EIATTR_CRS_STACK_SIZE
	.align		4
.L_3209:
        /*0130*/ 	.byte	0x04, 0x1e
        /*0132*/ 	.short	(.L_3211 - .L_3210)
.L_3210:
        /*0134*/ 	.word	0x00000000


	//----- nvinfo : EIATTR_CBANK_PARAM_SIZE
	.align		4
.L_3211:
        /*0138*/ 	.byte	0x03, 0x19
        /*013a*/ 	.short	0x0048


	//----- nvinfo : EIATTR_PARAM_CBANK
	.align		4
        /*013c*/ 	.byte	0x04, 0x0a
        /*013e*/ 	.short	(.L_3213 - .L_3212)
	.align		4
.L_3212:
        /*0140*/ 	.word	index@(.nv.constant0._ZN4vllm3moe10topkGatingILi8ELi32ELi4ELi16ELi32Ei13__nv_bfloat16LNS0_11ScoringFuncE1EEEvPKT5_PKbPfiPT4_PiiiibPKf)
        /*0144*/ 	.short	0x0380
        /*0146*/ 	.short	0x0048


	//----- nvinfo : EIATTR_SW_WAR
	.align		4
.L_3213:
        /*0148*/ 	.byte	0x04, 0x36
        /*014a*/ 	.short	(.L_3215 - .L_3214)
.L_3214:
        /*014c*/ 	.word	0x00000008
.L_3215:


//--------------------- .nv.info._ZN4vllm3moe10topkGatingILi8ELi16ELi4ELi16ELi32Ei13__nv_bfloat16LNS0_11ScoringFuncE1EEEvPKT5_PKbPfiPT4_PiiiibPKf --------------------------
	.section	.nv.info._ZN4vllm3moe10topkGatingILi8ELi16ELi4ELi16ELi32Ei13__nv_bfloat16LNS0_11ScoringFuncE1EEEvPKT5_PKbPfiPT4_PiiiibPKf,"",@"SHT_CUDA_INFO"
	.sectionflags	@""
	.align	4


	//----- nvinfo : EIATTR_CUDA_API_VERSION
	.align		4
        /*0000*/ 	.byte	0x04, 0x37
        /*0002*/ 	.short	(.L_3217 - .L_3216)
.L_3216:
        /*0004*/ 	.word	0x00000082


	//----- nvinfo : EIATTR_KPARAM_INFO
	.align		4
.L_3217:
        /*0008*/ 	.byte	0x04, 0x17
        /*000a*/ 	.short	(.L_3219 - .L_3218)
.L_3218:
        /*000c*/ 	.word	0x00000000
        /*0010*/ 	.short	0x000a
        /*0012*/ 	.short	0x0040
        /*0014*/ 	.byte	0x00, 0xf5, 0x21, 0x00


	//----- nvinfo : EIATTR_KPARAM_INFO
	.align		4
.L_3219:
        /*0018*/ 	.byte	0x04, 0x17
        /*001a*/ 	.short	(.L_3221 - .L_3220)
.L_3220:
        /*001c*/ 	.word	0x00000000
        /*0020*/ 	.short	0x0009
        /*0022*/ 	.short	0x003c
        /*0024*/ 	.byte	0x00, 0xf0, 0x05, 0x00


	//----- nvinfo : EIATTR_KPARAM_INFO
	.align		4
.L_3221:
        /*0028*/ 	.byte	0x04, 0x17
        /*002a*/ 	.short	(.L_3223 - .L_3222)
.L_3222:
        /*002c*/ 	.word	0x00000000
        /*0030*/ 	.short	0x0008
        /*0032*/ 	.short	0x0038
        /*0034*/ 	.byte	0x00, 0xf0, 0x11, 0x00


	//----- nvinfo : EIATTR_KPARAM_INFO
	.align		4
.L_3223:
        /*0038*/ 	.byte	0x04, 0x17
        /*003a*/ 	.short	(.L_3225 - .L_3224)
.L_3224:
        /*003c*/ 	.word	0x00000000
        /*0040*/ 	.short	0x0007
        /*0042*/ 	.short	0x0034
        /*0044*/ 	.byte	0x00, 0xf0, 0x11, 0x00


	//----- nvinfo : EIATTR_KPARAM_INFO
	.align		4
.L_3225:
        /*0048*/ 	.byte	0x04, 0x17
        /*004a*/ 	.short	(.L_3227 - .L_3226)
.L_3226:
        /*004c*/ 	.word	0x00000000
        /*0050*/ 	.short	0x0006
        /*0052*/ 	.short	0x0030
        /*0054*/ 	.byte	0x00, 0xf0, 0x11, 0x00


	//----- nvinfo : EIATTR_KPARAM_INFO
	.align		4
.L_3227:
        /*0058*/ 	.byte	0x04, 0x17
        /*005a*/ 	.short	(.L_3229 - .L_3228)
.L_3228:
        /*005c*/ 	.word	0x00000000
        /*0060*/ 	.short	0x0005
        /*0062*/ 	.short	0x0028
        /*0064*/ 	.byte	0x00, 0xf5, 0x21, 0x00


	//----- nvinfo : EIATTR_KPARAM_INFO
	.align		4
.L_3229:
        /*0068*/ 	.byte	0x04, 0x17
        /*006a*/ 	.short	(.L_3231 - .L_3230)
.L_3230:
        /*006c*/ 	.word	0x00000000
        /*0070*/ 	.short	0x0004
        /*0072*/ 	.short	0x0020
        /*0074*/ 	.byte	0x00, 0xf5, 0x21, 0x00


	//----- nvinfo : EIATTR_KPARAM_INFO
	.align		4
.L_3231:
        /*0078*/ 	.byte	0x04, 0x17
        /*007a*/ 	.short	(.L_3233 - .L_3232)
.L_3232:
        /*007c*/ 	.word	0x00000000
        /*0080*/ 	.short	0x0003
        /*0082*/ 	.short	0x0018
        /*0084*/ 	.byte	0x00, 0xf0, 0x11, 0x00


	//----- nvinfo : EIATTR_KPARAM_INFO
	.align		4
.L_3233:
        /*0088*/ 	.byte	0x04, 0x17
        /*008a*/ 	.short	(.L_3235 - .L_3234)
.L_3234:
        /*008c*/ 	.word	0x00000000
        /*0090*/ 	.short	0x0002
        /*0092*/ 	.short	0x0010
        /*0094*/ 	.byte	0x00, 0xf5, 0x21, 0x00


	//----- nvinfo : EIATTR_KPARAM_INFO
	.align		4
.L_3235:
        /*0098*/ 	.byte	0x04, 0x17
        /*009a*/ 	.short	(.L_3237 - .L_3236)
.L_3236:
        /*009c*/ 	.word	0x00000000
        /*00a0*/ 	.short	0x0001
        /*00a2*/ 	.short	0x0008
        /*00a4*/ 	.byte	0x00, 0xf5, 0x21, 0x00


	//----- nvinfo : EIATTR_KPARAM_INFO
	.align		4
.L_3237:
        /*00a8*/ 	.byte	0x04, 0x17
        /*00aa*/ 	.short	(.L_3239 - .L_3238)
.L_3238:
        /*00ac*/ 	.word	0x00000000
        /*00b0*/ 	.short	0x0000
        /*00b2*/ 	.short	0x0000
        /*00b4*/ 	.byte	0x00, 0xf5, 0x21, 0x00


	//----- nvinfo : EIATTR_SPARSE_MMA_MASK
	.align		4
.L_3239:
        /*00b8*/ 	.byte	0x03, 0x50
        /*00ba*/ 	.short	0x0000


	//----- nvinfo : EIATTR_MAXREG_COUNT
	.align		4
        /*00bc*/ 	.byte	0x03, 0x1b
        /*00be*/ 	.short	0x00ff


	//----- nvinfo : EIATTR_MERCURY_ISA_VERSION
	.align		4
        /*00c0*/ 	.byte	0x03, 0x5f
        /*00c2*/ 	.short	0x0101


	//----- nvinfo : EIATTR_COOP_GROUP_MASK_REGIDS
	.align		4
        /*00c4*/ 	.byte	0x04, 0x29
        /*00c6*/ 	.short	(.L_3241 - .L_3240)


	//   ....[0]....
.L_3240:
        /*00c8*/ 	.word	0xffffffff


	//   ....[1]....
        /*00cc*/ 	.word	0xffffffff


	//   ....[2]....
        /*00d0*/ 	.word	0xffffffff


	//----- nvinfo : EIATTR_COOP_GROUP_INSTR_OFFSETS
	.align		4
.L_3241:
        /*00d4*/ 	.byte	0x04, 0x28
        /*00d6*/ 	.short	(.L_3243 - .L_3242)


	//   ....[0]....
.L_3242:
        /*00d8*/ 	.word	0x000009e0


	//   ....[1]....
        /*00dc*/ 	.word	0x00000a30


	//   ....[2]....
        /*00e0*/ 	.word	0x00000a60


	//----- nvinfo : EIATTR_VRC_CTA_INIT_COUNT
	.align		4
.L_3243:
        /*00e4*/ 	.byte	0x02, 0x4a
	.zero		1
	.zero		1


	//----- nvinfo : EIATTR_EXIT_INSTR_OFFSETS
	.align		4
        /*00e8*/ 	.byte	0x04, 0x1c
        /*00ea*/ 	.short	(.L_3245 - .L_3244)


	//   ....[0]....
.L_3244:
        /*00ec*/ 	.word	0x00000090


	//   ....[1]....
        /*00f0*/ 	.word	0x00000ec0


	//   ....[2]....
        /*00f4*/ 	.word	0x00000ee0


	//   ....[3]....
        /*00f8*/ 	.word	0x00001350


	//   ....[4]....
        /*00fc*/ 	.word	0x00001570


	//   ....[5]....
        /*0100*/ 	.word	0x000016d0


	//   ....[6]....
        /*0104*/ 	.word	0x000017a0


	//----- nvinfo : EIATTR_MAX_THREADS
	.align		4
.L_3245:
        /*0108*/ 	.byte	0x04, 0x05
        /*010a*/ 	.short	(.L_3247 - .L_3246)
.L_3246:
        /*010c*/ 	.word	0x00000080
        /*0110*/ 	.word	0x00000001
        /*0114*/ 	.word	0x00000001


	//----- nvinfo : EIATTR_CRS_STACK_SIZE
	.align		4
.L_3247:
        /*0118*/ 	.byte	0x04, 0x1e
        /*011a*/ 	.short	(.L_3249 - .L_3248)
.L_3248:
        /*011c*/ 	.word	0x00000000


	//----- nvinfo : EIATTR_CBANK_PARAM_SIZE
	.align		4
.L_3249:
        /*0120*/ 	.byte	0x03, 0x19
        /*0122*/ 	.short	0x0048


	//----- nvinfo : EIATTR_PARAM_CBANK
	.align		4
        /*0124*/ 	.byte	0x04, 0x0a
        /*0126*/ 	.short	(.L_3251 - .L_3250)
	.align		4
.L_3250:
        /*0128*/ 	.word	index@(.nv.constant0._ZN4vllm3moe10topkGatingILi8ELi16ELi4ELi16ELi32Ei13__nv_bfloat16LNS0_11ScoringFuncE1EEEvPKT5_PKbPfiPT4_PiiiibPKf)
        /*012c*/ 	.short	0x0380
        /*012e*/ 	.short	0x0048


	//----- nvinfo : EIATTR_SW_WAR
	.align		4
.L_3251:
        /*0130*/ 	.byte	0x04, 0x36
        /*0132*/ 	.short	(.L_3253 - .L_3252)
.L_3252:
        /*0134*/ 	.word	0x00000008
.L_3253:


//--------------------- .nv.info._ZN4vllm3moe10topkGatingILi8ELi8ELi4ELi16ELi32Ei13__nv_bfloat16LNS0_11ScoringFuncE1EEEvPKT5_PKbPfiPT4_PiiiibPKf --------------------------
	.section	.nv.info._ZN4vllm3moe10topkGatingILi8ELi8ELi4ELi16ELi32Ei13__nv_bfloat16LNS0_11ScoringFuncE1EEEvPKT5_PKbPfiPT4_PiiiibPKf,"",@"SHT_CUDA_INFO"
	.sectionflags	@""
	.align	4


	//----- nvinfo : EIATTR_CUDA_API_VERSION
	.align		4
        /*0000*/ 	.byte	0x04, 0x37
        /*0002*/ 	.short	(.L_3255 - .L_3254)
.L_3254:
        /*0004*/ 	.word	0x00000082


	//----- nvinfo : EIATTR_KPARAM_INFO
	.align		4
.L_3255:
        /*0008*/ 	.byte	0x04, 0x17
        /*000a*/ 	.short	(.L_3257 - .L_3256)
.L_3256:
        /*000c*/ 	.word	0x00000000
        /*0010*/ 	.short	0x000a
        /*0012*/ 	.short	0x0040
        /*0014*/ 	.byte	0x00, 0xf5, 0x21, 0x00


	//----- nvinfo : EIATTR_KPARAM_INFO
	.align		4
.L_3257:
        /*0018*/ 	.byte	0x04, 0x17
        /*001a*/ 	.short	(.L_3259 - .L_3258)
.L_3258:
        /*001c*/ 	.word	0x00000000
        /*0020*/ 	.short	0x0009
        /*0022*/ 	.short	0x003c
        /*0024*/ 	.byte	0x00, 0xf0, 0x05, 0x00


	//----- nvinfo : EIATTR_KPARAM_INFO
	.align		4
.L_3259:
        /*0028*/ 	.byte	0x04, 0x17
        /*002a*/ 	.short	(.L_3261 - .L_3260)
.L_3260:
        /*002c*/ 	.word	0x00000000
        /*0030*/ 	.short	0x0008
        /*0032*/ 	.short	0x0038
        /*0034*/ 	.byte	0x00, 0xf0, 0x11, 0x00


	//----- nvinfo : EIATTR_KPARAM_INFO
	.align		4
.L_3261:
        /*0038*/ 	.byte	0x04, 0x17
        /*003a*/ 	.short	(.L_3263 - .L_3262)
.L_3262:
        /*003c*/ 	.word	0x00000000
        /*0040*/ 	.short	0x0007
        /*0042*/ 	.short	0x0034
        /*0044*/ 	.byte	0x00, 0xf0, 0x11, 0x00


	//----- nvinfo : EIATTR_KPARAM_INFO
	.align		4
.L_3263:
        /*0048*/ 	.byte	0x04, 0x17
        /*004a*/ 	.short	(.L_3265 - .L_3264)
.L_3264:
        /*004c*/ 	.word	0x00000000
        /*0050*/ 	.short	0x0006
        /*0052*/ 	.short	0x0030
        /*0054*/ 	.byte	0x00, 0xf0, 0x11, 0x00


	//----- nvinfo : EIATTR_KPARAM_INFO
	.align		4
.L_3265:
        /*0058*/ 	.byte	0x04, 0x17
        /*005a*/ 	.short	(.L_3267 - .L_3266)
.L_3266:
        /*005c*/ 	.word	0x00000000
        /*0060*/ 	.short	0x0005
        /*0062*/ 	.short	0x0028
        /*0064*/ 	.byte	0x00, 0xf5, 0x21, 0x00


	//----- nvinfo : EIATTR_KPARAM_INFO
	.align		4
.L_3267:
        /*0068*/ 	.byte	0x04, 0x17
        /*006a*/ 	.short	(.L_3269 - .L_3268)
.L_3268:
        /*006c*/ 	.word	0x00000000
        /*0070*/ 	.short	0x0004
        /*0072*/ 	.short	0x0020
        /*0074*/ 	.byte	0x00, 0xf5, 0x21, 0x00


	//----- nvinfo : EIATTR_KPARAM_INFO
	.align		4
.L_3269:
        /*0078*/ 	.byte	0x04, 0x17
        /*007a*/ 	.short	(.L_3271 - .L_3270)
.L_3270:
        /*007c*/ 	.word	0x00000000
        /*0080*/ 	.short	0x0003
        /*0082*/ 	.short	0x0018
        /*0084*/ 	.byte	0x00, 0xf0, 0x11, 0x00


	//----- nvinfo : EIATTR_KPARAM_INFO
	.align		4
.L_3271:
        /*0088*/ 	.byte	0x04, 0x17
        /*008a*/ 	.short	(.L_3273 - .L_3272)
.L_3272:
        /*008c*/ 	.word	0x00000000
        /*0090*/ 	.short	0x0002
        /*0092*/ 	.short	0x0010
        /*0094*/ 	.byte	0x00, 0xf5, 0x21, 0x00


	//----- nvinfo : EIATTR_KPARAM_INFO
	.align		4
.L_3273:
        /*0098*/ 	.byte	0x04, 0x17
        /*009a*/ 	.short	(.L_3275 - .L_3274)
.L_3274:
        /*009c*/ 	.word	0x00000000
        /*00a0*/ 	.short	0x0001
        /*00a2*/ 	.short	0x0008
        /*00a4*/ 	.byte	0x00, 0xf5, 0x21, 0x00


	//----- nvinfo : EIATTR_KPARAM_INFO
	.align		4
.L_3275:
        /*00a8*/ 	.byte	0x04, 0x17
        /*00aa*/ 	.short	(.L_3277 - .L_3276)
.L_3276:
        /*00ac*/ 	.word	0x00000000
        /*00b0*/ 	.short	0x0000
        /*00b2*/ 	.short	0x0000
        /*00b4*/ 	.byte	0x00, 0xf5, 0x21, 0x00


	//----- nvinfo : EIATTR_SPARSE_MMA_MASK
	.align		4
.L_3277:
        /*00b8*/ 	.byte	0x03, 0x50
        /*00ba*/ 	.short	0x0000


	//----- nvinfo : EIATTR_MAXREG_COUNT
	.align		4
        /*00bc*/ 	.byte	0x03, 0x1b
        /*00be*/ 	.short	0x00ff


	//----- nvinfo : EIATTR_MERCURY_ISA_VERSION
	.align		4
        /*00c0*/ 	.byte	0x03, 0x5f
        /*00c2*/ 	.short	0x0101


	//----- nvinfo : EIATTR_VRC_CTA_INIT_COUNT
	.align		4
        /*00c4*/ 	.byte	0x02, 0x4a
	.zero		1
	.zero		1


	//----- nvinfo : EIATTR_EXIT_INSTR_OFFSETS
	.align		4
        /*00c8*/ 	.byte	0x04, 0x1c
        /*00ca*/ 	.short	(.L_3279 - .L_3278)


	//   ....[0]....
.L_3278:
        /*00cc*/ 	.word	0x00000090


	//   ....[1]....
        /*00d0*/ 	.word	0x00001390


	//   ....[2]....
        /*00d4*/ 	.word	0x000013b0


	//   ....[3]....
        /*00d8*/ 	.word	0x00001820


	//   ....[4]....
        /*00dc*/ 	.word	0x00001a40


	//   ....[5]....
        /*00e0*/ 	.word	0x00001ba0


	//   ....[6]....
        /*00e4*/ 	.word	0x00001c70


	//----- nvinfo : EIATTR_MAX_THREADS
	.align		4
.L_3279:
        /*00e8*/ 	.byte	0x04, 0x05
        /*00ea*/ 	.short	(.L_3281 - .L_3280)
.L_3280:
        /*00ec*/ 	.word	0x00000080
        /*00f0*/ 	.word	0x00000001
        /*00f4*/ 	.word	0x00000001


	//----- nvinfo : EIATTR_CBANK_PARAM_SIZE
	.align		4
.L_3281:
        /*00f8*/ 	.byte	0x03, 0x19
        /*00fa*/ 	.short	0x0048


	//----- nvinfo : EIATTR_PARAM_CBANK
	.align		4
        /*00fc*/ 	.byte	0x04, 0x0a
        /*00fe*/ 	.short	(.L_3283 - .L_3282)
	.align		4
.L_3282:
        /*0100*/ 	.word	index@(.nv.constant0._ZN4vllm3moe10topkGatingILi8ELi8ELi4ELi16ELi32Ei13__nv_bfloat16LNS0_11ScoringFuncE1EEEvPKT5_PKbPfiPT4_PiiiibPKf)
        /*0104*/ 	.short	0x0380
        /*0106*/ 	.short	0x0048


	//----- nvinfo : EIATTR_SW_WAR
	.align		4
.L_3283:
        /*0108*/ 	.byte	0x04, 0x36
        /*010a*/ 	.short	(.L_3285 - .L_3284)
.L_3284:
        /*010c*/ 	.word	0x00000008
.L_3285:


//--------------------- .nv.info._ZN4vllm3moe10topkGatingILi4ELi4ELi4ELi8ELi32Ei13__nv_bfloat16LNS0_11ScoringFuncE1EEEvPKT5_PKbPfiPT4_PiiiibPKf --------------------------
	.section	.nv.info._ZN4vllm3moe10topkGatingILi4ELi4ELi4ELi8ELi32Ei13__nv_bfloat16LNS0_11ScoringFuncE1EEEvPKT5_PKbPfiPT4_PiiiibPKf,"",@"SHT_CUDA_INFO"
	.sectionflags	@""
	.align	4


	//----- nvinfo : EIATTR_CUDA_API_VERSION
	.align		4
        /*0000*/ 	.byte	0x04, 0x37
        /*0002*/ 	.short	(.L_3287 - .L_3286)
.L_3286:
        /*0004*/ 	.word	0x00000082


	//----- nvinfo : EIATTR_KPARAM_INFO
	.align		4
.L_3287:
        /*0008*/ 	.byte	0x04, 0x17
        /*000a*/ 	.short	(.L_3289 - .L_3288)
.L_3288:
        /*000c*/ 	.word	0x00000000
        /*0010*/ 	.short	0x000a
        /*0012*/ 	.short	0x0040
        /*0014*/ 	.byte	0x00, 0xf5, 0x21, 0x00


	//----- nvinfo : EIATTR_KPARAM_INFO
	.align		4
.L_3289:
        /*0018*/ 	.byte	0x04, 0x17
        /*001a*/ 	.short	(.L_3291 - .L_3290)
.L_3290:
        /*001c*/ 	.word	0x00000000
        /*0020*/ 	.short	0x0009
        /*0022*/ 	.short	0x003c
        /*0024*/ 	.byte	0x00, 0xf0, 0x05, 0x00


	//----- nvinfo : EIATTR_KPARAM_INFO
	.align		4
.L_3291:
        /*0028*/ 	.byte	0x04, 0x17
        /*002a*/ 	.short	(.L_3293 - .L_3292)
.L_3292:
        /*002c*/ 	.word	0x00000000
        /*0030*/ 	.short	0x0008
        /*0032*/ 	.short	0x0038
        /*0034*/ 	.byte	0x00, 0xf0, 0x11, 0x00


	//----- nvinfo : EIATTR_KPARAM_INFO
	.align		4
.L_3293:
        /*0038*/ 	.byte	0x04, 0x17
        /*003a*/ 	.short	(.L_3295 - .L_3294)
.L_3294:
        /*003c*/ 	.word	0x00000000
        /*0040*/ 	.short	0x0007
        /*0042*/ 	.short	0x0034
        /*0044*/ 	.byte	0x00, 0xf0, 0x11, 0x00


	//----- nvinfo : EIATTR_KPARAM_INFO
	.align		4
.L_3295:
        /*0048*/ 	.byte	0x04, 0x17
        /*004a*/ 	.short	(.L_3297 - .L_3296)
.L_3296:
        /*004c*/ 	.word	0x00000000
        /*0050*/ 	.short	0x0006
        /*0052*/ 	.short	0x0030
        /*0054*/ 	.byte	0x00, 0xf0, 0x11, 0x00


	//----- nvinfo : EIATTR_KPARAM_INFO
	.align		4
.L_3297:
        /*0058*/ 	.byte	0x04, 0x17
        /*005a*/ 	.short	(.L_3299 - .L_3298)
.L_3298:
        /*005c*/ 	.word	0x00000000
        /*0060*/ 	.short	0x0005
        /*0062*/ 	.short	0x0028
        /*0064*/ 	.byte	0x00, 0xf5, 0x21, 0x00


	//----- nvinfo : EIATTR_KPARAM_INFO
	.align		4
.L_3299:
        /*0068*/ 	.byte	0x04, 0x17
        /*006a*/ 	.short	(.L_3301 - .L_3300)
.L_3300:
        /*006c*/ 	.word	0x00000000
        /*0070*/ 	.short	0x0004
        /*0072*/ 	.short	0x0020
        /*0074*/ 	.byte	0x00, 0xf5, 0x21, 0x00


	//----- nvinfo : EIATTR_KPARAM_INFO
	.align		4
.L_3301:
        /*0078*/ 	.byte	0x04, 0x17
        /*007a*/ 	.short	(.L_3303 - .L_3302)
.L_3302:
        /*007c*/ 	.word	0x00000000
        /*0080*/ 	.short	0x0003
        /*0082*/ 	.short	0x0018
        /*0084*/ 	.byte	0x00, 0xf0, 0x11, 0x00


	//----- nvinfo : EIATTR_KPARAM_INFO
	.align		4
.L_3303:
        /*0088*/ 	.byte	0x04, 0x17
        /*008a*/ 	.short	(.L_3305 - .L_3304)
.L_3304:
        /*008c*/ 	.word	0x00000000
        /*0090*/ 	.short	0x0002
        /*0092*/ 	.short	0x0010
        /*0094*/ 	.byte	0x00, 0xf5, 0x21, 0x00


	//----- nvinfo : EIATTR_KPARAM_INFO
	.align		4
.L_3305:
        /*0098*/ 	.byte	0x04, 0x17
        /*009a*/ 	.short	(.L_3307 - .L_3306)
.L_3306:
        /*009c*/ 	.word	0x00000000
        /*00a0*/ 	.short	0x0001
        /*00a2*/ 	.short	0x0008
        /*00a4*/ 	.byte	0x00, 0xf5, 0x21, 0x00


	//----- nvinfo : EIATTR_KPARAM_INFO
	.align		4
.L_3307:
        /*00a8*/ 	.byte	0x04, 0x17
        /*00aa*/ 	.short	(.L_3309 - .L_3308)
.L_3308:
        /*00ac*/ 	.word	0x00000000
        /*00b0*/ 	.short	0x0000
        /*00b2*/ 	.short	0x0000
        /*00b4*/ 	.byte	0x00, 0xf5, 0x21, 0x00


	//----- nvinfo : EIATTR_SPARSE_MMA_MASK
	.align		4
.L_3309:
        /*00b8*/ 	.byte	0x03, 0x50
        /*00ba*/ 	.short	0x0000


	//----- nvinfo : EIATTR_MAXREG_COUNT
	.align		4
        /*00bc*/ 	.byte	0x03, 0x1b
        /*00be*/ 	.short	0x00ff


	//----- nvinfo : EIATTR_MERCURY_ISA_VERSION
	.align		4
        /*00c0*/ 	.byte	0x03, 0x5f
        /*00c2*/ 	.short	0x0101


	//----- nvinfo : EIATTR_VRC_CTA_INIT_COUNT
	.align		4
        /*00c4*/ 	.byte	0x02, 0x4a
	.zero		1
	.zero		1


	//----- nvinfo : EIATTR_EXIT_INSTR_OFFSETS
	.align		4
        /*00c8*/ 	.byte	0x04, 0x1c
        /*00ca*/ 	.short	(.L_3311 - .L_3310)


	//   ....[0]....
.L_3310:
        /*00cc*/ 	.word	0x00000080


	//   ....[1]....
        /*00d0*/ 	.word	0x00001670


	//   ....[2]....
        /*00d4*/ 	.word	0x000016a0


	//   ....[3]....
        /*00d8*/ 	.word	0x00001b10


	//   ....[4]....
        /*00dc*/ 	.word	0x00001d30


	//   ....[5]....
        /*00e0*/ 	.word	0x00001e90


	//   ....[6]....
        /*00e4*/ 	.word	0x00001f60


	//----- nvinfo : EIATTR_MAX_THREADS
	.align		4
.L_3311:
        /*00e8*/ 	.byte	0x04, 0x05
        /*00ea*/ 	.short	(.L_3313 - .L_3312)
.L_3312:
        /*00ec*/ 	.word	0x00000080
        /*00f0*/ 	.word	0x00000001
        /*00f4*/ 	.word	0x00000001


	//----- nvinfo : EIATTR_CBANK_PARAM_SIZE
	.align		4
.L_3313:
        /*00f8*/ 	.byte	0x03, 0x19
        /*00fa*/ 	.short	0x0048


	//----- nvinfo : EIATTR_PARAM_CBANK
	.align		4
        /*00fc*/ 	.byte	0x04, 0x0a
        /*00fe*/ 	.short	(.L_3315 - .L_3314)
	.align		4
.L_3314:
        /*0100*/ 	.word	index@(.nv.constant0._ZN4vllm3moe10topkGatingILi4ELi4ELi4ELi8ELi32Ei13__nv_bfloat16LNS0_11ScoringFuncE1EEEvPKT5_PKbPfiPT4_PiiiibPKf)
        /*0104*/ 	.short	0x0380
        /*0106*/ 	.short	0x0048


	//----- nvinfo : EIATTR_SW_WAR
	.align		4
.L_3315:
        /*0108*/ 	.byte	0x04, 0x36
        /*010a*/ 	.short	(.L_3317 - .L_3316)
.L_3316:
        /*010c*/ 	.word	0x00000008
.L_3317:


//--------------------- .nv.info._ZN4vllm3moe10topkGatingILi2ELi2ELi4ELi4ELi32Ei13__nv_bfloat16LNS0_11ScoringFuncE1EEEvPKT5_PKbPfiPT4_PiiiibPKf --------------------------
	.section	.nv.info._ZN4vllm3moe10topkGatingILi2ELi2ELi4ELi4ELi32Ei13__nv_bfloat16LNS0_11ScoringFuncE1EEEvPKT5_PKbPfiPT4_PiiiibPKf,"",@"SHT_CUDA_INFO"
	.sectionflags	@""
	.align	4


	//----- nvinfo : EIATTR_CUDA_API_VERSION
	.align		4
        /*0000*/ 	.byte	0x04, 0x37
        /*0002*/ 	.short	(.L_3319 - .L_3318)
.L_3318:
        /*0004*/ 	.word	0x00000082


	//----- nvinfo : EIATTR_KPARAM_INFO
	.align		4
.L_3319:
        /*0008*/ 	.byte	0x04, 0x17
        /*000a*/ 	.short	(.L_3321 - .L_3320)
.L_3320:
        /*000c*/ 	.word	0x00000000
        /*0010*/ 	.short	0x000a
        /*0012*/ 	.short	0x0040
        /*0014*/ 	.byte	0x00, 0xf5, 0x21, 0x00


	//----- nvinfo : EIATTR_KPARAM_INFO
	.align		4
.L_3321:
        /*0018*/ 	.byte	0x04, 0x17
        /*001a*/ 	.short	(.L_3323 - .L_3322)
.L_3322:
        /*001c*/ 	.word	0x00000000
        /*0020*/ 	.short	0x0009
        /*0022*/ 	.short	0x003c
        /*0024*/ 	.byte	0x00, 0xf0, 0x05, 0x00


	//----- nvinfo : EIATTR_KPARAM_INFO
	.align		4
.L_3323:
        /*0028*/ 	.byte	0x04, 0x17
        /*002a*/ 	.short	(.L_3325 - .L_3324)
.L_3324:
        /*002c*/ 	.word	0x00000000
        /*0030*/ 	.short	0x0008
        /*0032*/ 	.short	0x0038
        /*0034*/ 	.byte	0x00, 0xf0, 0x11, 0x00


	//----- nvinfo : EIATTR_KPARAM_INFO
	.align		4
.L_3325:
        /*0038*/ 	.byte	0x04, 0x17
        /*003a*/ 	.short	(.L_3327 - .L_3326)
.L_3326:
        /*003c*/ 	.word	0x00000000
        /*0040*/ 	.short	0x0007
        /*0042*/ 	.short	0x0034
        /*0044*/ 	.byte	0x00, 0xf0, 0x11, 0x00


	//----- nvinfo : EIATTR_KPARAM_INFO
	.align		4
.L_3327:
        /*0048*/ 	.byte	0x04, 0x17
        /*004a*/ 	.short	(.L_3329 - .L_3328)
.L_3328:
        /*004c*/ 	.word	0x00000000
        /*0050*/ 	.short	0x0006
        /*0052*/ 	.short	0x0030
        /*0054*/ 	.byte	0x00, 0xf0, 0x11, 0x00


	//----- nvinfo : EIATTR_KPARAM_INFO
	.align		4
.L_3329:
        /*0058*/ 	.byte	0x04, 0x17
        /*005a*/ 	.short	(.L_3331 - .L_3330)
.L_3330:
        /*005c*/ 	.word	0x00000000
        /*0060*/ 	.short	0x0005
        /*0062*/ 	.short	0x0028
        /*0064*/ 	.byte	0x00, 0xf5, 0x21, 0x00


	//----- nvinfo : EIATTR_KPARAM_INFO
	.align		4
.L_3331:
        /*0068*/ 	.byte	0x04, 0x17
        /*006a*/ 	.short	(.L_3333 - .L_3332)
.L_3332:
        /*006c*/ 	.word	0x00000000
        /*0070*/ 	.short	0x0004
        /*0072*/ 	.short	0x0020
        /*0074*/ 	.byte	0x00, 0xf5, 0x21, 0x00


	//----- nvinfo : EIATTR_KPARAM_INFO
	.align		4
.L_3333:
        /*0078*/ 	.byte	0x04, 0x17
        /*007a*/ 	.short	(.L_3335 - .L_3334)
.L_3334:
        /*007c*/ 	.word	0x00000000
        /*0080*/ 	.short	0x0003
        /*0082*/ 	.short	0x0018
        /*0084*/ 	.byte	0x00, 0xf0, 0x11, 0x00


	//----- nvinfo : EIATTR_KPARAM_INFO
	.align		4
.L_3335:
        /*0088*/ 	.byte	0x04, 0x17
        /*008a*/ 	.short	(.L_3337 - .L_3336)
.L_3336:
        /*008c*/ 	.word	0x00000000
        /*0090*/ 	.short	0x0002
        /*0092*/ 	.short	0x0010
        /*0094*/ 	.byte	0x00, 0xf5, 0x21, 0x00


	//----- nvinfo : EIATTR_KPARAM_INFO
	.align		4
.L_3337:
        /*0098*/ 	.byte	0x04, 0x17
        /*009a*/ 	.short	(.L_3339 - .L_3338)
.L_3338:
        /*009c*/ 	.word	0x00000000
        /*00a0*/ 	.short	0x0001
        /*00a2*/ 	.short	0x0008
        /*00a4*/ 	.byte	0x00, 0xf5, 0x21, 0x00


	//----- nvinfo : EIATTR_KPARAM_INFO
	.align		4
.L_3339:
        /*00a8*/ 	.byte	0x04, 0x17
        /*00aa*/ 	.short	(.L_3341 - .L_3340)
.L_3340:
        /*00ac*/ 	.word	0x00000000
        /*00b0*/ 	.short	0x0000
        /*00b2*/ 	.short	0x0000
        /*00b4*/ 	.byte	0x00, 0xf5, 0x21, 0x00


	//----- nvinfo : EIATTR_SPARSE_MMA_MASK
	.align		4
.L_3341:
        /*00b8*/ 	.byte	0x03, 0x50
        /*00ba*/ 	.short	0x0000


	//----- nvinfo : EIATTR_MAXREG_COUNT
	.align		4
        /*00bc*/ 	.byte	0x03, 0x1b
        /*00be*/ 	.short	0x00ff


	//----- nvinfo : EIATTR_MERCURY_ISA_VERSION
	.align		4
        /*00c0*/ 	.byte	0x03, 0x5f
        /*00c2*/ 	.short	0x0101


	//----- nvinfo : EIATTR_VRC_CTA_INIT_COUNT
	.align		4
        /*00c4*/ 	.byte	0x02, 0x4a
	.zero		1
	.zero		1


	//----- nvinfo : EIATTR_EXIT_INSTR_OFFSETS
	.align		4
        /*00c8*/ 	.byte	0x04, 0x1c
        /*00ca*/ 	.short	(.L_3343 - .L_3342)


	//   ....[0]....
.L_3342:
        /*00cc*/ 	.word	0x00000080


	//   ....[1]....
        /*00d0*/ 	.word	0x00001040


	//   ....[2]....
        /*00d4*/ 	.word	0x00001060


	//   ....[3]....
        /*00d8*/ 	.word	0x000014d0


	//   ....[4]....
        /*00dc*/ 	.word	0x000016f0


	//   ....[5]....
        /*00e0*/ 	.word	0x00001850


	//   ....[6]....
        /*00e4*/ 	.word	0x00001920


	//----- nvinfo : EIATTR_MAX_THREADS
	.align		4
.L_3343:
        /*00e8*/ 	.byte	0x04, 0x05
        /*00ea*/ 	.short	(.L_3345 - .L_3344)
.L_3344:
        /*00ec*/ 	.word	0x00000080
        /*00f0*/ 	.word	0x00000001
        /*00f4*/ 	.word	0x00000001


	//----- nvinfo : EIATTR_CBANK_PARAM_SIZE
	.align		4
.L_3345:
        /*00f8*/ 	.byte	0x03, 0x19
        /*00fa*/ 	.short	0x0048


	//----- nvinfo : EIATTR_PARAM_CBANK
	.align		4
        /*00fc*/ 	.byte	0x04, 0x0a
        /*00fe*/ 	.short	(.L_3347 - .L_3346)
	.align		4
.L_3346:
        /*0100*/ 	.word	index@(.nv.constant0._ZN4vllm3moe10topkGatingILi2ELi2ELi4ELi4ELi32Ei13__nv_bfloat16LNS0_11ScoringFuncE1EEEvPKT5_PKbPfiPT4_PiiiibPKf)
        /*0104*/ 	.short	0x0380
        /*0106*/ 	.short	0x0048


	//----- nvinfo : EIATTR_SW_WAR
	.align		4
.L_3347:
        /*0108*/ 	.byte	0x04, 0x36
        /*010a*/ 	.short	(.L_3349 - .L_3348)
.L_3348:
        /*010c*/ 	.word	0x00000008
.L_3349:


//--------------------- .nv.info._ZN4vllm3moe10topkGatingILi1ELi1ELi4ELi2ELi32Ei13__nv_bfloat16LNS0_11ScoringFuncE1EEEvPKT5_PKbPfiPT4_PiiiibPKf --------------------------
	.section	.nv.info._ZN4vllm3moe10topkGatingILi1ELi1ELi4ELi2ELi32Ei13__nv_bfloat16LNS0_11ScoringFuncE1EEEvPKT5_PKbPfiPT4_PiiiibPKf,"",@"SHT_CUDA_INFO"
	.sectionflags	@""
	.align	4


	//----- nvinfo : EIATTR_CUDA_API_VERSION
	.align		4
        /*0000*/ 	.byte	0x04, 0x37
        /*0002*/ 	.short	(.L_3351 - .L_3350)
.L_3350:
        /*0004*/ 	.word	0x00000082


	//----- nvinfo : EIATTR_KPARAM_INFO
	.align		4
.L_3351:
        /*0008*/ 	.byte	0x04, 0x17
        /*000a*/ 	.short	(.L_3353 - .L_3352)
.L_3352:
        /*000c*/ 	.word	0x00000000
        /*0010*/ 	.short	0x000a
        /*0012*/ 	.short	0x0040
        /*0014*/ 	.byte	0x00, 0xf5, 0x21, 0x00


	//----- nvinfo : EIATTR_KPARAM_INFO
	.align		4
.L_3353:
        /*0018*/ 	.byte	0x04, 0x17
        /*001a*/ 	.short	(.L_3355 - .L_3354)
.L_3354:
        /*001c*/ 	.word	0x00000000
        /*0020*/ 	.short	0x0009
        /*0022*/ 	.short	0x003c
        /*0024*/ 	.byte	0x00, 0xf0, 0x05, 0x00


	//----- nvinfo : EIATTR_KPARAM_INFO
	.align		4
.L_3355:
        /*0028*/ 	.byte	0x04, 0x17
        /*002a*/ 	.short	(.L_3357 - .L_3356)
.L_3356:
        /*002c*/ 	.word	0x00000000
        /*0030*/ 	.short	0x0008
        /*0032*/ 	.short	0x0038
        /*0034*/ 	.byte	0x00, 0xf0, 0x11, 0x00


	//----- nvinfo : EIATTR_KPARAM_INFO
	.align		4
.L_3357:
        /*0038*/ 	.byte	0x04, 0x17
        /*003a*/ 	.short	(.L_3359 - .L_3358)
.L_3358:
        /*003c*/ 	.word	0x00000000
        /*0040*/ 	.short	0x0007
        /*0042*/ 	.short	0x0034
        /*0044*/ 	.byte	0x00, 0xf0, 0x11, 0x00


	//----- nvinfo : EIATTR_KPARAM_INFO
	.align		4
.L_3359:
        /*0048*/ 	.byte	0x04, 0x17
        /*004a*/ 	.short	(.L_3361 - .L_3360)
.L_3360:
        /*004c*/ 	.word	0x00000000
        /*0050*/ 	.short	0x0006
        /*0052*/ 	.short	0x0030
        /*0054*/ 	.byte	0x00, 0xf0, 0x11, 0x00


	//----- nvinfo : EIATTR_KPARAM_INFO
	.align		4
.L_3361:
        /*0058*/ 	.byte	0x04, 0x17
        /*005a*/ 	.short	(.L_3363 - .L_3362)
.L_3362:
        /*005c*/ 	.word	0x00000000
        /*0060*/ 	.short	0x0005
        /*0062*/ 	.short	0x0028
        /*0064*/ 	.byte	0x00, 0xf5, 0x21, 0x00


	//----- nvinfo : EIATTR_KPARAM_INFO
	.align		4
.L_3363:
        /*0068*/ 	.byte	0x04, 0x17
        /*006a*/ 	.short	(.L_3365 - .L_3364)
.L_3364:
        /*006c*/ 	.word	0x00000000
        /*0070*/ 	.short	0x0004
        /*0072*/ 	.short	0x0020
        /*0074*/ 	.byte	0x00, 0xf5, 0x21, 0x00


	//----- nvinfo : EIATTR_KPARAM_INFO
	.align		4
.L_3365:
        /*0078*/ 	.byte	0x04, 0x17
        /*007a*/ 	.short	(.L_3367 - .L_3366)
.L_3366:
        /*007c*/ 	.word	0x00000000
        /*0080*/ 	.short	0x0003
        /*0082*/ 	.short	0x0018
        /*0084*/ 	.byte	0x00, 0xf0, 0x11, 0x00


	//----- nvinfo : EIATTR_KPARAM_INFO
	.align		4
.L_3367:
        /*0088*/ 	.byte	0x04, 0x17
        /*008a*/ 	.short	(.L_3369 - .L_3368)
.L_3368:
        /*008c*/ 	.word	0x00000000
        /*0090*/ 	.short	0x0002
        /*0092*/ 	.short	0x0010
        /*0094*/ 	.byte	0x00, 0xf5, 0x21, 0x00


	//----- nvinfo : EIATTR_KPARAM_INFO
	.align		4
.L_3369:
        /*0098*/ 	.byte	0x04, 0x17
        /*009a*/ 	.short	(.L_3371 - .L_3370)
.L_3370:
        /*009c*/ 	.word	0x00000000
        /*00a0*/ 	.short	0x0001
        /*00a2*/ 	.short	0x0008
        /*00a4*/ 	.byte	0x00, 0xf5, 0x21, 0x00


	//----- nvinfo : EIATTR_KPARAM_INFO
	.align		4
.L_3371:
        /*00a8*/ 	.byte	0x04, 0x17
        /*00aa*/ 	.short	(.L_3373 - .L_3372)
.L_3372:
        /*00ac*/ 	.word	0x00000000
        /*00b0*/ 	.short	0x0000
        /*00b2*/ 	.short	0x0000
        /*00b4*/ 	.byte	0x00, 0xf5, 0x21, 0x00


	//----- nvinfo : EIATTR_SPARSE_MMA_MASK
	.align		4
.L_3373:
        /*00b8*/ 	.byte	0x03, 0x50
        /*00ba*/ 	.short	0x0000


	//----- nvinfo : EIATTR_MAXREG_COUNT
	.align		4
        /*00bc*/ 	.byte	0x03, 0x1b
        /*00be*/ 	.short	0x00ff


	//----- nvinfo : EIATTR_MERCURY_ISA_VERSION
	.align		4
        /*00c0*/ 	.byte	0x03, 0x5f
        /*00c2*/ 	.short	0x0101


	//----- nvinfo : EIATTR_VRC_CTA_INIT_COUNT
	.align		4
        /*00c4*/ 	.byte	0x02, 0x4a
	.zero		1
	.zero		1


	//----- nvinfo : EIATTR_EXIT_INSTR_OFFSETS
	.align		4
        /*00c8*/ 	.byte	0x04, 0x1c
        /*00ca*/ 	.short	(.L_3375 - .L_3374)


	//   ....[0]....
.L_3374:
        /*00cc*/ 	.word	0x00000080


	//   ....[1]....
        /*00d0*/ 	.word	0x00000910


	//   ....[2]....
        /*00d4*/ 	.word	0x00000920


	//   ....[3]....
        /*00d8*/ 	.word	0x00000d90


	//   ....[4]....
        /*00dc*/ 	.word	0x00000fb0


	//   ....[5]....
        /*00e0*/ 	.word	0x00001110


	//   ....[6]....
        /*00e4*/ 	.word	0x000011e0


	//----- nvinfo : EIATTR_MAX_THREADS
	.align		4
.L_3375:
        /*00e8*/ 	.byte	0x04, 0x05
        /*00ea*/ 	.short	(.L_3377 - .L_3376)
.L_3376:
        /*00ec*/ 	.word	0x00000080
        /*00f0*/ 	.word	0x00000001
        /*00f4*/ 	.word	0x00000001


	//----- nvinfo : EIATTR_CBANK_PARAM_SIZE
	.align		4
.L_3377:
        /*00f8*/ 	.byte	0x03, 0x19
        /*00fa*/ 	.short	0x0048


	//----- nvinfo : EIATTR_PARAM_CBANK
	.align		4
        /*00fc*/ 	.byte	0x04, 0x0a
        /*00fe*/ 	.short	(.L_3379 - .L_3378)
	.align		4
.L_3378:
        /*0100*/ 	.word	index@(.nv.constant0._ZN4vllm3moe10topkGatingILi1ELi1ELi4ELi2ELi32Ei13__nv_bfloat16LNS0_11ScoringFuncE1EEEvPKT5_PKbPfiPT4_PiiiibPKf)
        /*0104*/ 	.short	0x0380
        /*0106*/ 	.short	0x0048


	//----- nvinfo : EIATTR_SW_WAR
	.align		4
.L_3379:
        /*0108*/ 	.byte	0x04, 0x36
        /*010a*/ 	.short	(.L_3381 - .L_3380)
.L_3380:
        /*010c*/ 	.word	0x00000008
.L_3381:


//--------------------- .nv.info._ZN4vllm3moe10topkGatingILi18ELi576ELi4ELi4ELi32El6__halfLNS0_11ScoringFuncE1EEEvPKT5_PKbPfiPT4_PiiiibPKf --------------------------
	.section	.nv.info._ZN4vllm3moe10topkGatingILi18ELi576ELi4ELi4ELi32El6__halfLNS0_11ScoringFuncE1EEEvPKT5_PKbPfiPT4_PiiiibPKf,"",@"SHT_CUDA_INFO"
	.sectionflags	@""
	.align	4


	//----- nvinfo : EIATTR_CUDA_API_VERSION
	.align		4
        /*0000*/ 	.byte	0x04, 0x37
        /*0002*/ 	.short	(.L_3383 - .L_3382)
.L_3382:
        /*0004*/ 	.word	0x00000082


	//----- nvinfo : EIATTR_KPARAM_INFO
	.align		4
.L_3383:
        /*0008*/ 	.byte	0x04, 0x17
        /*000a*/ 	.short	(.L_3385 - .L_3384)
.L_3384:
        /*000c*/ 	.word	0x00000000
        /*0010*/ 	.short	0x000a
        /*0012*/ 	.short	0x0040
        /*0014*/ 	.byte	0x00, 0xf5, 0x21, 0x00


	//----- nvinfo : EIATTR_KPARAM_INFO
	.align		4
.L_3385:
        /*0018*/ 	.byte	0x04, 0x17
        /*001a*/ 	.short	(.L_3387 - .L_3386)
.L_3386:
        /*001c*/ 	.word	0x00000000
        /*0020*/ 	.short	0x0009
        /*0022*/ 	.short	0x003c
        /*0024*/ 	.byte	0x00, 0xf0, 0x05, 0x00


	//----- nvinfo : EIATTR_KPARAM_INFO
	.align		4
.L_3387:
        /*0028*/ 	.byte	0x04, 0x17
        /*002a*/ 	.short	(.L_3389 - .L_3388)
.L_3388:
        /*002c*/ 	.word	0x00000000
        /*0030*/ 	.short	0x0008
        /*0032*/ 	.short	0x0038
        /*0034*/ 	.byte	0x00, 0xf0, 0x11, 0x00


	//----- nvinfo : EIATTR_KPARAM_INFO
	.align		4
.L_3389:
        /*0038*/ 	.byte	0x04, 0x17
        /*003a*/ 	.short	(.L_3391 - .L_3390)
.L_3390:
        /*003c*/ 	.word	0x00000000
        /*0040*/ 	.short	0x0007
        /*0042*/ 	.short	0x0034
        /*0044*/ 	.byte	0x00, 0xf0, 0x11, 0x00


	//----- nvinfo : EIATTR_KPARAM_INFO
	.align		4
.L_3391:
        /*0048*/ 	.byte	0x04, 0x17
        /*004a*/ 	.short	(.L_3393 - .L_3392)
.L_3392:
        /*004c*/ 	.word	0x00000000
        /*0050*/ 	.short	0x0006
        /*0052*/ 	.short	0x0030
        /*0054*/ 	.byte	0x00, 0xf0, 0x11, 0x00


	//----- nvinfo : EIATTR_KPARAM_INFO
	.align		4
.L_3393:
        /*0058*/ 	.byte	0x04, 0x17
        /*005a*/ 	.short	(.L_3395 - .L_3394)
.L_3394:
        /*005c*/ 	.word	0x00000000
        /*0060*/ 	.short	0x0005
        /*0062*/ 	.short	0x0028
        /*0064*/ 	.byte	0x00, 0xf5, 0x21, 0x00


	//----- nvinfo : EIATTR_KPARAM_INFO
	.align		4
.L_3395:
        /*0068*/ 	.byte	0x04, 0x17
        /*006a*/ 	.short	(.L_3397 - .L_3396)
.L_3396:
        /*006c*/ 	.word	0x00000000
        /*0070*/ 	.short	0x0004
        /*0072*/ 	.short	0x0020
        /*0074*/ 	.byte	0x00, 0xf5, 0x21, 0x00


	//----- nvinfo : EIATTR_KPARAM_INFO
	.align		4
.L_3397:
        /*0078*/ 	.byte	0x04, 0x17
        /*007a*/ 	.short	(.L_3399 - .L_3398)
.L_3398:
        /*007c*/ 	.word	0x00000000
        /*0080*/ 	.short	0x0003
        /*0082*/ 	.short	0x0018
        /*0084*/ 	.byte	0x00, 0xf0, 0x11, 0x00


	//----- nvinfo : EIATTR_KPARAM_INFO
	.align		4
.L_3399:
        /*0088*/ 	.byte	0x04, 0x17
        /*008a*/ 	.short	(.L_3401 - .L_3400)
.L_3400:
        /*008c*/ 	.word	0x00000000
        /*0090*/ 	.short	0x0002
        /*0092*/ 	.short	0x0010
        /*0094*/ 	.byte	0x00, 0xf5, 0x21, 0x00


	//----- nvinfo : EIATTR_KPARAM_INFO
	.align		4
.L_3401:
        /*0098*/ 	.byte	0x04, 0x17
        /*009a*/ 	.short	(.L_3403 - .L_3402)
.L_3402:
        /*009c*/ 	.word	0x00000000
        /*00a0*/ 	.short	0x0001
        /*00a2*/ 	.short	0x0008
        /*00a4*/ 	.byte	0x00, 0xf5, 0x21, 0x00


	//----- nvinfo : EIATTR_KPARAM_INFO
	.align		4
.L_3403:
        /*00a8*/ 	.byte	0x04, 0x17
        /*00aa*/ 	.short	(.L_3405 - .L_3404)
.L_3404:
        /*00ac*/ 	.word	0x00000000
        /*00b0*/ 	.short	0x0000
        /*00b2*/ 	.short	0x0000
        /*00b4*/ 	.byte	0x00, 0xf5, 0x21, 0x00


	//----- nvinfo : EIATTR_SPARSE_MMA_MASK
	.align		4
.L_3405:
        /*00b8*/ 	.byte	0x03, 0x50
        /*00ba*/ 	.short	0x0000


	//----- nvinfo : EIATTR_MAXREG_COUNT
	.align		4
        /*00bc*/ 	.byte	0x03, 0x1b
        /*00be*/ 	.short	0x00ff


	//----- nvinfo : EIATTR_MERCURY_ISA_VERSION
	.align		4
        /*00c0*/ 	.byte	0x03, 0x5f
        /*00c2*/ 	.short	0x0101


	//----- nvinfo : EIATTR_COOP_GROUP_MASK_REGIDS
	.align		4
        /*00c4*/ 	.byte	0x04, 0x29
        /*00c6*/ 	.short	(.L_3407 - .L_3406)


	//   ....[0]....
.L_3406:
        /*00c8*/ 	.word	0xffffffff


	//   ....[1]....
        /*00cc*/ 	.word	0xffffffff


	//   ....[2]....
        /*00d0*/ 	.word	0xffffffff


	//   ....[3]....
        /*00d4*/ 	.word	0xffffffff


	//   ....[4]....
        /*00d8*/ 	.word	0xffffffff


	//   ....[5]....
        /*00dc*/ 	.word	0xffffffff


	//   ....[6]....
        /*00e0*/ 	.word	0xffffffff


	//   ....[7]....
        /*00e4*/ 	.word	0xffffffff


	//   ....[8]....
        /*00e8*/ 	.word	0xffffffff


	//   ....[9]....
        /*00ec*/ 	.word	0xffffffff


	//   ....[10]....
        /*00f0*/ 	.word	0xffffffff


	//   ....[11]....
        /*00f4*/ 	.word	0xffffffff


	//   ....[12]....
        /*00f8*/ 	.word	0xffffffff


	//   ....[13]....
        /*00fc*/ 	.word	0xffffffff


	//   ....[14]....
        /*0100*/ 	.word	0xffffffff


	//----- nvinfo : EIATTR_COOP_GROUP_INSTR_OFFSETS
	.align		4
.L_3407:
        /*0104*/ 	.byte	0x04, 0x28
        /*0106*/ 	.short	(.L_3409 - .L_3408)


	//   ....[0]....
.L_3408:
        /*0108*/ 	.word	0x000012b0


	//   ....[1]....
        /*010c*/ 	.word	0x00001300


	//   ....[2]....
        /*0110*/ 	.word	0x00001370


	//   ....[3]....
        /*0114*/ 	.word	0x00001380


	//   ....[4]....
        /*0118*/ 	.word	0x00001580


	//   ....[5]....
        /*011c*/ 	.word	0x000015a0


	//   ....[6]....
        /*0120*/ 	.word	0x000015d0


	//   ....[7]....
        /*0124*/ 	.word	0x00001630


	//   ....[8]....
        /*0128*/ 	.word	0x00001670


	//   ....[9]....
        /*012c*/ 	.word	0x00001680


	//   ....[10]....
        /*0130*/ 	.word	0x000016a0


	//   ....[11]....
        /*0134*/ 	.word	0x00001710


	//   ....[12]....
        /*0138*/ 	.word	0x00001730


	//   ....[13]....
        /*013c*/ 	.word	0x00001740


	//   ....[14]....
        /*0140*/ 	.word	0x00001780


	//----- nvinfo : EIATTR_VRC_CTA_INIT_COUNT
	.align		4
.L_3409:
        /*0144*/ 	.byte	0x02, 0x4a
	.zero		1
	.zero		1


	//----- nvinfo : EIATTR_EXIT_INSTR_OFFSETS
	.align		4
        /*0148*/ 	.byte	0x04, 0x1c
        /*014a*/ 	.short	(.L_3411 - .L_3410)


	//   ....[0]....
.L_3410:
        /*014c*/ 	.word	0x00000080


	//   ....[1]....
        /*0150*/ 	.word	0x00001d40


	//   ....[2]....
        /*0154*/ 	.word	0x00001d80


	//   ....[3]....
        /*0158*/ 	.word	0x000021e0


	//   ....[4]....
        /*015c*/ 	.word	0x00002400


	//   ....[5]....
        /*0160*/ 	.word	0x00002560


	//   ....[6]....
        /*0164*/ 	.word	0x00002630


	//----- nvinfo : EIATTR_MAX_THREADS
	.align		4
.L_3411:
        /*0168*/ 	.byte	0x04, 0x05
        /*016a*/ 	.short	(.L_3413 - .L_3412)
.L_3412:
        /*016c*/ 	.word	0x00000080
        /*0170*/ 	.word	0x00000001
        /*0174*/ 	.word	0x00000001


	//----- nvinfo : EIATTR_CRS_STACK_SIZE
	.align		4
.L_3413:
        /*0178*/ 	.byte	0x04, 0x1e
        /*017a*/ 	.short	(.L_3415 - .L_3414)
.L_3414:
        /*017c*/ 	.word	0x00000000


	//----- nvinfo : EIATTR_CBANK_PARAM_SIZE
	.align		4
.L_3415:
        /*0180*/ 	.byte	0x03, 0x19
        /*0182*/ 	.short	0x0048


	//----- nvinfo : EIATTR_PARAM_CBANK
	.align		4
        /*0184*/ 	.byte	0x04, 0x0a
        /*0186*/ 	.short	(.L_3417 - .L_3416)
	.align		4
.L_3416:
        /*0188*/ 	.word	index@(.nv.constant0._ZN4vllm3moe10topkGatingILi18ELi576ELi4ELi4ELi32El6__halfLNS0_11ScoringFuncE1EEEvPKT5_PKbPfiPT4_PiiiibPKf)
        /*018c*/ 	.short	0x0380
        /*018e*/ 	.short	0x0048


	//----- nvinfo : EIATTR_SW_WAR
	.align		4
.L_3417:
        /*0190*/ 	.byte	0x04, 0x36
        /*0192*/ 	.short	(.L_3419 - .L_3418)
.L_3418:
        /*0194*/ 	.word	0x00000008
.L_3419:


//--------------------- .nv.info._ZN4vllm3moe10topkGatingILi14ELi448ELi4ELi4ELi32El6__halfLNS0_11ScoringFuncE1EEEvPKT5_PKbPfiPT4_PiiiibPKf --------------------------
	.section	.nv.info._ZN4vllm3moe10topkGatingILi14ELi448ELi4ELi4ELi32El6__halfLNS0_11ScoringFuncE1EEEvPKT5_PKbPfiPT4_PiiiibPKf,"",@"SHT_CUDA_INFO"
	.sectionflags	@""
	.align	4


	//----- nvinfo : EIATTR_CUDA_API_VERSION
	.align		4
        /*0000*/ 	.byte	0x04, 0x37
        /*0002*/ 	.short	(.L_3421 - .L_3420)
.L_3420:
        /*0004*/ 	.word	0x00000082


	//----- nvinfo : EIATTR_KPARAM_INFO
	.align		4
.L_3421:
        /*0008*/ 	.byte	0x04, 0x17
        /*000a*/ 	.short	(.L_3423 - .L_3422)
.L_3422:
        /*000c*/ 	.word	0x00000000
        /*0010*/ 	.short	0x000a
        /*0012*/ 	.short	0x0040
        /*0014*/ 	.byte	0x00, 0xf5, 0x21, 0x00


	//----- nvinfo : EIATTR_KPARAM_INFO
	.align		4
.L_3423:
        /*0018*/ 	.byte	0x04, 0x17
        /*001a*/ 	.short	(.L_3425 - .L_3424)
.L_3424:
        /*001c*/ 	.word	0x00000000
        /*0020*/ 	.short	0x0009
        /*0022*/ 	.short	0x003c
        /*0024*/ 	.byte	0x00, 0xf0, 0x05, 0x00


	//----- nvinfo : EIATTR_KPARAM_INFO
	.align		4
.L_3425:
        /*0028*/ 	.byte	0x04, 0x17
        /*002a*/ 	.short	(.L_3427 - .L_3426)
.L_3426:
        /*002c*/ 	.word	0x00000000
        /*0030*/ 	.short	0x0008
        /*0032*/ 	.short	0x0038
        /*0034*/ 	.byte	0x00, 0xf0, 0x11, 0x00


	//----- nvinfo : EIATTR_KPARAM_INFO
	.align		4
.L_3427:
        /*0038*/ 	.byte	0x04, 0x17
        /*003a*/ 	.short	(.L_3429 - .L_3428)
.L_3428:
        /*003c*/ 	.word	0x00000000
        /*0040*/ 	.short	0x0007
        /*0042*/ 	.short	0x0034
        /*0044*/ 	.byte	0x00, 0xf0, 0x11, 0x00


	//----- nvinfo : EIATTR_KPARAM_INFO
	.align		4
.L_3429:
        /*0048*/ 	.byte	0x04, 0x17
        /*004a*/ 	.short	(.L_3431 - .L_3430)
.L_3430:
        /*004c*/ 	.word	0x00000000
        /*0050*/ 	.short	0x0006
        /*0052*/ 	.short	0x0030
        /*0054*/ 	.byte	0x00, 0xf0, 0x11, 0x00


	//----- nvinfo : EIATTR_KPARAM_INFO
	.align		4
.L_3431:
        /*0058*/ 	.byte	0x04, 0x17
        /*005a*/ 	.short	(.L_3433 - .L_3432)
.L_3432:
        /*005c*/ 	.word	0x00000000
        /*0060*/ 	.short	0x0005
        /*0062*/ 	.short	0x0028
        /*0064*/ 	.byte	0x00, 0xf5, 0x21, 0x00


	//----- nvinfo : EIATTR_KPARAM_INFO
	.align		4
.L_3433:
        /*0068*/ 	.byte	0x04, 0x17
        /*006a*/ 	.short	(.L_3435 - .L_3434)
.L_3434:
        /*006c*/ 	.word	0x00000000
        /*0070*/ 	.short	0x0004
        /*0072*/ 	.short	0x0020
        /*0074*/ 	.byte	0x00, 0xf5, 0x21, 0x00


	//----- nvinfo : EIATTR_KPARAM_INFO
	.align		4
.L_3435:
        /*0078*/ 	.byte	0x04, 0x17
        /*007a*/ 	.short	(.L_3437 - .L_3436)
.L_3436:
        /*007c*/ 	.word	0x00000000
        /*0080*/ 	.short	0x0003
        /*0082*/ 	.short	0x0018
        /*0084*/ 	.byte	0x00, 0xf0, 0x11, 0x00


	//----- nvinfo : EIATTR_KPARAM_INFO
	.align		4
.L_3437:
        /*0088*/ 	.byte	0x04, 0x17
        /*008a*/ 	.short	(.L_3439 - .L_3438)
.L_3438:
        /*008c*/ 	.word	0x00000000
        /*0090*/ 	.short	0x0002
        /*0092*/ 	.short	0x0010
        /*0094*/ 	.byte	0x00, 0xf5, 0x21, 0x00


	//----- nvinfo : EIATTR_KPARAM_INFO
	.align		4
.L_3439:
        /*0098*/ 	.byte	0x04, 0x17
        /*009a*/ 	.short	(.L_3441 - .L_3440)
.L_3440:
        /*009c*/ 	.word	0x00000000
        /*00a0*/ 	.short	0x0001
        /*00a2*/ 	.short	0x0008
        /*00a4*/ 	.byte	0x00, 0xf5, 0x21, 0x00


	//----- nvinfo : EIATTR_KPARAM_INFO
	.align		4
.L_3441:
        /*00a8*/ 	.byte	0x04, 0x17
        /*00aa*/ 	.short	(.L_3443 - .L_3442)
.L_3442:
        /*00ac*/ 	.word	0x00000000
        /*00b0*/ 	.short	0x0000
        /*00b2*/ 	.short	0x0000
        /*00b4*/ 	.byte	0x00, 0xf5, 0x21, 0x00


	//----- nvinfo : EIATTR_SPARSE_MMA_MASK
	.align		4
.L_3443:
        /*00b8*/ 	.byte	0x03, 0x50
        /*00ba*/ 	.short	0x0000


	//----- nvinfo : EIATTR_MAXREG_COUNT
	.align		4
        /*00bc*/ 	.byte	0x03, 0x1b
        /*00be*/ 	.short	0x00ff


	//----- nvinfo : EIATTR_MERCURY_ISA_VERSION
	.align		4
        /*00c0*/ 	.byte	0x03, 0x5f
        /*00c2*/ 	.short	0x0101


	//----- nvinfo : EIATTR_COOP_GROUP_MASK_REGIDS
	.align		4
        /*00c4*/ 	.byte	0x04, 0x29
        /*00c6*/ 	.short	(.L_3445 - .L_3444)


	//   ....[0]....
.L_3444:
        /*00c8*/ 	.word	0xffffffff


	//   ....[1]....
        /*00cc*/ 	.word	0xffffffff


	//   ....[2]....
        /*00d0*/ 	.word	0xffffffff


	//   ....[3]....
        /*00d4*/ 	.word	0xffffffff


	//   ....[4]....
        /*00d8*/ 	.word	0xffffffff


	//   ....[5]....
        /*00dc*/ 	.word	0xffffffff


	//   ....[6]....
        /*00e0*/ 	.word	0xffffffff


	//   ....[7]....
        /*00e4*/ 	.word	0xffffffff


	//   ....[8]....
        /*00e8*/ 	.word	0xffffffff


	//   ....[9]....
        /*00ec*/ 	.word	0xffffffff


	//   ....[10]....
        /*00f0*/ 	.word	0xffffffff


	//   ....[11]....
        /*00f4*/ 	.word	0xffffffff


	//   ....[12]....
        /*00f8*/ 	.word	0xffffffff


	//   ....[13]....
        /*00fc*/ 	.word	0xffffffff


	//   ....[14]....
        /*0100*/ 	.word	0xffffffff


	//----- nvinfo : EIATTR_COOP_GROUP_INSTR_OFFSETS
	.align		4
.L_3445:
        /*0104*/ 	.byte	0x04, 0x28
        /*0106*/ 	.short	(.L_3447 - .L_3446)


	//   ....[0]....
.L_3446:
        /*0108*/ 	.word	0x00000ef0


	//   ....[1]....
        /*010c*/ 	.word	0x00000f60


	//   ....[2]....
        /*0110*/ 	.word	0x00000fd0


	//   ....[3]....
        /*0114*/ 	.word	0x00000fe0


	//   ....[4]....
        /*0118*/ 	.word	0x00001160


	//   ....[5]....
        /*011c*/ 	.word	0x00001180


	//   ....[6]....
        /*0120*/ 	.word	0x000011b0


	//   ....[7]....
        /*0124*/ 	.word	0x00001210


	//   ....[8]....
        /*0128*/ 	.word	0x00001250


	//   ....[9]....
        /*012c*/ 	.word	0x00001260


	//   ....[10]....
        /*0130*/ 	.word	0x00001280


	//   ....[11]....
        /*0134*/ 	.word	0x000012e0


	//   ....[12]....
        /*0138*/ 	.word	0x00001310


	//   ....[13]....
        /*013c*/ 	.word	0x00001320


	//   ....[14]....
        /*0140*/ 	.word	0x00001350


	//----- nvinfo : EIATTR_VRC_CTA_INIT_COUNT
	.align		4
.L_3447:
        /*0144*/ 	.byte	0x02, 0x4a
	.zero		1
	.zero		1


	//----- nvinfo : EIATTR_EXIT_INSTR_OFFSETS
	.align		4
        /*0148*/ 	.byte	0x04, 0x1c
        /*014a*/ 	.short	(.L_3449 - .L_3448)


	//   ....[0]....
.L_3448:
        /*014c*/ 	.word	0x00000080


	//   ....[1]....
        /*0150*/ 	.word	0x000018e0


	//   ....[2]....
        /*0154*/ 	.word	0x00001900


	//   ....[3]....
        /*0158*/ 	.word	0x00001d70


	//   ....[4]....
        /*015c*/ 	.word	0x00001f90


	//   ....[5]....
        /*0160*/ 	.word	0x000020f0


	//   ....[6]....
        /*0164*/ 	.word	0x000021c0


	//----- nvinfo : EIATTR_MAX_THREADS
	.align		4
.L_3449:
        /*0168*/ 	.byte	0x04, 0x05
        /*016a*/ 	.short	(.L_3451 - .L_3450)
.L_3450:
        /*016c*/ 	.word	0x00000080
        /*0170*/ 	.word	0x00000001
        /*0174*/ 	.word	0x00000001


	//----- nvinfo : EIATTR_CRS_STACK_SIZE
	.align		4
.L_3451:
        /*0178*/ 	.byte	0x04, 0x1e
        /*017a*/ 	.short	(.L_3453 - .L_3452)
.L_3452:
        /*017c*/ 	.word	0x00000000


	//----- nvinfo : EIATTR_CBANK_PARAM_SIZE
	.align		4
.L_3453:
        /*0180*/ 	.byte	0x03, 0x19
        /*0182*/ 	.short	0x0048


	//----- nvinfo : EIATTR_PARAM_CBANK
	.align		4
        /*0184*/ 	.byte	0x04, 0x0a
        /*0186*/ 	.short	(.L_3455 - .L_3454)
	.align		4
.L_3454:
        /*0188*/ 	.word	index@(.nv.constant0._ZN4vllm3moe10topkGatingILi14ELi448ELi4ELi4ELi32El6__halfLNS0_11ScoringFuncE1EEEvPKT5_PKbPfiPT4_PiiiibPKf)
        /*018c*/ 	.short	0x0380
        /*018e*/ 	.short	0x0048


	//----- nvinfo : EIATTR_SW_WAR
	.align		4
.L_3455:
        /*0190*/ 	.byte	0x04, 0x36
        /*0192*/ 	.short	(.L_3457 - .L_3456)
.L_3456:
        /*0194*/ 	.word	0x00000008
.L_3457:


//--------------------- .nv.info._ZN4vllm3moe10topkGatingILi12ELi384ELi4ELi4ELi32El6__halfLNS0_11ScoringFuncE1EEEvPKT5_PKbPfiPT4_PiiiibPKf --------------------------
	.section	.nv.info._ZN4vllm3moe10topkGatingILi12ELi384ELi4ELi4ELi32El6__halfLNS0_11ScoringFuncE1EEEvPKT5_PKbPfiPT4_PiiiibPKf,"",@"SHT_CUDA_INFO"
	.sectionflags	@""
	.align	4


	//----- nvinfo : EIATTR_CUDA_API_VERSION
	.align		4
        /*0000*/ 	.byte	0x04, 0x37
        /*0002*/ 	.short	(.L_3459 - .L_3458)
.L_3458:
        /*0004*/ 	.word	0x00000082


	//----- nvinfo : EIATTR_KPARAM_INFO
	.align		4
.L_3459:
        /*0008*/ 	.byte	0x04, 0x17
        /*000a*/ 	.short	(.L_3461 - .L_3460)
.L_3460:
        /*000c*/ 	.word	0x00000000
        /*0010*/ 	.short	0x000a
        /*0012*/ 	.short	0x0040
        /*0014*/ 	.byte	0x00, 0xf5, 0x21, 0x00


	//----- nvinfo : EIATTR_KPARAM_INFO
	.align		4
.L_3461:
        /*0018*/ 	.byte	0x04, 0x17
        /*001a*/ 	.short	(.L_3463 - .L_3462)
.L_3462:
        /*001c*/ 	.word	0x00000000
        /*0020*/ 	.short	0x0009
        /*0022*/ 	.short	0x003c
        /*0024*/ 	.byte	0x00, 0xf0, 0x05, 0x00


	//----- nvinfo : EIATTR_KPARAM_INFO
	.align		4
.L_3463:
        /*0028*/ 	.byte	0x04, 0x17
        /*002a*/ 	.short	(.L_3465 - .L_3464)
.L_3464:
        /*002c*/ 	.word	0x00000000
        /*0030*/ 	.short	0x0008
        /*0032*/ 	.short	0x0038
        /*0034*/ 	.byte	0x00, 0xf0, 0x11, 0x00


	//----- nvinfo : EIATTR_KPARAM_INFO
	.align		4
.L_3465:
        /*0038*/ 	.byte	0x04, 0x17
        /*003a*/ 	.short	(.L_3467 - .L_3466)
.L_3466:
        /*003c*/ 	.word	0x00000000
        /*0040*/ 	.short	0x0007
        /*0042*/ 	.short	0x0034
        /*0044*/ 	.byte	0x00, 0xf0, 0x11, 0x00


	//----- nvinfo : EIATTR_KPARAM_INFO
	.align		4
.L_3467:
        /*0048*/ 	.byte	0x04, 0x17
        /*004a*/ 	.short	(.L_3469 - .L_3468)
.L_3468:
        /*004c*/ 	.word	0x00000000
        /*0050*/ 	.short	0x0006
        /*0052*/ 	.short	0x0030
        /*0054*/ 	.byte	0x00, 0xf0, 0x11, 0x00


	//----- nvinfo : EIATTR_KPARAM_INFO
	.align		4
.L_3469:
        /*0058*/ 	.byte	0x04, 0x17
        /*005a*/ 	.short	(.L_3471 - .L_3470)
.L_3470:
        /*005c*/ 	.word	0x00000000
        /*0060*/ 	.short	0x0005
        /*0062*/ 	.short	0x0028
        /*0064*/ 	.byte	0x00, 0xf5, 0x21, 0x00


	//----- nvinfo : EIATTR_KPARAM_INFO
	.align		4
.L_3471:
        /*0068*/ 	.byte	0x04, 0x17
        /*006a*/ 	.short	(.L_3473 - .L_3472)
.L_3472:
        /*006c*/ 	.word	0x00000000
        /*0070*/ 	.short	0x0004
        /*0072*/ 	.short	0x0020
        /*0074*/ 	.byte	0x00, 0xf5, 0x21, 0x00


	//----- nvinfo : EIATTR_KPARAM_INFO
	.align		4
.L_3473:
        /*0078*/ 	.byte	0x04, 0x17
        /*007a*/ 	.short	(.L_3475 - .L_3474)
.L_3474:
        /*007c*/ 	.word	0x00000000
        /*0080*/ 	.short	0x0003
        /*0082*/ 	.short	0x0018
        /*0084*/ 	.byte	0x00, 0xf0, 0x11, 0x00


	//----- nvinfo : EIATTR_KPARAM_INFO
	.align		4
.L_3475:
        /*0088*/ 	.byte	0x04, 0x17
        /*008a*/ 	.short	(.L_3477 - .L_3476)
.L_3476:
        /*008c*/ 	.word	0x00000000
        /*0090*/ 	.short	0x0002
        /*0092*/ 	.short	0x0010
        /*0094*/ 	.byte	0x00, 0xf5, 0x21, 0x00


	//----- nvinfo : EIATTR_KPARAM_INFO
	.align		4
.L_3477:
        /*0098*/ 	.byte	0x04, 0x17
        /*009a*/ 	.short	(.L_3479 - .L_3478)
.L_3478:
        /*009c*/ 	.word	0x00000000
        /*00a0*/ 	.short	0x0001
        /*00a2*/ 	.short	0x0008
        /*00a4*/ 	.byte	0x00, 0xf5, 0x21, 0x00


	//----- nvinfo : EIATTR_KPARAM_INFO
	.align		4
.L_3479:
        /*00a8*/ 	.byte	0x04, 0x17
        /*00aa*/ 	.short	(.L_3481 - .L_3480)
.L_3480:
        /*00ac*/ 	.word	0x00000000
        /*00b0*/ 	.short	0x0000
        /*00b2*/ 	.short	0x0000
        /*00b4*/ 	.byte	0x00, 0xf5, 0x21, 0x00


	//----- nvinfo : EIATTR_SPARSE_MMA_MASK
	.align		4
.L_3481:
        /*00b8*/ 	.byte	0x03, 0x50
        /*00ba*/ 	.short	0x0000


	//----- nvinfo : EIATTR_MAXREG_COUNT
	.align		4
        /*00bc*/ 	.byte	0x03, 0x1b
        /*00be*/ 	.short	0x00ff


	//----- nvinfo : EIATTR_MERCURY_ISA_VERSION
	.align		4
        /*00c0*/ 	.byte	0x03, 0x5f
        /*00c2*/ 	.short	0x0101


	//----- nvinfo : EIATTR_COOP_GROUP_MASK_REGIDS
	.align		4
        /*00c4*/ 	.byte	0x04, 0x29
        /*00c6*/ 	.short	(.L_3483 - .L_3482)


	//   ....[0]....
.L_3482:
        /*00c8*/ 	.word	0xffffffff


	//   ....[1]....
        /*00cc*/ 	.word	0xffffffff


	//   ....[2]....
        /*00d0*/ 	.word	0xffffffff


	//   ....[3]....
        /*00d4*/ 	.word	0xffffffff


	//   ....[4]....
        /*00d8*/ 	.word	0xffffffff


	//   ....[5]....
        /*00dc*/ 	.word	0xffffffff


	//   ....[6]....
        /*00e0*/ 	.word	0xffffffff


	//   ....[7]....
        /*00e4*/ 	.word	0xffffffff


	//   ....[8]....
        /*00e8*/ 	.word	0xffffffff


	//   ....[9]....
        /*00ec*/ 	.word	0xffffffff


	//   ....[10]....
        /*00f0*/ 	.word	0xffffffff


	//   ....[11]....
        /*00f4*/ 	.word	0xffffffff


	//   ....[12]....
        /*00f8*/ 	.word	0xffffffff


	//   ....[13]....
        /*00fc*/ 	.word	0xffffffff


	//   ....[14]....
        /*0100*/ 	.word	0xffffffff


	//----- nvinfo : EIATTR_COOP_GROUP_INSTR_OFFSETS
	.align		4
.L_3483:
        /*0104*/ 	.byte	0x04, 0x28
        /*0106*/ 	.short	(.L_3485 - .L_3484)


	//   ....[0]....
.L_3484:
        /*0108*/ 	.word	0x00000d70


	//   ....[1]....
        /*010c*/ 	.word	0x00000db0


	//   ....[2]....
        /*0110*/ 	.word	0x00000e30


	//   ....[3]....
        /*0114*/ 	.word	0x00000e80


	//   ....[4]....
        /*0118*/ 	.word	0x00000f60


	//   ....[5]....
        /*011c*/ 	.word	0x00000fa0


	//   ....[6]....
        /*0120*/ 	.word	0x00000fb0


	//   ....[7]....
        /*0124*/ 	.word	0x00000fe0


	//   ....[8]....
        /*0128*/ 	.word	0x00001050


	//   ....[9]....
        /*012c*/ 	.word	0x00001070


	//   ....[10]....
        /*0130*/ 	.word	0x00001080


	//   ....[11]....
        /*0134*/ 	.word	0x000010c0


	//   ....[12]....
        /*0138*/ 	.word	0x00001120


	//   ....[13]....
        /*013c*/ 	.word	0x00001140


	//   ....[14]....
        /*0140*/ 	.word	0x00001150


	//----- nvinfo : EIATTR_VRC_CTA_INIT_COUNT
	.align		4
.L_3485:
        /*0144*/ 	.byte	0x02, 0x4a
	.zero		1
	.zero		1


	//----- nvinfo : EIATTR_EXIT_INSTR_OFFSETS
	.align		4
        /*0148*/ 	.byte	0x04, 0x1c
        /*014a*/ 	.short	(.L_3487 - .L_3486)


	//   ....[0]....
.L_3486:
        /*014c*/ 	.word	0x00000080


	//   ....[1]....
        /*0150*/ 	.word	0x000016a0


	//   ....[2]....
        /*0154*/ 	.word	0x000016c0


	//   ....[3]....
        /*0158*/ 	.word	0x00001b30


	//   ....[4]....
        /*015c*/ 	.word	0x00001d50


	//   ....[5]....
        /*0160*/ 	.word	0x00001eb0


	//   ....[6]....
        /*0164*/ 	.word	0x00001f80


	//----- nvinfo : EIATTR_MAX_THREADS
	.align		4
.L_3487:
        /*0168*/ 	.byte	0x04, 0x05
        /*016a*/ 	.short	(.L_3489 - .L_3488)
.L_3488:
        /*016c*/ 	.word	0x00000080
        /*0170*/ 	.word	0x00000001
        /*0174*/ 	.word	0x00000001


	//----- nvinfo : EIATTR_CRS_STACK_SIZE
	.align		4
.L_3489:
        /*0178*/ 	.byte	0x04, 0x1e
        /*017a*/ 	.short	(.L_3491 - .L_3490)
.L_3490:
        /*017c*/ 	.word	0x00000000


	//----- nvinfo : EIATTR_CBANK_PARAM_SIZE
	.align		4
.L_3491:
        /*0180*/ 	.byte	0x03, 0x19
        /*0182*/ 	.short	0x0048


	//----- nvinfo : EIATTR_PARAM_CBANK
	.align		4
        /*0184*/ 	.byte	0x04, 0x0a
        /*0186*/ 	.short	(.L_3493 - .L_3492)
	.align		4
.L_3492:
        /*0188*/ 	.word	index@(.nv.constant0._ZN4vllm3moe10topkGatingILi12ELi384ELi4ELi4ELi32El6__halfLNS0_11ScoringFuncE1EEEvPKT5_PKbPfiPT4_PiiiibPKf)
        /*018c*/ 	.short	0x0380
        /*018e*/ 	.short	0x0048


	//----- nvinfo : EIATTR_SW_WAR
	.align		4
.L_3493:
        /*0190*/ 	.byte	0x04, 0x36
        /*0192*/ 	.short	(.L_3495 - .L_3494)
.L_3494:
        /*0194*/ 	.word	0x00000008
.L_3495:


//--------------------- .nv.info._ZN4vllm3moe10topkGatingILi10ELi320ELi4ELi4ELi32El6__halfLNS0_11ScoringFuncE1EEEvPKT5_PKbPfiPT4_PiiiibPKf --------------------------
	.section	.nv.info._ZN4vllm3moe10topkGatingILi10ELi320ELi4ELi4ELi32El6__halfLNS0_11ScoringFuncE1EEEvPKT5_PKbPfiPT4_PiiiibPKf,"",@"SHT_CUDA_INFO"
	.sectionflags	@""
	.align	4


	//----- nvinfo : EIATTR_CUDA_API_VERSION
	.align		4
        /*0000*/ 	.byte	0x04, 0x37
        /*0002*/ 	.short	(.L_3497 - .L_3496)
.L_3496:
        /*0004*/ 	.word	0x00000082


	//----- nvinfo : EIATTR_KPARAM_INFO
	.align		4
.L_3497:
        /*0008*/ 	.byte	0x04, 0x17
        /*000a*/ 	.short	(.L_3499 - .L_3498)
.L_3498:
        /*000c*/ 	.word	0x00000000
        /*0010*/ 	.short	0x000a
        /*0012*/ 	.short	0x0040
        /*0014*/ 	.byte	0x00, 0xf5, 0x21, 0x00


	//----- nvinfo : EIATTR_KPARAM_INFO
	.align		4
.L_3499:
        /*0018*/ 	.byte	0x04, 0x17
        /*001a*/ 	.short	(.L_3501 - .L_3500)
.L_3500:
        /*001c*/ 	.word	0x00000000
        /*0020*/ 	.short	0x0009
        /*0022*/ 	.short	0x003c
        /*0024*/ 	.byte	0x00, 0xf0, 0x05, 0x00


	//----- nvinfo : EIATTR_KPARAM_INFO
	.align		4
.L_3501:
        /*0028*/ 	.byte	0x04, 0x17
        /*002a*/ 	.short	(.L_3503 - .L_3502)
.L_3502:
        /*002c*/ 	.word	0x00000000
        /*0030*/ 	.short	0x0008
        /*0032*/ 	.short	0x0038
        /*0034*/ 	.byte	0x00, 0xf0, 0x11, 0x00


	//----- nvinfo : EIATTR_KPARAM_INFO
	.align		4
.L_3503:
        /*0038*/ 	.byte	0x04, 0x17
        /*003a*/ 	.short	(.L_3505 - .L_3504)
.L_3504:
        /*003c*/ 	.word	0x00000000
        /*0040*/ 	.short	0x0007
        /*0042*/ 	.short	0x0034
        /*0044*/ 	.byte	0x00, 0xf0, 0x11, 0x00


	//----- nvinfo : EIATTR_KPARAM_INFO
	.align		4
.L_3505:
        /*0048*/ 	.byte	0x04, 0x17
        /*004a*/ 	.short	(.L_3507 - .L_3506)
.L_3506:
        /*004c*/ 	.word	0x00000000
        /*0050*/ 	.short	0x0006
        /*0052*/ 	.short	0x0030
        /*0054*/ 	.byte	0x00, 0xf0, 0x11, 0x00


	//----- nvinfo : EIATTR_KPARAM_INFO
	.align		4
.L_3507:
        /*0058*/ 	.byte	0x04, 0x17
        /*005a*/ 	.short	(.L_3509 - .L_3508)
.L_3508:
        /*005c*/ 	.word	0x00000000
        /*0060*/ 	.short	0x0005
        /*0062*/ 	.short	0x0028
        /*0064*/ 	.byte	0x00, 0xf5, 0x21, 0x00


	//----- nvinfo : EIATTR_KPARAM_INFO
	.align		4
.L_3509:
        /*0068*/ 	.byte	0x04, 0x17
        /*006a*/ 	.short	(.L_3511 - .L_3510)
.L_3510:
        /*006c*/ 	.word	0x00000000
        /*0070*/ 	.short	0x0004
        /*0072*/ 	.short	0x0020
        /*0074*/ 	.byte	0x00, 0xf5, 0x21, 0x00


	//----- nvinfo : EIATTR_KPARAM_INFO
	.align		4
.L_3511:
        /*0078*/ 	.byte	0x04, 0x17
        /*007a*/ 	.short	(.L_3513 - .L_3512)
.L_3512:
        /*007c*/ 	.word	0x00000000
        /*0080*/ 	.short	0x0003
        /*0082*/ 	.short	0x0018
        /*0084*/ 	.byte	0x00, 0xf0, 0x11, 0x00


	//----- nvinfo : EIATTR_KPARAM_INFO
	.align		4
.L_3513:
        /*0088*/ 	.byte	0x04, 0x17
        /*008a*/ 	.short	(.L_3515 - .L_3514)
.L_3514:
        /*008c*/ 	.word	0x00000000
        /*0090*/ 	.short	0x0002
        /*0092*/ 	.short	0x0010
        /*0094*/ 	.byte	0x00, 0xf5, 0x21, 0x00


	//----- nvinfo : EIATTR_KPARAM_INFO
	.align		4
.L_3515:
        /*0098*/ 	.byte	0x04, 0x17
        /*009a*/ 	.short	(.L_3517 - .L_3516)
.L_3516:
        /*009c*/ 	.word	0x00000000
        /*00a0*/ 	.short	0x0001
        /*00a2*/ 	.short	0x0008
        /*00a4*/ 	.byte	0x00, 0xf5, 0x21, 0x00


	//----- nvinfo : EIATTR_KPARAM_INFO
	.align		4
.L_3517:
        /*00a8*/ 	.byte	0x04, 0x17
        /*00aa*/ 	.short	(.L_3519 - .L_3518)
.L_3518:
        /*00ac*/ 	.word	0x00000000
        /*00b0*/ 	.short	0x0000
        /*00b2*/ 	.short	0x0000
        /*00b4*/ 	.byte	0x00, 0xf5, 0x21, 0x00


	//----- nvinfo : EIATTR_SPARSE_MMA_MASK
	.align		4
.L_3519:
        /*00b8*/ 	.byte	0x03, 0x50
        /*00ba*/ 	.short	0x0000


	//----- nvinfo : EIATTR_MAXREG_COUNT
	.align		4
        /*00bc*/ 	.byte	0x03, 0x1b
        /*00be*/ 	.short	0x00ff


	//----- nvinfo : EIATTR_MERCURY_ISA_VERSION
	.align		4
        /*00c0*/ 	.byte	0x03, 0x5f
        /*00c2*/ 	.short	0x0101


	//----- nvinfo : EIATTR_COOP_GROUP_MASK_REGIDS
	.align		4
        /*00c4*/ 	.byte	0x04, 0x29
        /*00c6*/ 	.short	(.L_3521 - .L_3520)


	//   ....[0]....
.L_3520:
        /*00c8*/ 	.word	0xffffffff


	//   ....[1]....
        /*00cc*/ 	.word	0xffffffff


	//   ....[2]....
        /*00d0*/ 	.word	0xffffffff


	//   ....[3]....
        /*00d4*/ 	.word	0xffffffff


	//   ....[4]....
        /*00d8*/ 	.word	0xffffffff


	//   ....[5]....
        /*00dc*/ 	.word	0xffffffff


	//   ....[6]....
        /*00e0*/ 	.word	0xffffffff


	//   ....[7]....
        /*00e4*/ 	.word	0xffffffff


	//   ....[8]....
        /*00e8*/ 	.word	0xffffffff


	//   ....[9]....
        /*00ec*/ 	.word	0xffffffff


	//   ....[10]....
        /*00f0*/ 	.word	0xffffffff


	//   ....[11]....
        /*00f4*/ 	.word	0xffffffff


	//   ....[12]....
        /*00f8*/ 	.word	0xffffffff


	//   ....[13]....
        /*00fc*/ 	.word	0xffffffff


	//   ....[14]....
        /*0100*/ 	.word	0xffffffff


	//----- nvinfo : EIATTR_COOP_GROUP_INSTR_OFFSETS
	.align		4
.L_3521:
        /*0104*/ 	.byte	0x04, 0x28
        /*0106*/ 	.short	(.L_3523 - .L_3522)


	//   ....[0]....
.L_3522:
        /*0108*/ 	.word	0x00000bb0


	//   ....[1]....
        /*010c*/ 	.word	0x00000be0


	//   ....[2]....
        /*0110*/ 	.word	0x00000c50


	//   ....[3]....
        /*0114*/ 	.word	0x00000c60


	//   ....[4]....
        /*0118*/ 	.word	0x00000d80


	//   ....[5]....
        /*011c*/ 	.word	0x00000da0


	//   ....[6]....
        /*0120*/ 	.word	0x00000dd0


	//   ....[7]....
        /*0124*/ 	.word	0x00000e30


	//   ....[8]....
        /*0128*/ 	.word	0x00000e70


	//   ....[9]....
        /*012c*/ 	.word	0x00000e80


	//   ....[10]....
        /*0130*/ 	.word	0x00000ea0


	//   ....[11]....
        /*0134*/ 	.word	0x00000f00


	//   ....[12]....
        /*0138*/ 	.word	0x00000f30


	//   ....[13]....
        /*013c*/ 	.word	0x00000f40


	//   ....[14]....
        /*0140*/ 	.word	0x00000f70


	//----- nvinfo : EIATTR_VRC_CTA_INIT_COUNT
	.align		4
.L_3523:
        /*0144*/ 	.byte	0x02, 0x4a
	.zero		1
	.zero		1


	//----- nvinfo : EIATTR_EXIT_INSTR_OFFSETS
	.align		4
        /*0148*/ 	.byte	0x04, 0x1c
        /*014a*/ 	.short	(.L_3525 - .L_3524)


	//   ....[0]....
.L_3524:
        /*014c*/ 	.word	0x00000080


	//   ....[1]....
        /*0150*/ 	.word	0x00001480


	//   ....[2]....
        /*0154*/ 	.word	0x000014a0


	//   ....[3]....
        /*0158*/ 	.word	0x00001910


	//   ....[4]....
        /*015c*/ 	.word	0x00001b30


	//   ....[5]....
        /*0160*/ 	.word	0x00001c90


	//   ....[6]....
        /*0164*/ 	.word	0x00001d60


	//----- nvinfo : EIATTR_MAX_THREADS
	.align		4
.L_3525:
        /*0168*/ 	.byte	0x04, 0x05
        /*016a*/ 	.short	(.L_3527 - .L_3526)
.L_3526:
        /*016c*/ 	.word	0x00000080
        /*0170*/ 	.word	0x00000001
        /*0174*/ 	.word	0x00000001


	//----- nvinfo : EIATTR_CRS_STACK_SIZE
	.align		4
.L_3527:
        /*0178*/ 	.byte	0x04, 0x1e
        /*017a*/ 	.short	(.L_3529 - .L_3528)
.L_3528:
        /*017c*/ 	.word	0x00000000


	//----- nvinfo : EIATTR_CBANK_PARAM_SIZE
	.align		4
.L_3529:
        /*0180*/ 	.byte	0x03, 0x19
        /*0182*/ 	.short	0x0048


	//----- nvinfo : EIATTR_PARAM_CBANK
	.align		4
        /*0184*/ 	.byte	0x04, 0x0a
        /*0186*/ 	.short	(.L_3531 - .L_3530)
	.align		4
.L_3530:
        /*0188*/ 	.word	index@(.nv.constant0._ZN4vllm3moe10topkGatingILi10ELi320ELi4ELi4ELi32El6__halfLNS0_11ScoringFuncE1EEEvPKT5_PKbPfiPT4_PiiiibPKf)
        /*018c*/ 	.short	0x0380
        /*018e*/ 	.short	0x0048


	//----- nvinfo : EIATTR_SW_WAR
	.align		4
.L_3531:
        /*0190*/ 	.byte	0x04, 0x36
        /*0192*/ 	.short	(.L_3533 - .L_3532)
.L_3532:
        /*0194*/ 	.word	0x00000008
.L_3533:


//--------------------- .nv.info._ZN4vllm3moe10topkGatingILi6ELi192ELi4ELi4ELi32El6__halfLNS0_11ScoringFuncE1EEEvPKT5_PKbPfiPT4_PiiiibPKf --------------------------
	.section	.nv.info._ZN4vllm3moe10topkGatingILi6ELi192ELi4ELi4ELi32El6__halfLNS0_11ScoringFuncE1EEEvPKT5_PKbPfiPT4_PiiiibPKf,"",@"SHT_CUDA_INFO"
	.sectionflags	@""
	.align	4


	//----- nvinfo : EIATTR_CUDA_API_VERSION
	.align		4
        /*0000*/ 	.byte	0x04, 0x37
        /*0002*/ 	.short	(.L_3535 - .L_3534)
.L_3534:
        /*0004*/ 	.word	0x00000082


	//----- nvinfo : EIATTR_KPARAM_INFO
	.align		4
.L_3535:
        /*0008*/ 	.byte	0x04, 0x17
        /*000a*/ 	.short	(.L_3537 - .L_3536)
.L_3536:
        /*000c*/ 	.word	0x00000000
        /*0010*/ 	.short	0x000a
        /*0012*/ 	.short	0x0040
        /*0014*/ 	.byte	0x00, 0xf5, 0x21, 0x00


	//----- nvinfo : EIATTR_KPARAM_INFO
	.align		4
.L_3537:
        /*0018*/ 	.byte	0x04, 0x17
        /*001a*/ 	.short	(.L_3539 - .L_3538)
.L_3538:
        /*001c*/ 	.word	0x00000000
        /*0020*/ 	.short	0x0009
        /*0022*/ 	.short	0x003c
        /*0024*/ 	.byte	0x00, 0xf0, 0x05, 0x00


	//----- nvinfo : EIATTR_KPARAM_INFO
	.align		4
.L_3539:
        /*0028*/ 	.byte	0x04, 0x17
        /*002a*/ 	.short	(.L_3541 - .L_3540)
.L_3540:
        /*002c*/ 	.word	0x00000000
        /*0030*/ 	.short	0x0008
        /*0032*/ 	.short	0x0038
        /*0034*/ 	.byte	0x00, 0xf0, 0x11, 0x00


	//----- nvinfo : EIATTR_KPARAM_INFO
	.align		4
.L_3541:
        /*0038*/ 	.byte	0x04, 0x17
        /*003a*/ 	.short	(.L_3543 - .L_3542)
.L_3542:
        /*003c*/ 	.word	0x00000000
        /*0040*/ 	.short	0x0007
        /*0042*/ 	.short	0x0034
        /*0044*/ 	.byte	0x00, 0xf0, 0x11, 0x00


	//----- nvinfo : EIATTR_KPARAM_INFO
	.align		4
.L_3543:
        /*0048*/ 	.byte	0x04, 0x17
        /*004a*/ 	.short	(.L_3545 - .L_3544)
.L_3544:
        /*004c*/ 	.word	0x00000000
        /*0050*/ 	.short	0x0006
        /*0052*/ 	.short	0x0030
        /*0054*/ 	.byte	0x00, 0xf0, 0x11, 0x00


	//----- nvinfo : EIATTR_KPARAM_INFO
	.align		4
.L_3545:
        /*0058*/ 	.byte	0x04, 0x17
        /*005a*/ 	.short	(.L_3547 - .L_3546)
.L_3546:
        /*005c*/ 	.word	0x00000000
        /*0060*/ 	.short	0x0005
        /*0062*/ 	.short	0x0028
        /*0064*/ 	.byte	0x00, 0xf5, 0x21, 0x00


	//----- nvinfo : EIATTR_KPARAM_INFO
	.align		4
.L_3547:
        /*0068*/ 	.byte	0x04, 0x17
        /*006a*/ 	.short	(.L_3549 - .L_3548)
.L_3548:
        /*006c*/ 	.word	0x00000000
        /*0070*/ 	.short	0x0004
        /*0072*/ 	.short	0x0020
        /*0074*/ 	.byte	0x00, 0xf5, 0x21, 0x00


	//----- nvinfo : EIATTR_KPARAM_INFO
	.align		4
.L_3549:
        /*0078*/ 	.byte	0x04, 0x17
        /*007a*/ 	.short	(.L_3551 - .L_3550)
.L_3550:
        /*007c*/ 	.word	0x00000000
        /*0080*/ 	.short	0x0003
        /*0082*/ 	.short	0x0018
        /*0084*/ 	.byte	0x00, 0xf0, 0x11, 0x00


	//----- nvinfo : EIATTR_KPARAM_INFO
	.align		4
.L_3551:
        /*0088*/ 	.byte	0x04, 0x17
        /*008a*/ 	.short	(.L_3553 - .L_3552)
.L_3552:
        /*008c*/ 	.word	0x00000000
        /*0090*/ 	.short	0x0002
        /*0092*/ 	.short	0x0010
        /*0094*/ 	.byte	0x00, 0xf5, 0x21, 0x00


	//----- nvinfo : EIATTR_KPARAM_INFO
	.align		4
.L_3553:
        /*0098*/ 	.byte	0x04, 0x17
        /*009a*/ 	.short	(.L_3555 - .L_3554)
.L_3554:
        /*009c*/ 	.word	0x00000000
        /*00a0*/ 	.short	0x0001
        /*00a2*/ 	.short	0x0008
        /*00a4*/ 	.byte	0x00, 0xf5, 0x21, 0x00


	//----- nvinfo : EIATTR_KPARAM_INFO
	.align		4
.L_3555:
        /*00a8*/ 	.byte	0x04, 0x17
        /*00aa*/ 	.short	(.L_3557 - .L_3556)
.L_3556:
        /*00ac*/ 	.word	0x00000000
        /*00b0*/ 	.short	0x0000
        /*00b2*/ 	.short	0x0000
        /*00b4*/ 	.byte	0x00, 0xf5, 0x21, 0x00


	//----- nvinfo : EIATTR_SPARSE_MMA_MASK
	.align		4
.L_3557:
        /*00b8*/ 	.byte	0x03, 0x50
        /*00ba*/ 	.short	0x0000


	//----- nvinfo : EIATTR_MAXREG_COUNT
	.align		4
        /*00bc*/ 	.byte	0x03, 0x1b
        /*00be*/ 	.short	0x00ff


	//----- nvinfo : EIATTR_MERCURY_ISA_VERSION
	.align		4
        /*00c0*/ 	.byte	0x03, 0x5f
        /*00c2*/ 	.short	0x0101


	//----- nvinfo : EIATTR_COOP_GROUP_MASK_REGIDS
	.align		4
        /*00c4*/ 	.byte	0x04, 0x29
        /*00c6*/ 	.short	(.L_3559 - .L_3558)


	//   ....[0]....
.L_3558:
        /*00c8*/ 	.word	0xffffffff


	//   ....[1]....
        /*00cc*/ 	.word	0xffffffff


	//   ....[2]....
        /*00d0*/ 	.word	0xffffffff


	//   ....[3]....
        /*00d4*/ 	.word	0xffffffff


	//   ....[4]....
        /*00d8*/ 	.word	0xffffffff


	//   ....[5]....
        /*00dc*/ 	.word	0xffffffff


	//   ....[6]....
        /*00e0*/ 	.word	0xffffffff


	//   ....[7]....
        /*00e4*/ 	.word	0xffffffff


	//   ....[8]....
        /*00e8*/ 	.word	0xffffffff


	//   ....[9]....
        /*00ec*/ 	.word	0xffffffff


	//   ....[10]....
        /*00f0*/ 	.word	0xffffffff


	//   ....[11]....
        /*00f4*/ 	.word	0xffffffff


	//   ....[12]....
        /*00f8*/ 	.word	0xffffffff


	//   ....[13]....
        /*00fc*/ 	.word	0xffffffff


	//   ....[14]....
        /*0100*/ 	.word	0xffffffff


	//----- nvinfo : EIATTR_COOP_GROUP_INSTR_OFFSETS
	.align		4
.L_3559:
        /*0104*/ 	.byte	0x04, 0x28
        /*0106*/ 	.short	(.L_3561 - .L_3560)


	//   ....[0]....
.L_3560:
        /*0108*/ 	.word	0x000007d0


	//   ....[1]....
        /*010c*/ 	.word	0x00000810


	//   ....[2]....
        /*0110*/ 	.word	0x00000890


	//   ....[3]....
        /*0114*/ 	.word	0x000008b0


	//   ....[4]....
        /*0118*/ 	.word	0x00000900


	//   ....[5]....
        /*011c*/ 	.word	0x00000970


	//   ....[6]....
        /*0120*/ 	.word	0x00000990


	//   ....[7]....
        /*0124*/ 	.word	0x000009a0


	//   ....[8]....
        /*0128*/ 	.word	0x000009e0


	//   ....[9]....
        /*012c*/ 	.word	0x00000a40


	//   ....[10]....
        /*0130*/ 	.word	0x00000a60


	//   ....[11]....
        /*0134*/ 	.word	0x00000a70


	//   ....[12]....
        /*0138*/ 	.word	0x00000ae0


	//   ....[13]....
        /*013c*/ 	.word	0x00000b00


	//   ....[14]....
        /*0140*/ 	.word	0x00000b10


	//----- nvinfo : EIATTR_VRC_CTA_INIT_COUNT
	.align		4
.L_3561:
        /*0144*/ 	.byte	0x02, 0x4a
	.zero		1
	.zero		1


	//----- nvinfo : EIATTR_EXIT_INSTR_OFFSETS
	.align		4
        /*0148*/ 	.byte	0x04, 0x1c
        /*014a*/ 	.short	(.L_3563 - .L_3562)


	//   ....[0]....
.L_3562:
        /*014c*/ 	.word	0x00000080


	//   ....[1]....
        /*0150*/ 	.word	0x00000fa0


	//   ....[2]....
        /*0154*/ 	.word	0x00000fc0


	//   ....[3]....
        /*0158*/ 	.word	0x00001430


	//   ....[4]....
        /*015c*/ 	.word	0x00001650


	//   ....[5]....
        /*0160*/ 	.word	0x000017b0


	//   ....[6]....
        /*0164*/ 	.word	0x00001880


	//----- nvinfo : EIATTR_MAX_THREADS
	.align		4
.L_3563:
        /*0168*/ 	.byte	0x04, 0x05
        /*016a*/ 	.short	(.L_3565 - .L_3564)
.L_3564:
        /*016c*/ 	.word	0x00000080
        /*0170*/ 	.word	0x00000001
        /*0174*/ 	.word	0x00000001


	//----- nvinfo : EIATTR_CRS_STACK_SIZE
	.align		4
.L_3565:
        /*0178*/ 	.byte	0x04, 0x1e
        /*017a*/ 	.short	(.L_3567 - .L_3566)
.L_3566:
        /*017c*/ 	.word	0x00000000


	//----- nvinfo : EIATTR_CBANK_PARAM_SIZE
	.align		4
.L_3567:
        /*0180*/ 	.byte	0x03, 0x19
        /*0182*/ 	.short	0x0048


	//----- nvinfo : EIATTR_PARAM_CBANK
	.align		4
        /*0184*/ 	.byte	0x04, 0x0a
        /*0186*/ 	.short	(.L_3569 - .L_3568)
	.align		4
.L_3568:
        /*0188*/ 	.word	index@(.nv.constant0._ZN4vllm3moe10topkGatingILi6ELi192ELi4ELi4ELi32El6__halfLNS0_11ScoringFuncE1EEEvPKT5_PKbPfiPT4_PiiiibPKf)
        /*018c*/ 	.short	0x0380
        /*018e*/ 	.short	0x0048


	//----- nvinfo : EIATTR_SW_WAR
	.align		4
.L_3569:
        /*0190*/ 	.byte	0x04, 0x36
        /*0192*/ 	.short	(.L_3571 - .L_3570)
.L_3570:
        /*0194*/ 	.word	0x00000008
.L_3571:


//--------------------- .nv.info._ZN4vllm3moe10topkGatingILi16ELi512ELi4ELi16ELi32El6__halfLNS0_11ScoringFuncE1EEEvPKT5_PKbPfiPT4_PiiiibPKf --------------------------
	.section	.nv.info._ZN4vllm3moe10topkGatingILi16ELi512ELi4ELi16ELi32El6__halfLNS0_11ScoringFuncE1EEEvPKT5_PKbPfiPT4_PiiiibPKf,"",@"SHT_CUDA_INFO"
	.sectionflags	@""
	.align	4


	//----- nvinfo : EIATTR_CUDA_API_VERSION
	.align		4
        /*0000*/ 	.byte	0x04, 0x37
        /*0002*/ 	.short	(.L_3573 - .L_3572)
.L_3572:
        /*0004*/ 	.word	0x00000082


	//----- nvinfo : EIATTR_KPARAM_INFO
	.align		4
.L_3573:
        /*0008*/ 	.byte	0x04, 0x17
        /*000a*/ 	.short	(.L_3575 - .L_3574)
.L_3574:
        /*000c*/ 	.word	0x00000000
        /*0010*/ 	.short	0x000a
        /*0012*/ 	.short	0x0040
        /*0014*/ 	.byte	0x00, 0xf5, 0x21, 0x00


	//----- nvinfo : EIATTR_KPARAM_INFO
	.align		4
.L_3575:
        /*0018*/ 	.byte	0x04, 0x17
        /*001a*/ 	.short	(.L_3577 - .L_3576)
.L_3576:
        /*001c*/ 	.word	0x00000000
        /*0020*/ 	.short	0x0009
        /*0022*/ 	.short	0x003c
        /*0024*/ 	.byte	0x00, 0xf0, 0x05, 0x00


	//----- nvinfo : EIATTR_KPARAM_INFO
	.align		4
.L_3577:
        /*0028*/ 	.byte	0x04, 0x17
        /*002a*/ 	.short	(.L_3579 - .L_3578)
.L_3578:
        /*002c*/ 	.word	0x00000000
        /*0030*/ 	.short	0x0008
        /*0032*/ 	.short	0x0038
        /*0034*/ 	.byte	0x00, 0xf0, 0x11, 0x00


	//----- nvinfo : EIATTR_KPARAM_INFO
	.align		4
.L_3579:
        /*0038*/ 	.byte	0x04, 0x17
        /*003a*/ 	.short	(.L_3581 - .L_3580)
.L_3580:
        /*003c*/ 	.word	0x00000000
        /*0040*/ 	.short	0x0007
        /*0042*/ 	.short	0x0034
        /*0044*/ 	.byte	0x00, 0xf0, 0x11, 0x00


	//----- nvinfo : EIATTR_KPARAM_INFO
	.align		4
.L_3581:
        /*0048*/ 	.byte	0x04, 0x17
        /*004a*/ 	.short	(.L_3583 - .L_3582)
.L_3582:
        /*004c*/ 	.word	0x00000000
        /*0050*/ 	.short	0x0006
        /*0052*/ 	.short	0x0030
        /*0054*/ 	.byte	0x00, 0xf0, 0x11, 0x00


	//----- nvinfo : EIATTR_KPARAM_INFO
	.align		4
.L_3583:
        /*0058*/ 	.byte	0x04, 0x17
        /*005a*/ 	.short	(.L_3585 - .L_3584)
.L_3584:
        /*005c*/ 	.word	0x00000000
        /*0060*/ 	.short	0x0005
        /*0062*/ 	.short	0x0028
        /*0064*/ 	.byte	0x00, 0xf5, 0x21, 0x00


	//----- nvinfo : EIATTR_KPARAM_INFO
	.align		4
.L_3585:
        /*0068*/ 	.byte	0x04, 0x17
        /*006a*/ 	.short	(.L_3587 - .L_3586)
.L_3586:
        /*006c*/ 	.word	0x00000000
        /*0070*/ 	.short	0x0004
        /*0072*/ 	.short	0x0020
        /*0074*/ 	.byte	0x00, 0xf5, 0x21, 0x00


	//----- nvinfo : EIATTR_KPARAM_INFO
	.align		4
.L_3587:
        /*0078*/ 	.byte	0x04, 0x17
        /*007a*/ 	.short	(.L_3589 - .L_3588)
.L_3588:
        /*007c*/ 	.word	0x00000000
        /*0080*/ 	.short	0x0003
        /*0082*/ 	.short	0x0018
        /*0084*/ 	.byte	0x00, 0xf0, 0x11, 0x00


	//----- nvinfo : EIATTR_KPARAM_INFO
	.align		4
.L_3589:
        /*0088*/ 	.byte	0x04, 0x17
        /*008a*/ 	.short	(.L_3591 - .L_3590)
.L_3590:
        /*008c*/ 	.word	0x00000000
        /*0090*/ 	.short	0x0002
        /*0092*/ 	.short	0x0010
        /*0094*/ 	.byte	0x00, 0xf5, 0x21, 0x00


	//----- nvinfo : EIATTR_KPARAM_INFO
	.align		4
.L_3591:
        /*0098*/ 	.byte	0x04, 0x17
        /*009a*/ 	.short	(.L_3593 - .L_3592)
.L_3592:
        /*009c*/ 	.word	0x00000000
        /*00a0*/ 	.short	0x0001
        /*00a2*/ 	.short	0x0008
        /*00a4*/ 	.byte	0x00, 0xf5, 0x21, 0x00


	//----- nvinfo : EIATTR_KPARAM_INFO
	.align		4
.L_3593:
        /*00a8*/ 	.byte	0x04, 0x17
        /*00aa*/ 	.short	(.L_3595 - .L_3594)
.L_3594:
        /*00ac*/ 	.word	0x00000000
        /*00b0*/ 	.short	0x0000
        /*00b2*/ 	.short	0x0000
        /*00b4*/ 	.byte	0x00, 0xf5, 0x21, 0x00


	//----- nvinfo : EIATTR_SPARSE_MMA_MASK
	.align		4
.L_3595:
        /*00b8*/ 	.byte	0x03, 0x50
        /*00ba*/ 	.short	0x0000


	//----- nvinfo : EIATTR_MAXREG_COUNT
	.align		4
        /*00bc*/ 	.byte	0x03, 0x1b
        /*00be*/ 	.short	0x00ff


	//----- nvinfo : EIATTR_MERCURY_ISA_VERSION
	.align		4
        /*00c0*/ 	.byte	0x03, 0x5f
        /*00c2*/ 	.short	0x0101


	//----- nvinfo : EIATTR_COOP_GROUP_MASK_REGIDS
	.align		4
        /*00c4*/ 	.byte	0x04, 0x29
        /*00c6*/ 	.short	(.L_3597 - .L_3596)


	//   ....[0]....
.L_3596:
        /*00c8*/ 	.word	0xffffffff


	//   ....[1]....
        /*00cc*/ 	.word	0xffffffff


	//   ....[2]....
        /*00d0*/ 	.word	0xffffffff


	//   ....[3]....
        /*00d4*/ 	.word	0xffffffff


	//   ....[4]....
        /*00d8*/ 	.word	0xffffffff


	//   ....[5]....
        /*00dc*/ 	.word	0xffffffff


	//   ....[6]....
        /*00e0*/ 	.word	0xffffffff


	//   ....[7]....
        /*00e4*/ 	.word	0xffffffff


	//   ....[8]....
        /*00e8*/ 	.word	0xffffffff


	//   ....[9]....
        /*00ec*/ 	.word	0xffffffff


	//   ....[10]....
        /*00f0*/ 	.word	0xffffffff


	//   ....[11]....
        /*00f4*/ 	.word	0xffffffff


	//   ....[12]....
        /*00f8*/ 	.word	0xffffffff


	//   ....[13]....
        /*00fc*/ 	.word	0xffffffff


	//   ....[14]....
        /*0100*/ 	.word	0xffffffff


	//----- nvinfo : EIATTR_COOP_GROUP_INSTR_OFFSETS
	.align		4
.L_3597:
        /*0104*/ 	.byte	0x04, 0x28
        /*0106*/ 	.short	(.L_3599 - .L_3598)


	//   ....[0]....
.L_3598:
        /*0108*/ 	.word	0x00001070


	//   ....[1]....
        /*010c*/ 	.word	0x000010b0


	//   ....[2]....
        /*0110*/ 	.word	0x00001170


	//   ....[3]....
        /*0114*/ 	.word	0x000011f0


	//   ....[4]....
        /*0118*/ 	.word	0x00001310


	//   ....[5]....
        /*011c*/ 	.word	0x00001320


	//   ....[6]....
        /*0120*/ 	.word	0x00001330


	//   ....[7]....
        /*0124*/ 	.word	0x00001370


	//   ....[8]....
        /*0128*/ 	.word	0x000013d0


	//   ....[9]....
        /*012c*/ 	.word	0x000013f0


	//   ....[10]....
        /*0130*/ 	.word	0x00001400


	//   ....[11]....
        /*0134*/ 	.word	0x00001440


	//   ....[12]....
        /*0138*/ 	.word	0x00001490


	//   ....[13]....
        /*013c*/ 	.word	0x000014a0


	//   ....[14]....
        /*0140*/ 	.word	0x000014d0


	//----- nvinfo : EIATTR_VRC_CTA_INIT_COUNT
	.align		4
.L_3599:
        /*0144*/ 	.byte	0x02, 0x4a
	.zero		1
	.zero		1


	//----- nvinfo : EIATTR_EXIT_INSTR_OFFSETS
	.align		4
        /*0148*/ 	.byte	0x04, 0x1c
        /*014a*/ 	.short	(.L_3601 - .L_3600)


	//   ....[0]....
.L_3600:
        /*014c*/ 	.word	0x00000080


	//   ....[1]....
        /*0150*/ 	.word	0x00001aa0


	//   ....[2]....
        /*0154*/ 	.word	0x00001ac0


	//   ....[3]....
        /*0158*/ 	.word	0x00001f30


	//   ....[4]....
        /*015c*/ 	.word	0x00002150


	//   ....[5]....
        /*0160*/ 	.word	0x000022b0


	//   ....[6]....
        /*0164*/ 	.word	0x00002380


	//----- nvinfo : EIATTR_MAX_THREADS
	.align		4
.L_3601:
        /*0168*/ 	.byte	0x04, 0x05
        /*016a*/ 	.short	(.L_3603 - .L_3602)
.L_3602:
        /*016c*/ 	.word	0x00000080
        /*0170*/ 	.word	0x00000001
        /*0174*/ 	.word	0x00000001


	//----- nvinfo : EIATTR_CRS_STACK_SIZE
	.align		4
.L_3603:
        /*0178*/ 	.byte	0x04, 0x1e
        /*017a*/ 	.short	(.L_3605 - .L_3604)
.L_3604:
        /*017c*/ 	.word	0x00000000


	//----- nvinfo : EIATTR_CBANK_PARAM_SIZE
	.align		4
.L_3605:
        /*0180*/ 	.byte	0x03, 0x19
        /*0182*/ 	.short	0x0048


	//----- nvinfo : EIATTR_PARAM_CBANK
	.align		4
        /*0184*/ 	.byte	0x04, 0x0a
        /*0186*/ 	.short	(.L_3607 - .L_3606)
	.align		4
.L_3606:
        /*0188*/ 	.word	index@(.nv.constant0._ZN4vllm3moe10topkGatingILi16ELi512ELi4ELi16ELi32El6__halfLNS0_11ScoringFuncE1EEEvPKT5_PKbPfiPT4_PiiiibPKf)
        /*018c*/ 	.short	0x0380
        /*018e*/ 	.short	0x0048


	//----- nvinfo : EIATTR_SW_WAR
	.align		4
.L_3607:
        /*0190*/ 	.byte	0x04, 0x36
        /*0192*/ 	.short	(.L_3609 - .L_3608)
.L_3608:
        /*0194*/ 	.word	0x00000008
.L_3609:


//--------------------- .nv.info._ZN4vllm3moe10topkGatingILi8ELi256ELi4ELi16ELi32El6__halfLNS0_11ScoringFuncE1EEEvPKT5_PKbPfiPT4_PiiiibPKf --------------------------
	.section	.nv.info._ZN4vllm3moe10topkGatingILi8ELi256ELi4ELi16ELi32El6__halfLNS0_11ScoringFuncE1EEEvPKT5_PKbPfiPT4_PiiiibPKf,"",@"SHT_CUDA_INFO"
	.sectionflags	@""
	.align	4


	//----- nvinfo : EIATTR_CUDA_API_VERSION
	.align		4
        /*0000*/ 	.byte	0x04, 0x37
        /*0002*/ 	.short	(.L_3611 - .L_3610)
.L_3610:
        /*0004*/ 	.word	0x00000082


	//----- nvinfo : EIATTR_KPARAM_INFO
	.align		4
.L_3611:
        /*0008*/ 	.byte	0x04, 0x17
        /*000a*/ 	.short	(.L_3613 - .L_3612)
.L_3612:
        /*000c*/ 	.word	0x00000000
        /*0010*/ 	.short	0x000a
        /*0012*/ 	.short	0x0040
        /*0014*/ 	.byte	0x00, 0xf5, 0x21, 0x00


	//----- nvinfo : EIATTR_KPARAM_INFO
	.align		4
.L_3613:
        /*0018*/ 	.byte	0x04, 0x17
        /*001a*/ 	.short	(.L_3615 - .L_3614)
.L_3614:
        /*001c*/ 	.word	0x00000000
        /*0020*/ 	.short	0x0009
        /*0022*/ 	.short	0x003c
        /*0024*/ 	.byte	0x00, 0xf0, 0x05, 0x00


	//----- nvinfo : EIATTR_KPARAM_INFO
	.align		4
.L_3615:
        /*0028*/ 	.byte	0x04, 0x17
        /*002a*/ 	.short	(.L_3617 - .L_3616)
.L_3616:
        /*002c*/ 	.word	0x00000000
        /*0030*/ 	.short	0x0008
        /*0032*/ 	.short	0x0038
        /*0034*/ 	.byte	0x00, 0xf0, 0x11, 0x00


	//----- nvinfo : EIATTR_KPARAM_INFO
	.align		4
.L_3617:
        /*0038*/ 	.byte	0x04, 0x17
        /*003a*/ 	.short	(.L_3619 - .L_3618)
.L_3618:
        /*003c*/ 	.word	0x00000000
        /*0040*/ 	.short	0x0007
        /*0042*/ 	.short	0x0034
        /*0044*/ 	.byte	0x00, 0xf0, 0x11, 0x00


	//----- nvinfo : EIATTR_KPARAM_INFO
	.align		4
.L_3619:
        /*0048*/ 	.byte	0x04, 0x17
        /*004a*/ 	.short	(.L_3621 - .L_3620)
.L_3620:
        /*004c*/ 	.word	0x00000000
        /*0050*/ 	.short	0x0006
        /*0052*/ 	.short	0x0030
        /*0054*/ 	.byte	0x00, 0xf0, 0x11, 0x00


	//----- nvinfo : EIATTR_KPARAM_INFO
	.align		4
.L_3621:
        /*0058*/ 	.byte	0x04, 0x17
        /*005a*/ 	.short	(.L_3623 - .L_3622)
.L_3622:
        /*005c*/ 	.word	0x00000000
        /*0060*/ 	.short	0x0005
        /*0062*/ 	.short	0x0028
        /*0064*/ 	.byte	0x00, 0xf5, 0x21, 0x00


	//----- nvinfo : EIATTR_KPARAM_INFO
	.align		4
.L_3623:
        /*0068*/ 	.byte	0x04, 0x17
        /*006a*/ 	.short	(.L_3625 - .L_3624)
.L_3624:
        /*006c*/ 	.word	0x00000000
        /*0070*/ 	.short	0x0004
        /*0072*/ 	.short	0x0020
        /*0074*/ 	.byte	0x00, 0xf5, 0x21, 0x00


	//----- nvinfo : EIATTR_KPARAM_INFO
	.align		4
.L_3625:
        /*0078*/ 	.byte	0x04, 0x17
        /*007a*/ 	.short	(.L_3627 - .L_3626)
.L_3626:
        /*007c*/ 	.word	0x00000000
        /*0080*/ 	.short	0x0003
        /*0082*/ 	.short	0x0018
        /*0084*/ 	.byte	0x00, 0xf0, 0x11, 0x00


	//----- nvinfo : EIATTR_KPARAM_INFO
	.align		4
.L_3627:
        /*0088*/ 	.byte	0x04, 0x17
        /*008a*/ 	.short	(.L_3629 - .L_3628)
.L_3628:
        /*008c*/ 	.word	0x00000000
        /*0090*/ 	.short	0x0002
        /*0092*/ 	.short	0x0010
        /*0094*/ 	.byte	0x00, 0xf5, 0x21, 0x00


	//----- nvinfo : EIATTR_KPARAM_INFO
	.align		4
.L_3629:
        /*0098*/ 	.byte	0x04, 0x17
        /*009a*/ 	.short	(.L_3631 - .L_3630)
.L_3630:
        /*009c*/ 	.word	0x00000000
        /*00a0*/ 	.short	0x0001
        /*00a2*/ 	.short	0x0008
        /*00a4*/ 	.byte	0x00, 0xf5, 0x21, 0x00


	//----- nvinfo : EIATTR_KPARAM_INFO
	.align		4
.L_3631:
        /*00a8*/ 	.byte	0x04, 0x17
        /*00aa*/ 	.short	(.L_3633 - .L_3632)
.L_3632:
        /*00ac*/ 	.word	0x00000000
        /*00b0*/ 	.short	0x0000
        /*00b2*/ 	.short	0x0000
        /*00b4*/ 	.byte	0x00, 0xf5, 0x21, 0x00


	//----- nvinfo : EIATTR_SPARSE_MMA_MASK
	.align		4
.L_3633:
        /*00b8*/ 	.byte	0x03, 0x50
        /*00ba*/ 	.short	0x0000


	//----- nvinfo : EIATTR_MAXREG_COUNT
	.align		4
        /*00bc*/ 	.byte	0x03, 0x1b
        /*00be*/ 	.short	0x00ff


	//----- nvinfo : EIATTR_MERCURY_ISA_VERSION
	.align		4
        /*00c0*/ 	.byte	0x03, 0x5f
        /*00c2*/ 	.short	0x0101


	//----- nvinfo : EIATTR_COOP_GROUP_MASK_REGIDS
	.align		4
        /*00c4*/ 	.byte	0x04, 0x29
        /*00c6*/ 	.short	(.L_3635 - .L_3634)


	//   ....[0]....
.L_3634:
        /*00c8*/ 	.word	0xffffffff


	//   ....[1]....
        /*00cc*/ 	.word	0xffffffff


	//   ....[2]....
        /*00d0*/ 	.word	0xffffffff


	//   ....[3]....
        /*00d4*/ 	.word	0xffffffff


	//   ....[4]....
        /*00d8*/ 	.word	0xffffffff


	//   ....[5]....
        /*00dc*/ 	.word	0xffffffff


	//   ....[6]....
        /*00e0*/ 	.word	0xffffffff


	//   ....[7]....
        /*00e4*/ 	.word	0xffffffff


	//   ....[8]....
        /*00e8*/ 	.word	0xffffffff


	//   ....[9]....
        /*00ec*/ 	.word	0xffffffff


	//   ....[10]....
        /*00f0*/ 	.word	0xffffffff


	//   ....[11]....
        /*00f4*/ 	.word	0xffffffff


	//   ....[12]....
        /*00f8*/ 	.word	0xffffffff


	//   ....[13]....
        /*00fc*/ 	.word	0xffffffff


	//   ....[14]....
        /*0100*/ 	.word	0xffffffff


	//----- nvinfo : EIATTR_COOP_GROUP_INSTR_OFFSETS
	.align		4
.L_3635:
        /*0104*/ 	.byte	0x04, 0x28
        /*0106*/ 	.short	(.L_3637 - .L_3636)


	//   ....[0]....
.L_3636:
        /*0108*/ 	.word	0x00000980


	//   ....[1]....
        /*010c*/ 	.word	0x000009c0


	//   ....[2]....
        /*0110*/ 	.word	0x000009f0


	//   ....[3]....
        /*0114*/ 	.word	0x00000a60


	//   ....[4]....
        /*0118*/ 	.word	0x00000a80


	//   ....[5]....
        /*011c*/ 	.word	0x00000a90


	//   ....[6]....
        /*0120*/ 	.word	0x00000b00


	//   ....[7]....
        /*0124*/ 	.word	0x00000b20


	//   ....[8]....
        /*0128*/ 	.word	0x00000b30


	//   ....[9]....
        /*012c*/ 	.word	0x00000ba0


	//   ....[10]....
        /*0130*/ 	.word	0x00000bc0


	//   ....[11]....
        /*0134*/ 	.word	0x00000bd0


	//   ....[12]....
        /*0138*/ 	.word	0x00000c40


	//   ....[13]....
        /*013c*/ 	.word	0x00000c60


	//   ....[14]....
        /*0140*/ 	.word	0x00000c90


	//----- nvinfo : EIATTR_VRC_CTA_INIT_COUNT
	.align		4
.L_3637:
        /*0144*/ 	.byte	0x02, 0x4a
	.zero		1
	.zero		1


	//----- nvinfo : EIATTR_EXIT_INSTR_OFFSETS
	.align		4
        /*0148*/ 	.byte	0x04, 0x1c
        /*014a*/ 	.short	(.L_3639 - .L_3638)


	//   ....[0]....
.L_3638:
        /*014c*/ 	.word	0x00000080


	//   ....[1]....
        /*0150*/ 	.word	0x00001140


	//   ....[2]....
        /*0154*/ 	.word	0x00001160


	//   ....[3]....
        /*0158*/ 	.word	0x000015d0


	//   ....[4]....
        /*015c*/ 	.word	0x000017f0


	//   ....[5]....
        /*0160*/ 	.word	0x00001950


	//   ....[6]....
        /*0164*/ 	.word	0x00001a20


	//----- nvinfo : EIATTR_MAX_THREADS
	.align		4
.L_3639:
        /*0168*/ 	.byte	0x04, 0x05
        /*016a*/ 	.short	(.L_3641 - .L_3640)
.L_3640:
        /*016c*/ 	.word	0x00000080
        /*0170*/ 	.word	0x00000001
        /*0174*/ 	.word	0x00000001


	//----- nvinfo : EIATTR_CRS_STACK_SIZE
	.align		4
.L_3641:
        /*0178*/ 	.byte	0x04, 0x1e
        /*017a*/ 	.short	(.L_3643 - .L_3642)
.L_3642:
        /*017c*/ 	.word	0x00000000


	//----- nvinfo : EIATTR_CBANK_PARAM_SIZE
	.align		4
.L_3643:
        /*0180*/ 	.byte	0x03, 0x19
        /*0182*/ 	.short	0x0048


	//----- nvinfo : EIATTR_PARAM_CBANK
	.align		4
        /*0184*/ 	.byte	0x04, 0x0a
        /*0186*/ 	.short	(.L_3645 - .L_3644)
	.align		4
.L_3644:
        /*0188*/ 	.word	index@(.nv.constant0._ZN4vllm3moe10topkGatingILi8ELi256ELi4ELi16ELi32El6__halfLNS0_11ScoringFuncE1EEEvPKT5_PKbPfiPT4_PiiiibPKf)
        /*018c*/ 	.short	0x0380
        /*018e*/ 	.short	0x0048


	//----- nvinfo : EIATTR_SW_WAR
	.align		4
.L_3645:
        /*0190*/ 	.byte	0x04, 0x36
        /*0192*/ 	.short	(.L_3647 - .L_3646)
.L_3646:
        /*0194*/ 	.word	0x00000008
.L_3647:


//--------------------- .nv.info._ZN4vllm3moe10topkGatingILi8ELi128ELi4ELi16ELi32El6__halfLNS0_11ScoringFuncE1EEEvPKT5_PKbPfiPT4_PiiiibPKf --------------------------
	.section	.nv.info._ZN4vllm3moe10topkGatingILi8ELi128ELi4ELi16ELi32El6__halfLNS0_11ScoringFuncE1EEEvPKT5_PKbPfiPT4_PiiiibPKf,"",@"SHT_CUDA_INFO"
	.sectionflags	@""
	.align	4


	//----- nvinfo : EIATTR_CUDA_API_VERSION
	.align		4
        /*0000*/ 	.byte	0x04, 0x37
        /*0002*/ 	.short	(.L_3649 - .L_3648)
.L_3648:
        /*0004*/ 	.word	0x00000082


	//----- nvinfo : EIATTR_KPARAM_INFO
	.align		4
.L_3649:
        /*0008*/ 	.byte	0x04, 0x17
        /*000a*/ 	.short	(.L_3651 - .L_3650)
.L_3650:
        /*000c*/ 	.word	0x00000000
        /*0010*/ 	.short	0x000a
        /*0012*/ 	.short	0x0040
        /*0014*/ 	.byte	0x00, 0xf5, 0x21, 0x00


	//----- nvinfo : EIATTR_KPARAM_INFO
	.align		4
.L_3651:
        /*0018*/ 	.byte	0x04, 0x17
        /*001a*/ 	.short	(.L_3653 - .L_3652)
.L_3652:
        /*001c*/ 	.word	0x00000000
        /*0020*/ 	.short	0x0009
        /*0022*/ 	.short	0x003c
        /*0024*/ 	.byte	0x00, 0xf0, 0x05, 0x00


	//----- nvinfo : EIATTR_KPARAM_INFO
	.align		4
.L_3653:
        /*0028*/ 	.byte	0x04, 0x17
        /*002a*/ 	.short	(.L_3655 - .L_3654)
.L_3654:
        /*002c*/ 	.word	0x00000000
        /*0030*/ 	.short	0x0008
        /*0032*/ 	.short	0x0038
        /*0034*/ 	.byte	0x00, 0xf0, 0x11, 0x00


	//----- nvinfo : EIATTR_KPARAM_INFO
	.align		4
.L_3655:
        /*0038*/ 	.byte	0x04, 0x17
        /*003a*/ 	.short	(.L_3657 - .L_3656)
.L_3656:
        /*003c*/ 	.word	0x00000000
        /*0040*/ 	.short	0x0007
        /*0042*/ 	.short	0x0034
        /*0044*/ 	.byte	0x00, 0xf0, 0x11, 0x00


	//----- nvinfo : EIATTR_KPARAM_INFO
	.align		4
.L_3657:
        /*0048*/ 	.byte	0x04, 0x17
        /*004a*/ 	.short	(.L_3659 - .L_3658)
.L_3658:
        /*004c*/ 	.word	0x00000000
        /*0050*/ 	.short	0x0006
        /*0052*/ 	.short	0x0030
        /*0054*/ 	.byte	0x00, 0xf0, 0x11, 0x00


	//----- nvinfo : EIATTR_KPARAM_INFO
	.align		4
.L_3659:
        /*0058*/ 	.byte	0x04, 0x17
        /*005a*/ 	.short	(.L_3661 - .L_3660)
.L_3660:
        /*005c*/ 	.word	0x00000000
        /*0060*/ 	.short	0x0005
        /*0062*/ 	.short	0x0028
        /*0064*/ 	.byte	0x00, 0xf5, 0x21, 0x00


	//----- nvinfo : EIATTR_KPARAM_INFO
	.align		4
.L_3661:
        /*0068*/ 	.byte	0x04, 0x17
        /*006a*/ 	.short	(.L_3663 - .L_3662)
.L_3662:
        /*006c*/ 	.word	0x00000000
        /*0070*/ 	.short	0x0004
        /*0072*/ 	.short	0x0020
        /*0074*/ 	.byte	0x00, 0xf5, 0x21, 0x00


	//----- nvinfo : EIATTR_KPARAM_INFO
	.align		4
.L_3663:
        /*0078*/ 	.byte	0x04, 0x17
        /*007a*/ 	.short	(.L_3665 - .L_3664)
.L_3664:
        /*007c*/ 	.word	0x00000000
        /*0080*/ 	.short	0x0003
        /*0082*/ 	.short	0x0018
        /*0084*/ 	.byte	0x00, 0xf0, 0x11, 0x00


	//----- nvinfo : EIATTR_KPARAM_INFO
	.align		4
.L_3665:
        /*0088*/ 	.byte	0x04, 0x17
        /*008a*/ 	.short	(.L_3667 - .L_3666)
.L_3666:
        /*008c*/ 	.word	0x00000000
        /*0090*/ 	.short	0x0002
        /*0092*/ 	.short	0x0010
        /*0094*/ 	.byte	0x00, 0xf5, 0x21, 0x00


	//----- nvinfo : EIATTR_KPARAM_INFO
	.align		4
.L_3667:
        /*0098*/ 	.byte	0x04, 0x17
        /*009a*/ 	.short	(.L_3669 - .L_3668)
.L_3668:
        /*009c*/ 	.word	0x00000000
        /*00a0*/ 	.short	0x0001
        /*00a2*/ 	.short	0x0008
        /*00a4*/ 	.byte	0x00, 0xf5, 0x21, 0x00


	//----- nvinfo : EIATTR_KPARAM_INFO
	.align		4
.L_3669:
        /*00a8*/ 	.byte	0x04, 0x17
        /*00aa*/ 	.short	(.L_3671 - .L_3670)
.L_3670:
        /*00ac*/ 	.word	0x00000000
        /*00b0*/ 	.short	0x0000
        /*00b2*/ 	.short	0x0000
        /*00b4*/ 	.byte	0x00, 0xf5, 0x21, 0x00


	//----- nvinfo : EIATTR_SPARSE_MMA_MASK
	.align		4
.L_3671:
        /*00b8*/ 	.byte	0x03, 0x50
        /*00ba*/ 	.short	0x0000


	//----- nvinfo : EIATTR_MAXREG_COUNT
	.align		4
        /*00bc*/ 	.byte	0x03, 0x1b
        /*00be*/ 	.short	0x00ff


	//----- nvinfo : EIATTR_MERCURY_ISA_VERSION
	.align		4
        /*00c0*/ 	.byte	0x03, 0x5f
        /*00c2*/ 	.short	0x0101


	//----- nvinfo : EIATTR_COOP_GROUP_MASK_REGIDS
	.align		4
        /*00c4*/ 	.byte	0x04, 0x29
        /*00c6*/ 	.short	(.L_3673 - .L_3672)


	//   ....[0]....
.L_3672:
        /*00c8*/ 	.word	0xffffffff


	//   ....[1]....
        /*00cc*/ 	.word	0xffffffff


	//   ....[2]....
        /*00d0*/ 	.word	0xffffffff


	//   ....[3]....
        /*00d4*/ 	.word	0xffffffff


	//   ....[4]....
        /*00d8*/ 	.word	0xffffffff


	//   ....[5]....
        /*00dc*/ 	.word	0xffffffff


	//   ....[6]....
        /*00e0*/ 	.word	0xffffffff


	//   ....[7]....
        /*00e4*/ 	.word	0xffffffff


	//   ....[8]....
        /*00e8*/ 	.word	0xffffffff


	//   ....[9]....
        /*00ec*/ 	.word	0xffffffff


	//   ....[10]....
        /*00f0*/ 	.word	0xffffffff


	//   ....[11]....
        /*00f4*/ 	.word	0xffffffff


	//----- nvinfo : EIATTR_COOP_GROUP_INSTR_OFFSETS
	.align		4
.L_3673:
        /*00f8*/ 	.byte	0x04, 0x28
        /*00fa*/ 	.short	(.L_3675 - .L_3674)


	//   ....[0]....
.L_3674:
        /*00fc*/ 	.word	0x00000990


	//   ....[1]....
        /*0100*/ 	.word	0x000009d0


	//   ....[2]....
        /*0104*/ 	.word	0x00000a00


	//   ....[3]....
        /*0108*/ 	.word	0x00000a70


	//   ....[4]....
        /*010c*/ 	.word	0x00000a90


	//   ....[5]....
        /*0110*/ 	.word	0x00000aa0


	//   ....[6]....
        /*0114*/ 	.word	0x00000b10


	//   ....[7]....
        /*0118*/ 	.word	0x00000b30


	//   ....[8]....
        /*011c*/ 	.word	0x00000b40


	//   ....[9]....
        /*0120*/ 	.word	0x00000bb0


	//   ....[10]....
        /*0124*/ 	.word	0x00000bd0


	//   ....[11]....
        /*0128*/ 	.word	0x00000be0


	//----- nvinfo : EIATTR_VRC_CTA_INIT_COUNT
	.align		4
.L_3675:
        /*012c*/ 	.byte	0x02, 0x4a
	.zero		1
	.zero		1


	//----- nvinfo : EIATTR_EXIT_INSTR_OFFSETS
	.align		4
        /*0130*/ 	.byte	0x04, 0x1c
        /*0132*/ 	.short	(.L_3677 - .L_3676)


	//   ....[0]....
.L_3676:
        /*0134*/ 	.word	0x00000090


	//   ....[1]....
        /*0138*/ 	.word	0x000010a0


	//   ....[2]....
        /*013c*/ 	.word	0x000010c0


	//   ....[3]....
        /*0140*/ 	.word	0x00001530


	//   ....[4]....
        /*0144*/ 	.word	0x00001750


	//   ....[5]....
        /*0148*/ 	.word	0x000018b0


	//   ....[6]....
        /*014c*/ 	.word	0x00001980


	//----- nvinfo : EIATTR_MAX_THREADS
	.align		4
.L_3677:
        /*0150*/ 	.byte	0x04, 0x05
        /*0152*/ 	.short	(.L_3679 - .L_3678)
.L_3678:
        /*0154*/ 	.word	0x00000080
        /*0158*/ 	.word	0x00000001
        /*015c*/ 	.word	0x00000001


	//----- nvinfo : EIATTR_CRS_STACK_SIZE
	.align		4
.L_3679:
        /*0160*/ 	.byte	0x04, 0x1e
        /*0162*/ 	.short	(.L_3681 - .L_3680)
.L_3680:
        /*0164*/ 	.word	0x00000000


	//----- nvinfo : EIATTR_CBANK_PARAM_SIZE
	.align		4
.L_3681:
        /*0168*/ 	.byte	0x03, 0x19
        /*016a*/ 	.short	0x0048


	//----- nvinfo : EIATTR_PARAM_CBANK
	.align		4
        /*016c*/ 	.byte	0x04, 0x0a
        /*016e*/ 	.short	(.L_3683 - .L_3682)
	.align		4
.L_3682:
        /*0170*/ 	.word	index@(.nv.constant0._ZN4vllm3moe10topkGatingILi8ELi128ELi4ELi16ELi32El6__halfLNS0_11ScoringFuncE1EEEvPKT5_PKbPfiPT4_PiiiibPKf)
        /*0174*/ 	.short	0x0380
        /*0176*/ 	.short	0x0048


	//----- nvinfo : EIATTR_SW_WAR
	.align		4
.L_3683:
        /*0178*/ 	.byte	0x04, 0x36
        /*017a*/ 	.short	(.L_3685 - .L_3684)
.L_3684:
        /*017c*/ 	.word	0x00000008
.L_3685:


//--------------------- .nv.info._ZN4vllm3moe10topkGatingILi8ELi64ELi4ELi16ELi32El6__halfLNS0_11ScoringFuncE1EEEvPKT5_PKbPfiPT4_PiiiibPKf --------------------------
	.section	.nv.info._ZN4vllm3moe10topkGatingILi8ELi64ELi4ELi16ELi32El6__halfLNS0_11ScoringFuncE1EEEvPKT5_PKbPfiPT4_PiiiibPKf,"",@"SHT_CUDA_INFO"
	.sectionflags	@""
	.align	4


	//----- nvinfo : EIATTR_CUDA_API_VERSION
	.align		4
        /*0000*/ 	.byte	0x04, 0x37
        /*0002*/ 	.short	(.L_3687 - .L_3686)
.L_3686:
        /*0004*/ 	.word	0x00000082


	//----- nvinfo : EIATTR_KPARAM_INFO
	.align		4
.L_3687:
        /*0008*/ 	.byte	0x04, 0x17
        /*000a*/ 	.short	(.L_3689 - .L_3688)
.L_3688:
        /*000c*/ 	.word	0x00000000
        /*0010*/ 	.short	0x000a
        /*0012*/ 	.short	0x0040
        /*0014*/ 	.byte	0x00, 0xf5, 0x21, 0x00


	//----- nvinfo : EIATTR_KPARAM_INFO
	.align		4
.L_3689:
        /*0018*/ 	.byte	0x04, 0x17
        /*001a*/ 	.short	(.L_3691 - .L_3690)
.L_3690:
        /*001c*/ 	.word	0x00000000
        /*0020*/ 	.short	0x0009
        /*0022*/ 	.short	0x003c
        /*0024*/ 	.byte	0x00, 0xf0, 0x05, 0x00


	//----- nvinfo : EIATTR_KPARAM_INFO
	.align		4
.L_3691:
        /*0028*/ 	.byte	0x04, 0x17
        /*002a*/ 	.short	(.L_3693 - .L_3692)
.L_3692:
        /*002c*/ 	.word	0x00000000
        /*0030*/ 	.short	0x0008
        /*0032*/ 	.short	0x0038
        /*0034*/ 	.byte	0x00, 0xf0, 0x11, 0x00


	//----- nvinfo : EIATTR_KPARAM_INFO
	.align		4
.L_3693:
        /*0038*/ 	.byte	0x04, 0x17
        /*003a*/ 	.short	(.L_3695 - .L_3694)
.L_3694:
        /*003c*/ 	.word	0x00000000
        /*0040*/ 	.short	0x0007
        /*0042*/ 	.short	0x0034
        /*0044*/ 	.byte	0x00, 0xf0, 0x11, 0x00


	//----- nvinfo : EIATTR_KPARAM_INFO
	.align		4
.L_3695:
        /*0048*/ 	.byte	0x04, 0x17
        /*004a*/ 	.short	(.L_3697 - .L_3696)
.L_3696:
        /*004c*/ 	.word	0x00000000
        /*0050*/ 	.short	0x0006
        /*0052*/ 	.short	0x0030
        /*0054*/ 	.byte	0x00, 0xf0, 0x11, 0x00


	//----- nvinfo : EIATTR_KPARAM_INFO
	.align		4
.L_3697:
        /*0058*/ 	.byte	0x04, 0x17
        /*005a*/ 	.short	(.L_3699 - .L_3698)
.L_3698:
        /*005c*/ 	.word	0x00000000
        /*0060*/ 	.short	0x0005
        /*0062*/ 	.short	0x0028
        /*0064*/ 	.byte	0x00, 0xf5, 0x21, 0x00


	//----- nvinfo : EIATTR_KPARAM_INFO
	.align		4
.L_3699:
        /*0068*/ 	.byte	0x04, 0x17
        /*006a*/ 	.short	(.L_3701 - .L_3700)
.L_3700:
        /*006c*/ 	.word	0x00000000
        /*0070*/ 	.short	0x0004
        /*0072*/ 	.short	0x0020
        /*0074*/ 	.byte	0x00, 0xf5, 0x21, 0x00


	//----- nvinfo : EIATTR_KPARAM_INFO
	.align		4
.L_3701:
        /*0078*/ 	.byte	0x04, 0x17
        /*007a*/ 	.short	(.L_3703 - .L_3702)
.L_3702:
        /*007c*/ 	.word	0x00000000
        /*0080*/ 	.short	0x0003
        /*0082*/ 	.short	0x0018
        /*0084*/ 	.byte	0x00, 0xf0, 0x11, 0x00


	//----- nvinfo : EIATTR_KPARAM_INFO
	.align		4
.L_3703:
        /*0088*/ 	.byte	0x04, 0x17
        /*008a*/ 	.short	(.L_3705 - .L_3704)
.L_3704:
        /*008c*/ 	.word	0x00000000
        /*0090*/ 	.short	0x0002
        /*0092*/ 	.short	0x0010
        /*0094*/ 	.byte	0x00, 0xf5, 0x21, 0x00


	//----- nvinfo : EIATTR_KPARAM_INFO
	.align		4
.L_3705:
        /*0098*/ 	.byte	0x04, 0x17
        /*009a*/ 	.short	(.L_3707 - .L_3706)
.L_3706:
        /*009c*/ 	.word	0x00000000
        /*00a0*/ 	.short	0x0001
        /*00a2*/ 	.short	0x0008
        /*00a4*/ 	.byte	0x00, 0xf5, 0x21, 0x00


	//----- nvinfo : EIATTR_KPARAM_INFO
	.align		4
.L_3707:
        /*00a8*/ 	.byte	0x04, 0x17
        /*00aa*/ 	.short	(.L_3709 - .L_3708)
.L_3708:
        /*00ac*/ 	.word	0x00000000
        /*00b0*/ 	.short	0x0000
        /*00b2*/ 	.short	0x0000
        /*00b4*/ 	.byte	0x00, 0xf5, 0x21, 0x00


	//----- nvinfo : EIATTR_SPARSE_MMA_MASK
	.align		4
.L_3709:
        /*00b8*/ 	.byte	0x03, 0x50
        /*00ba*/ 	.short	0x0000


	//----- nvinfo : EIATTR_MAXREG_COUNT
	.align		4
        /*00bc*/ 	.byte	0x03, 0x1b
        /*00be*/ 	.short	0x00ff


	//----- nvinfo : EIATTR_MERCURY_ISA_VERSION
	.align		4
        /*00c0*/ 	.byte	0x03, 0x5f
        /*00c2*/ 	.short	0x0101


	//----- nvinfo : EIATTR_COOP_GROUP_MASK_REGIDS
	.align		4
        /*00c4*/ 	.byte	0x04, 0x29
        /*00c6*/ 	.short	(.L_3711 - .L_3710)


	//   ....[0]....
.L_3710:
        /*00c8*/ 	.word	0xffffffff


	//   ....[1]....
        /*00cc*/ 	.word	0xffffffff


	//   ....[2]....
        /*00d0*/ 	.word	0xffffffff


	//   ....[3]....
        /*00d4*/ 	.word	0xffffffff


	//   ....[4]....
        /*00d8*/ 	.word	0xffffffff


	//   ....[5]....
        /*00dc*/ 	.word	0xffffffff


	//   ....[6]....
        /*00e0*/ 	.word	0xffffffff


	//   ....[7]....
        /*00e4*/ 	.word	0xffffffff


	//   ....[8]....
        /*00e8*/ 	.word	0xffffffff


	//----- nvinfo : EIATTR_COOP_GROUP_INSTR_OFFSETS
	.align		4
.L_3711:
        /*00ec*/ 	.byte	0x04, 0x28
        /*00ee*/ 	.short	(.L_3713 - .L_3712)


	//   ....[0]....
.L_3712:
        /*00f0*/ 	.word	0x00000990


	//   ....[1]....
        /*00f4*/ 	.word	0x000009c0


	//   ....[2]....
        /*00f8*/ 	.word	0x00000a40


	//   ....[3]....
        /*00fc*/ 	.word	0x00000a60


	//   ....[4]....
        /*0100*/ 	.word	0x00000a70


	//   ....[5]....
        /*0104*/ 	.word	0x00000ab0


	//   ....[6]....
        /*0108*/ 	.word	0x00000b10


	//   ....[7]....
        /*010c*/ 	.word	0x00000b30


	//   ....[8]....
        /*0110*/ 	.word	0x00000b40


	//----- nvinfo : EIATTR_VRC_CTA_INIT_COUNT
	.align		4
.L_3713:
        /*0114*/ 	.byte	0x02, 0x4a
	.zero		1
	.zero		1


	//----- nvinfo : EIATTR_EXIT_INSTR_OFFSETS
	.align		4
        /*0118*/ 	.byte	0x04, 0x1c
        /*011a*/ 	.short	(.L_3715 - .L_3714)


	//   ....[0]....
.L_3714:
        /*011c*/ 	.word	0x00000090


	//   ....[1]....
        /*0120*/ 	.word	0x00001000


	//   ....[2]....
        /*0124*/ 	.word	0x00001020


	//   ....[3]....
        /*0128*/ 	.word	0x00001490


	//   ....[4]....
        /*012c*/ 	.word	0x000016b0


	//   ....[5]....
        /*0130*/ 	.word	0x00001810


	//   ....[6]....
        /*0134*/ 	.word	0x000018e0


	//----- nvinfo : EIATTR_MAX_THREADS
	.align		4
.L_3715:
        /*0138*/ 	.byte	0x04, 0x05
        /*013a*/ 	.short	(.L_3717 - .L_3716)
.L_3716:
        /*013c*/ 	.word	0x00000080
        /*0140*/ 	.word	0x00000001
        /*0144*/ 	.word	0x00000001


	//----- nvinfo : EIATTR_CRS_STACK_SIZE
	.align		4
.L_3717:
        /*0148*/ 	.byte	0x04, 0x1e
        /*014a*/ 	.short	(.L_3719 - .L_3718)
.L_3718:
        /*014c*/ 	.word	0x00000000


	//----- nvinfo : EIATTR_CBANK_PARAM_SIZE
	.align		4
.L_3719:
        /*0150*/ 	.byte	0x03, 0x19
        /*0152*/ 	.short	0x0048


	//----- nvinfo : EIATTR_PARAM_CBANK
	.align		4
        /*0154*/ 	.byte	0x04, 0x0a
        /*0156*/ 	.short	(.L_3721 - .L_3720)
	.align		4
.L_3720:
        /*0158*/ 	.word	index@(.nv.constant0._ZN4vllm3moe10topkGatingILi8ELi64ELi4ELi16ELi32El6__halfLNS0_11ScoringFuncE1EEEvPKT5_PKbPfiPT4_PiiiibPKf)
        /*015c*/ 	.short	0x0380
        /*015e*/ 	.short	0x0048


	//----- nvinfo : EIATTR_SW_WAR
	.align		4
.L_3721:
        /*0160*/ 	.byte	0x04, 0x36
        /*0162*/ 	.short	(.L_3723 - .L_3722)
.L_3722:
        /*0164*/ 	.word	0x00000008
.L_3723:


//--------------------- .nv.info._ZN4vllm3moe10topkGatingILi8ELi32ELi4ELi16ELi32El6__halfLNS0_11ScoringFuncE1EEEvPKT5_PKbPfiPT4_PiiiibPKf --------------------------
	.section	.nv.info._ZN4vllm3moe10topkGatingILi8ELi32ELi4ELi16ELi32El6__halfLNS0_11ScoringFuncE1EEEvPKT5_PKbPfiPT4_PiiiibPKf,"",@"SHT_CUDA_INFO"
	.sectionflags	@""
	.align	4


	//----- nvinfo : EIATTR_CUDA_API_VERSION
	.align		4
        /*0000*/ 	.byte	0x04, 0x37
        /*0002*/ 	.short	(.L_3725 - .L_3724)
.L_3724:
        /*0004*/ 	.word	0x00000082


	//----- nvinfo : EIATTR_KPARAM_INFO
	.align		4
.L_3725:
        /*0008*/ 	.byte	0x04, 0x17
        /*000a*/ 	.short	(.L_3727 - .L_3726)
.L_3726:
        /*000c*/ 	.word	0x00000000
        /*0010*/ 	.short	0x000a
        /*0012*/ 	.short	0x0040
        /*0014*/ 	.byte	0x00, 0xf5, 0x21, 0x00


	//----- nvinfo : EIATTR_KPARAM_INFO
	.align		4
.L_3727:
        /*0018*/ 	.byte	0x04, 0x17
        /*001a*/ 	.short	(.L_3729 - .L_3728)
.L_3728:
        /*001c*/ 	.word	0x00000000
        /*0020*/ 	.short	0x0009
        /*0022*/ 	.short	0x003c
        /*0024*/ 	.byte	0x00, 0xf0, 0x05, 0x00


	//----- nvinfo : EIATTR_KPARAM_INFO
	.align		4
.L_3729:
        /*0028*/ 	.byte	0x04, 0x17
        /*002a*/ 	.short	(.L_3731 - .L_3730)
.L_3730:
        /*002c*/ 	.word	0x00000000
        /*0030*/ 	.short	0x0008
        /*0032*/ 	.short	0x0038
        /*0034*/ 	.byte	0x00, 0xf0, 0x11, 0x00


	//----- nvinfo : EIATTR_KPARAM_INFO
	.align		4
.L_3731:
        /*0038*/ 	.byte	0x04, 0x17
        /*003a*/ 	.short	(.L_3733 - .L_3732)
.L_3732:
        /*003c*/ 	.word	0x00000000
        /*0040*/ 	.short	0x0007
        /*0042*/ 	.short	0x0034
        /*0044*/ 	.byte	0x00, 0xf0, 0x11, 0x00


	//----- nvinfo : EIATTR_KPARAM_INFO
	.align		4
.L_3733:
        /*0048*/ 	.byte	0x04, 0x17
        /*004a*/ 	.short	(.L_3735 - .L_3734)
.L_3734:
        /*004c*/ 	.word	0x00000000
        /*0050*/ 	.short	0x0006
        /*0052*/ 	.short	0x0030
        /*0054*/ 	.byte	0x00, 0xf0, 0x11, 0x00


	//----- nvinfo : EIATTR_KPARAM_INFO
	.align		4
.L_3735:
        /*0058*/ 	.byte	0x04, 0x17
        /*005a*/ 	.short	(.L_3737 - .L_3736)
.L_3736:
        /*005c*/ 	.word	0x00000000
        /*0060*/ 	.short	0x0005
        /*0062*/ 	.short	0x0028
        /*0064*/ 	.byte	0x00, 0xf5, 0x21, 0x00


	//----- nvinfo : EIATTR_KPARAM_INFO
	.align		4
.L_3737:
        /*0068*/ 	.byte	0x04, 0x17
        /*006a*/ 	.short	(.L_3739 - .L_3738)
.L_3738:
        /*006c*/ 	.word	0x00000000
        /*0070*/ 	.short	0x0004
        /*0072*/ 	.short	0x0020
        /*0074*/ 	.byte	0x00, 0xf5, 0x21, 0x00


	//----- nvinfo : EIATTR_KPARAM_INFO
	.align		4
.L_3739:
        /*0078*/ 	.byte	0x04, 0x17
        /*007a*/ 	.short	(.L_3741 - .L_3740)
.L_3740:
        /*007c*/ 	.word	0x00000000
        /*0080*/ 	.short	0x0003
        /*0082*/ 	.short	0x0018
        /*0084*/ 	.byte	0x00, 0xf0, 0x11, 0x00


	//----- nvinfo : EIATTR_KPARAM_INFO
	.align		4
.L_3741:
        /*0088*/ 	.byte	0x04, 0x17
        /*008a*/ 	.short	(.L_3743 - .L_3742)
.L_3742:
        /*008c*/ 	.word	0x00000000
        /*0090*/ 	.short	0x0002
        /*0092*/ 	.short	0x0010
        /*0094*/ 	.byte	0x00, 0xf5, 0x21, 0x00


	//----- nvinfo : EIATTR_KPARAM_INFO
	.align		4
.L_3743:
        /*0098*/ 	.byte	0x04, 0x17
        /*009a*/ 	.short	(.L_3745 - .L_3744)
.L_3744:
        /*009c*/ 	.word	0x00000000
        /*00a0*/ 	.short	0x0001
        /*00a2*/ 	.short	0x0008
        /*00a4*/ 	.byte	0x00, 0xf5, 0x21, 0x00


	//----- nvinfo : EIATTR_KPARAM_INFO
	.align		4
.L_3745:
        /*00a8*/ 	.byte	0x04, 0x17
        /*00aa*/ 	.short	(.L_3747 - .L_3746)
.L_3746:
        /*00ac*/ 	.word	0x00000000
        /*00b0*/ 	.short	0x0000
        /*00b2*/ 	.short	0x0000
        /*00b4*/ 	.byte	0x00, 0xf5, 0x21, 0x00


	//----- nvinfo : EIATTR_SPARSE_MMA_MASK
	.align		4
.L_3747:
        /*00b8*/ 	.byte	0x03, 0x50
        /*00ba*/ 	.short	0x0000


	//----- nvinfo : EIATTR_MAXREG_COUNT
	.align		4
        /*00bc*/ 	.byte	0x03, 0x1b
        /*00be*/ 	.short	0x00ff


	//----- nvinfo : EIATTR_MERCURY_ISA_VERSION
	.align		4
        /*00c0*/ 	.byte	0x03, 0x5f
        /*00c2*/ 	.short	0x0101


	//----- nvinfo : EIATTR_COOP_GROUP_MASK_REGIDS
	.align		4
        /*00c4*/ 	.byte	0x04, 0x29
        /*00c6*/ 	.short	(.L_3749 - .L_3748)


	//   ....[0]....
.L_3748:
        /*00c8*/ 	.word	0xffffffff


	//   ....[1]....
        /*00cc*/ 	.word	0xffffffff


	//   ....[2]....
        /*00d0*/ 	.word	0xffffffff


	//   ....[3]....
        /*00d4*/ 	.word	0xffffffff


	//   ....[4]....
        /*00d8*/ 	.word	0xffffffff


	//   ....[5]....
        /*00dc*/ 	.word	0xffffffff


	//----- nvinfo : EIATTR_COOP_GROUP_INSTR_OFFSETS
	.align		4
.L_3749:
        /*00e0*/ 	.byte	0x04, 0x28
        /*00e2*/ 	.short	(.L_3751 - .L_3750)


	//   ....[0]....
.L_3750:
        /*00e4*/ 	.word	0x00000990


	//   ....[1]....
        /*00e8*/ 	.word	0x000009c0


	//   ....[2]....
        /*00ec*/ 	.word	0x00000a40


	//   ....[3]....
        /*00f0*/ 	.word	0x00000a60


	//   ....[4]....
        /*00f4*/ 	.word	0x00000a70


	//   ....[5]....
        /*00f8*/ 	.word	0x00000ab0


	//----- nvinfo : EIATTR_VRC_CTA_INIT_COUNT
	.align		4
.L_3751:
        /*00fc*/ 	.byte	0x02, 0x4a
	.zero		1
	.zero		1


	//----- nvinfo : EIATTR_EXIT_INSTR_OFFSETS
	.align		4
        /*0100*/ 	.byte	0x04, 0x1c
        /*0102*/ 	.short	(.L_3753 - .L_3752)


	//   ....[0]....
.L_3752:
        /*0104*/ 	.word	0x00000090


	//   ....[1]....
        /*0108*/ 	.word	0x00000f60


	//   ....[2]....
        /*010c*/ 	.word	0x00000f80


	//   ....[3]....
        /*0110*/ 	.word	0x000013f0


	//   ....[4]....
        /*0114*/ 	.word	0x00001610


	//   ....[5]....
        /*0118*/ 	.word	0x00001770


	//   ....[6]....
        /*011c*/ 	.word	0x00001840


	//----- nvinfo : EIATTR_MAX_THREADS
	.align		4
.L_3753:
        /*0120*/ 	.byte	0x04, 0x05
        /*0122*/ 	.short	(.L_3755 - .L_3754)
.L_3754:
        /*0124*/ 	.word	0x00000080
        /*0128*/ 	.word	0x00000001
        /*012c*/ 	.word	0x00000001


	//----- nvinfo : EIATTR_CRS_STACK_SIZE
	.align		4
.L_3755:
        /*0130*/ 	.byte	0x04, 0x1e
        /*0132*/ 	.short	(.L_3757 - .L_3756)
.L_3756:
        /*0134*/ 	.word	0x00000000


	//----- nvinfo : EIATTR_CBANK_PARAM_SIZE
	.align		4
.L_3757:
        /*0138*/ 	.byte	0x03, 0x19
        /*013a*/ 	.short	0x0048


	//----- nvinfo : EIATTR_PARAM_CBANK
	.align		4
        /*013c*/ 	.byte	0x04, 0x0a
        /*013e*/ 	.short	(.L_3759 - .L_3758)
	.align		4
.L_3758:
        /*0140*/ 	.word	index@(.nv.constant0._ZN4vllm3moe10topkGatingILi8ELi32ELi4ELi16ELi32El6__halfLNS0_11ScoringFuncE1EEEvPKT5_PKbPfiPT4_PiiiibPKf)
        /*0144*/ 	.short	0x0380
        /*0146*/ 	.short	0x0048


	//----- nvinfo : EIATTR_SW_WAR
	.align		4
.L_3759:
        /*0148*/ 	.byte	0x04, 0x36
        /*014a*/ 	.short	(.L_3761 - .L_3760)
.L_3760:
        /*014c*/ 	.word	0x00000008
.L_3761:


//--------------------- .nv.info._ZN4vllm3moe10topkGatingILi8ELi16ELi4ELi16ELi32El6__halfLNS0_11ScoringFuncE1EEEvPKT5_PKbPfiPT4_PiiiibPKf --------------------------
	.section	.nv.info._ZN4vllm3moe10topkGatingILi8ELi16ELi4ELi16ELi32El6__halfLNS0_11ScoringFuncE1EEEvPKT5_PKbPfiPT4_PiiiibPKf,"",@"SHT_CUDA_INFO"
	.sectionflags	@""
	.align	4


	//----- nvinfo : EIATTR_CUDA_API_VERSION
	.align		4
        /*0000*/ 	.byte	0x04, 0x37
        /*0002*/ 	.short	(.L_3763 - .L_3762)
.L_3762:
        /*0004*/ 	.word	0x00000082


	//----- nvinfo : EIATTR_KPARAM_INFO
	.align		4
.L_3763:
        /*0008*/ 	.byte	0x04, 0x17
        /*000a*/ 	.short	(.L_3765 - .L_3764)
.L_3764:
        /*000c*/ 	.word	0x00000000
        /*0010*/ 	.short	0x000a
        /*0012*/ 	.short	0x0040
        /*0014*/ 	.byte	0x00, 0xf5, 0x21, 0x00


	//----- nvinfo : EIATTR_KPARAM_INFO
	.align		4
.L_3765:
        /*0018*/ 	.byte	0x04, 0x17
        /*001a*/ 	.short	(.L_3767 - .L_3766)
.L_3766:
        /*001c*/ 	.word	0x00000000
        /*0020*/ 	.short	0x0009
        /*0022*/ 	.short	0x003c
        /*0024*/ 	.byte	0x00, 0xf0, 0x05, 0x00


	//----- nvinfo : EIATTR_KPARAM_INFO
	.align		4
.L_3767:
        /*0028*/ 	.byte	0x04, 0x17
        /*002a*/ 	.short	(.L_3769 - .L_3768)
.L_3768:
        /*002c*/ 	.word	0x00000000
        /*0030*/ 	.short	0x0008
        /*0032*/ 	.short	0x0038
        /*0034*/ 	.byte	0x00, 0xf0, 0x11, 0x00


	//----- nvinfo : EIATTR_KPARAM_INFO
	.align		4
.L_3769:
        /*0038*/ 	.byte	0x04, 0x17
        /*003a*/ 	.short	(.L_3771 - .L_3770)
.L_3770:
        /*003c*/ 	.word	0x00000000
        /*0040*/ 	.short	0x0007
        /*0042*/ 	.short	0x0034
        /*0044*/ 	.byte	0x00, 0xf0, 0x11, 0x00


	//----- nvinfo : EIATTR_KPARAM_INFO
	.align		4
.L_3771:
        /*0048*/ 	.byte	0x04, 0x17
        /*004a*/ 	.short	(.L_3773 - .L_3772)
.L_3772:
        /*004c*/ 	.word	0x00000000
        /*0050*/ 	.short	0x0006
        /*0052*/ 	.short	0x0030
        /*0054*/ 	.byte	0x00, 0xf0, 0x11, 0x00


	//----- nvinfo : EIATTR_KPARAM_INFO
	.align		4
.L_3773:
        /*0058*/ 	.byte	0x04, 0x17
        /*005a*/ 	.short	(.L_3775 - .L_3774)
.L_3774:
        /*005c*/ 	.word	0x00000000
        /*0060*/ 	.short	0x0005
        /*0062*/ 	.short	0x0028
        /*0064*/ 	.byte	0x00, 0xf5, 0x21, 0x00


	//----- nvinfo : EIATTR_KPARAM_INFO
	.align		4
.L_3775:
        /*0068*/ 	.byte	0x04, 0x17
        /*006a*/ 	.short	(.L_3777 - .L_3776)
.L_3776:
        /*006c*/ 	.word	0x00000000
        /*0070*/ 	.short	0x0004
        /*0072*/ 	.short	0x0020
        /*0074*/ 	.byte	0x00, 0xf5, 0x21, 0x00


	//----- nvinfo : EIATTR_KPARAM_INFO
	.align		4
.L_3777:
        /*0078*/ 	.byte	0x04, 0x17
        /*007a*/ 	.short	(.L_3779 - .L_3778)
.L_3778:
        /*007c*/ 	.word	0x00000000
        /*0080*/ 	.short	0x0003
        /*0082*/ 	.short	0x0018
        /*0084*/ 	.byte	0x00, 0xf0, 0x11, 0x00


	//----- nvinfo : EIATTR_KPARAM_INFO
	.align		4
.L_3779:
        /*0088*/ 	.byte	0x04, 0x17
        /*008a*/ 	.short	(.L_3781 - .L_3780)
.L_3780:
        /*008c*/ 	.word	0x00000000
        /*0090*/ 	.short	0x0002
        /*0092*/ 	.short	0x0010
        /*0094*/ 	.byte	0x00, 0xf5, 0x21, 0x00


	//----- nvinfo : EIATTR_KPARAM_INFO
	.align		4
.L_3781:
        /*0098*/ 	.byte	0x04, 0x17
        /*009a*/ 	.short	(.L_3783 - .L_3782)
.L_3782:
        /*009c*/ 	.word	0x00000000
        /*00a0*/ 	.short	0x0001
        /*00a2*/ 	.short	0x0008
        /*00a4*/ 	.byte	0x00, 0xf5, 0x21, 0x00


	//----- nvinfo : EIATTR_KPARAM_INFO
	.align		4
.L_3783:
        /*00a8*/ 	.byte	0x04, 0x17
        /*00aa*/ 	.short	(.L_3785 - .L_3784)
.L_3784:
        /*00ac*/ 	.word	0x00000000
        /*00b0*/ 	.short	0x0000
        /*00b2*/ 	.short	0x0000
        /*00b4*/ 	.byte	0x00, 0xf5, 0x21, 0x00


	//----- nvinfo : EIATTR_SPARSE_MMA_MASK
	.align		4
.L_3785:
        /*00b8*/ 	.byte	0x03, 0x50
        /*00ba*/ 	.short	0x0000


	//----- nvinfo : EIATTR_MAXREG_COUNT
	.align		4
        /*00bc*/ 	.byte	0x03, 0x1b
        /*00be*/ 	.short	0x00ff


	//----- nvinfo : EIATTR_MERCURY_ISA_VERSION
	.align		4
        /*00c0*/ 	.byte	0x03, 0x5f
        /*00c2*/ 	.short	0x0101


	//----- nvinfo : EIATTR_COOP_GROUP_MASK_REGIDS
	.align		4
        /*00c4*/ 	.byte	0x04, 0x29
        /*00c6*/ 	.short	(.L_3787 - .L_3786)


	//   ....[0]....
.L_3786:
        /*00c8*/ 	.word	0xffffffff


	//   ....[1]....
        /*00cc*/ 	.word	0xffffffff


	//   ....[2]....
        /*00d0*/ 	.word	0xffffffff


	//----- nvinfo : EIATTR_COOP_GROUP_INSTR_OFFSETS
	.align		4
.L_3787:
        /*00d4*/ 	.byte	0x04, 0x28
        /*00d6*/ 	.short	(.L_3789 - .L_3788)


	//   ....[0]....
.L_3788:
        /*00d8*/ 	.word	0x00000980


	//   ....[1]....
        /*00dc*/ 	.word	0x000009e0


	//   ....[2]....
        /*00e0*/ 	.word	0x00000a20


	//----- nvinfo : EIATTR_VRC_CTA_INIT_COUNT
	.align		4
.L_3789:
        /*00e4*/ 	.byte	0x02, 0x4a
	.zero		1
	.zero		1


	//----- nvinfo : EIATTR_EXIT_INSTR_OFFSETS
	.align		4
        /*00e8*/ 	.byte	0x04, 0x1c
        /*00ea*/ 	.short	(.L_3791 - .L_3790)


	//   ....[0]....
.L_3790:
        /*00ec*/ 	.word	0x00000090


	//   ....[1]....
        /*00f0*/ 	.word	0x00000ec0


	//   ....[2]....
        /*00f4*/ 	.word	0x00000ee0


	//   ....[3]....
        /*00f8*/ 	.word	0x00001350


	//   ....[4]....
        /*00fc*/ 	.word	0x00001570


	//   ....[5]....
        /*0100*/ 	.word	0x000016d0


	//   ....[6]....
        /*0104*/ 	.word	0x000017a0


	//----- nvinfo : EIATTR_MAX_THREADS
	.align		4
.L_3791:
        /*0108*/ 	.byte	0x04, 0x05
        /*010a*/ 	.short	(.L_3793 - .L_3792)
.L_3792:
        /*010c*/ 	.word	0x00000080
        /*0110*/ 	.word	0x00000001
        /*0114*/ 	.word	0x00000001


	//----- nvinfo : EIATTR_CRS_STACK_SIZE
	.align		4
.L_3793:
        /*0118*/ 	.byte	0x04, 0x1e
        /*011a*/ 	.short	(.L_3795 - .L_3794)
.L_3794:
        /*011c*/ 	.word	0x00000000


	//----- nvinfo : EIATTR_CBANK_PARAM_SIZE
	.align		4
.L_3795:
        /*0120*/ 	.byte	0x03, 0x19
        /*0122*/ 	.short	0x0048


	//----- nvinfo : EIATTR_PARAM_CBANK
	.align		4
        /*0124*/ 	.byte	0x04, 0x0a
        /*0126*/ 	.short	(.L_3797 - .L_3796)
	.align		4
.L_3796:
        /*0128*/ 	.word	index@(.nv.constant0._ZN4vllm3moe10topkGatingILi8ELi16ELi4ELi16ELi32El6__halfLNS0_11ScoringFuncE1EEEvPKT5_PKbPfiPT4_PiiiibPKf)
        /*012c*/ 	.short	0x0380
        /*012e*/ 	.short	0x0048


	//----- nvinfo : EIATTR_SW_WAR
	.align		4
.L_3797:
        /*0130*/ 	.byte	0x04, 0x36
        /*0132*/ 	.short	(.L_3799 - .L_3798)
.L_3798:
        /*0134*/ 	.word	0x00000008
.L_3799:


//--------------------- .nv.info._ZN4vllm3moe10topkGatingILi8ELi8ELi4ELi16ELi32El6__halfLNS0_11ScoringFuncE1EEEvPKT5_PKbPfiPT4_PiiiibPKf --------------------------
	.section	.nv.info._ZN4vllm3moe10topkGatingILi8ELi8ELi4ELi16ELi32El6__halfLNS0_11ScoringFuncE1EEEvPKT5_PKbPfiPT4_PiiiibPKf,"",@"SHT_CUDA_INFO"
	.sectionflags	@""
	.align	4


	//----- nvinfo : EIATTR_CUDA_API_VERSION
	.align		4
        /*0000*/ 	.byte	0x04, 0x37
        /*0002*/ 	.short	(.L_3801 - .L_3800)
.L_3800:
        /*0004*/ 	.word	0x00000082


	//----- nvinfo : EIATTR_KPARAM_INFO
	.align		4
.L_3801:
        /*0008*/ 	.byte	0x04, 0x17
        /*000a*/ 	.short	(.L_3803 - .L_3802)
.L_3802:
        /*000c*/ 	.word	0x00000000
        /*0010*/ 	.short	0x000a
        /*0012*/ 	.short	0x0040
        /*0014*/ 	.byte	0x00, 0xf5, 0x21, 0x00


	//----- nvinfo : EIATTR_KPARAM_INFO
	.align		4
.L_3803:
        /*0018*/ 	.byte	0x04, 0x17
        /*001a*/ 	.short	(.L_3805 - .L_3804)
.L_3804:
        /*001c*/ 	.word	0x00000000
        /*0020*/ 	.short	0x0009
        /*0022*/ 	.short	0x003c
        /*0024*/ 	.byte	0x00, 0xf0, 0x05, 0x00


	//----- nvinfo : EIATTR_KPARAM_INFO
	.align		4
.L_3805:
        /*0028*/ 	.byte	0x04, 0x17
        /*002a*/ 	.short	(.L_3807 - .L_3806)
.L_3806:
        /*002c*/ 	.word	0x00000000
        /*0030*/ 	.short	0x0008
        /*0032*/ 	.short	0x0038
        /*0034*/ 	.byte	0x00, 0xf0, 0x11, 0x00


	//----- nvinfo : EIATTR_KPARAM_INFO
	.align		4
.L_3807:
        /*0038*/ 	.byte	0x04, 0x17
        /*003a*/ 	.short	(.L_3809 - .L_3808)
.L_3808:
        /*003c*/ 	.word	0x00000000
        /*0040*/ 	.short	0x0007
        /*0042*/ 	.short	0x0034
        /*0044*/ 	.byte	0x00, 0xf0, 0x11, 0x00


	//----- nvinfo : EIATTR_KPARAM_INFO
	.align		4
.L_3809:
        /*0048*/ 	.byte	0x04, 0x17
        /*004a*/ 	.short	(.L_3811 - .L_3810)
.L_3810:
        /*004c*/ 	.word	0x00000000
        /*0050*/ 	.short	0x0006
        /*0052*/ 	.short	0x0030
        /*0054*/ 	.byte	0x00, 0xf0, 0x11, 0x00


	//----- nvinfo : EIATTR_KPARAM_INFO
	.align		4
.L_3811:
        /*0058*/ 	.byte	0x04, 0x17
        /*005a*/ 	.short	(.L_3813 - .L_3812)
.L_3812:
        /*005c*/ 	.word	0x00000000
        /*0060*/ 	.short	0x0005
        /*0062*/ 	.short	0x0028
        /*0064*/ 	.byte	0x00, 0xf5, 0x21, 0x00


	//----- nvinfo : EIATTR_KPARAM_INFO
	.align		4
.L_3813:
        /*0068*/ 	.byte	0x04, 0x17
        /*006a*/ 	.short	(.L_3815 - .L_3814)
.L_3814:
        /*006c*/ 	.word	0x00000000
        /*0070*/ 	.short	0x0004
        /*0072*/ 	.short	0x0020
        /*0074*/ 	.byte	0x00, 0xf5, 0x21, 0x00


	//----- nvinfo : EIATTR_KPARAM_INFO
	.align		4
.L_3815:
        /*0078*/ 	.byte	0x04, 0x17
        /*007a*/ 	.short	(.L_3817 - .L_3816)
.L_3816:
        /*007c*/ 	.word	0x00000000
        /*0080*/ 	.short	0x0003
        /*0082*/ 	.short	0x0018
        /*0084*/ 	.byte	0x00, 0xf0, 0x11, 0x00


	//----- nvinfo : EIATTR_KPARAM_INFO
	.align		4
.L_3817:
        /*0088*/ 	.byte	0x04, 0x17
        /*008a*/ 	.short	(.L_3819 - .L_3818)
.L_3818:
        /*008c*/ 	.word	0x00000000
        /*0090*/ 	.short	0x0002
        /*0092*/ 	.short	0x0010
        /*0094*/ 	.byte	0x00, 0xf5, 0x21, 0x00


	//----- nvinfo : EIATTR_KPARAM_INFO
	.align		4
.L_3819:
        /*0098*/ 	.byte	0x04, 0x17
        /*009a*/ 	.short	(.L_3821 - .L_3820)
.L_3820:
        /*009c*/ 	.word	0x00000000
        /*00a0*/ 	.short	0x0001
        /*00a2*/ 	.short	0x0008
        /*00a4*/ 	.byte	0x00, 0xf5, 0x21, 0x00


	//----- nvinfo : EIATTR_KPARAM_INFO
	.align		4
.L_3821:
        /*00a8*/ 	.byte	0x04, 0x17
        /*00aa*/ 	.short	(.L_3823 - .L_3822)
.L_3822:
        /*00ac*/ 	.word	0x00000000
        /*00b0*/ 	.short	0x0000
        /*00b2*/ 	.short	0x0000
        /*00b4*/ 	.byte	0x00, 0xf5, 0x21, 0x00


	//----- nvinfo : EIATTR_SPARSE_MMA_MASK
	.align		4
.L_3823:
        /*00b8*/ 	.byte	0x03, 0x50
        /*00ba*/ 	.short	0x0000


	//----- nvinfo : EIATTR_MAXREG_COUNT
	.align		4
        /*00bc*/ 	.byte	0x03, 0x1b
        /*00be*/ 	.short	0x00ff


	//----- nvinfo : EIATTR_MERCURY_ISA_VERSION
	.align		4
        /*00c0*/ 	.byte	0x03, 0x5f
        /*00c2*/ 	.short	0x0101


	//----- nvinfo : EIATTR_VRC_CTA_INIT_COUNT
	.align		4
        /*00c4*/ 	.byte	0x02, 0x4a
	.zero		1
	.zero		1


	//----- nvinfo : EIATTR_EXIT_INSTR_OFFSETS
	.align		4
        /*00c8*/ 	.byte	0x04, 0x1c
        /*00ca*/ 	.short	(.L_3825 - .L_3824)


	//   ....[0]....
.L_3824:
        /*00cc*/ 	.word	0x00000090


	//   ....[1]....
        /*00d0*/ 	.word	0x00001410


	//   ....[2]....
        /*00d4*/ 	.word	0x00001430


	//   ....[3]....
        /*00d8*/ 	.word	0x000018a0


	//   ....[4]....
        /*00dc*/ 	.word	0x00001ac0


	//   ....[5]....
        /*00e0*/ 	.word	0x00001c20


	//   ....[6]....
        /*00e4*/ 	.word	0x00001cf0


	//----- nvinfo : EIATTR_MAX_THREADS
	.align		4
.L_3825:
        /*00e8*/ 	.byte	0x04, 0x05
        /*00ea*/ 	.short	(.L_3827 - .L_3826)
.L_3826:
        /*00ec*/ 	.word	0x00000080
        /*00f0*/ 	.word	0x00000001
        /*00f4*/ 	.word	0x00000001


	//----- nvinfo : EIATTR_CBANK_PARAM_SIZE
	.align		4
.L_3827:
        /*00f8*/ 	.byte	0x03, 0x19
        /*00fa*/ 	.short	0x0048


	//----- nvinfo : EIATTR_PARAM_CBANK
	.align		4
        /*00fc*/ 	.byte	0x04, 0x0a
        /*00fe*/ 	.short	(.L_3829 - .L_3828)
	.align		4
.L_3828:
        /*0100*/ 	.word	index@(.nv.constant0._ZN4vllm3moe10topkGatingILi8ELi8ELi4ELi16ELi32El6__halfLNS0_11ScoringFuncE1EEEvPKT5_PKbPfiPT4_PiiiibPKf)
        /*0104*/ 	.short	0x0380
        /*0106*/ 	.short	0x0048


	//----- nvinfo : EIATTR_SW_WAR
	.align		4
.L_3829:
        /*0108*/ 	.byte	0x04, 0x36
        /*010a*/ 	.short	(.L_3831 - .L_3830)
.L_3830:
        /*010c*/ 	.word	0x00000008
.L_3831:


//--------------------- .nv.info._ZN4vllm3moe10topkGatingILi4ELi4ELi4ELi8ELi32El6__halfLNS0_11ScoringFuncE1EEEvPKT5_PKbPfiPT4_PiiiibPKf --------------------------
	.section	.nv.info._ZN4vllm3moe10topkGatingILi4ELi4ELi4ELi8ELi32El6__halfLNS0_11ScoringFuncE1EEEvPKT5_PKbPfiPT4_PiiiibPKf,"",@"SHT_CUDA_INFO"
	.sectionflags	@""
	.align	4


	//----- nvinfo : EIATTR_CUDA_API_VERSION
	.align		4
        /*0000*/ 	.byte	0x04, 0x37
        /*0002*/ 	.short	(.L_3833 - .L_3832)
.L_3832:
        /*0004*/ 	.word	0x00000082


	//----- nvinfo : EIATTR_KPARAM_INFO
	.align		4
.L_3833:
        /*0008*/ 	.byte	0x04, 0x17
        /*000a*/ 	.short	(.L_3835 - .L_3834)
.L_3834:
        /*000c*/ 	.word	0x00000000
        /*0010*/ 	.short	0x000a
        /*0012*/ 	.short	0x0040
        /*0014*/ 	.byte	0x00, 0xf5, 0x21, 0x00


	//----- nvinfo : EIATTR_KPARAM_INFO
	.align		4
.L_3835:
        /*0018*/ 	.byte	0x04, 0x17
        /*001a*/ 	.short	(.L_3837 - .L_3836)
.L_3836:
        /*001c*/ 	.word	0x00000000
        /*0020*/ 	.short	0x0009
        /*0022*/ 	.short	0x003c
        /*0024*/ 	.byte	0x00, 0xf0, 0x05, 0x00


	//----- nvinfo : EIATTR_KPARAM_INFO
	.align		4
.L_3837:
        /*0028*/ 	.byte	0x04, 0x17
        /*002a*/ 	.short	(.L_3839 - .L_3838)
.L_3838:
        /*002c*/ 	.word	0x00000000
        /*0030*/ 	.short	0x0008
        /*0032*/ 	.short	0x0038
        /*0034*/ 	.byte	0x00, 0xf0, 0x11, 0x00


	//----- nvinfo : EIATTR_KPARAM_INFO
	.align		4
.L_3839:
        /*0038*/ 	.byte	0x04, 0x17
        /*003a*/ 	.short	(.L_3841 - .L_3840)
.L_3840:
        /*003c*/ 	.word	0x00000000
        /*0040*/ 	.short	0x0007
        /*0042*/ 	.short	0x0034
        /*0044*/ 	.byte	0x00, 0xf0, 0x11, 0x00


	//----- nvinfo : EIATTR_KPARAM_INFO
	.align		4
.L_3841:
        /*0048*/ 	.byte	0x04, 0x17
        /*004a*/ 	.short	(.L_3843 - .L_3842)
.L_3842:
        /*004c*/ 	.word	0x00000000
        /*0050*/ 	.short	0x0006
        /*0052*/ 	.short	0x0030
        /*0054*/ 	.byte	0x00, 0xf0, 0x11, 0x00


	//----- nvinfo : EIATTR_KPARAM_INFO
	.align		4
.L_3843:
        /*0058*/ 	.byte	0x04, 0x17
        /*005a*/ 	.short	(.L_3845 - .L_3844)
.L_3844:
        /*005c*/ 	.word	0x00000000
        /*0060*/ 	.short	0x0005
        /*0062*/ 	.short	0x0028
        /*0064*/ 	.byte	0x00, 0xf5, 0x21, 0x00


	//----- nvinfo : EIATTR_KPARAM_INFO
	.align		4
.L_3845:
        /*0068*/ 	.byte	0x04, 0x17
        /*006a*/ 	.short	(.L_3847 - .L_3846)
.L_3846:
        /*006c*/ 	.word	0x00000000
        /*0070*/ 	.short	0x0004
        /*0072*/ 	.short	0x0020
        /*0074*/ 	.byte	0x00, 0xf5, 0x21, 0x00


	//----- nvinfo : EIATTR_KPARAM_INFO
	.align		4
.L_3847:
        /*0078*/ 	.byte	0x04, 0x17
        /*007a*/ 	.short	(.L_3849 - .L_3848)
.L_3848:
        /*007c*/ 	.word	0x00000000
        /*0080*/ 	.short	0x0003
        /*0082*/ 	.short	0x0018
        /*0084*/ 	.byte	0x00, 0xf0, 0x11, 0x00


	//----- nvinfo : EIATTR_KPARAM_INFO
	.align		4
.L_3849:
        /*0088*/ 	.byte	0x04, 0x17
        /*008a*/ 	.short	(.L_3851 - .L_3850)
.L_3850:
        /*008c*/ 	.word	0x00000000
        /*0090*/ 	.short	0x0002
        /*0092*/ 	.short	0x0010
        /*0094*/ 	.byte	0x00, 0xf5, 0x21, 0x00


	//----- nvinfo : EIATTR_KPARAM_INFO
	.align		4
.L_3851:
        /*0098*/ 	.byte	0x04, 0x17
        /*009a*/ 	.short	(.L_3853 - .L_3852)
.L_3852:
        /*009c*/ 	.word	0x00000000
        /*00a0*/ 	.short	0x0001
        /*00a2*/ 	.short	0x0008
        /*00a4*/ 	.byte	0x00, 0xf5, 0x21, 0x00


	//----- nvinfo : EIATTR_KPARAM_INFO
	.align		4
.L_3853:
        /*00a8*/ 	.byte	0x04, 0x17
        /*00aa*/ 	.short	(.L_3855 - .L_3854)
.L_3854:
        /*00ac*/ 	.word	0x00000000
        /*00b0*/ 	.short	0x0000
        /*00b2*/ 	.short	0x0000
        /*00b4*/ 	.byte	0x00, 0xf5, 0x21, 0x00


	//----- nvinfo : EIATTR_SPARSE_MMA_MASK
	.align		4
.L_3855:
        /*00b8*/ 	.byte	0x03, 0x50
        /*00ba*/ 	.short	0x0000


	//----- nvinfo : EIATTR_MAXREG_COUNT
	.align		4
        /*00bc*/ 	.byte	0x03, 0x1b
        /*00be*/ 	.short	0x00ff


	//----- nvinfo : EIATTR_MERCURY_ISA_VERSION
	.align		4
        /*00c0*/ 	.byte	0x03, 0x5f
        /*00c2*/ 	.short	0x0101


	//----- nvinfo : EIATTR_VRC_CTA_INIT_COUNT
	.align		4
        /*00c4*/ 	.byte	0x02, 0x4a
	.zero		1
	.zero		1


	//----- nvinfo : EIATTR_EXIT_INSTR_OFFSETS
	.align		4
        /*00c8*/ 	.byte	0x04, 0x1c
        /*00ca*/ 	.short	(.L_3857 - .L_3856)


	//   ....[0]....
.L_3856:
        /*00cc*/ 	.word	0x00000080


	//   ....[1]....
        /*00d0*/ 	.word	0x00001770


	//   ....[2]....
        /*00d4*/ 	.word	0x000017a0


	//   ....[3]....
        /*00d8*/ 	.word	0x00001c10


	//   ....[4]....
        /*00dc*/ 	.word	0x00001e30


	//   ....[5]....
        /*00e0*/ 	.word	0x00001f90


	//   ....[6]....
        /*00e4*/ 	.word	0x00002060


	//----- nvinfo : EIATTR_MAX_THREADS
	.align		4
.L_3857:
        /*00e8*/ 	.byte	0x04, 0x05
        /*00ea*/ 	.short	(.L_3859 - .L_3858)
.L_3858:
        /*00ec*/ 	.word	0x00000080
        /*00f0*/ 	.word	0x00000001
        /*00f4*/ 	.word	0x00000001


	//----- nvinfo : EIATTR_CBANK_PARAM_SIZE
	.align		4
.L_3859:
        /*00f8*/ 	.byte	0x03, 0x19
        /*00fa*/ 	.short	0x0048


	//----- nvinfo : EIATTR_PARAM_CBANK
	.align		4
        /*00fc*/ 	.byte	0x04, 0x0a
        /*00fe*/ 	.short	(.L_3861 - .L_3860)
	.align		4
.L_3860:
        /*0100*/ 	.word	index@(.nv.constant0._ZN4vllm3moe10topkGatingILi4ELi4ELi4ELi8ELi32El6__halfLNS0_11ScoringFuncE1EEEvPKT5_PKbPfiPT4_PiiiibPKf)
        /*0104*/ 	.short	0x0380
        /*0106*/ 	.short	0x0048


	//----- nvinfo : EIATTR_SW_WAR
	.align		4
.L_3861:
        /*0108*/ 	.byte	0x04, 0x36
        /*010a*/ 	.short	(.L_3863 - .L_3862)
.L_3862:
        /*010c*/ 	.word	0x00000008
.L_3863:


//--------------------- .nv.info._ZN4vllm3moe10topkGatingILi2ELi2ELi4ELi4ELi32El6__halfLNS0_11ScoringFuncE1EEEvPKT5_PKbPfiPT4_PiiiibPKf --------------------------
	.section	.nv.info._ZN4vllm3moe10topkGatingILi2ELi2ELi4ELi4ELi32El6__halfLNS0_11ScoringFuncE1EEEvPKT5_PKbPfiPT4_PiiiibPKf,"",@"SHT_CUDA_INFO"
	.sectionflags	@""
	.align	4


	//----- nvinfo : EIATTR_CUDA_API_VERSION
	.align		4
        /*0000*/ 	.byte	0x04, 0x37
        /*0002*/ 	.short	(.L_3865 - .L_3864)
.L_3864:
        /*0004*/ 	.word	0x00000082


	//----- nvinfo : EIATTR_KPARAM_INFO
	.align		4
.L_3865:
        /*0008*/ 	.byte	0x04, 0x17
        /*000a*/ 	.short	(.L_3867 - .L_3866)
.L_3866:
        /*000c*/ 	.word	0x00000000
        /*0010*/ 	.short	0x000a
        /*0012*/ 	.short	0x0040
        /*0014*/ 	.byte	0x00, 0xf5, 0x21, 0x00


	//----- nvinfo : EIATTR_KPARAM_INFO
	.align		4
.L_3867:
        /*0018*/ 	.byte	0x04, 0x17
        /*001a*/ 	.short	(.L_3869 - .L_3868)
.L_3868:
        /*001c*/ 	.word	0x00000000
        /*0020*/ 	.short	0x0009
        /*0022*/ 	.short	0x003c
        /*0024*/ 	.byte	0x00, 0xf0, 0x05, 0x00


	//----- nvinfo : EIATTR_KPARAM_INFO
	.align		4
.L_3869:
        /*0028*/ 	.byte	0x04, 0x17
        /*002a*/ 	.short	(.L_3871 - .L_3870)
.L_3870:
        /*002c*/ 	.word	0x00000000
        /*0030*/ 	.short	0x0008
        /*0032*/ 	.short	0x0038
        /*0034*/ 	.byte	0x00, 0xf0, 0x11, 0x00


	//----- nvinfo : EIATTR_KPARAM_INFO
	.align		4
.L_3871:
        /*0038*/ 	.byte	0x04, 0x17
        /*003a*/ 	.short	(.L_3873 - .L_3872)
.L_3872:
        /*003c*/ 	.word	0x00000000
        /*0040*/ 	.short	0x0007
        /*0042*/ 	.short	0x0034
        /*0044*/ 	.byte	0x00, 0xf0, 0x11, 0x00


	//----- nvinfo : EIATTR_KPARAM_INFO
	.align		4
.L_3873:
        /*0048*/ 	.byte	0x04, 0x17
        /*004a*/ 	.short	(.L_3875 - .L_3874)
.L_3874:
        /*004c*/ 	.word	0x00000000
        /*0050*/ 	.short	0x0006
        /*0052*/ 	.short	0x0030
        /*0054*/ 	.byte	0x00, 0xf0, 0x11, 0x00


	//----- nvinfo : EIATTR_KPARAM_INFO
	.align		4
.L_3875:
        /*0058*/ 	.byte	0x04, 0x17
        /*005a*/ 	.short	(.L_3877 - .L_3876)
.L_3876:
        /*005c*/ 	.word	0x00000000
        /*0060*/ 	.short	0x0005
        /*0062*/ 	.short	0x0028
        /*0064*/ 	.byte	0x00, 0xf5, 0x21, 0x00


	//----- nvinfo : EIATTR_KPARAM_INFO
	.align		4
.L_3877:
        /*0068*/ 	.byte	0x04, 0x17
        /*006a*/ 	.short	(.L_3879 - .L_3878)
.L_3878:
        /*006c*/ 	.word	0x00000000
        /*0070*/ 	.short	0x0004
        /*0072*/ 	.short	0x0020
        /*0074*/ 	.byte	0x00, 0xf5, 0x21, 0x00


	//----- nvinfo : EIATTR_KPARAM_INFO
	.align		4
.L_3879:
        /*0078*/ 	.byte	0x04, 0x17
        /*007a*/ 	.short	(.L_3881 - .L_3880)
.L_3880:
        /*007c*/ 	.word	0x00000000
        /*0080*/ 	.short	0x0003
        /*0082*/ 	.short	0x0018
        /*0084*/ 	.byte	0x00, 0xf0, 0x11, 0x00


	//----- nvinfo : EIATTR_KPARAM_INFO
	.align		4
.L_3881:
        /*0088*/ 	.byte	0x04, 0x17
        /*008a*/ 	.short	(.L_3883 - .L_3882)
.L_3882:
        /*008c*/ 	.word	0x00000000
        /*0090*/ 	.short	0x0002
        /*0092*/ 	.short	0x0010
        /*0094*/ 	.byte	0x00, 0xf5, 0x21, 0x00


	//----- nvinfo : EIATTR_KPARAM_INFO
	.align		4
.L_3883:
        /*0098*/ 	.byte	0x04, 0x17
        /*009a*/ 	.short	(.L_3885 - .L_3884)
.L_3884:
        /*009c*/ 	.word	0x00000000
        /*00a0*/ 	.short	0x0001
        /*00a2*/ 	.short	0x0008
        /*00a4*/ 	.byte	0x00, 0xf5, 0x21, 0x00


	//----- nvinfo : EIATTR_KPARAM_INFO
	.align		4
.L_3885:
        /*00a8*/ 	.byte	0x04, 0x17
        /*00aa*/ 	.short	(.L_3887 - .L_3886)
.L_3886:
        /*00ac*/ 	.word	0x00000000
        /*00b0*/ 	.short	0x0000
        /*00b2*/ 	.short	0x0000
        /*00b4*/ 	.byte	0x00, 0xf5, 0x21, 0x00


	//----- nvinfo : EIATTR_SPARSE_MMA_MASK
	.align		4
.L_3887:
        /*00b8*/ 	.byte	0x03, 0x50
        /*00ba*/ 	.short	0x0000


	//----- nvinfo : EIATTR_MAXREG_COUNT
	.align		4
        /*00bc*/ 	.byte	0x03, 0x1b
        /*00be*/ 	.short	0x00ff


	//----- nvinfo : EIATTR_MERCURY_ISA_VERSION
	.align		4
        /*00c0*/ 	.byte	0x03, 0x5f
        /*00c2*/ 	.short	0x0101


	//----- nvinfo : EIATTR_VRC_CTA_INIT_COUNT
	.align		4
        /*00c4*/ 	.byte	0x02, 0x4a
	.zero		1
	.zero		1


	//----- nvinfo : EIATTR_EXIT_INSTR_OFFSETS
	.align		4
        /*00c8*/ 	.byte	0x04, 0x1c
        /*00ca*/ 	.short	(.L_3889 - .L_3888)


	//   ....[0]....
.L_3888:
        /*00cc*/ 	.word	0x00000080


	//   ....[1]....
        /*00d0*/ 	.word	0x000011d0


	//   ....[2]....
        /*00d4*/ 	.word	0x000011f0


	//   ....[3]....
        /*00d8*/ 	.word	0x00001660


	//   ....[4]....
        /*00dc*/ 	.word	0x00001880


	//   ....[5]....
        /*00e0*/ 	.word	0x000019e0


	//   ....[6]....
        /*00e4*/ 	.word	0x00001ab0


	//----- nvinfo : EIATTR_MAX_THREADS
	.align		4
.L_3889:
        /*00e8*/ 	.byte	0x04, 0x05
        /*00ea*/ 	.short	(.L_3891 - .L_3890)
.L_3890:
        /*00ec*/ 	.word	0x00000080
        /*00f0*/ 	.word	0x00000001
        /*00f4*/ 	.word	0x00000001


	//----- nvinfo : EIATTR_CBANK_PARAM_SIZE
	.align		4
.L_3891:
        /*00f8*/ 	.byte	0x03, 0x19
        /*00fa*/ 	.short	0x0048


	//----- nvinfo : EIATTR_PARAM_CBANK
	.align		4
        /*00fc*/ 	.byte	0x04, 0x0a
        /*00fe*/ 	.short	(.L_3893 - .L_3892)
	.align		4
.L_3892:
        /*0100*/ 	.word	index@(.nv.constant0._ZN4vllm3moe10topkGatingILi2ELi2ELi4ELi4ELi32El6__halfLNS0_11ScoringFuncE1EEEvPKT5_PKbPfiPT4_PiiiibPKf)
        /*0104*/ 	.short	0x0380
        /*0106*/ 	.short	0x0048


	//----- nvinfo : EIATTR_SW_WAR
	.align		4
.L_3893:
        /*0108*/ 	.byte	0x04, 0x36
        /*010a*/ 	.short	(.L_3895 - .L_3894)
.L_3894:
        /*010c*/ 	.word	0x00000008
.L_3895:


//--------------------- .nv.info._ZN4vllm3moe10topkGatingILi1ELi1ELi4ELi2ELi32El6__halfLNS0_11ScoringFuncE1EEEvPKT5_PKbPfiPT4_PiiiibPKf --------------------------
	.section	.nv.info._ZN4vllm3moe10topkGatingILi1ELi1ELi4ELi2ELi32El6__halfLNS0_11ScoringFuncE1EEEvPKT5_PKbPfiPT4_PiiiibPKf,"",@"SHT_CUDA_INFO"
	.sectionflags	@""
	.align	4


	//----- nvinfo : EIATTR_CUDA_API_VERSION
	.align		4
        /*0000*/ 	.byte	0x04, 0x37
        /*0002*/ 	.short	(.L_3897 - .L_3896)
.L_3896:
        /*0004*/ 	.word	0x00000082


	//----- nvinfo : EIATTR_KPARAM_INFO
	.align		4
.L_3897:
        /*0008*/ 	.byte	0x04, 0x17
        /*000a*/ 	.short	(.L_3899 - .L_3898)
.L_3898:
        /*000c*/ 	.word	0x00000000
        /*0010*/ 	.short	0x000a
        /*0012*/ 	.short	0x0040
        /*0014*/ 	.byte	0x00, 0xf5, 0x21, 0x00


	//----- nvinfo : EIATTR_KPARAM_INFO
	.align		4
.L_3899:
        /*0018*/ 	.byte	0x04, 0x17
        /*001a*/ 	.short	(.L_3901 - .L_3900)
.L_3900:
        /*001c*/ 	.word	0x00000000
        /*0020*/ 	.short	0x0009
        /*0022*/ 	.short	0x003c
        /*0024*/ 	.byte	0x00, 0xf0, 0x05, 0x00


	//----- nvinfo : EIATTR_KPARAM_INFO
	.align		4
.L_3901:
        /*0028*/ 	.byte	0x04, 0x17
        /*002a*/ 	.short	(.L_3903 - .L_3902)
.L_3902:
        /*002c*/ 	.word	0x00000000
        /*0030*/ 	.short	0x0008
        /*0032*/ 	.short	0x0038
        /*0034*/ 	.byte	0x00, 0xf0, 0x11, 0x00


	//----- nvinfo : EIATTR_KPARAM_INFO
	.align		4
.L_3903:
        /*0038*/ 	.byte	0x04, 0x17
        /*003a*/ 	.short	(.L_3905 - .L_3904)
.L_3904:
        /*003c*/ 	.word	0x00000000
        /*0040*/ 	.short	0x0007
        /*0042*/ 	.short	0x0034
        /*0044*/ 	.byte	0x00, 0xf0, 0x11, 0x00


	//----- nvinfo : EIATTR_KPARAM_INFO
	.align		4
.L_3905:
        /*0048*/ 	.byte	0x04, 0x17
        /*004a*/ 	.short	(.L_3907 - .L_3906)
.L_3906:
        /*004c*/ 	.word	0x00000000
        /*0050*/ 	.short	0x0006
        /*0052*/ 	.short	0x0030
        /*0054*/ 	.byte	0x00, 0xf0, 0x11, 0x00


	//----- nvinfo : EIATTR_KPARAM_INFO
	.align		4
.L_3907:
        /*0058*/ 	.byte	0x04, 0x17
        /*005a*/ 	.short	(.L_3909 - .L_3908)
.L_3908:
        /*005c*/ 	.word	0x00000000
        /*0060*/ 	.short	0x0005
        /*0062*/ 	.short	0x0028
        /*0064*/ 	.byte	0x00, 0xf5, 0x21, 0x00


	//----- nvinfo : EIATTR_KPARAM_INFO
	.align		4
.L_3909:
        /*0068*/ 	.byte	0x04, 0x17
        /*006a*/ 	.short	(.L_3911 - .L_3910)
.L_3910:
        /*006c*/ 	.word	0x00000000
        /*0070*/ 	.short	0x0004
        /*0072*/ 	.short	0x0020
        /*0074*/ 	.byte	0x00, 0xf5, 0x21, 0x00


	//----- nvinfo : EIATTR_KPARAM_INFO
	.align		4
.L_3911:
        /*0078*/ 	.byte	0x04, 0x17
        /*007a*/ 	.short	(.L_3913 - .L_3912)
.L_3912:
        /*007c*/ 	.word	0x00000000
        /*0080*/ 	.short	0x0003
        /*0082*/ 	.short	0x0018
        /*0084*/ 	.byte	0x00, 0xf0, 0x11, 0x00


	//----- nvinfo : EIATTR_KPARAM_INFO
	.align		4
.L_3913:
        /*0088*/ 	.byte	0x04, 0x17
        /*008a*/ 	.short	(.L_3915 - .L_3914)
.L_3914:
        /*008c*/ 	.word	0x00000000
        /*0090*/ 	.short	0x0002
        /*0092*/ 	.short	0x0010
        /*0094*/ 	.byte	0x00, 0xf5, 0x21, 0x00


	//----- nvinfo : EIATTR_KPARAM_INFO
	.align		4
.L_3915:
        /*0098*/ 	.byte	0x04, 0x17
        /*009a*/ 	.short	(.L_3917 - .L_3916)
.L_3916:
        /*009c*/ 	.word	0x00000000
        /*00a0*/ 	.short	0x0001
        /*00a2*/ 	.short	0x0008
        /*00a4*/ 	.byte	0x00, 0xf5, 0x21, 0x00


	//----- nvinfo : EIATTR_KPARAM_INFO
	.align		4
.L_3917:
        /*00a8*/ 	.byte	0x04, 0x17
        /*00aa*/ 	.short	(.L_3919 - .L_3918)
.L_3918:
        /*00ac*/ 	.word	0x00000000
        /*00b0*/ 	.short	0x0000
        /*00b2*/ 	.short	0x0000
        /*00b4*/ 	.byte	0x00, 0xf5, 0x21, 0x00


	//----- nvinfo : EIATTR_SPARSE_MMA_MASK
	.align		4
.L_3919:
        /*00b8*/ 	.byte	0x03, 0x50
        /*00ba*/ 	.short	0x0000


	//----- nvinfo : EIATTR_MAXREG_COUNT
	.align		4
        /*00bc*/ 	.byte	0x03, 0x1b
        /*00be*/ 	.short	0x00ff


	//----- nvinfo : EIATTR_MERCURY_ISA_VERSION
	.align		4
        /*00c0*/ 	.byte	0x03, 0x5f
        /*00c2*/ 	.short	0x0101


	//----- nvinfo : EIATTR_VRC_CTA_INIT_COUNT
	.align		4
        /*00c4*/ 	.byte	0x02, 0x4a
	.zero		1
	.zero		1


	//----- nvinfo : EIATTR_EXIT_INSTR_OFFSETS
	.align		4
        /*00c8*/ 	.byte	0x04, 0x1c
        /*00ca*/ 	.short	(.L_3921 - .L_3920)


	//   ....[0]....
.L_3920:
        /*00cc*/ 	.word	0x00000080


	//   ....[1]....
        /*00d0*/ 	.word	0x00000950


	//   ....[2]....
        /*00d4*/ 	.word	0x00000960


	//   ....[3]....
        /*00d8*/ 	.word	0x00000dd0


	//   ....[4]....
        /*00dc*/ 	.word	0x00000ff0


	//   ....[5]....
        /*00e0*/ 	.word	0x00001150


	//   ....[6]....
        /*00e4*/ 	.word	0x00001220


	//----- nvinfo : EIATTR_MAX_THREADS
	.align		4
.L_3921:
        /*00e8*/ 	.byte	0x04, 0x05
        /*00ea*/ 	.short	(.L_3923 - .L_3922)
.L_3922:
        /*00ec*/ 	.word	0x00000080
        /*00f0*/ 	.word	0x00000001
        /*00f4*/ 	.word	0x00000001


	//----- nvinfo : EIATTR_CBANK_PARAM_SIZE
	.align		4
.L_3923:
        /*00f8*/ 	.byte	0x03, 0x19
        /*00fa*/ 	.short	0x0048


	//----- nvinfo : EIATTR_PARAM_CBANK
	.align		4
        /*00fc*/ 	.byte	0x04, 0x0a
        /*00fe*/ 	.short	(.L_3925 - .L_3924)
	.align		4
.L_3924:
        /*0100*/ 	.word	index@(.nv.constant0._ZN4vllm3moe10topkGatingILi1ELi1ELi4ELi2ELi32El6__halfLNS0_11ScoringFuncE1EEEvPKT5_PKbPfiPT4_PiiiibPKf)
        /*0104*/ 	.short	0x0380
        /*0106*/ 	.short	0x0048


	//----- nvinfo : EIATTR_SW_WAR
	.align		4
.L_3925:
        /*0108*/ 	.byte	0x04, 0x36
        /*010a*/ 	.short	(.L_3927 - .L_3926)
.L_3926:
        /*010c*/ 	.word	0x00000008
.L_3927:


//--------------------- .nv.info._ZN4vllm3moe10topkGatingILi18ELi576ELi4ELi4ELi32Ej6__halfLNS0_11ScoringFuncE1EEEvPKT5_PKbPfiPT4_PiiiibPKf --------------------------
	.section	.nv.info._ZN4vllm3moe10topkGatingILi18ELi576ELi4ELi4ELi32Ej6__halfLNS0_11ScoringFuncE1EEEvPKT5_PKbPfiPT4_PiiiibPKf,"",@"SHT_CUDA_INFO"
	.sectionflags	@""
	.align	4


	//----- nvinfo : EIATTR_CUDA_API_VERSION
	.align		4
        /*0000*/ 	.byte	0x04, 0x37
        /*0002*/ 	.short	(.L_3929 - .L_3928)
.L_3928:
        /*0004*/ 	.word	0x00000082


	//----- nvinfo : EIATTR_KPARAM_INFO
	.align		4
.L_3929:
        /*0008*/ 	.byte	0x04, 0x17
        /*000a*/ 	.short	(.L_3931 - .L_3930)
.L_3930:
        /*000c*/ 	.word	0x00000000
        /*0010*/ 	.short	0x000a
        /*0012*/ 	.short	0x0040
        /*0014*/ 	.byte	0x00, 0xf5, 0x21, 0x00


	//----- nvinfo : EIATTR_KPARAM_INFO
	.align		4
.L_3931:
        /*0018*/ 	.byte	0x04, 0x17
        /*001a*/ 	.short	(.L_3933 - .L_3932)
.L_3932:
        /*001c*/ 	.word	0x00000000
        /*0020*/ 	.short	0x0009
        /*0022*/ 	.short	0x003c
        /*0024*/ 	.byte	0x00, 0xf0, 0x05, 0x00


	//----- nvinfo : EIATTR_KPARAM_INFO
	.align		4
.L_3933:
        /*0028*/ 	.byte	0x04, 0x17
        /*002a*/ 	.short	(.L_3935 - .L_3934)
.L_3934:
        /*002c*/ 	.word	0x00000000
        /*0030*/ 	.short	0x0008
        /*0032*/ 	.short	0x0038
        /*0034*/ 	.byte	0x00, 0xf0, 0x11, 0x00


	//----- nvinfo : EIATTR_KPARAM_INFO
	.align		4
.L_3935:
        /*0038*/ 	.byte	0x04, 0x17
        /*003a*/ 	.short	(.L_3937 - .L_3936)
.L_3936:
        /*003c*/ 	.word	0x00000000
        /*0040*/ 	.short	0x0007
        /*0042*/ 	.short	0x0034
        /*0044*/ 	.byte	0x00, 0xf0, 0x11, 0x00


	//----- nvinfo : EIATTR_KPARAM_INFO
	.align		4
.L_3937:
        /*0048*/ 	.byte	0x04, 0x17
        /*004a*/ 	.short	(.L_3939 - .L_3938)
.L_3938:
        /*004c*/ 	.word	0x00000000
        /*0050*/ 	.short	0x0006
        /*0052*/ 	.short	0x0030
        /*0054*/ 	.byte	0x00, 0xf0, 0x11, 0x00


	//----- nvinfo : EIATTR_KPARAM_INFO
	.align		4
.L_3939:
        /*0058*/ 	.byte	0x04, 0x17
        /*005a*/ 	.short	(.L_3941 - .L_3940)
.L_3940:
        /*005c*/ 	.word	0x00000000
        /*0060*/ 	.short	0x0005
        /*0062*/ 	.short	0x0028
        /*0064*/ 	.byte	0x00, 0xf5, 0x21, 0x00


	//----- nvinfo : EIATTR_KPARAM_INFO
	.align		4
.L_3941:
        /*0068*/ 	.byte	0x04, 0x17
        /*006a*/ 	.short	(.L_3943 - .L_3942)
.L_3942:
        /*006c*/ 	.word	0x00000000
        /*0070*/ 	.short	0x0004
        /*0072*/ 	.short	0x0020
        /*0074*/ 	.byte	0x00, 0xf5, 0x21, 0x00


	//----- nvinfo : EIATTR_KPARAM_INFO
	.align		4
.L_3943:
        /*0078*/ 	.byte	0x04, 0x17
        /*007a*/ 	.short	(.L_3945 - .L_3944)
.L_3944:
        /*007c*/ 	.word	0x00000000
        /*0080*/ 	.short	0x0003
        /*0082*/ 	.short	0x0018
        /*0084*/ 	.byte	0x00, 0xf0, 0x11, 0x00


	//----- nvinfo : EIATTR_KPARAM_INFO
	.align		4
.L_3945:
        /*0088*/ 	.byte	0x04, 0x17
        /*008a*/ 	.short	(.L_3947 - .L_3946)
.L_3946:
        /*008c*/ 	.word	0x00000000
        /*0090*/ 	.short	0x0002
        /*0092*/ 	.short	0x0010
        /*0094*/ 	.byte	0x00, 0xf5, 0x21, 0x00


	//----- nvinfo : EIATTR_KPARAM_INFO
	.align		4
.L_3947:
        /*0098*/ 	.byte	0x04, 0x17
        /*009a*/ 	.short	(.L_3949 - .L_3948)
.L_3948:
        /*009c*/ 	.word	0x00000000
        /*00a0*/ 	.short	0x0001
        /*00a2*/ 	.short	0x0008
        /*00a4*/ 	.byte	0x00, 0xf5, 0x21, 0x00


	//----- nvinfo : EIATTR_KPARAM_INFO
	.align		4
.L_3949:
        /*00a8*/ 	.byte	0x04, 0x17
        /*00aa*/ 	.short	(.L_3951 - .L_3950)
.L_3950:
        /*00ac*/ 	.word	0x00000000
        /*00b0*/ 	.short	0x0000
        /*00b2*/ 	.short	0x0000
        /*00b4*/ 	.byte	0x00, 0xf5, 0x21, 0x00


	//----- nvinfo : EIATTR_SPARSE_MMA_MASK
	.align		4
.L_3951:
        /*00b8*/ 	.byte	0x03, 0x50
        /*00ba*/ 	.short	0x0000


	//----- nvinfo : EIATTR_MAXREG_COUNT
	.align		4
        /*00bc*/ 	.byte	0x03, 0x1b
        /*00be*/ 	.short	0x00ff


	//----- nvinfo : EIATTR_MERCURY_ISA_VERSION
	.align		4
        /*00c0*/ 	.byte	0x03, 0x5f
        /*00c2*/ 	.short	0x0101


	//----- nvinfo : EIATTR_COOP_GROUP_MASK_REGIDS
	.align		4
        /*00c4*/ 	.byte	0x04, 0x29
        /*00c6*/ 	.short	(.L_3953 - .L_3952)


	//   ....[0]....
.L_3952:
        /*00c8*/ 	.word	0xffffffff


	//   ....[1]....
        /*00cc*/ 	.word	0xffffffff


	//   ....[2]....
        /*00d0*/ 	.word	0xffffffff


	//   ....[3]....
        /*00d4*/ 	.word	0xffffffff


	//   ....[4]....
        /*00d8*/ 	.word	0xffffffff


	//   ....[5]....
        /*00dc*/ 	.word	0xffffffff


	//   ....[6]....
        /*00e0*/ 	.word	0xffffffff


	//   ....[7]....
        /*00e4*/ 	.word	0xffffffff


	//   ....[8]....
        /*00e8*/ 	.word	0xffffffff


	//   ....[9]....
        /*00ec*/ 	.word	0xffffffff


	//   ....[10]....
        /*00f0*/ 	.word	0xffffffff


	//   ....[11]....
        /*00f4*/ 	.word	0xffffffff


	//   ....[12]....
        /*00f8*/ 	.word	0xffffffff


	//   ....[13]....
        /*00fc*/ 	.word	0xffffffff


	//   ....[14]....
        /*0100*/ 	.word	0xffffffff


	//----- nvinfo : EIATTR_COOP_GROUP_INSTR_OFFSETS
	.align		4
.L_3953:
        /*0104*/ 	.byte	0x04, 0x28
        /*0106*/ 	.short	(.L_3955 - .L_3954)


	//   ....[0]....
.L_3954:
        /*0108*/ 	.word	0x000012b0


	//   ....[1]....
        /*010c*/ 	.word	0x00001300


	//   ....[2]....
        /*0110*/ 	.word	0x00001370


	//   ....[3]....
        /*0114*/ 	.word	0x00001380


	//   ....[4]....
        /*0118*/ 	.word	0x00001580


	//   ....[5]....
        /*011c*/ 	.word	0x000015a0


	//   ....[6]....
        /*0120*/ 	.word	0x000015d0


	//   ....[7]....
        /*0124*/ 	.word	0x00001630


	//   ....[8]....
        /*0128*/ 	.word	0x00001670


	//   ....[9]....
        /*012c*/ 	.word	0x00001680


	//   ....[10]....
        /*0130*/ 	.word	0x000016a0


	//   ....[11]....
        /*0134*/ 	.word	0x00001700


	//   ....[12]....
        /*0138*/ 	.word	0x00001730


	//   ....[13]....
        /*013c*/ 	.word	0x00001740


	//   ....[14]....
        /*0140*/ 	.word	0x00001770


	//----- nvinfo : EIATTR_VRC_CTA_INIT_COUNT
	.align		4
.L_3955:
        /*0144*/ 	.byte	0x02, 0x4a
	.zero		1
	.zero		1


	//----- nvinfo : EIATTR_EXIT_INSTR_OFFSETS
	.align		4
        /*0148*/ 	.byte	0x04, 0x1c
        /*014a*/ 	.short	(.L_3957 - .L_3956)


	//   ....[0]....
.L_3956:
        /*014c*/ 	.word	0x00000080


	//   ....[1]....
        /*0150*/ 	.word	0x00001d00


	//   ....[2]....
        /*0154*/ 	.word	0x00001d40


	//   ....[3]....
        /*0158*/ 	.word	0x000021a0


	//   ....[4]....
        /*015c*/ 	.word	0x000023c0


	//   ....[5]....
        /*0160*/ 	.word	0x00002520


	//   ....[6]....
        /*0164*/ 	.word	0x000025f0


	//----- nvinfo : EIATTR_MAX_THREADS
	.align		4
.L_3957:
        /*0168*/ 	.byte	0x04, 0x05
        /*016a*/ 	.short	(.L_3959 - .L_3958)
.L_3958:
        /*016c*/ 	.word	0x00000080
        /*0170*/ 	.word	0x00000001
        /*0174*/ 	.word	0x00000001


	//----- nvinfo : EIATTR_CRS_STACK_SIZE
	.align		4
.L_3959:
        /*0178*/ 	.byte	0x04, 0x1e
        /*017a*/ 	.short	(.L_3961 - .L_3960)
.L_3960:
        /*017c*/ 	.word	0x00000000


	//----- nvinfo : EIATTR_CBANK_PARAM_SIZE
	.align		4
.L_3961:
        /*0180*/ 	.byte	0x03, 0x19
        /*0182*/ 	.short	0x0048


	//----- nvinfo : EIATTR_PARAM_CBANK
	.align		4
        /*0184*/ 	.byte	0x04, 0x0a
        /*0186*/ 	.short	(.L_3963 - .L_3962)
	.align		4
.L_3962:
        /*0188*/ 	.word	index@(.nv.constant0._ZN4vllm3moe10topkGatingILi18ELi576ELi4ELi4ELi32Ej6__halfLNS0_11ScoringFuncE1EEEvPKT5_PKbPfiPT4_PiiiibPKf)
        /*018c*/ 	.short	0x0380
        /*018e*/ 	.short	0x0048


	//----- nvinfo : EIATTR_SW_WAR
	.align		4
.L_3963:
        /*0190*/ 	.byte	0x04, 0x36
        /*0192*/ 	.short	(.L_3965 - .L_3964)
.L_3964:
        /*0194*/ 	.word	0x00000008
.L_3965:


//--------------------- .nv.info._ZN4vllm3moe10topkGatingILi14ELi448ELi4ELi4ELi32Ej6__halfLNS0_11ScoringFuncE1EEEvPKT5_PKbPfiPT4_PiiiibPKf --------------------------
	.section	.nv.info._ZN4vllm3moe10topkGatingILi14ELi448ELi4ELi4ELi32Ej6__halfLNS0_11ScoringFuncE1EEEvPKT5_PKbPfiPT4_PiiiibPKf,"",@"SHT_CUDA_INFO"
	.sectionflags	@""
	.align	4


	//----- nvinfo : EIATTR_CUDA_API_VERSION
	.align		4
        /*0000*/ 	.byte	0x04, 0x37
        /*0002*/ 	.short	(.L_3967 - .L_3966)
.L_3966:
        /*0004*/ 	.word	0x00000082


	//----- nvinfo : EIATTR_KPARAM_INFO
	.align		4
.L_3967:
        /*0008*/ 	.byte	0x04, 0x17
        /*000a*/ 	.short	(.L_3969 - .L_3968)
.L_3968:
        /*000c*/ 	.word	0x00000000
        /*0010*/ 	.short	0x000a
        /*0012*/ 	.short	0x0040
        /*0014*/ 	.byte	0x00, 0xf5, 0x21, 0x00


	//----- nvinfo : EIATTR_KPARAM_INFO
	.align		4
.L_3969:
        /*0018*/ 	.byte	0x04, 0x17
        /*001a*/ 	.short	(.L_3971 - .L_3970)
.L_3970:
        /*001c*/ 	.word	0x00000000
        /*0020*/ 	.short	0x0009
        /*0022*/ 	.short	0x003c
        /*0024*/ 	.byte	0x00, 0xf0, 0x05, 0x00


	//----- nvinfo : EIATTR_KPARAM_INFO
	.align		4
.L_3971:
        /*0028*/ 	.byte	0x04, 0x17
        /*002a*/ 	.short	(.L_3973 - .L_3972)
.L_3972:
        /*002c*/ 	.word	0x00000000
        /*0030*/ 	.short	0x0008
        /*0032*/ 	.short	0x0038
        /*0034*/ 	.byte	0x00, 0xf0, 0x11, 0x00


	//----- nvinfo : EIATTR_KPARAM_INFO
	.align		4
.L_3973:
        /*0038*/ 	.byte	0x04, 0x17
        /*003a*/ 	.short	(.L_3975 - .L_3974)
.L_3974:
        /*003c*/ 	.word	0x00000000
        /*0040*/ 	.short	0x0007
        /*0042*/ 	.short	0x0034
        /*0044*/ 	.byte	0x00, 0xf0, 0x11, 0x00


	//----- nvinfo : EIATTR_KPARAM_INFO
	.align		4
.L_3975:
        /*0048*/ 	.byte	0x04, 0x17
        /*004a*/ 	.short	(.L_3977 - .L_3976)
.L_3976:
        /*004c*/ 	.word	0x00000000
        /*0050*/ 	.short	0x0006
        /*0052*/ 	.short	0x0030
        /*0054*/ 	.byte	0x00, 0xf0, 0x11, 0x00


	//----- nvinfo : EIATTR_KPARAM_INFO
	.align		4
.L_3977:
        /*0058*/ 	.byte	0x04, 0x17
        /*005a*/ 	.short	(.L_3979 - .L_3978)
.L_3978:
        /*005c*/ 	.word	0x00000000
        /*0060*/ 	.short	0x0005
        /*0062*/ 	.short	0x0028
        /*0064*/ 	.byte	0x00, 0xf5, 0x21, 0x00


	//----- nvinfo : EIATTR_KPARAM_INFO
	.align		4
.L_3979:
        /*0068*/ 	.byte	0x04, 0x17
        /*006a*/ 	.short	(.L_3981 - .L_3980)
.L_3980:
        /*006c*/ 	.word	0x00000000
        /*0070*/ 	.short	0x0004
        /*0072*/ 	.short	0x0020
        /*0074*/ 	.byte	0x00, 0xf5, 0x21, 0x00


	//----- nvinfo : EIATTR_KPARAM_INFO
	.align		4
.L_3981:
        /*0078*/ 	.byte	0x04, 0x17
        /*007a*/ 	.short	(.L_3983 - .L_3982)
.L_3982:
        /*007c*/ 	.word	0x00000000
        /*0080*/ 	.short	0x0003
        /*0082*/ 	.short	0x0018
        /*0084*/ 	.byte	0x00, 0xf0, 0x11, 0x00


	//----- nvinfo : EIATTR_KPARAM_INFO
	.align		4
.L_3983:
        /*0088*/ 	.byte	0x04, 0x17
        /*008a*/ 	.short	(.L_3985 - .L_3984)
.L_3984:
        /*008c*/ 	.word	0x00000000
        /*0090*/ 	.short	0x0002
        /*0092*/ 	.short	0x0010
        /*0094*/ 	.byte	0x00, 0xf5, 0x21, 0x00


	//----- nvinfo : EIATTR_KPARAM_INFO
	.align		4
.L_3985:
        /*0098*/ 	.byte	0x04, 0x17
        /*009a*/ 	.short	(.L_3987 - .L_3986)
.L_3986:
        /*009c*/ 	.word	0x00000000
        /*00a0*/ 	.short	0x0001
        /*00a2*/ 	.short	0x0008
        /*00a4*/ 	.byte	0x00, 0xf5, 0x21, 0x00


	//----- nvinfo : EIATTR_KPARAM_INFO
	.align		4
.L_3987:
        /*00a8*/ 	.byte	0x04, 0x17
        /*00aa*/ 	.short	(.L_3989 - .L_3988)
.L_3988:
        /*00ac*/ 	.word	0x00000000
        /*00b0*/ 	.short	0x0000
        /*00b2*/ 	.short	0x0000
        /*00b4*/ 	.byte	0x00, 0xf5, 0x21, 0x00


	//----- nvinfo : EIATTR_SPARSE_MMA_MASK
	.align		4
.L_3989:
        /*00b8*/ 	.byte	0x03, 0x50
        /*00ba*/ 	.short	0x0000


	//----- nvinfo : EIATTR_MAXREG_COUNT
	.align		4
        /*00bc*/ 	.byte	0x03, 0x1b
        /*00be*/ 	.short	0x00ff


	//----- nvinfo : EIATTR_MERCURY_ISA_VERSION
	.align		4
        /*00c0*/ 	.byte	0x03, 0x5f
        /*00c2*/ 	.short	0x0101


	//----- nvinfo : EIATTR_COOP_GROUP_MASK_REGIDS
	.align		4
        /*00c4*/ 	.byte	0x04, 0x29
        /*00c6*/ 	.short	(.L_3991 - .L_3990)


	//   ....[0]....
.L_3990:
        /*00c8*/ 	.word	0xffffffff


	//   ....[1]....
        /*00cc*/ 	.word	0xffffffff


	//   ....[2]....
        /*00d0*/ 	.word	0xffffffff


	//   ....[3]....
        /*00d4*/ 	.word	0xffffffff


	//   ....[4]....
        /*00d8*/ 	.word	0xffffffff


	//   ....[5]....
        /*00dc*/ 	.word	0xffffffff


	//   ....[6]....
        /*00e0*/ 	.word	0xffffffff


	//   ....[7]....
        /*00e4*/ 	.word	0xffffffff


	//   ....[8]....
        /*00e8*/ 	.word	0xffffffff


	//   ....[9]....
        /*00ec*/ 	.word	0xffffffff


	//   ....[10]....
        /*00f0*/ 	.word	0xffffffff


	//   ....[11]....
        /*00f4*/ 	.word	0xffffffff


	//   ....[12]....
        /*00f8*/ 	.word	0xffffffff


	//   ....[13]....
        /*00fc*/ 	.word	0xffffffff


	//   ....[14]....
        /*0100*/ 	.word	0xffffffff


	//----- nvinfo : EIATTR_COOP_GROUP_INSTR_OFFSETS
	.align		4
.L_3991:
        /*0104*/ 	.byte	0x04, 0x28
        /*0106*/ 	.short	(.L_3993 - .L_3992)


	//   ....[0]....
.L_3992:
        /*0108*/ 	.word	0x00000ef0


	//   ....[1]....
        /*010c*/ 	.word	0x00000f60


	//   ....[2]....
        /*0110*/ 	.word	0x00000fd0


	//   ....[3]....
        /*0114*/ 	.word	0x00000fe0


	//   ....[4]....
        /*0118*/ 	.word	0x00001160


	//   ....[5]....
        /*011c*/ 	.word	0x00001180


	//   ....[6]....
        /*0120*/ 	.word	0x000011b0


	//   ....[7]....
        /*0124*/ 	.word	0x00001210


	//   ....[8]....
        /*0128*/ 	.word	0x00001250


	//   ....[9]....
        /*012c*/ 	.word	0x00001260


	//   ....[10]....
        /*0130*/ 	.word	0x00001280


	//   ....[11]....
        /*0134*/ 	.word	0x000012e0


	//   ....[12]....
        /*0138*/ 	.word	0x00001310


	//   ....[13]....
        /*013c*/ 	.word	0x00001320


	//   ....[14]....
        /*0140*/ 	.word	0x00001350


	//----- nvinfo : EIATTR_VRC_CTA_INIT_COUNT
	.align		4
.L_3993:
        /*0144*/ 	.byte	0x02, 0x4a
	.zero		1
	.zero		1


	//----- nvinfo : EIATTR_EXIT_INSTR_OFFSETS
	.align		4
        /*0148*/ 	.byte	0x04, 0x1c
        /*014a*/ 	.short	(.L_3995 - .L_3994)


	//   ....[0]....
.L_3994:
        /*014c*/ 	.word	0x00000080


	//   ....[1]....
        /*0150*/ 	.word	0x000018a0


	//   ....[2]....
        /*0154*/ 	.word	0x000018c0


	//   ....[3]....
        /*0158*/ 	.word	0x00001d30


	//   ....[4]....
        /*015c*/ 	.word	0x00001f50


	//   ....[5]....
        /*0160*/ 	.word	0x000020b0


	//   ....[6]....
        /*0164*/ 	.word	0x00002180


	//----- nvinfo : EIATTR_MAX_THREADS
	.align		4
.L_3995:
        /*0168*/ 	.byte	0x04, 0x05
        /*016a*/ 	.short	(.L_3997 - .L_3996)
.L_3996:
        /*016c*/ 	.word	0x00000080
        /*0170*/ 	.word	0x00000001
        /*0174*/ 	.word	0x00000001


	//----- nvinfo : EIATTR_CRS_STACK_SIZE
	.align		4
.L_3997:
        /*0178*/ 	.byte	0x04, 0x1e
        /*017a*/ 	.short	(.L_3999 - .L_3998)
.L_3998:
        /*017c*/ 	.word	0x00000000


	//----- nvinfo : EIATTR_CBANK_PARAM_SIZE
	.align		4
.L_3999:
        /*0180*/ 	.byte	0x03, 0x19
        /*0182*/ 	.short	0x0048


	//----- nvinfo : EIATTR_PARAM_CBANK
	.align		4
        /*0184*/ 	.byte	0x04, 0x0a
        /*0186*/ 	.short	(.L_4001 - .L_4000)
	.align		4
.L_4000:
        /*0188*/ 	.word	index@(.nv.constant0._ZN4vllm3moe10topkGatingILi14ELi448ELi4ELi4ELi32Ej6__halfLNS0_11ScoringFuncE1EEEvPKT5_PKbPfiPT4_PiiiibPKf)
        /*018c*/ 	.short	0x0380
        /*018e*/ 	.short	0x0048


	//----- nvinfo : EIATTR_SW_WAR
	.align		4
.L_4001:
        /*0190*/ 	.byte	0x04, 0x36
        /*0192*/ 	.short	(.L_4003 - .L_4002)
.L_4002:
        /*0194*/ 	.word	0x00000008
.L_4003:


//--------------------- .nv.info._ZN4vllm3moe10topkGatingILi12ELi384ELi4ELi4ELi32Ej6__halfLNS0_11ScoringFuncE1EEEvPKT5_PKbPfiPT4_PiiiibPKf --------------------------
	.section	.nv.info._ZN4vllm3moe10topkGatingILi12ELi384ELi4ELi4ELi32Ej6__halfLNS0_11ScoringFuncE1EEEvPKT5_PKbPfiPT4_PiiiibPKf,"",@"SHT_CUDA_INFO"
	.sectionflags	@""
	.align	4


	//----- nvinfo : EIATTR_CUDA_API_VERSION
	.align		4
        /*0000*/ 	.byte	0x04, 0x37
        /*0002*/ 	.short	(.L_4005 - .L_4004)
.L_4004:
        /*0004*/ 	.word	0x00000082


	//----- nvinfo : EIATTR_KPARAM_INFO
	.align		4
.L_4005:
        /*0008*/ 	.byte	0x04, 0x17
        /*000a*/ 	.short	(.L_4007 - .L_4006)
.L_4006:
        /*000c*/ 	.word	0x00000000
        /*0010*/ 	.short	0x000a
        /*0012*/ 	.short	0x0040
        /*0014*/ 	.byte	0x00, 0xf5, 0x21, 0x00


	//----- nvinfo : EIATTR_KPARAM_INFO
	.align		4
.L_4007:
        /*0018*/ 	.byte	0x04, 0x17
        /*001a*/ 	.short	(.L_4009 - .L_4008)
.L_4008:
        /*001c*/ 	.word	0x00000000
        /*0020*/ 	.short	0x0009
        /*0022*/ 	.short	0x003c
        /*0024*/ 	.byte	0x00, 0xf0, 0x05, 0x00


	//----- nvinfo : EIATTR_KPARAM_INFO
	.align		4
.L_4009:
        /*0028*/ 	.byte	0x04, 0x17
        /*002a*/ 	.short	(.L_4011 - .L_4010)
.L_4010:
        /*002c*/ 	.word	0x00000000
        /*0030*/ 	.short	0x0008
        /*0032*/ 	.short	0x0038
        /*0034*/ 	.byte	0x00, 0xf0, 0x11, 0x00


	//----- nvinfo : EIATTR_KPARAM_INFO
	.align		4
.L_4011:
        /*0038*/ 	.byte	0x04, 0x17
        /*003a*/ 	.short	(.L_4013 - .L_4012)
.L_4012:
        /*003c*/ 	.word	0x00000000
        /*0040*/ 	.short	0x0007
        /*0042*/ 	.short	0x0034
        /*0044*/ 	.byte	0x00, 0xf0, 0x11, 0x00


	//----- nvinfo : EIATTR_KPARAM_INFO
	.align		4
.L_4013:
        /*0048*/ 	.byte	0x04, 0x17
        /*004a*/ 	.short	(.L_4015 - .L_4014)
.L_4014:
        /*004c*/ 	.word	0x00000000
        /*0050*/ 	.short	0x0006
        /*0052*/ 	.short	0x0030
        /*0054*/ 	.byte	0x00, 0xf0, 0x11, 0x00


	//----- nvinfo : EIATTR_KPARAM_INFO
	.align		4
.L_4015:
        /*0058*/ 	.byte	0x04, 0x17
        /*005a*/ 	.short	(.L_4017 - .L_4016)
.L_4016:
        /*005c*/ 	.word	0x00000000
        /*0060*/ 	.short	0x0005
        /*0062*/ 	.short	0x0028
        /*0064*/ 	.byte	0x00, 0xf5, 0x21, 0x00


	//----- nvinfo : EIATTR_KPARAM_INFO
	.align		4
.L_4017:
        /*0068*/ 	.byte	0x04, 0x17
        /*006a*/ 	.short	(.L_4019 - .L_4018)
.L_4018:
        /*006c*/ 	.word	0x00000000
        /*0070*/ 	.short	0x0004
        /*0072*/ 	.short	0x0020
        /*0074*/ 	.byte	0x00, 0xf5, 0x21, 0x00


	//----- nvinfo : EIATTR_KPARAM_INFO
	.align		4
.L_4019:
        /*0078*/ 	.byte	0x04, 0x17
        /*007a*/ 	.short	(.L_4021 - .L_4020)
.L_4020:
        /*007c*/ 	.word	0x00000000
        /*0080*/ 	.short	0x0003
        /*0082*/ 	.short	0x0018
        /*0084*/ 	.byte	0x00, 0xf0, 0x11, 0x00


	//----- nvinfo : EIATTR_KPARAM_INFO
	.align		4
.L_4021:
        /*0088*/ 	.byte	0x04, 0x17
        /*008a*/ 	.short	(.L_4023 - .L_4022)
.L_4022:
        /*008c*/ 	.word	0x00000000
        /*0090*/ 	.short	0x0002
        /*0092*/ 	.short	0x0010
        /*0094*/ 	.byte	0x00, 0xf5, 0x21, 0x00


	//----- nvinfo : EIATTR_KPARAM_INFO
	.align		4
.L_4023:
        /*0098*/ 	.byte	0x04, 0x17
        /*009a*/ 	.short	(.L_4025 - .L_4024)
.L_4024:
        /*009c*/ 	.word	0x00000000
        /*00a0*/ 	.short	0x0001
        /*00a2*/ 	.short	0x0008
        /*00a4*/ 	.byte	0x00, 0xf5, 0x21, 0x00


	//----- nvinfo : EIATTR_KPARAM_INFO
	.align		4
.L_4025:
        /*00a8*/ 	.byte	0x04, 0x17
        /*00aa*/ 	.short	(.L_4027 - .L_4026)
.L_4026:
        /*00ac*/ 	.word	0x00000000
        /*00b0*/ 	.short	0x0000
        /*00b2*/ 	.short	0x0000
        /*00b4*/ 	.byte	0x00, 0xf5, 0x21, 0x00


	//----- nvinfo : EIATTR_SPARSE_MMA_MASK
	.align		4
.L_4027:
        /*00b8*/ 	.byte	0x03, 0x50
        /*00ba*/ 	.short	0x0000


	//----- nvinfo : EIATTR_MAXREG_COUNT
	.align		4
        /*00bc*/ 	.byte	0x03, 0x1b
        /*00be*/ 	.short	0x00ff


	//----- nvinfo : EIATTR_MERCURY_ISA_VERSION
	.align		4
        /*00c0*/ 	.byte	0x03, 0x5f
        /*00c2*/ 	.short	0x0101


	//----- nvinfo : EIATTR_COOP_GROUP_MASK_REGIDS
	.align		4
        /*00c4*/ 	.byte	0x04, 0x29
        /*00c6*/ 	.short	(.L_4029 - .L_4028)


	//   ....[0]....
.L_4028:
        /*00c8*/ 	.word	0xffffffff


	//   ....[1]....
        /*00cc*/ 	.word	0xffffffff


	//   ....[2]....
        /*00d0*/ 	.word	0xffffffff


	//   ....[3]....
        /*00d4*/ 	.word	0xffffffff


	//   ....[4]....
        /*00d8*/ 	.word	0xffffffff


	//   ....[5]....
        /*00dc*/ 	.word	0xffffffff


	//   ....[6]....
        /*00e0*/ 	.word	0xffffffff


	//   ....[7]....
        /*00e4*/ 	.word	0xffffffff


	//   ....[8]....
        /*00e8*/ 	.word	0xffffffff


	//   ....[9]....
        /*00ec*/ 	.word	0xffffffff


	//   ....[10]....
        /*00f0*/ 	.word	0xffffffff


	//   ....[11]....
        /*00f4*/ 	.word	0xffffffff


	//   ....[12]....
        /*00f8*/ 	.word	0xffffffff


	//   ....[13]....
        /*00fc*/ 	.word	0xffffffff


	//   ....[14]....
        /*0100*/ 	.word	0xffffffff


	//----- nvinfo : EIATTR_COOP_GROUP_INSTR_OFFSETS
	.align		4
.L_4029:
        /*0104*/ 	.byte	0x04, 0x28
        /*0106*/ 	.short	(.L_4031 - .L_4030)


	//   ....[0]....
.L_4030:
        /*0108*/ 	.word	0x00000d70


	//   ....[1]....
        /*010c*/ 	.word	0x00000db0


	//   ....[2]....
        /*0110*/ 	.word	0x00000e30


	//   ....[3]....
        /*0114*/ 	.word	0x00000e80


	//   ....[4]....
        /*0118*/ 	.word	0x00000f60


	//   ....[5]....
        /*011c*/ 	.word	0x00000fa0


	//   ....[6]....
        /*0120*/ 	.word	0x00000fb0


	//   ....[7]....
        /*0124*/ 	.word	0x00000fe0


	//   ....[8]....
        /*0128*/ 	.word	0x00001050


	//   ....[9]....
        /*012c*/ 	.word	0x00001070


	//   ....[10]....
        /*0130*/ 	.word	0x00001080


	//   ....[11]....
        /*0134*/ 	.word	0x000010c0


	//   ....[12]....
        /*0138*/ 	.word	0x00001120


	//   ....[13]....
        /*013c*/ 	.word	0x00001140


	//   ....[14]....
        /*0140*/ 	.word	0x00001150


	//----- nvinfo : EIATTR_VRC_CTA_INIT_COUNT
	.align		4
.L_4031:
        /*0144*/ 	.byte	0x02, 0x4a
	.zero		1
	.zero		1


	//----- nvinfo : EIATTR_EXIT_INSTR_OFFSETS
	.align		4
        /*0148*/ 	.byte	0x04, 0x1c
        /*014a*/ 	.short	(.L_4033 - .L_4032)


	//   ....[0]....
.L_4032:
        /*014c*/ 	.word	0x00000080


	//   ....[1]....
        /*0150*/ 	.word	0x00001660


	//   ....[2]....
        /*0154*/ 	.word	0x00001680


	//   ....[3]....
        /*0158*/ 	.word	0x00001af0


	//   ....[4]....
        /*015c*/ 	.word	0x00001d10


	//   ....[5]....
        /*0160*/ 	.word	0x00001e70


	//   ....[6]....
        /*0164*/ 	.word	0x00001f40


	//----- nvinfo : EIATTR_MAX_THREADS
	.align		4
.L_4033:
        /*0168*/ 	.byte	0x04, 0x05
        /*016a*/ 	.short	(.L_4035 - .L_4034)
.L_4034:
        /*016c*/ 	.word	0x00000080
        /*0170*/ 	.word	0x00000001
        /*0174*/ 	.word	0x00000001


	//----- nvinfo : EIATTR_CRS_STACK_SIZE
	.align		4
.L_4035:
        /*0178*/ 	.byte	0x04, 0x1e
        /*017a*/ 	.short	(.L_4037 - .L_4036)
.L_4036:
        /*017c*/ 	.word	0x00000000


	//----- nvinfo : EIATTR_CBANK_PARAM_SIZE
	.align		4
.L_4037:
        /*0180*/ 	.byte	0x03, 0x19
        /*0182*/ 	.short	0x0048


	//----- nvinfo : EIATTR_PARAM_CBANK
	.align		4
        /*0184*/ 	.byte	0x04, 0x0a
        /*0186*/ 	.short	(.L_4039 - .L_4038)
	.align		4
.L_4038:
        /*0188*/ 	.word	index@(.nv.constant0._ZN4vllm3moe10topkGatingILi12ELi384ELi4ELi4ELi32Ej6__halfLNS0_11ScoringFuncE1EEEvPKT5_PKbPfiPT4_PiiiibPKf)
        /*018c*/ 	.short	0x0380
        /*018e*/ 	.short	0x0048


	//----- nvinfo : EIATTR_SW_WAR
	.align		4
.L_4039:
        /*0190*/ 	.byte	0x04, 0x36
        /*0192*/ 	.short	(.L_4041 - .L_4040)
.L_4040:
        /*0194*/ 	.word	0x00000008
.L_4041:


//--------------------- .nv.info._ZN4vllm3moe10topkGatingILi10ELi320ELi4ELi4ELi32Ej6__halfLNS0_11ScoringFuncE1EEEvPKT5_PKbPfiPT4_PiiiibPKf --------------------------
	.section	.nv.info._ZN4vllm3moe10topkGatingILi10ELi320ELi4ELi4ELi32Ej6__halfLNS0_11ScoringFuncE1EEEvPKT5_PKbPfiPT4_PiiiibPKf,"",@"SHT_CUDA_INFO"
	.sectionflags	@""
	.align	4


	//----- nvinfo : EIATTR_CUDA_API_VERSION
	.align		4
        /*0000*/ 	.byte	0x04, 0x37
        /*0002*/ 	.short	(.L_4043 - .L_4042)
.L_4042:
        /*0004*/ 	.word	0x00000082


	//----- nvinfo : EIATTR_KPARAM_INFO
	.align		4
.L_4043:
        /*0008*/ 	.byte	0x04, 0x17
        /*000a*/ 	.short	(.L_4045 - .L_4044)
.L_4044:
        /*000c*/ 	.word	0x00000000
        /*0010*/ 	.short	0x000a
        /*0012*/ 	.short	0x0040
        /*0014*/ 	.byte	0x00, 0xf5, 0x21, 0x00


	//----- nvinfo : EIATTR_KPARAM_INFO
	.align		4
.L_4045:
        /*0018*/ 	.byte	0x04, 0x17
        /*001a*/ 	.short	(.L_4047 - .L_4046)
.L_4046:
        /*001c*/ 	.word	0x00000000
        /*0020*/ 	.short	0x0009
        /*0022*/ 	.short	0x003c
        /*0024*/ 	.byte	0x00, 0xf0, 0x05, 0x00


	//----- nvinfo : EIATTR_KPARAM_INFO
	.align		4
.L_4047:
        /*0028*/ 	.byte	0x04, 0x17
        /*002a*/ 	.short	(.L_4049 - .L_4048)
.L_4048:
        /*002c*/ 	.word	0x00000000
        /*0030*/ 	.short	0x0008
        /*0032*/ 	.short	0x0038
        /*0034*/ 	.byte	0x00, 0xf0, 0x11, 0x00


	//----- nvinfo : EIATTR_KPARAM_INFO
	.align		4
.L_4049:
        /*0038*/ 	.byte	0x04, 0x17
        /*003a*/ 	.short	(.L_4051 - .L_4050)
.L_4050:
        /*003c*/ 	.word	0x00000000
        /*0040*/ 	.short	0x0007
        /*0042*/ 	.short	0x0034
        /*0044*/ 	.byte	0x00, 0xf0, 0x11, 0x00


	//----- nvinfo : EIATTR_KPARAM_INFO
	.align		4
.L_4051:
        /*0048*/ 	.byte	0x04, 0x17
        /*004a*/ 	.short	(.L_4053 - .L_4052)
.L_4052:
        /*004c*/ 	.word	0x00000000
        /*0050*/ 	.short	0x0006
        /*0052*/ 	.short	0x0030
        /*0054*/ 	.byte	0x00, 0xf0, 0x11, 0x00


	//----- nvinfo : EIATTR_KPARAM_INFO
	.align		4
.L_4053:
        /*0058*/ 	.byte	0x04, 0x17
        /*005a*/ 	.short	(.L_4055 - .L_4054)
.L_4054:
        /*005c*/ 	.word	0x00000000
        /*0060*/ 	.short	0x0005
        /*0062*/ 	.short	0x0028
        /*0064*/ 	.byte	0x00, 0xf5, 0x21, 0x00


	//----- nvinfo : EIATTR_KPARAM_INFO
	.align		4
.L_4055:
        /*0068*/ 	.byte	0x04, 0x17
        /*006a*/ 	.short	(.L_4057 - .L_4056)
.L_4056:
        /*006c*/ 	.word	0x00000000
        /*0070*/ 	.short	0x0004
        /*0072*/ 	.short	0x0020
        /*0074*/ 	.byte	0x00, 0xf5, 0x21, 0x00


	//----- nvinfo : EIATTR_KPARAM_INFO
	.align		4
.L_4057:
        /*0078*/ 	.byte	0x04, 0x17
        /*007a*/ 	.short	(.L_4059 - .L_4058)
.L_4058:
        /*007c*/ 	.word	0x00000000
        /*0080*/ 	.short	0x0003
        /*0082*/ 	.short	0x0018
        /*0084*/ 	.byte	0x00, 0xf0, 0x11, 0x00


	//----- nvinfo : EIATTR_KPARAM_INFO
	.align		4
.L_4059:
        /*0088*/ 	.byte	0x04, 0x17
        /*008a*/ 	.short	(.L_4061 - .L_4060)
.L_4060:
        /*008c*/ 	.word	0x00000000
        /*0090*/ 	.short	0x0002
        /*0092*/ 	.short	0x0010
        /*0094*/ 	.byte	0x00, 0xf5, 0x21, 0x00


	//----- nvinfo : EIATTR_KPARAM_INFO
	.align		4
.L_4061:
        /*0098*/ 	.byte	0x04, 0x17
        /*009a*/ 	.short	(.L_4063 - .L_4062)
.L_4062:
        /*009c*/ 	.word	0x00000000
        /*00a0*/ 	.short	0x0001
        /*00a2*/ 	.short	0x0008
        /*00a4*/ 	.byte	0x00, 0xf5, 0x21, 0x00


	//----- nvinfo : EIATTR_KPARAM_INFO
	.align		4
.L_4063:
        /*00a8*/ 	.byte	0x04, 0x17
        /*00aa*/ 	.short	(.L_4065 - .L_4064)
.L_4064:
        /*00ac*/ 	.word	0x00000000
        /*00b0*/ 	.short	0x0000
        /*00b2*/ 	.short	0x0000
        /*00b4*/ 	.byte	0x00, 0xf5, 0x21, 0x00


	//----- nvinfo : EIATTR_SPARSE_MMA_MASK
	.align		4
.L_4065:
        /*00b8*/ 	.byte	0x03, 0x50
        /*00ba*/ 	.short	0x0000


	//----- nvinfo : EIATTR_MAXREG_COUNT
	.align		4
        /*00bc*/ 	.byte	0x03, 0x1b
        /*00be*/ 	.short	0x00ff


	//----- nvinfo : EIATTR_MERCURY_ISA_VERSION
	.align		4
        /*00c0*/ 	.byte	0x03, 0x5f
        /*00c2*/ 	.short	0x0101


	//----- nvinfo : EIATTR_COOP_GROUP_MASK_REGIDS
	.align		4
        /*00c4*/ 	.byte	0x04, 0x29
        /*00c6*/ 	.short	(.L_4067 - .L_4066)


	//   ....[0]....
.L_4066:
        /*00c8*/ 	.word	0xffffffff


	//   ....[1]....
        /*00cc*/ 	.word	0xffffffff


	//   ....[2]....
        /*00d0*/ 	.word	0xffffffff


	//   ....[3]....
        /*00d4*/ 	.word	0xffffffff


	//   ....[4]....
        /*00d8*/ 	.word	0xffffffff


	//   ....[5]....
        /*00dc*/ 	.word	0xffffffff


	//   ....[6]....
        /*00e0*/ 	.word	0xffffffff


	//   ....[7]....
        /*00e4*/ 	.word	0xffffffff


	//   ....[8]....
        /*00e8*/ 	.word	0xffffffff


	//   ....[9]....
        /*00ec*/ 	.word	0xffffffff


	//   ....[10]....
        /*00f0*/ 	.word	0xffffffff


	//   ....[11]....
        /*00f4*/ 	.word	0xffffffff


	//   ....[12]....
        /*00f8*/ 	.word	0xffffffff


	//   ....[13]....
        /*00fc*/ 	.word	0xffffffff


	//   ....[14]....
        /*0100*/ 	.word	0xffffffff


	//----- nvinfo : EIATTR_COOP_GROUP_INSTR_OFFSETS
	.align		4
.L_4067:
        /*0104*/ 	.byte	0x04, 0x28
        /*0106*/ 	.short	(.L_4069 - .L_4068)


	//   ....[0]....
.L_4068:
        /*0108*/ 	.word	0x00000bb0


	//   ....[1]....
        /*010c*/ 	.word	0x00000be0


	//   ....[2]....
        /*0110*/ 	.word	0x00000c50


	//   ....[3]....
        /*0114*/ 	.word	0x00000c60


	//   ....[4]....
        /*0118*/ 	.word	0x00000d80


	//   ....[5]....
        /*011c*/ 	.word	0x00000da0


	//   ....[6]....
        /*0120*/ 	.word	0x00000dd0


	//   ....[7]....
        /*0124*/ 	.word	0x00000e30


	//   ....[8]....
        /*0128*/ 	.word	0x00000e70


	//   ....[9]....
        /*012c*/ 	.word	0x00000e80


	//   ....[10]....
        /*0130*/ 	.word	0x00000ea0


	//   ....[11]....
        /*0134*/ 	.word	0x00000f00


	//   ....[12]....
        /*0138*/ 	.word	0x00000f30


	//   ....[13]....
        /*013c*/ 	.word	0x00000f40


	//   ....[14]....
        /*0140*/ 	.word	0x00000f70


	//----- nvinfo : EIATTR_VRC_CTA_INIT_COUNT
	.align		4
.L_4069:
        /*0144*/ 	.byte	0x02, 0x4a
	.zero		1
	.zero		1


	//----- nvinfo : EIATTR_EXIT_INSTR_OFFSETS
	.align		4
        /*0148*/ 	.byte	0x04, 0x1c
        /*014a*/ 	.short	(.L_4071 - .L_4070)


	//   ....[0]....
.L_4070:
        /*014c*/ 	.word	0x00000080


	//   ....[1]....
        /*0150*/ 	.word	0x00001440


	//   ....[2]....
        /*0154*/ 	.word	0x00001460


	//   ....[3]....
        /*0158*/ 	.word	0x000018d0


	//   ....[4]....
        /*015c*/ 	.word	0x00001af0


	//   ....[5]....
        /*0160*/ 	.word	0x00001c50


	//   ....[6]....
        /*0164*/ 	.word	0x00001d20


	//----- nvinfo : EIATTR_MAX_THREADS
	.align		4
.L_4071:
        /*0168*/ 	.byte	0x04, 0x05
        /*016a*/ 	.short	(.L_4073 - .L_4072)
.L_4072:
        /*016c*/ 	.word	0x00000080
        /*0170*/ 	.word	0x00000001
        /*0174*/ 	.word	0x00000001


	//----- nvinfo : EIATTR_CRS_STACK_SIZE
	.align		4
.L_4073:
        /*0178*/ 	.byte	0x04, 0x1e
        /*017a*/ 	.short	(.L_4075 - .L_4074)
.L_4074:
        /*017c*/ 	.word	0x00000000


	//----- nvinfo : EIATTR_CBANK_PARAM_SIZE
	.align		4
.L_4075:
        /*0180*/ 	.byte	0x03, 0x19
        /*0182*/ 	.short	0x0048


	//----- nvinfo : EIATTR_PARAM_CBANK
	.align		4
        /*0184*/ 	.byte	0x04, 0x0a
        /*0186*/ 	.short	(.L_4077 - .L_4076)
	.align		4
.L_4076:
        /*0188*/ 	.word	index@(.nv.constant0._ZN4vllm3moe10topkGatingILi10ELi320ELi4ELi4ELi32Ej6__halfLNS0_11ScoringFuncE1EEEvPKT5_PKbPfiPT4_PiiiibPKf)
        /*018c*/ 	.short	0x0380
        /*018e*/ 	.short	0x0048


	//----- nvinfo : EIATTR_SW_WAR
	.align		4
.L_4077:
        /*0190*/ 	.byte	0x04, 0x36
        /*0192*/ 	.short	(.L_4079 - .L_4078)
.L_4078:
        /*0194*/ 	.word	0x00000008
.L_4079:


//--------------------- .nv.info._ZN4vllm3moe10topkGatingILi6ELi192ELi4ELi4ELi32Ej6__halfLNS0_11ScoringFuncE1EEEvPKT5_PKbPfiPT4_PiiiibPKf --------------------------
	.section	.nv.info._ZN4vllm3moe10topkGatingILi6ELi192ELi4ELi4ELi32Ej6__halfLNS0_11ScoringFuncE1EEEvPKT5_PKbPfiPT4_PiiiibPKf,"",@"SHT_CUDA_INFO"
	.sectionflags	@""
	.align	4


	//----- nvinfo : EIATTR_CUDA_API_VERSION
	.align		4
        /*0000*/ 	.byte	0x04, 0x37
        /*0002*/ 	.short	(.L_4081 - .L_4080)
.L_4080:
        /*0004*/ 	.word	0x00000082


	//----- nvinfo : EIATTR_KPARAM_INFO
	.align		4
.L_4081:
        /*0008*/ 	.byte	0x04, 0x17
        /*000a*/ 	.short	(.L_4083 - .L_4082)
.L_4082:
        /*000c*/ 	.word	0x00000000
        /*0010*/ 	.short	0x000a
        /*0012*/ 	.short	0x0040
        /*0014*/ 	.byte	0x00, 0xf5, 0x21, 0x00


	//----- nvinfo : EIATTR_KPARAM_INFO
	.align		4
.L_4083:
        /*0018*/ 	.byte	0x04, 0x17
        /*001a*/ 	.short	(.L_4085 - .L_4084)
.L_4084:
        /*001c*/ 	.word	0x00000000
        /*0020*/ 	.short	0x0009
        /*0022*/ 	.short	0x003c
        /*0024*/ 	.byte	0x00, 0xf0, 0x05, 0x00


	//----- nvinfo : EIATTR_KPARAM_INFO
	.align		4
.L_4085:
        /*0028*/ 	.byte	0x04, 0x17
        /*002a*/ 	.short	(.L_4087 - .L_4086)
.L_4086:
        /*002c*/ 	.word	0x00000000
        /*0030*/ 	.short	0x0008
        /*0032*/ 	.short	0x0038
        /*0034*/ 	.byte	0x00, 0xf0, 0x11, 0x00


	//----- nvinfo : EIATTR_KPARAM_INFO
	.align		4
.L_4087:
        /*0038*/ 	.byte	0x04, 0x17
        /*003a*/ 	.short	(.L_4089 - .L_4088)
.L_4088:
        /*003c*/ 	.word	0x00000000
        /*0040*/ 	.short	0x0007
        /*0042*/ 	.short	0x0034
        /*0044*/ 	.byte	0x00, 0xf0, 0x11, 0x00


	//----- nvinfo : EIATTR_KPARAM_INFO
	.align		4
.L_4089:
        /*0048*/ 	.byte	0x04, 0x17
        /*004a*/ 	.short	(.L_4091 - .L_4090)
.L_4090:
        /*004c*/ 	.word	0x00000000
        /*0050*/ 	.short	0x0006
        /*0052*/ 	.short	0x0030
        /*0054*/ 	.byte	0x00, 0xf0, 0x11, 0x00


	//----- nvinfo : EIATTR_KPARAM_INFO
	.align		4
.L_4091:
        /*0058*/ 	.byte	0x04, 0x17
        /*005a*/ 	.short	(.L_4093 - .L_4092)
.L_4092:
        /*005c*/ 	.word	0x00000000
        /*0060*/ 	.short	0x0005
        /*0062*/ 	.short	0x0028
        /*0064*/ 	.byte	0x00, 0xf5, 0x21, 0x00


	//----- nvinfo : EIATTR_KPARAM_INFO
	.align		4
.L_4093:
        /*0068*/ 	.byte	0x04, 0x17
        /*006a*/ 	.short	(.L_4095 - .L_4094)
.L_4094:
        /*006c*/ 	.word	0x00000000
        /*0070*/ 	.short	0x0004
        /*0072*/ 	.short	0x0020
        /*0074*/ 	.byte	0x00, 0xf5, 0x21, 0x00


	//----- nvinfo : EIATTR_KPARAM_INFO
	.align		4
.L_4095:
        /*0078*/ 	.byte	0x04, 0x17
        /*007a*/ 	.short	(.L_4097 - .L_4096)
.L_4096:
        /*007c*/ 	.word	0x00000000
        /*0080*/ 	.short	0x0003
        /*0082*/ 	.short	0x0018
        /*0084*/ 	.byte	0x00, 0xf0, 0x11, 0x00


	//----- nvinfo : EIATTR_KPARAM_INFO
	.align		4
.L_4097:
        /*0088*/ 	.byte	0x04, 0x17
        /*008a*/ 	.short	(.L_4099 - .L_4098)
.L_4098:
        /*008c*/ 	.word	0x00000000
        /*0090*/ 	.short	0x0002
        /*0092*/ 	.short	0x0010
        /*0094*/ 	.byte	0x00, 0xf5, 0x21, 0x00


	//----- nvinfo : EIATTR_KPARAM_INFO
	.align		4
.L_4099:
        /*0098*/ 	.byte	0x04, 0x17
        /*009a*/ 	.short	(.L_4101 - .L_4100)
.L_4100:
        /*009c*/ 	.word	0x00000000
        /*00a0*/ 	.short	0x0001
        /*00a2*/ 	.short	0x0008
        /*00a4*/ 	.byte	0x00, 0xf5, 0x21, 0x00


	//----- nvinfo : EIATTR_KPARAM_INFO
	.align		4
.L_4101:
        /*00a8*/ 	.byte	0x04, 0x17
        /*00aa*/ 	.short	(.L_4103 - .L_4102)
.L_4102:
        /*00ac*/ 	.word	0x00000000
        /*00b0*/ 	.short	0x0000
        /*00b2*/ 	.short	0x0000
        /*00b4*/ 	.byte	0x00, 0xf5, 0x21, 0x00


	//----- nvinfo : EIATTR_SPARSE_MMA_MASK
	.align		4
.L_4103:
        /*00b8*/ 	.byte	0x03, 0x50
        /*00ba*/ 	.short	0x0000


	//----- nvinfo : EIATTR_MAXREG_COUNT
	.align		4
        /*00bc*/ 	.byte	0x03, 0x1b
        /*00be*/ 	.short	0x00ff


	//----- nvinfo : EIATTR_MERCURY_ISA_VERSION
	.align		4
        /*00c0*/ 	.byte	0x03, 0x5f
        /*00c2*/ 	.short	0x0101


	//----- nvinfo : EIATTR_COOP_GROUP_MASK_REGIDS
	.align		4
        /*00c4*/ 	.byte	0x04, 0x29
        /*00c6*/ 	.short	(.L_4105 - .L_4104)


	//   ....[0]....
.L_4104:
        /*00c8*/ 	.word	0xffffffff


	//   ....[1]....
        /*00cc*/ 	.word	0xffffffff


	//   ....[2]....
        /*00d0*/ 	.word	0xffffffff


	//   ....[3]....
        /*00d4*/ 	.word	0xffffffff


	//   ....[4]....
        /*00d8*/ 	.word	0xffffffff


	//   ....[5]....
        /*00dc*/ 	.word	0xffffffff


	//   ....[6]....
        /*00e0*/ 	.word	0xffffffff


	//   ....[7]....
        /*00e4*/ 	.word	0xffffffff


	//   ....[8]....
        /*00e8*/ 	.word	0xffffffff


	//   ....[9]....
        /*00ec*/ 	.word	0xffffffff


	//   ....[10]....
        /*00f0*/ 	.word	0xffffffff


	//   ....[11]....
        /*00f4*/ 	.word	0xffffffff


	//   ....[12]....
        /*00f8*/ 	.word	0xffffffff


	//   ....[13]....
        /*00fc*/ 	.word	0xffffffff


	//   ....[14]....
        /*0100*/ 	.word	0xffffffff


	//----- nvinfo : EIATTR_COOP_GROUP_INSTR_OFFSETS
	.align		4
.L_4105:
        /*0104*/ 	.byte	0x04, 0x28
        /*0106*/ 	.short	(.L_4107 - .L_4106)


	//   ....[0]....
.L_4106:
        /*0108*/ 	.word	0x000007d0


	//   ....[1]....
        /*010c*/ 	.word	0x00000810


	//   ....[2]....
        /*0110*/ 	.word	0x00000890


	//   ....[3]....
        /*0114*/ 	.word	0x000008b0


	//   ....[4]....
        /*0118*/ 	.word	0x00000910


	//   ....[5]....
        /*011c*/ 	.word	0x00000980


	//   ....[6]....
        /*0120*/ 	.word	0x000009a0


	//   ....[7]....
        /*0124*/ 	.word	0x000009b0


	//   ....[8]....
        /*0128*/ 	.word	0x000009e0


	//   ....[9]....
        /*012c*/ 	.word	0x00000a40


	//   ....[10]....
        /*0130*/ 	.word	0x00000a60


	//   ....[11]....
        /*0134*/ 	.word	0x00000a70


	//   ....[12]....
        /*0138*/ 	.word	0x00000ae0


	//   ....[13]....
        /*013c*/ 	.word	0x00000b00


	//   ....[14]....
        /*0140*/ 	.word	0x00000b10


	//----- nvinfo : EIATTR_VRC_CTA_INIT_COUNT
	.align		4
.L_4107:
        /*0144*/ 	.byte	0x02, 0x4a
	.zero		1
	.zero		1


	//----- nvinfo : EIATTR_EXIT_INSTR_OFFSETS
	.align		4
        /*0148*/ 	.byte	0x04, 0x1c
        /*014a*/ 	.short	(.L_4109 - .L_4108)


	//   ....[0]....
.L_4108:
        /*014c*/ 	.word	0x00000080


	//   ....[1]....
        /*0150*/ 	.word	0x00000f60


	//   ....[2]....
        /*0154*/ 	.word	0x00000f80


	//   ....[3]....
        /*0158*/ 	.word	0x000013f0


	//   ....[4]....
        /*015c*/ 	.word	0x00001610


	//   ....[5]....
        /*0160*/ 	.word	0x00001770


	//   ....[6]....
        /*0164*/ 	.word	0x00001840


	//----- nvinfo : EIATTR_MAX_THREADS
	.align		4
.L_4109:
        /*0168*/ 	.byte	0x04, 0x05
        /*016a*/ 	.short	(.L_4111 - .L_4110)
.L_4110:
        /*016c*/ 	.word	0x00000080
        /*0170*/ 	.word	0x00000001
        /*0174*/ 	.word	0x00000001


	//----- nvinfo : EIATTR_CRS_STACK_SIZE
	.align		4
.L_4111:
        /*0178*/ 	.byte	0x04, 0x1e
        /*017a*/ 	.short	(.L_4113 - .L_4112)
.L_4112:
        /*017c*/ 	.word	0x00000000


	//----- nvinfo : EIATTR_CBANK_PARAM_SIZE
	.align		4
.L_4113:
        /*0180*/ 	.byte	0x03, 0x19
        /*0182*/ 	.short	0x0048


	//----- nvinfo : EIATTR_PARAM_CBANK
	.align		4
        /*0184*/ 	.byte	0x04, 0x0a
        /*0186*/ 	.short	(.L_4115 - .L_4114)
	.align		4
.L_4114:
        /*0188*/ 	.word	index@(.nv.constant0._ZN4vllm3moe10topkGatingILi6ELi192ELi4ELi4ELi32Ej6__halfLNS0_11ScoringFuncE1EEEvPKT5_PKbPfiPT4_PiiiibPKf)
        /*018c*/ 	.short	0x0380
        /*018e*/ 	.short	0x0048


	//----- nvinfo : EIATTR_SW_WAR
	.align		4
.L_4115:
        /*0190*/ 	.byte	0x04, 0x36
        /*0192*/ 	.short	(.L_4117 - .L_4116)
.L_4116:
        /*0194*/ 	.word	0x00000008
.L_4117:


//--------------------- .nv.info._ZN4vllm3moe10topkGatingILi16ELi512ELi4ELi16ELi32Ej6__halfLNS0_11ScoringFuncE1EEEvPKT5_PKbPfiPT4_PiiiibPKf --------------------------
	.section	.nv.info._ZN4vllm3moe10topkGatingILi16ELi512ELi4ELi16ELi32Ej6__halfLNS0_11ScoringFuncE1EEEvPKT5_PKbPfiPT4_PiiiibPKf,"",@"SHT_CUDA_INFO"
	.sectionflags	@""
	.align	4


	//----- nvinfo : EIATTR_CUDA_API_VERSION
	.align		4
        /*0000*/ 	.byte	0x04, 0x37
        /*0002*/ 	.short	(.L_4119 - .L_4118)
.L_4118:
        /*0004*/ 	.word	0x00000082


	//----- nvinfo : EIATTR_KPARAM_INFO
	.align		4
.L_4119:
        /*0008*/ 	.byte	0x04, 0x17
        /*000a*/ 	.short	(.L_4121 - .L_4120)
.L_4120:
        /*000c*/ 	.word	0x00000000
        /*0010*/ 	.short	0x000a
        /*0012*/ 	.short	0x0040
        /*0014*/ 	.byte	0x00, 0xf5, 0x21, 0x00


	//----- nvinfo : EIATTR_KPARAM_INFO
	.align		4
.L_4121:
        /*0018*/ 	.byte	0x04, 0x17
        /*001a*/ 	.short	(.L_4123 - .L_4122)
.L_4122:
        /*001c*/ 	.word	0x00000000
        /*0020*/ 	.short	0x0009
        /*0022*/ 	.short	0x003c
        /*0024*/ 	.byte	0x00, 0xf0, 0x05, 0x00


	//----- nvinfo : EIATTR_KPARAM_INFO
	.align		4
.L_4123:
        /*0028*/ 	.byte	0x04, 0x17
        /*002a*/ 	.short	(.L_4125 - .L_4124)
.L_4124:
        /*002c*/ 	.word	0x00000000
        /*0030*/ 	.short	0x0008
        /*0032*/ 	.short	0x0038
        /*0034*/ 	.byte	0x00, 0xf0, 0x11, 0x00


	//----- nvinfo : EIATTR_KPARAM_INFO
	.align		4
.L_4125:
        /*0038*/ 	.byte	0x04, 0x17
        /*003a*/ 	.short	(.L_4127 - .L_4126)
.L_4126:
        /*003c*/ 	.word	0x00000000
        /*0040*/ 	.short	0x0007
        /*0042*/ 	.short	0x0034
        /*0044*/ 	.byte	0x00, 0xf0, 0x11, 0x00


	//----- nvinfo : EIATTR_KPARAM_INFO
	.align		4
.L_4127:
        /*0048*/ 	.byte	0x04, 0x17
        /*004a*/ 	.short	(.L_4129 - .L_4128)
.L_4128:
        /*004c*/ 	.word	0x00000000
        /*0050*/ 	.short	0x0006
        /*0052*/ 	.short	0x0030
        /*0054*/ 	.byte	0x00, 0xf0, 0x11, 0x00


	//----- nvinfo : EIATTR_KPARAM_INFO
	.align		4
.L_4129:
        /*0058*/ 	.byte	0x04, 0x17
        /*005a*/ 	.short	(.L_4131 - .L_4130)
.L_4130:
        /*005c*/ 	.word	0x00000000
        /*0060*/ 	.short	0x0005
        /*0062*/ 	.short	0x0028
        /*0064*/ 	.byte	0x00, 0xf5, 0x21, 0x00


	//----- nvinfo : EIATTR_KPARAM_INFO
	.align		4
.L_4131:
        /*0068*/ 	.byte	0x04, 0x17
        /*006a*/ 	.short	(.L_4133 - .L_4132)
.L_4132:
        /*006c*/ 	.word	0x00000000
        /*0070*/ 	.short	0x0004
        /*0072*/ 	.short	0x0020
        /*0074*/ 	.byte	0x00, 0xf5, 0x21, 0x00


	//----- nvinfo : EIATTR_KPARAM_INFO
	.align		4
.L_4133:
        /*0078*/ 	.byte	0x04, 0x17
        /*007a*/ 	.short	(.L_4135 - .L_4134)
.L_4134:
        /*007c*/ 	.word	0x00000000
        /*0080*/ 	.short	0x0003
        /*0082*/ 	.short	0x0018
        /*0084*/ 	.byte	0x00, 0xf0, 0x11, 0x00


	//----- nvinfo : EIATTR_KPARAM_INFO
	.align		4
.L_4135:
        /*0088*/ 	.byte	0x04, 0x17
        /*008a*/ 	.short	(.L_4137 - .L_4136)
.L_4136:
        /*008c*/ 	.word	0x00000000
        /*0090*/ 	.short	0x0002
        /*0092*/ 	.short	0x0010
        /*0094*/ 	.byte	0x00, 0xf5, 0x21, 0x00


	//----- nvinfo : EIATTR_KPARAM_INFO
	.align		4
.L_4137:
        /*0098*/ 	.byte	0x04, 0x17
        /*009a*/ 	.short	(.L_4139 - .L_4138)
.L_4138:
        /*009c*/ 	.word	0x00000000
        /*00a0*/ 	.short	0x0001
        /*00a2*/ 	.short	0x0008
        /*00a4*/ 	.byte	0x00, 0xf5, 0x21, 0x00


	//----- nvinfo : EIATTR_KPARAM_INFO
	.align		4
.L_4139:
        /*00a8*/ 	.byte	0x04, 0x17
        /*00aa*/ 	.short	(.L_4141 - .L_4140)
.L_4140:
        /*00ac*/ 	.word	0x00000000
        /*00b0*/ 	.short	0x0000
        /*00b2*/ 	.short	0x0000
        /*00b4*/ 	.byte	0x00, 0xf5, 0x21, 0x00


	//----- nvinfo : EIATTR_SPARSE_MMA_MASK
	.align		4
.L_4141:
        /*00b8*/ 	.byte	0x03, 0x50
        /*00ba*/ 	.short	0x0000


	//----- nvinfo : EIATTR_MAXREG_COUNT
	.align		4
        /*00bc*/ 	.byte	0x03, 0x1b
        /*00be*/ 	.short	0x00ff


	//----- nvinfo : EIATTR_MERCURY_ISA_VERSION
	.align		4
        /*00c0*/ 	.byte	0x03, 0x5f
        /*00c2*/ 	.short	0x0101


	//----- nvinfo : EIATTR_COOP_GROUP_MASK_REGIDS
	.align		4
        /*00c4*/ 	.byte	0x04, 0x29
        /*00c6*/ 	.short	(.L_4143 - .L_4142)


	//   ....[0]....
.L_4142:
        /*00c8*/ 	.word	0xffffffff


	//   ....[1]....
        /*00cc*/ 	.word	0xffffffff


	//   ....[2]....
        /*00d0*/ 	.word	0xffffffff


	//   ....[3]....
        /*00d4*/ 	.word	0xffffffff


	//   ....[4]....
        /*00d8*/ 	.word	0xffffffff


	//   ....[5]....
        /*00dc*/ 	.word	0xffffffff


	//   ....[6]....
        /*00e0*/ 	.word	0xffffffff


	//   ....[7]....
        /*00e4*/ 	.word	0xffffffff


	//   ....[8]....
        /*00e8*/ 	.word	0xffffffff


	//   ....[9]....
        /*00ec*/ 	.word	0xffffffff


	//   ....[10]....
        /*00f0*/ 	.word	0xffffffff


	//   ....[11]....
        /*00f4*/ 	.word	0xffffffff


	//   ....[12]....
        /*00f8*/ 	.word	0xffffffff


	//   ....[13]....
        /*00fc*/ 	.word	0xffffffff


	//   ....[14]....
        /*0100*/ 	.word	0xffffffff


	//----- nvinfo : EIATTR_COOP_GROUP_INSTR_OFFSETS
	.align		4
.L_4143:
        /*0104*/ 	.byte	0x04, 0x28
        /*0106*/ 	.short	(.L_4145 - .L_4144)


	//   ....[0]....
.L_4144:
        /*0108*/ 	.word	0x00001070


	//   ....[1]....
        /*010c*/ 	.word	0x000010b0


	//   ....[2]....
        /*0110*/ 	.word	0x00001170


	//   ....[3]....
        /*0114*/ 	.word	0x000011f0


	//   ....[4]....
        /*0118*/ 	.word	0x00001310


	//   ....[5]....
        /*011c*/ 	.word	0x00001320


	//   ....[6]....
        /*0120*/ 	.word	0x00001330


	//   ....[7]....
        /*0124*/ 	.word	0x00001370


	//   ....[8]....
        /*0128*/ 	.word	0x000013d0


	//   ....[9]....
        /*012c*/ 	.word	0x000013f0


	//   ....[10]....
        /*0130*/ 	.word	0x00001400


	//   ....[11]....
        /*0134*/ 	.word	0x00001440


	//   ....[12]....
        /*0138*/ 	.word	0x00001490


	//   ....[13]....
        /*013c*/ 	.word	0x000014a0


	//   ....[14]....
        /*0140*/ 	.word	0x000014d0


	//----- nvinfo : EIATTR_VRC_CTA_INIT_COUNT
	.align		4
.L_4145:
        /*0144*/ 	.byte	0x02, 0x4a
	.zero		1
	.zero		1


	//----- nvinfo : EIATTR_EXIT_INSTR_OFFSETS
	.align		4
        /*0148*/ 	.byte	0x04, 0x1c
        /*014a*/ 	.short	(.L_4147 - .L_4146)


	//   ....[0]....
.L_4146:
        /*014c*/ 	.word	0x00000080


	//   ....[1]....
        /*0150*/ 	.word	0x00001a60


	//   ....[2]....
        /*0154*/ 	.word	0x00001a80


	//   ....[3]....
        /*0158*/ 	.word	0x00001ef0


	//   ....[4]....
        /*015c*/ 	.word	0x00002110


	//   ....[5]....
        /*0160*/ 	.word	0x00002270


	//   ....[6]....
        /*0164*/ 	.word	0x00002340


	//----- nvinfo : EIATTR_MAX_THREADS
	.align		4
.L_4147:
        /*0168*/ 	.byte	0x04, 0x05
        /*016a*/ 	.short	(.L_4149 - .L_4148)
.L_4148:
        /*016c*/ 	.word	0x00000080
        /*0170*/ 	.word	0x00000001
        /*0174*/ 	.word	0x00000001


	//----- nvinfo : EIATTR_CRS_STACK_SIZE
	.align		4
.L_4149:
        /*0178*/ 	.byte	0x04, 0x1e
        /*017a*/ 	.short	(.L_4151 - .L_4150)
.L_4150:
        /*017c*/ 	.word	0x00000000


	//----- nvinfo : EIATTR_CBANK_PARAM_SIZE
	.align		4
.L_4151:
        /*0180*/ 	.byte	0x03, 0x19
        /*0182*/ 	.short	0x0048


	//----- nvinfo : EIATTR_PARAM_CBANK
	.align		4
        /*0184*/ 	.byte	0x04, 0x0a
        /*0186*/ 	.short	(.L_4153 - .L_4152)
	.align		4
.L_4152:
        /*0188*/ 	.word	index@(.nv.constant0._ZN4vllm3moe10topkGatingILi16ELi512ELi4ELi16ELi32Ej6__halfLNS0_11ScoringFuncE1EEEvPKT5_PKbPfiPT4_PiiiibPKf)
        /*018c*/ 	.short	0x0380
        /*018e*/ 	.short	0x0048


	//----- nvinfo : EIATTR_SW_WAR
	.align		4
.L_4153:
        /*0190*/ 	.byte	0x04, 0x36
        /*0192*/ 	.short	(.L_4155 - .L_4154)
.L_4154:
        /*0194*/ 	.word	0x00000008
.L_4155:


//--------------------- .nv.info._ZN4vllm3moe10topkGatingILi8ELi256ELi4ELi16ELi32Ej6__halfLNS0_11ScoringFuncE1EEEvPKT5_PKbPfiPT4_PiiiibPKf --------------------------
	.section	.nv.info._ZN4vllm3moe10topkGatingILi8ELi256ELi4ELi16ELi32Ej6__halfLNS0_11ScoringFuncE1EEEvPKT5_PKbPfiPT4_PiiiibPKf,"",@"SHT_CUDA_INFO"
	.sectionflags	@""
	.align	4


	//----- nvinfo : EIATTR_CUDA_API_VERSION
	.align		4
        /*0000*/ 	.byte	0x04, 0x37
        /*0002*/ 	.short	(.L_4157 - .L_4156)
.L_4156:
        /*0004*/ 	.word	0x00000082


	//----- nvinfo : EIATTR_KPARAM_INFO
	.align		4
.L_4157:
        /*0008*/ 	.byte	0x04, 0x17
        /*000a*/ 	.short	(.L_4159 - .L_4158)
.L_4158:
        /*000c*/ 	.word	0x00000000
        /*0010*/ 	.short	0x000a
        /*0012*/ 	.short	0x0040
        /*0014*/ 	.byte	0x00, 0xf5, 0x21, 0x00


	//----- nvinfo : EIATTR_KPARAM_INFO
	.align		4
.L_4159:
        /*0018*/ 	.byte	0x04, 0x17
        /*001a*/ 	.short	(.L_4161 - .L_4160)
.L_4160:
        /*001c*/ 	.word	0x00000000
        /*0020*/ 	.short	0x0009
        /*0022*/ 	.short	0x003c
        /*0024*/ 	.byte	0x00, 0xf0, 0x05, 0x00


	//----- nvinfo : EIATTR_KPARAM_INFO
	.align		4
.L_4161:
        /*0028*/ 	.byte	0x04, 0x17
        /*002a*/ 	.short	(.L_4163 - .L_4162)
.L_4162:
        /*002c*/ 	.word	0x00000000
        /*0030*/ 	.short	0x0008
        /*0032*/ 	.short	0x0038
        /*0034*/ 	.byte	0x00, 0xf0, 0x11, 0x00


	//----- nvinfo : EIATTR_KPARAM_INFO
	.align		4
.L_4163:
        /*0038*/ 	.byte	0x04, 0x17
        /*003a*/ 	.short	(.L_4165 - .L_4164)
.L_4164:
        /*003c*/ 	.word	0x00000000
        /*0040*/ 	.short	0x0007
        /*0042*/ 	.short	0x0034
        /*0044*/ 	.byte	0x00, 0xf0, 0x11, 0x00


	//----- nvinfo : EIATTR_KPARAM_INFO
	.align		4
.L_4165:
        /*0048*/ 	.byte	0x04, 0x17
        /*004a*/ 	.short	(.L_4167 - .L_4166)
.L_4166:
        /*004c*/ 	.word	0x00000000
        /*0050*/ 	.short	0x0006
        /*0052*/ 	.short	0x0030
        /*0054*/ 	.byte	0x00, 0xf0, 0x11, 0x00


	//----- nvinfo : EIATTR_KPARAM_INFO
	.align		4
.L_4167:
        /*0058*/ 	.byte	0x04, 0x17
        /*005a*/ 	.short	(.L_4169 - .L_4168)
.L_4168:
        /*005c*/ 	.word	0x00000000
        /*0060*/ 	.short	0x0005
        /*0062*/ 	.short	0x0028
        /*0064*/ 	.byte	0x00, 0xf5, 0x21, 0x00


	//----- nvinfo : EIATTR_KPARAM_INFO
	.align		4
.L_4169:
        /*0068*/ 	.byte	0x04, 0x17
        /*006a*/ 	.short	(.L_4171 - .L_4170)
.L_4170:
        /*006c*/ 	.word	0x00000000
        /*0070*/ 	.short	0x0004
        /*0072*/ 	.short	0x0020
        /*0074*/ 	.byte	0x00, 0xf5, 0x21, 0x00


	//----- nvinfo : EIATTR_KPARAM_INFO
	.align		4
.L_4171:
        /*0078*/ 	.byte	0x04, 0x17
        /*007a*/ 	.short	(.L_4173 - .L_4172)
.L_4172:
        /*007c*/ 	.word	0x00000000
        /*0080*/ 	.short	0x0003
        /*0082*/ 	.short	0x0018
        /*0084*/ 	.byte	0x00, 0xf0, 0x11, 0x00


	//----- nvinfo : EIATTR_KPARAM_INFO
	.align		4
.L_4173:
        /*0088*/ 	.byte	0x04, 0x17
        /*008a*/ 	.short	(.L_4175 - .L_4174)
.L_4174:
        /*008c*/ 	.word	0x00000000
        /*0090*/ 	.short	0x0002
        /*0092*/ 	.short	0x0010
        /*0094*/ 	.byte	0x00, 0xf5, 0x21, 0x00


	//----- nvinfo : EIATTR_KPARAM_INFO
	.align		4
.L_4175:
        /*0098*/ 	.byte	0x04, 0x17
        /*009a*/ 	.short	(.L_4177 - .L_4176)
.L_4176:
        /*009c*/ 	.word	0x00000000
        /*00a0*/ 	.short	0x0001
        /*00a2*/ 	.short	0x0008
        /*00a4*/ 	.byte	0x00, 0xf5, 0x21, 0x00


	//----- nvinfo : EIATTR_KPARAM_INFO
	.align		4
.L_4177:
        /*00a8*/ 	.byte	0x04, 0x17
        /*00aa*/ 	.short	(.L_4179 - .L_4178)
.L_4178:
        /*00ac*/ 	.word	0x00000000
        /*00b0*/ 	.short	0x0000
        /*00b2*/ 	.short	0x0000
        /*00b4*/ 	.byte	0x00, 0xf5, 0x21, 0x00


	//----- nvinfo : EIATTR_SPARSE_MMA_MASK
	.align		4
.L_4179:
        /*00b8*/ 	.byte	0x03, 0x50
        /*00ba*/ 	.short	0x0000


	//----- nvinfo : EIATTR_MAXREG_COUNT
	.align		4
        /*00bc*/ 	.byte	0x03, 0x1b
        /*00be*/ 	.short	0x00ff


	//----- nvinfo : EIATTR_MERCURY_ISA_VERSION
	.align		4
        /*00c0*/ 	.byte	0x03, 0x5f
        /*00c2*/ 	.short	0x0101


	//----- nvinfo : EIATTR_COOP_GROUP_MASK_REGIDS
	.align		4
        /*00c4*/ 	.byte	0x04, 0x29
        /*00c6*/ 	.short	(.L_4181 - .L_4180)


	//   ....[0]....
.L_4180:
        /*00c8*/ 	.word	0xffffffff


	//   ....[1]....
        /*00cc*/ 	.word	0xffffffff


	//   ....[2]....
        /*00d0*/ 	.word	0xffffffff


	//   ....[3]....
        /*00d4*/ 	.word	0xffffffff


	//   ....[4]....
        /*00d8*/ 	.word	0xffffffff


	//   ....[5]....
        /*00dc*/ 	.word	0xffffffff


	//   ....[6]....
        /*00e0*/ 	.word	0xffffffff


	//   ....[7]....
        /*00e4*/ 	.word	0xffffffff


	//   ....[8]....
        /*00e8*/ 	.word	0xffffffff


	//   ....[9]....
        /*00ec*/ 	.word	0xffffffff


	//   ....[10]....
        /*00f0*/ 	.word	0xffffffff


	//   ....[11]....
        /*00f4*/ 	.word	0xffffffff


	//   ....[12]....
        /*00f8*/ 	.word	0xffffffff


	//   ....[13]....
        /*00fc*/ 	.word	0xffffffff


	//   ....[14]....
        /*0100*/ 	.word	0xffffffff


	//----- nvinfo : EIATTR_COOP_GROUP_INSTR_OFFSETS
	.align		4
.L_4181:
        /*0104*/ 	.byte	0x04, 0x28
        /*0106*/ 	.short	(.L_4183 - .L_4182)


	//   ....[0]....
.L_4182:
        /*0108*/ 	.word	0x00000980


	//   ....[1]....
        /*010c*/ 	.word	0x000009c0


	//   ....[2]....
        /*0110*/ 	.word	0x000009f0


	//   ....[3]....
        /*0114*/ 	.word	0x00000a60


	//   ....[4]....
        /*0118*/ 	.word	0x00000a80


	//   ....[5]....
        /*011c*/ 	.word	0x00000ad0


	//   ....[6]....
        /*0120*/ 	.word	0x00000af0


	//   ....[7]....
        /*0124*/ 	.word	0x00000b10


	//   ....[8]....
        /*0128*/ 	.word	0x00000b70


	//   ....[9]....
        /*012c*/ 	.word	0x00000b90


	//   ....[10]....
        /*0130*/ 	.word	0x00000bb0


	//   ....[11]....
        /*0134*/ 	.word	0x00000c20


	//   ....[12]....
        /*0138*/ 	.word	0x00000c30


	//   ....[13]....
        /*013c*/ 	.word	0x00000c70


	//   ....[14]....
        /*0140*/ 	.word	0x00000c90


	//----- nvinfo : EIATTR_VRC_CTA_INIT_COUNT
	.align		4
.L_4183:
        /*0144*/ 	.byte	0x02, 0x4a
	.zero		1
	.zero		1


	//----- nvinfo : EIATTR_EXIT_INSTR_OFFSETS
	.align		4
        /*0148*/ 	.byte	0x04, 0x1c
        /*014a*/ 	.short	(.L_4185 - .L_4184)


	//   ....[0]....
.L_4184:
        /*014c*/ 	.word	0x00000080


	//   ....[1]....
        /*0150*/ 	.word	0x00001100


	//   ....[2]....
        /*0154*/ 	.word	0x00001120


	//   ....[3]....
        /*0158*/ 	.word	0x00001590


	//   ....[4]....
        /*015c*/ 	.word	0x000017b0


	//   ....[5]....
        /*0160*/ 	.word	0x00001910


	//   ....[6]....
        /*0164*/ 	.word	0x000019e0


	//----- nvinfo : EIATTR_MAX_THREADS
	.align		4
.L_4185:
        /*0168*/ 	.byte	0x04, 0x05
        /*016a*/ 	.short	(.L_4187 - .L_4186)
.L_4186:
        /*016c*/ 	.word	0x00000080
        /*0170*/ 	.word	0x00000001
        /*0174*/ 	.word	0x00000001


	//----- nvinfo : EIATTR_CRS_STACK_SIZE
	.align		4
.L_4187:
        /*0178*/ 	.byte	0x04, 0x1e
        /*017a*/ 	.short	(.L_4189 - .L_4188)
.L_4188:
        /*017c*/ 	.word	0x00000000


	//----- nvinfo : EIATTR_CBANK_PARAM_SIZE
	.align		4
.L_4189:
        /*0180*/ 	.byte	0x03, 0x19
        /*0182*/ 	.short	0x0048


	//----- nvinfo : EIATTR_PARAM_CBANK
	.align		4
        /*0184*/ 	.byte	0x04, 0x0a
        /*0186*/ 	.short	(.L_4191 - .L_4190)
	.align		4
.L_4190:
        /*0188*/ 	.word	index@(.nv.constant0._ZN4vllm3moe10topkGatingILi8ELi256ELi4ELi16ELi32Ej6__halfLNS0_11ScoringFuncE1EEEvPKT5_PKbPfiPT4_PiiiibPKf)
        /*018c*/ 	.short	0x0380
        /*018e*/ 	.short	0x0048


	//----- nvinfo : EIATTR_SW_WAR
	.align		4
.L_4191:
        /*0190*/ 	.byte	0x04, 0x36
        /*0192*/ 	.short	(.L_4193 - .L_4192)
.L_4192:
        /*0194*/ 	.word	0x00000008
.L_4193:


//--------------------- .nv.info._ZN4vllm3moe10topkGatingILi8ELi128ELi4ELi16ELi32Ej6__halfLNS0_11ScoringFuncE1EEEvPKT5_PKbPfiPT4_PiiiibPKf --------------------------
	.section	.nv.info._ZN4vllm3moe10topkGatingILi8ELi128ELi4ELi16ELi32Ej6__halfLNS0_11ScoringFuncE1EEEvPKT5_PKbPfiPT4_PiiiibPKf,"",@"SHT_CUDA_INFO"
	.sectionflags	@""
	.align	4


	//----- nvinfo : EIATTR_CUDA_API_VERSION
	.align		4
        /*0000*/ 	.byte	0x04, 0x37
        /*0002*/ 	.short	(.L_4195 - .L_4194)
.L_4194:
        /*0004*/ 	.word	0x00000082


	//----- nvinfo : EIATTR_KPARAM_INFO
	.align		4
.L_4195:
        /*0008*/ 	.byte	0x04, 0x17
        /*000a*/ 	.short	(.L_4197 - .L_4196)
.L_4196:
        /*000c*/ 	.word	0x00000000
        /*0010*/ 	.short	0x000a
        /*0012*/ 	.short	0x0040
        /*0014*/ 	.byte	0x00, 0xf5, 0x21, 0x00


	//----- nvinfo : EIATTR_KPARAM_INFO
	.align		4
.L_4197:
        /*0018*/ 	.byte	0x04, 0x17
        /*001a*/ 	.short	(.L_4199 - .L_4198)
.L_4198:
        /*001c*/ 	.word	0x00000000
        /*0020*/ 	.short	0x0009
        /*0022*/ 	.short	0x003c
        /*0024*/ 	.byte	0x00, 0xf0, 0x05, 0x00


	//----- nvinfo : EIATTR_KPARAM_INFO
	.align		4
.L_4199:
        /*0028*/ 	.byte	0x04, 0x17
        /*002a*/ 	.short	(.L_4201 - .L_4200)
.L_4200:
        /*002c*/ 	.word	0x00000000
        /*0030*/ 	.short	0x0008
        /*0032*/ 	.short	0x0038
        /*0034*/ 	.byte	0x00, 0xf0, 0x11, 0x00


	//----- nvinfo : EIATTR_KPARAM_INFO
	.align		4
.L_4201:
        /*0038*/ 	.byte	0x04, 0x17
        /*003a*/ 	.short	(.L_4203 - .L_4202)
.L_4202:
        /*003c*/ 	.word	0x00000000
        /*0040*/ 	.short	0x0007
        /*0042*/ 	.short	0x0034
        /*0044*/ 	.byte	0x00, 0xf0, 0x11, 0x00


	//----- nvinfo : EIATTR_KPARAM_INFO
	.align		4
.L_4203:
        /*0048*/ 	.byte	0x04, 0x17
        /*004a*/ 	.short	(.L_4205 - .L_4204)
.L_4204:
        /*004c*/ 	.word	0x00000000
        /*0050*/ 	.short	0x0006
        /*0052*/ 	.short	0x0030
        /*0054*/ 	.byte	0x00, 0xf0, 0x11, 0x00


	//----- nvinfo : EIATTR_KPARAM_INFO
	.align		4
.L_4205:
        /*0058*/ 	.byte	0x04, 0x17
        /*005a*/ 	.short	(.L_4207 - .L_4206)
.L_4206:
        /*005c*/ 	.word	0x00000000
        /*0060*/ 	.short	0x0005
        /*0062*/ 	.short	0x0028
        /*0064*/ 	.byte	0x00, 0xf5, 0x21, 0x00


	//----- nvinfo : EIATTR_KPARAM_INFO
	.align		4
.L_4207:
        /*0068*/ 	.byte	0x04, 0x17
        /*006a*/ 	.short	(.L_4209 - .L_4208)
.L_4208:
        /*006c*/ 	.word	0x00000000
        /*0070*/ 	.short	0x0004
        /*0072*/ 	.short	0x0020
        /*0074*/ 	.byte	0x00, 0xf5, 0x21, 0x00


	//----- nvinfo : EIATTR_KPARAM_INFO
	.align		4
.L_4209:
        /*0078*/ 	.byte	0x04, 0x17
        /*007a*/ 	.short	(.L_4211 - .L_4210)
.L_4210:
        /*007c*/ 	.word	0x00000000
        /*0080*/ 	.short	0x0003
        /*0082*/ 	.short	0x0018
        /*0084*/ 	.byte	0x00, 0xf0, 0x11, 0x00


	//----- nvinfo : EIATTR_KPARAM_INFO
	.align		4
.L_4211:
        /*0088*/ 	.byte	0x04, 0x17
        /*008a*/ 	.short	(.L_4213 - .L_4212)
.L_4212:
        /*008c*/ 	.word	0x00000000
        /*0090*/ 	.short	0x0002
        /*0092*/ 	.short	0x0010
        /*0094*/ 	.byte	0x00, 0xf5, 0x21, 0x00


	//----- nvinfo : EIATTR_KPARAM_INFO
	.align		4
.L_4213:
        /*0098*/ 	.byte	0x04, 0x17
        /*009a*/ 	.short	(.L_4215 - .L_4214)
.L_4214:
        /*009c*/ 	.word	0x00000000
        /*00a0*/ 	.short	0x0001
        /*00a2*/ 	.short	0x0008
        /*00a4*/ 	.byte	0x00, 0xf5, 0x21, 0x00


	//----- nvinfo : EIATTR_KPARAM_INFO
	.align		4
.L_4215:
        /*00a8*/ 	.byte	0x04, 0x17
        /*00aa*/ 	.short	(.L_4217 - .L_4216)
.L_4216:
        /*00ac*/ 	.word	0x00000000
        /*00b0*/ 	.short	0x0000
        /*00b2*/ 	.short	0x0000
        /*00b4*/ 	.byte	0x00, 0xf5, 0x21, 0x00


	//----- nvinfo : EIATTR_SPARSE_MMA_MASK
	.align		4
.L_4217:
        /*00b8*/ 	.byte	0x03, 0x50
        /*00ba*/ 	.short	0x0000


	//----- nvinfo : EIATTR_MAXREG_COUNT
	.align		4
        /*00bc*/ 	.byte	0x03, 0x1b
        /*00be*/ 	.short	0x00ff


	//----- nvinfo : EIATTR_MERCURY_ISA_VERSION
	.align		4
        /*00c0*/ 	.byte	0x03, 0x5f
        /*00c2*/ 	.short	0x0101


	//----- nvinfo : EIATTR_COOP_GROUP_MASK_REGIDS
	.align		4
        /*00c4*/ 	.byte	0x04, 0x29
        /*00c6*/ 	.short	(.L_4219 - .L_4218)


	//   ....[0]....
.L_4218:
        /*00c8*/ 	.word	0xffffffff


	//   ....[1]....
        /*00cc*/ 	.word	0xffffffff


	//   ....[2]....
        /*00d0*/ 	.word	0xffffffff


	//   ....[3]....
        /*00d4*/ 	.word	0xffffffff


	//   ....[4]....
        /*00d8*/ 	.word	0xffffffff


	//   ....[5]....
        /*00dc*/ 	.word	0xffffffff


	//   ....[6]....
        /*00e0*/ 	.word	0xffffffff


	//   ....[7]....
        /*00e4*/ 	.word	0xffffffff


	//   ....[8]....
        /*00e8*/ 	.word	0xffffffff


	//   ....[9]....
        /*00ec*/ 	.word	0xffffffff


	//   ....[10]....
        /*00f0*/ 	.word	0xffffffff


	//   ....[11]....
        /*00f4*/ 	.word	0xffffffff


	//----- nvinfo : EIATTR_COOP_GROUP_INSTR_OFFSETS
	.align		4
.L_4219:
        /*00f8*/ 	.byte	0x04, 0x28
        /*00fa*/ 	.short	(.L_4221 - .L_4220)


	//   ....[0]....
.L_4220:
        /*00fc*/ 	.word	0x00000990


	//   ....[1]....
        /*0100*/ 	.word	0x000009d0


	//   ....[2]....
        /*0104*/ 	.word	0x00000a00


	//   ....[3]....
        /*0108*/ 	.word	0x00000a70


	//   ....[4]....
        /*010c*/ 	.word	0x00000a90


	//   ....[5]....
        /*0110*/ 	.word	0x00000aa0


	//   ....[6]....
        /*0114*/ 	.word	0x00000b10


	//   ....[7]....
        /*0118*/ 	.word	0x00000b30


	//   ....[8]....
        /*011c*/ 	.word	0x00000b90


	//   ....[9]....
        /*0120*/ 	.word	0x00000ba0


	//   ....[10]....
        /*0124*/ 	.word	0x00000be0


	//   ....[11]....
        /*0128*/ 	.word	0x00000c00


	//----- nvinfo : EIATTR_VRC_CTA_INIT_COUNT
	.align		4
.L_4221:
        /*012c*/ 	.byte	0x02, 0x4a
	.zero		1
	.zero		1


	//----- nvinfo : EIATTR_EXIT_INSTR_OFFSETS
	.align		4
        /*0130*/ 	.byte	0x04, 0x1c
        /*0132*/ 	.short	(.L_4223 - .L_4222)


	//   ....[0]....
.L_4222:
        /*0134*/ 	.word	0x00000090


	//   ....[1]....
        /*0138*/ 	.word	0x00001060


	//   ....[2]....
        /*013c*/ 	.word	0x00001080


	//   ....[3]....
        /*0140*/ 	.word	0x000014f0


	//   ....[4]....
        /*0144*/ 	.word	0x00001710


	//   ....[5]....
        /*0148*/ 	.word	0x00001870


	//   ....[6]....
        /*014c*/ 	.word	0x00001940


	//----- nvinfo : EIATTR_MAX_THREADS
	.align		4
.L_4223:
        /*0150*/ 	.byte	0x04, 0x05
        /*0152*/ 	.short	(.L_4225 - .L_4224)
.L_4224:
        /*0154*/ 	.word	0x00000080
        /*0158*/ 	.word	0x00000001
        /*015c*/ 	.word	0x00000001


	//----- nvinfo : EIATTR_CRS_STACK_SIZE
	.align		4
.L_4225:
        /*0160*/ 	.byte	0x04, 0x1e
        /*0162*/ 	.short	(.L_4227 - .L_4226)
.L_4226:
        /*0164*/ 	.word	0x00000000


	//----- nvinfo : EIATTR_CBANK_PARAM_SIZE
	.align		4
.L_4227:
        /*0168*/ 	.byte	0x03, 0x19
        /*016a*/ 	.short	0x0048


	//----- nvinfo : EIATTR_PARAM_CBANK
	.align		4
        /*016c*/ 	.byte	0x04, 0x0a
        /*016e*/ 	.short	(.L_4229 - .L_4228)
	.align		4
.L_4228:
        /*0170*/ 	.word	index@(.nv.constant0._ZN4vllm3moe10topkGatingILi8ELi128ELi4ELi16ELi32Ej6__halfLNS0_11ScoringFuncE1EEEvPKT5_PKbPfiPT4_PiiiibPKf)
        /*0174*/ 	.short	0x0380
        /*0176*/ 	.short	0x0048


	//----- nvinfo : EIATTR_SW_WAR
	.align		4
.L_4229:
        /*0178*/ 	.byte	0x04, 0x36
        /*017a*/ 	.short	(.L_4231 - .L_4230)
.L_4230:
        /*017c*/ 	.word	0x00000008
.L_4231:


//--------------------- .nv.info._ZN4vllm3moe10topkGatingILi8ELi64ELi4ELi16ELi32Ej6__halfLNS0_11ScoringFuncE1EEEvPKT5_PKbPfiPT4_PiiiibPKf --------------------------
	.section	.nv.info._ZN4vllm3moe10topkGatingILi8ELi64ELi4ELi16ELi32Ej6__halfLNS0_11ScoringFuncE1EEEvPKT5_PKbPfiPT4_PiiiibPKf,"",@"SHT_CUDA_INFO"
	.sectionflags	@""
	.align	4


	//----- nvinfo : EIATTR_CUDA_API_VERSION
	.align		4
        /*0000*/ 	.byte	0x04, 0x37
        /*0002*/ 	.short	(.L_4233 - .L_4232)
.L_4232:
        /*0004*/ 	.word	0x00000082


	//----- nvinfo : EIATTR_KPARAM_INFO
	.align		4
.L_4233:
        /*0008*/ 	.byte	0x04, 0x17
        /*000a*/ 	.short	(.L_4235 - .L_4234)
.L_4234:
        /*000c*/ 	.word	0x00000000
        /*0010*/ 	.short	0x000a
        /*0012*/ 	.short	0x0040
        /*0014*/ 	.byte	0x00, 0xf5, 0x21, 0x00


	//----- nvinfo : EIATTR_KPARAM_INFO
	.align		4
.L_4235:
        /*0018*/ 	.byte	0x04, 0x17
        /*001a*/ 	.short	(.L_4237 - .L_4236)
.L_4236:
        /*001c*/ 	.word	0x00000000
        /*0020*/ 	.short	0x0009
        /*0022*/ 	.short	0x003c
        /*0024*/ 	.byte	0x00, 0xf0, 0x05, 0x00


	//----- nvinfo : EIATTR_KPARAM_INFO
	.align		4
.L_4237:
        /*0028*/ 	.byte	0x04, 0x17
        /*002a*/ 	.short	(.L_4239 - .L_4238)
.L_4238:
        /*002c*/ 	.word	0x00000000
        /*0030*/ 	.short	0x0008
        /*0032*/ 	.short	0x0038
        /*0034*/ 	.byte	0x00, 0xf0, 0x11, 0x00


	//----- nvinfo : EIATTR_KPARAM_INFO
	.align		4
.L_4239:
        /*0038*/ 	.byte	0x04, 0x17
        /*003a*/ 	.short	(.L_4241 - .L_4240)
.L_4240:
        /*003c*/ 	.word	0x00000000
        /*0040*/ 	.short	0x0007
        /*0042*/ 	.short	0x0034
        /*0044*/ 	.byte	0x00, 0xf0, 0x11, 0x00


	//----- nvinfo : EIATTR_KPARAM_INFO
	.align		4
.L_4241:
        /*0048*/ 	.byte	0x04, 0x17
        /*004a*/ 	.short	(.L_4243 - .L_4242)
.L_4242:
        /*004c*/ 	.word	0x00000000
        /*0050*/ 	.short	0x0006
        /*0052*/ 	.short	0x0030
        /*0054*/ 	.byte	0x00, 0xf0, 0x11, 0x00


	//----- nvinfo : EIATTR_KPARAM_INFO
	.align		4
.L_4243:
        /*0058*/ 	.byte	0x04, 0x17
        /*005a*/ 	.short	(.L_4245 - .L_4244)
.L_4244:
        /*005c*/ 	.word	0x00000000
        /*0060*/ 	.short	0x0005
        /*0062*/ 	.short	0x0028
        /*0064*/ 	.byte	0x00, 0xf5, 0x21, 0x00


	//----- nvinfo : EIATTR_KPARAM_INFO
	.align		4
.L_4245:
        /*0068*/ 	.byte	0x04, 0x17
        /*006a*/ 	.short	(.L_4247 - .L_4246)
.L_4246:
        /*006c*/ 	.word	0x00000000
        /*0070*/ 	.short	0x0004
        /*0072*/ 	.short	0x0020
        /*0074*/ 	.byte	0x00, 0xf5, 0x21, 0x00


	//----- nvinfo : EIATTR_KPARAM_INFO
	.align		4
.L_4247:
        /*0078*/ 	.byte	0x04, 0x17
        /*007a*/ 	.short	(.L_4249 - .L_4248)
.L_4248:
        /*007c*/ 	.word	0x00000000
        /*0080*/ 	.short	0x0003
        /*0082*/ 	.short	0x0018
        /*0084*/ 	.byte	0x00, 0xf0, 0x11, 0x00


	//----- nvinfo : EIATTR_KPARAM_INFO
	.align		4
.L_4249:
        /*0088*/ 	.byte	0x04, 0x17
        /*008a*/ 	.short	(.L_4251 - .L_4250)
.L_4250:
        /*008c*/ 	.word	0x00000000
        /*0090*/ 	.short	0x0002
        /*0092*/ 	.short	0x0010
        /*0094*/ 	.byte	0x00, 0xf5, 0x21, 0x00


	//----- nvinfo : EIATTR_KPARAM_INFO
	.align		4
.L_4251:
        /*0098*/ 	.byte	0x04, 0x17
        /*009a*/ 	.short	(.L_4253 - .L_4252)
.L_4252:
        /*009c*/ 	.word	0x00000000
        /*00a0*/ 	.short	0x0001
        /*00a2*/ 	.short	0x0008
        /*00a4*/ 	.byte	0x00, 0xf5, 0x21, 0x00


	//----- nvinfo : EIATTR_KPARAM_INFO
	.align		4
.L_4253:
        /*00a8*/ 	.byte	0x04, 0x17
        /*00aa*/ 	.short	(.L_4255 - .L_4254)
.L_4254:
        /*00ac*/ 	.word	0x00000000
        /*00b0*/ 	.short	0x0000
        /*00b2*/ 	.short	0x0000
        /*00b4*/ 	.byte	0x00, 0xf5, 0x21, 0x00


	//----- nvinfo : EIATTR_SPARSE_MMA_MASK
	.align		4
.L_4255:
        /*00b8*/ 	.byte	0x03, 0x50
        /*00ba*/ 	.short	0x0000


	//----- nvinfo : EIATTR_MAXREG_COUNT
	.align		4
        /*00bc*/ 	.byte	0x03, 0x1b
        /*00be*/ 	.short	0x00ff


	//----- nvinfo : EIATTR_MERCURY_ISA_VERSION
	.align		4
        /*00c0*/ 	.byte	0x03, 0x5f
        /*00c2*/ 	.short	0x0101


	//----- nvinfo : EIATTR_COOP_GROUP_MASK_REGIDS
	.align		4
        /*00c4*/ 	.byte	0x04, 0x29
        /*00c6*/ 	.short	(.L_4257 - .L_4256)


	//   ....[0]....
.L_4256:
        /*00c8*/ 	.word	0xffffffff


	//   ....[1]....
        /*00cc*/ 	.word	0xffffffff


	//   ....[2]....
        /*00d0*/ 	.word	0xffffffff


	//   ....[3]....
        /*00d4*/ 	.word	0xffffffff


	//   ....[4]....
        /*00d8*/ 	.word	0xffffffff


	//   ....[5]....
        /*00dc*/ 	.word	0xffffffff


	//   ....[6]....
        /*00e0*/ 	.word	0xffffffff


	//   ....[7]....
        /*00e4*/ 	.word	0xffffffff


	//   ....[8]....
        /*00e8*/ 	.word	0xffffffff


	//----- nvinfo : EIATTR_COOP_GROUP_INSTR_OFFSETS
	.align		4
.L_4257:
        /*00ec*/ 	.byte	0x04, 0x28
        /*00ee*/ 	.short	(.L_4259 - .L_4258)


	//   ....[0]....
.L_4258:
        /*00f0*/ 	.word	0x00000990


	//   ....[1]....
        /*00f4*/ 	.word	0x000009c0


	//   ....[2]....
        /*00f8*/ 	.word	0x00000a50


	//   ....[3]....
        /*00fc*/ 	.word	0x00000a60


	//   ....[4]....
        /*0100*/ 	.word	0x00000a70


	//   ....[5]....
        /*0104*/ 	.word	0x00000ab0


	//   ....[6]....
        /*0108*/ 	.word	0x00000b10


	//   ....[7]....
        /*010c*/ 	.word	0x00000b30


	//   ....[8]....
        /*0110*/ 	.word	0x00000b60


	//----- nvinfo : EIATTR_VRC_CTA_INIT_COUNT
	.align		4
.L_4259:
        /*0114*/ 	.byte	0x02, 0x4a
	.zero		1
	.zero		1


	//----- nvinfo : EIATTR_EXIT_INSTR_OFFSETS
	.align		4
        /*0118*/ 	.byte	0x04, 0x1c
        /*011a*/ 	.short	(.L_4261 - .L_4260)


	//   ....[0]....
.L_4260:
        /*011c*/ 	.word	0x00000090


	//   ....[1]....
        /*0120*/ 	.word	0x00000fc0


	//   ....[2]....
        /*0124*/ 	.word	0x00000fe0


	//   ....[3]....
        /*0128*/ 	.word	0x00001450


	//   ....[4]....
        /*012c*/ 	.word	0x00001670


	//   ....[5]....
        /*0130*/ 	.word	0x000017d0


	//   ....[6]....
        /*0134*/ 	.word	0x000018a0


	//----- nvinfo : EIATTR_MAX_THREADS
	.align		4
.L_4261:
        /*0138*/ 	.byte	0x04, 0x05
        /*013a*/ 	.short	(.L_4263 - .L_4262)
.L_4262:
        /*013c*/ 	.word	0x00000080
        /*0140*/ 	.word	0x00000001
        /*0144*/ 	.word	0x00000001


	//----- nvinfo : EIATTR_CRS_STACK_SIZE
	.align		4
.L_4263:
        /*0148*/ 	.byte	0x04, 0x1e
        /*014a*/ 	.short	(.L_4265 - .L_4264)
.L_4264:
        /*014c*/ 	.word	0x00000000


	//----- nvinfo : EIATTR_CBANK_PARAM_SIZE
	.align		4
.L_4265:
        /*0150*/ 	.byte	0x03, 0x19
        /*0152*/ 	.short	0x0048


	//----- nvinfo : EIATTR_PARAM_CBANK
	.align		4
        /*0154*/ 	.byte	0x04, 0x0a
        /*0156*/ 	.short	(.L_4267 - .L_4266)
	.align		4
.L_4266:
        /*0158*/ 	.word	index@(.nv.constant0._ZN4vllm3moe10topkGatingILi8ELi64ELi4ELi16ELi32Ej6__halfLNS0_11ScoringFuncE1EEEvPKT5_PKbPfiPT4_PiiiibPKf)
        /*015c*/ 	.short	0x0380
        /*015e*/ 	.short	0x0048


	//----- nvinfo : EIATTR_SW_WAR
	.align		4
.L_4267:
        /*0160*/ 	.byte	0x04, 0x36
        /*0162*/ 	.short	(.L_4269 - .L_4268)
.L_4268:
        /*0164*/ 	.word	0x00000008
.L_4269:


//--------------------- .nv.info._ZN4vllm3moe10topkGatingILi8ELi32ELi4ELi16ELi32Ej6__halfLNS0_11ScoringFuncE1EEEvPKT5_PKbPfiPT4_PiiiibPKf --------------------------
	.section	.nv.info._ZN4vllm3moe10topkGatingILi8ELi32ELi4ELi16ELi32Ej6__halfLNS0_11ScoringFuncE1EEEvPKT5_PKbPfiPT4_PiiiibPKf,"",@"SHT_CUDA_INFO"
	.sectionflags	@""
	.align	4


	//----- nvinfo : EIATTR_CUDA_API_VERSION
	.align		4
        /*0000*/ 	.byte	0x04, 0x37
        /*0002*/ 	.short	(.L_4271 - .L_4270)
.L_4270:
        /*0004*/ 	.word	0x00000082


	//----- nvinfo : EIATTR_KPARAM_INFO
	.align		4
.L_4271:
        /*0008*/ 	.byte	0x04, 0x17
        /*000a*/ 	.short	(.L_4273 - .L_4272)
.L_4272:
        /*000c*/ 	.word	0x00000000
        /*0010*/ 	.short	0x000a
        /*0012*/ 	.short	0x0040
        /*0014*/ 	.byte	0x00, 0xf5, 0x21, 0x00


	//----- nvinfo : EIATTR_KPARAM_INFO
	.align		4
.L_4273:
        /*0018*/ 	.byte	0x04, 0x17
        /*001a*/ 	.short	(.L_4275 - .L_4274)
.L_4274:
        /*001c*/ 	.word	0x00000000
        /*0020*/ 	.short	0x0009
        /*0022*/ 	.short	0x003c
        /*0024*/ 	.byte	0x00, 0xf0, 0x05, 0x00


	//----- nvinfo : EIATTR_KPARAM_INFO
	.align		4
.L_4275:
        /*0028*/ 	.byte	0x04, 0x17
        /*002a*/ 	.short	(.L_4277 - .L_4276)
.L_4276:
        /*002c*/ 	.word	0x00000000
        /*0030*/ 	.short	0x0008
        /*0032*/ 	.short	0x0038
        /*0034*/ 	.byte	0x00, 0xf0, 0x11, 0x00


	//----- nvinfo : EIATTR_KPARAM_INFO
	.align		4
.L_4277:
        /*0038*/ 	.byte	0x04, 0x17
        /*003a*/ 	.short	(.L_4279 - .L_4278)
.L_4278:
        /*003c*/ 	.word	0x00000000
        /*0040*/ 	.short	0x0007
        /*0042*/ 	.short	0x0034
        /*0044*/ 	.byte	0x00, 0xf0, 0x11, 0x00


	//----- nvinfo : EIATTR_KPARAM_INFO
	.align		4
.L_4279:
        /*0048*/ 	.byte	0x04, 0x17
        /*004a*/ 	.short	(.L_4281 - .L_4280)
.L_4280:
        /*004c*/ 	.word	0x00000000
        /*0050*/ 	.short	0x0006
        /*0052*/ 	.short	0x0030
        /*0054*/ 	.byte	0x00, 0xf0, 0x11, 0x00


	//----- nvinfo : EIATTR_KPARAM_INFO
	.align		4
.L_4281:
        /*0058*/ 	.byte	0x04, 0x17
        /*005a*/ 	.short	(.L_4283 - .L_4282)
.L_4282:
        /*005c*/ 	.word	0x00000000
        /*0060*/ 	.short	0x0005
        /*0062*/ 	.short	0x0028
        /*0064*/ 	.byte	0x00, 0xf5, 0x21, 0x00


	//----- nvinfo : EIATTR_KPARAM_INFO
	.align		4
.L_4283:
        /*0068*/ 	.byte	0x04, 0x17
        /*006a*/ 	.short	(.L_4285 - .L_4284)
.L_4284:
        /*006c*/ 	.word	0x00000000
        /*0070*/ 	.short	0x0004
        /*0072*/ 	.short	0x0020
        /*0074*/ 	.byte	0x00, 0xf5, 0x21, 0x00


	//----- nvinfo : EIATTR_KPARAM_INFO
	.align		4
.L_4285:
        /*0078*/ 	.byte	0x04, 0x17
        /*007a*/ 	.short	(.L_4287 - .L_4286)
.L_4286:
        /*007c*/ 	.word	0x00000000
        /*0080*/ 	.short	0x0003
        /*0082*/ 	.short	0x0018
        /*0084*/ 	.byte	0x00, 0xf0, 0x11, 0x00


	//----- nvinfo : EIATTR_KPARAM_INFO
	.align		4
.L_4287:
        /*0088*/ 	.byte	0x04, 0x17
        /*008a*/ 	.short	(.L_4289 - .L_4288)
.L_4288:
        /*008c*/ 	.word	0x00000000
        /*0090*/ 	.short	0x0002
        /*0092*/ 	.short	0x0010
        /*0094*/ 	.byte	0x00, 0xf5, 0x21, 0x00


	//----- nvinfo : EIATTR_KPARAM_INFO
	.align		4
.L_4289:
        /*0098*/ 	.byte	0x04, 0x17
        /*009a*/ 	.short	(.L_4291 - .L_4290)
.L_4290:
        /*009c*/ 	.word	0x00000000
        /*00a0*/ 	.short	0x0001
        /*00a2*/ 	.short	0x0008
        /*00a4*/ 	.byte	0x00, 0xf5, 0x21, 0x00


	//----- nvinfo : EIATTR_KPARAM_INFO
	.align		4
.L_4291:
        /*00a8*/ 	.byte	0x04, 0x17
        /*00aa*/ 	.short	(.L_4293 - .L_4292)
.L_4292:
        /*00ac*/ 	.word	0x00000000
        /*00b0*/ 	.short	0x0000
        /*00b2*/ 	.short	0x0000
        /*00b4*/ 	.byte	0x00, 0xf5, 0x21, 0x00


	//----- nvinfo : EIATTR_SPARSE_MMA_MASK
	.align		4
.L_4293:
        /*00b8*/ 	.byte	0x03, 0x50
        /*00ba*/ 	.short	0x0000


	//----- nvinfo : EIATTR_MAXREG_COUNT
	.align		4
        /*00bc*/ 	.byte	0x03, 0x1b
        /*00be*/ 	.short	0x00ff


	//----- nvinfo : EIATTR_MERCURY_ISA_VERSION
	.align		4
        /*00c0*/ 	.byte	0x03, 0x5f
        /*00c2*/ 	.short	0x0101


	//----- nvinfo : EIATTR_COOP_GROUP_MASK_REGIDS
	.align		4
        /*00c4*/ 	.byte	0x04, 0x29
        /*00c6*/ 	.short	(.L_4295 - .L_4294)


	//   ....[0]....
.L_4294:
        /*00c8*/ 	.word	0xffffffff


	//   ....[1]....
        /*00cc*/ 	.word	0xffffffff


	//   ....[2]....
        /*00d0*/ 	.word	0xffffffff


	//   ....[3]....
        /*00d4*/ 	.word	0xffffffff


	//   ....[4]....
        /*00d8*/ 	.word	0xffffffff


	//   ....[5]....
        /*00dc*/ 	.word	0xffffffff


	//----- nvinfo : EIATTR_COOP_GROUP_INSTR_OFFSETS
	.align		4
.L_4295:
        /*00e0*/ 	.byte	0x04, 0x28
        /*00e2*/ 	.short	(.L_4297 - .L_4296)


	//   ....[0]....
.L_4296:
        /*00e4*/ 	.word	0x00000990


	//   ....[1]....
        /*00e8*/ 	.word	0x000009c0


	//   ....[2]....
        /*00ec*/ 	.word	0x00000a40


	//   ....[3]....
        /*00f0*/ 	.word	0x00000a60


	//   ....[4]....
        /*00f4*/ 	.word	0x00000aa0


	//   ....[5]....
        /*00f8*/ 	.word	0x00000ac0


	//----- nvinfo : EIATTR_VRC_CTA_INIT_COUNT
	.align		4
.L_4297:
        /*00fc*/ 	.byte	0x02, 0x4a
	.zero		1
	.zero		1


	//----- nvinfo : EIATTR_EXIT_INSTR_OFFSETS
	.align		4
        /*0100*/ 	.byte	0x04, 0x1c
        /*0102*/ 	.short	(.L_4299 - .L_4298)


	//   ....[0]....
.L_4298:
        /*0104*/ 	.word	0x00000090


	//   ....[1]....
        /*0108*/ 	.word	0x00000f20


	//   ....[2]....
        /*010c*/ 	.word	0x00000f40


	//   ....[3]....
        /*0110*/ 	.word	0x000013b0


	//   ....[4]....
        /*0114*/ 	.word	0x000015d0


	//   ....[5]....
        /*0118*/ 	.word	0x00001730


	//   ....[6]....
        /*011c*/ 	.word	0x00001800


	//----- nvinfo : EIATTR_MAX_THREADS
	.align		4
.L_4299:
        /*0120*/ 	.byte	0x04, 0x05
        /*0122*/ 	.short	(.L_4301 - .L_4300)
.L_4300:
        /*0124*/ 	.word	0x00000080
        /*0128*/ 	.word	0x00000001
        /*012c*/ 	.word	0x00000001


	//----- nvinfo : EIATTR_CRS_STACK_SIZE
	.align		4
.L_4301:
        /*0130*/ 	.byte	0x04, 0x1e
        /*0132*/ 	.short	(.L_4303 - .L_4302)
.L_4302:
        /*0134*/ 	.word	0x00000000


	//----- nvinfo : EIATTR_CBANK_PARAM_SIZE
	.align		4
.L_4303:
        /*0138*/ 	.byte	0x03, 0x19
        /*013a*/ 	.short	0x0048


	//----- nvinfo : EIATTR_PARAM_CBANK
	.align		4
        /*013c*/ 	.byte	0x04, 0x0a
        /*013e*/ 	.short	(.L_4305 - .L_4304)
	.align		4
.L_4304:
        /*0140*/ 	.word	index@(.nv.constant0._ZN4vllm3moe10topkGatingILi8ELi32ELi4ELi16ELi32Ej6__halfLNS0_11ScoringFuncE1EEEvPKT5_PKbPfiPT4_PiiiibPKf)
        /*0144*/ 	.short	0x0380
        /*0146*/ 	.short	0x0048


	//----- nvinfo : EIATTR_SW_WAR
	.align		4
.L_4305:
        /*0148*/ 	.byte	0x04, 0x36
        /*014a*/ 	.short	(.L_4307 - .L_4306)
.L_4306:
        /*014c*/ 	.word	0x00000008
.L_4307:


//--------------------- .nv.info._ZN4vllm3moe10topkGatingILi8ELi16ELi4ELi16ELi32Ej6__halfLNS0_11ScoringFuncE1EEEvPKT5_PKbPfiPT4_PiiiibPKf --------------------------
	.section	.nv.info._ZN4vllm3moe10topkGatingILi8ELi16ELi4ELi16ELi32Ej6__halfLNS0_11ScoringFuncE1EEEvPKT5_PKbPfiPT4_PiiiibPKf,"",@"SHT_CUDA_INFO"
	.sectionflags	@""
	.align	4


	//----- nvinfo : EIATTR_CUDA_API_VERSION
	.align		4
        /*0000*/ 	.byte	0x04, 0x37
        /*0002*/ 	.short	(.L_4309 - .L_4308)
.L_4308:
        /*0004*/ 	.word	0x00000082


	//----- nvinfo : EIATTR_KPARAM_INFO
	.align		4
.L_4309:
        /*0008*/ 	.byte	0x04, 0x17
        /*000a*/ 	.short	(.L_4311 - .L_4310)
.L_4310:
        /*000c*/ 	.word	0x00000000
        /*0010*/ 	.short	0x000a
        /*0012*/ 	.short	0x0040
        /*0014*/ 	.byte	0x00, 0xf5, 0x21, 0x00


	//----- nvinfo : EIATTR_KPARAM_INFO
	.align		4
.L_4311:
        /*0018*/ 	.byte	0x04, 0x17
        /*001a*/ 	.short	(.L_4313 - .L_4312)
.L_4312:
        /*001c*/ 	.word	0x00000000
        /*0020*/ 	.short	0x0009
        /*0022*/ 	.short	0x003c
        /*0024*/ 	.byte	0x00, 0xf0, 0x05, 0x00


	//----- nvinfo : EIATTR_KPARAM_INFO
	.align		4
.L_4313:
        /*0028*/ 	.byte	0x04, 0x17
        /*002a*/ 	.short	(.L_4315 - .L_4314)
.L_4314:
        /*002c*/ 	.word	0x00000000
        /*0030*/ 	.short	0x0008
        /*0032*/ 	.short	0x0038
        /*0034*/ 	.byte	0x00, 0xf0, 0x11, 0x00


	//----- nvinfo : EIATTR_KPARAM_INFO
	.align		4
.L_4315:
        /*0038*/ 	.byte	0x04, 0x17
        /*003a*/ 	.short	(.L_4317 - .L_4316)
.L_4316:
        /*003c*/ 	.word	0x00000000
        /*0040*/ 	.short	0x0007
        /*0042*/ 	.short	0x0034
        /*0044*/ 	.byte	0x00, 0xf0, 0x11, 0x00


	//----- nvinfo : EIATTR_KPARAM_INFO
	.align		4
.L_4317:
        /*0048*/ 	.byte	0x04, 0x17
        /*004a*/ 	.short	(.L_4319 - .L_4318)
.L_4318:
        /*004c*/ 	.word	0x00000000
        /*0050*/ 	.short	0x0006
        /*0052*/ 	.short	0x0030
        /*0054*/ 	.byte	0x00, 0xf0, 0x11, 0x00


	//----- nvinfo : EIATTR_KPARAM_INFO
	.align		4
.L_4319:
        /*0058*/ 	.byte	0x04, 0x17
        /*005a*/ 	.short	(.L_4321 - .L_4320)
.L_4320:
        /*005c*/ 	.word	0x00000000
        /*0060*/ 	.short	0x0005
        /*0062*/ 	.short	0x0028
        /*0064*/ 	.byte	0x00, 0xf5, 0x21, 0x00


	//----- nvinfo : EIATTR_KPARAM_INFO
	.align		4
.L_4321:
        /*0068*/ 	.byte	0x04, 0x17
        /*006a*/ 	.short	(.L_4323 - .L_4322)
.L_4322:
        /*006c*/ 	.word	0x00000000
        /*0070*/ 	.short	0x0004
        /*0072*/ 	.short	0x0020
        /*0074*/ 	.byte	0x00, 0xf5, 0x21, 0x00


	//----- nvinfo : EIATTR_KPARAM_INFO
	.align		4
.L_4323:
        /*0078*/ 	.byte	0x04, 0x17
        /*007a*/ 	.short	(.L_4325 - .L_4324)
.L_4324:
        /*007c*/ 	.word	0x00000000
        /*0080*/ 	.short	0x0003
        /*0082*/ 	.short	0x0018
        /*0084*/ 	.byte	0x00, 0xf0, 0x11, 0x00


	//----- nvinfo : EIATTR_KPARAM_INFO
	.align		4
.L_4325:
        /*0088*/ 	.byte	0x04, 0x17
        /*008a*/ 	.short	(.L_4327 - .L_4326)
.L_4326:
        /*008c*/ 	.word	0x00000000
        /*0090*/ 	.short	0x0002
        /*0092*/ 	.short	0x0010
        /*0094*/ 	.byte	0x00, 0xf5, 0x21, 0x00


	//----- nvinfo : EIATTR_KPARAM_INFO
	.align		4
.L_4327:
        /*0098*/ 	.byte	0x04, 0x17
        /*009a*/ 	.short	(.L_4329 - .L_4328)
.L_4328:
        /*009c*/ 	.word	0x00000000
        /*00a0*/ 	.short	0x0001
        /*00a2*/ 	.short	0x0008
        /*00a4*/ 	.byte	0x00, 0xf5, 0x21, 0x00


	//----- nvinfo : EIATTR_KPARAM_INFO
	.align		4
.L_4329:
        /*00a8*/ 	.byte	0x04, 0x17
        /*00aa*/ 	.short	(.L_4331 - .L_4330)
.L_4330:
        /*00ac*/ 	.word	0x00000000
        /*00b0*/ 	.short	0x0000
        /*00b2*/ 	.short	0x0000
        /*00b4*/ 	.byte	0x00, 0xf5, 0x21, 0x00


	//----- nvinfo : EIATTR_SPARSE_MMA_MASK
	.align		4
.L_4331:
        /*00b8*/ 	.byte	0x03, 0x50
        /*00ba*/ 	.short	0x0000


	//----- nvinfo : EIATTR_MAXREG_COUNT
	.align		4
        /*00bc*/ 	.byte	0x03, 0x1b
        /*00be*/ 	.short	0x00ff


	//----- nvinfo : EIATTR_MERCURY_ISA_VERSION
	.align		4
        /*00c0*/ 	.byte	0x03, 0x5f
        /*00c2*/ 	.short	0x0101


	//----- nvinfo : EIATTR_COOP_GROUP_MASK_REGIDS
	.align		4
        /*00c4*/ 	.byte	0x04, 0x29
        /*00c6*/ 	.short	(.L_4333 - .L_4332)


	//   ....[0]....
.L_4332:
        /*00c8*/ 	.word	0xffffffff


	//   ....[1]....
        /*00cc*/ 	.word	0xffffffff


	//   ....[2]....
        /*00d0*/ 	.word	0xffffffff


	//----- nvinfo : EIATTR_COOP_GROUP_INSTR_OFFSETS
	.align		4
.L_4333:
        /*00d4*/ 	.byte	0x04, 0x28
        /*00d6*/ 	.short	(.L_4335 - .L_4334)


	//   ....[0]....
.L_4334:
        /*00d8*/ 	.word	0x00000980


	//   ....[1]....
        /*00dc*/ 	.word	0x000009e0


	//   ....[2]....
        /*00e0*/ 	.word	0x00000a20


	//----- nvinfo : EIATTR_VRC_CTA_INIT_COUNT
	.align		4
.L_4335:
        /*00e4*/ 	.byte	0x02, 0x4a
	.zero		1
	.zero		1


	//----- nvinfo : EIATTR_EXIT_INSTR_OFFSETS
	.align		4
        /*00e8*/ 	.byte	0x04, 0x1c
        /*00ea*/ 	.short	(.L_4337 - .L_4336)


	//   ....[0]....
.L_4336:
        /*00ec*/ 	.word	0x00000090


	//   ....[1]....
        /*00f0*/ 	.word	0x00000e80


	//   ....[2]....
        /*00f4*/ 	.word	0x00000ea0


	//   ....[3]....
        /*00f8*/ 	.word	0x00001310


	//   ....[4]....
        /*00fc*/ 	.word	0x00001530


	//   ....[5]....
        /*0100*/ 	.word	0x00001690


	//   ....[6]....
        /*0104*/ 	.word	0x00001760


	//----- nvinfo : EIATTR_MAX_THREADS
	.align		4
.L_4337:
        /*0108*/ 	.byte	0x04, 0x05
        /*010a*/ 	.short	(.L_4339 - .L_4338)
.L_4338:
        /*010c*/ 	.word	0x00000080
        /*0110*/ 	.word	0x00000001
        /*0114*/ 	.word	0x00000001


	//----- nvinfo : EIATTR_CRS_STACK_SIZE
	.align		4
.L_4339:
        /*0118*/ 	.byte	0x04, 0x1e
        /*011a*/ 	.short	(.L_4341 - .L_4340)
.L_4340:
        /*011c*/ 	.word	0x00000000


	//----- nvinfo : EIATTR_CBANK_PARAM_SIZE
	.align		4
.L_4341:
        /*0120*/ 	.byte	0x03, 0x19
        /*0122*/ 	.short	0x0048


	//----- nvinfo : EIATTR_PARAM_CBANK
	.align		4
        /*0124*/ 	.byte	0x04, 0x0a
        /*0126*/ 	.short	(.L_4343 - .L_4342)
	.align		4
.L_4342:
        /*0128*/ 	.word	index@(.nv.constant0._ZN4vllm3moe10topkGatingILi8ELi16ELi4ELi16ELi32Ej6__halfLNS0_11ScoringFuncE1EEEvPKT5_PKbPfiPT4_PiiiibPKf)
        /*012c*/ 	.short	0x0380
        /*012e*/ 	.short	0x0048


	//----- nvinfo : EIATTR_SW_WAR
	.align		4
.L_4343:
        /*0130*/ 	.byte	0x04, 0x36
        /*0132*/ 	.short	(.L_4345 - .L_4344)
.L_4344:
        /*0134*/ 	.word	0x00000008
.L_4345:


//--------------------- .nv.info._ZN4vllm3moe10topkGatingILi8ELi8ELi4ELi16ELi32Ej6__halfLNS0_11ScoringFuncE1EEEvPKT5_PKbPfiPT4_PiiiibPKf --------------------------
	.section	.nv.info._ZN4vllm3moe10topkGatingILi8ELi8ELi4ELi16ELi32Ej6__halfLNS0_11ScoringFuncE1EEEvPKT5_PKbPfiPT4_PiiiibPKf,"",@"SHT_CUDA_INFO"
	.sectionflags	@""
	.align	4


	//----- nvinfo : EIATTR_CUDA_API_VERSION
	.align		4
        /*0000*/ 	.byte	0x04, 0x37
        /*0002*/ 	.short	(.L_4347 - .L_4346)
.L_4346:
        /*0004*/ 	.word	0x00000082


	//----- nvinfo : EIATTR_KPARAM_INFO
	.align		4
.L_4347:
        /*0008*/ 	.byte	0x04, 0x17
        /*000a*/ 	.short	(.L_4349 - .L_4348)
.L_4348:
        /*000c*/ 	.word	0x00000000
        /*0010*/ 	.short	0x000a
        /*0012*/ 	.short	0x0040
        /*0014*/ 	.byte	0x00, 0xf5, 0x21, 0x00


	//----- nvinfo : EIATTR_KPARAM_INFO
	.align		4
.L_4349:
        /*0018*/ 	.byte	0x04, 0x17
        /*001a*/ 	.short	(.L_4351 - .L_4350)
.L_4350:
        /*001c*/ 	.word	0x00000000
        /*0020*/ 	.short	0x0009
        /*0022*/ 	.short	0x003c
        /*0024*/ 	.byte	0x00, 0xf0, 0x05, 0x00


	//----- nvinfo : EIATTR_KPARAM_INFO
	.align		4
.L_4351:
        /*0028*/ 	.byte	0x04, 0x17
        /*002a*/ 	.short	(.L_4353 - .L_4352)
.L_4352:
        /*002c*/ 	.word	0x00000000
        /*0030*/ 	.short	0x0008
        /*0032*/ 	.short	0x0038
        /*0034*/ 	.byte	0x00, 0xf0, 0x11, 0x00


	//----- nvinfo : EIATTR_KPARAM_INFO
	.align		4
.L_4353:
        /*0038*/ 	.byte	0x04, 0x17
        /*003a*/ 	.short	(.L_4355 - .L_4354)
.L_4354:
        /*003c*/ 	.word	0x00000000
        /*0040*/ 	.short	0x0007
        /*0042*/ 	.short	0x0034
        /*0044*/ 	.byte	0x00, 0xf0, 0x11, 0x00


	//----- nvinfo : EIATTR_KPARAM_INFO
	.align		4
.L_4355:
        /*0048*/ 	.byte	0x04, 0x17
        /*004a*/ 	.short	(.L_4357 - .L_4356)
.L_4356:
        /*004c*/ 	.word	0x00000000
        /*0050*/ 	.short	0x0006
        /*0052*/ 	.short	0x0030
        /*0054*/ 	.byte	0x00, 0xf0, 0x11, 0x00


	//----- nvinfo : EIATTR_KPARAM_INFO
	.align		4
.L_4357:
        /*0058*/ 	.byte	0x04, 0x17
        /*005a*/ 	.short	(.L_4359 - .L_4358)
.L_4358:
        /*005c*/ 	.word	0x00000000
        /*0060*/ 	.short	0x0005
        /*0062*/ 	.short	0x0028
        /*0064*/ 	.byte	0x00, 0xf5, 0x21, 0x00


	//----- nvinfo : EIATTR_KPARAM_INFO
	.align		4
.L_4359:
        /*0068*/ 	.byte	0x04, 0x17
        /*006a*/ 	.short	(.L_4361 - .L_4360)
.L_4360:
        /*006c*/ 	.word	0x00000000
        /*0070*/ 	.short	0x0004
        /*0072*/ 	.short	0x0020
        /*0074*/ 	.byte	0x00, 0xf5, 0x21, 0x00


	//----- nvinfo : EIATTR_KPARAM_INFO
	.align		4
.L_4361:
        /*0078*/ 	.byte	0x04, 0x17
        /*007a*/ 	.short	(.L_4363 - .L_4362)
.L_4362:
        /*007c*/ 	.word	0x00000000
        /*0080*/ 	.short	0x0003
        /*0082*/ 	.short	0x0018
        /*0084*/ 	.byte	0x00, 0xf0, 0x11, 0x00


	//----- nvinfo : EIATTR_KPARAM_INFO
	.align		4
.L_4363:
        /*0088*/ 	.byte	0x04, 0x17
        /*008a*/ 	.short	(.L_4365 - .L_4364)
.L_4364:
        /*008c*/ 	.word	0x00000000
        /*0090*/ 	.short	0x0002
        /*0092*/ 	.short	0x0010
        /*0094*/ 	.byte	0x00, 0xf5, 0x21, 0x00


	//----- nvinfo : EIATTR_KPARAM_INFO
	.align		4
.L_4365:
        /*0098*/ 	.byte	0x04, 0x17
        /*009a*/ 	.short	(.L_4367 - .L_4366)
.L_4366:
        /*009c*/ 	.word	0x00000000
        /*00a0*/ 	.short	0x0001
        /*00a2*/ 	.short	0x0008
        /*00a4*/ 	.byte	0x00, 0xf5, 0x21, 0x00


	//----- nvinfo : EIATTR_KPARAM_INFO
	.align		4
.L_4367:
        /*00a8*/ 	.byte	0x04, 0x17
        /*00aa*/ 	.short	(.L_4369 - .L_4368)
.L_4368:
        /*00ac*/ 	.word	0x00000000
        /*00b0*/ 	.short	0x0000
        /*00b2*/ 	.short	0x0000
        /*00b4*/ 	.byte	0x00, 0xf5, 0x21, 0x00


	//----- nvinfo : EIATTR_SPARSE_MMA_MASK
	.align		4
.L_4369:
        /*00b8*/ 	.byte	0x03, 0x50
        /*00ba*/ 	.short	0x0000


	//----- nvinfo : EIATTR_MAXREG_COUNT
	.align		4
        /*00bc*/ 	.byte	0x03, 0x1b
        /*00be*/ 	.short	0x00ff


	//----- nvinfo : EIATTR_MERCURY_ISA_VERSION
	.align		4
        /*00c0*/ 	.byte	0x03, 0x5f
        /*00c2*/ 	.short	0x0101


	//----- nvinfo : EIATTR_VRC_CTA_INIT_COUNT
	.align		4
        /*00c4*/ 	.byte	0x02, 0x4a
	.zero		1
	.zero		1


	//----- nvinfo : EIATTR_EXIT_INSTR_OFFSETS
	.align		4
        /*00c8*/ 	.byte	0x04, 0x1c
        /*00ca*/ 	.short	(.L_4371 - .L_4370)


	//   ....[0]....
.L_4370:
        /*00cc*/ 	.word	0x00000090


	//   ....[1]....
        /*00d0*/ 	.word	0x00001350


	//   ....[2]....
        /*00d4*/ 	.word	0x00001370


	//   ....[3]....
        /*00d8*/ 	.word	0x000017e0


	//   ....[4]....
        /*00dc*/ 	.word	0x00001a00


	//   ....[5]....
        /*00e0*/ 	.word	0x00001b60


	//   ....[6]....
        /*00e4*/ 	.word	0x00001c30


	//----- nvinfo : EIATTR_MAX_THREADS
	.align		4
.L_4371:
        /*00e8*/ 	.byte	0x04, 0x05
        /*00ea*/ 	.short	(.L_4373 - .L_4372)
.L_4372:
        /*00ec*/ 	.word	0x00000080
        /*00f0*/ 	.word	0x00000001
        /*00f4*/ 	.word	0x00000001


	//----- nvinfo : EIATTR_CBANK_PARAM_SIZE
	.align		4
.L_4373:
        /*00f8*/ 	.byte	0x03, 0x19
        /*00fa*/ 	.short	0x0048


	//----- nvinfo : EIATTR_PARAM_CBANK
	.align		4
        /*00fc*/ 	.byte	0x04, 0x0a
        /*00fe*/ 	.short	(.L_4375 - .L_4374)
	.align		4
.L_4374:
        /*0100*/ 	.word	index@(.nv.constant0._ZN4vllm3moe10topkGatingILi8ELi8ELi4ELi16ELi32Ej6__halfLNS0_11ScoringFuncE1EEEvPKT5_PKbPfiPT4_PiiiibPKf)
        /*0104*/ 	.short	0x0380
        /*0106*/ 	.short	0x0048


	//----- nvinfo : EIATTR_SW_WAR
	.align		4
.L_4375:
        /*0108*/ 	.byte	0x04, 0x36
        /*010a*/ 	.short	(.L_4377 - .L_4376)
.L_4376:
        /*010c*/ 	.word	0x00000008
.L_4377:


//--------------------- .nv.info._ZN4vllm3moe10topkGatingILi4ELi4ELi4ELi8ELi32Ej6__halfLNS0_11ScoringFuncE1EEEvPKT5_PKbPfiPT4_PiiiibPKf --------------------------
	.section	.nv.info._ZN4vllm3moe10topkGatingILi4ELi4ELi4ELi8ELi32Ej6__halfLNS0_11ScoringFuncE1EEEvPKT5_PKbPfiPT4_PiiiibPKf,"",@"SHT_CUDA_INFO"
	.sectionflags	@""
	.align	4


	//----- nvinfo : EIATTR_CUDA_API_VERSION
	.align		4
        /*0000*/ 	.byte	0x04, 0x37
        /*0002*/ 	.short	(.L_4379 - .L_4378)
.L_4378:
        /*0004*/ 	.word	0x00000082


	//----- nvinfo : EIATTR_KPARAM_INFO
	.align		4
.L_4379:
        /*0008*/ 	.byte	0x04, 0x17
        /*000a*/ 	.short	(.L_4381 - .L_4380)
.L_4380:
        /*000c*/ 	.word	0x00000000
        /*0010*/ 	.short	0x000a
        /*0012*/ 	.short	0x0040
        /*0014*/ 	.byte	0x00, 0xf5, 0x21, 0x00


	//----- nvinfo : EIATTR_KPARAM_INFO
	.align		4
.L_4381:
        /*0018*/ 	.byte	0x04, 0x17
        /*001a*/ 	.short	(.L_4383 - .L_4382)
.L_4382:
        /*001c*/ 	.word	0x00000000
        /*0020*/ 	.short	0x0009
        /*0022*/ 	.short	0x003c
        /*0024*/ 	.byte	0x00, 0xf0, 0x05, 0x00


	//----- nvinfo : EIATTR_KPARAM_INFO
	.align		4
.L_4383:
        /*0028*/ 	.byte	0x04, 0x17
        /*002a*/ 	.short	(.L_4385 - .L_4384)
.L_4384:
        /*002c*/ 	.word	0x00000000
        /*0030*/ 	.short	0x0008
        /*0032*/ 	.short	0x0038
        /*0034*/ 	.byte	0x00, 0xf0, 0x11, 0x00


	//----- nvinfo : EIATTR_KPARAM_INFO
	.align		4
.L_4385:
        /*0038*/ 	.byte	0x04, 0x17
        /*003a*/ 	.short	(.L_4387 - .L_4386)
.L_4386:
        /*003c*/ 	.word	0x00000000
        /*0040*/ 	.short	0x0007
        /*0042*/ 	.short	0x0034
        /*0044*/ 	.byte	0x00, 0xf0, 0x11, 0x00


	//----- nvinfo : EIATTR_KPARAM_INFO
	.align		4
.L_4387:
        /*0048*/ 	.byte	0x04, 0x17
        /*004a*/ 	.short	(.L_4389 - .L_4388)
.L_4388:
        /*004c*/ 	.word	0x00000000
        /*0050*/ 	.short	0x0006
        /*0052*/ 	.short	0x0030
        /*0054*/ 	.byte	0x00, 0xf0, 0x11, 0x00


	//----- nvinfo : EIATTR_KPARAM_INFO
	.align		4
.L_4389:
        /*0058*/ 	.byte	0x04, 0x17
        /*005a*/ 	.short	(.L_4391 - .L_4390)
.L_4390:
        /*005c*/ 	.word	0x00000000
        /*0060*/ 	.short	0x0005
        /*0062*/ 	.short	0x0028
        /*0064*/ 	.byte	0x00, 0xf5, 0x21, 0x00


	//----- nvinfo : EIATTR_KPARAM_INFO
	.align		4
.L_4391:
        /*0068*/ 	.byte	0x04, 0x17
        /*006a*/ 	.short	(.L_4393 - .L_4392)
.L_4392:
        /*006c*/ 	.word	0x00000000
        /*0070*/ 	.short	0x0004
        /*0072*/ 	.short	0x0020
        /*0074*/ 	.byte	0x00, 0xf5, 0x21, 0x00


	//----- nvinfo : EIATTR_KPARAM_INFO
	.align		4
.L_4393:
        /*0078*/ 	.byte	0x04, 0x17
        /*007a*/ 	.short	(.L_4395 - .L_4394)
.L_4394:
        /*007c*/ 	.word	0x00000000
        /*0080*/ 	.short	0x0003
        /*0082*/ 	.short	0x0018
        /*0084*/ 	.byte	0x00, 0xf0, 0x11, 0x00


	//----- nvinfo : EIATTR_KPARAM_INFO
	.align		4
.L_4395:
        /*0088*/ 	.byte	0x04, 0x17
        /*008a*/ 	.short	(.L_4397 - .L_4396)
.L_4396:
        /*008c*/ 	.word	0x00000000
        /*0090*/ 	.short	0x0002
        /*0092*/ 	.short	0x0010
        /*0094*/ 	.byte	0x00, 0xf5, 0x21, 0x00


	//----- nvinfo : EIATTR_KPARAM_INFO
	.align		4
.L_4397:
        /*0098*/ 	.byte	0x04, 0x17
        /*009a*/ 	.short	(.L_4399 - .L_4398)
.L_4398:
        /*009c*/ 	.word	0x00000000
        /*00a0*/ 	.short	0x0001
        /*00a2*/ 	.short	0x0008
        /*00a4*/ 	.byte	0x00, 0xf5, 0x21, 0x00


	//----- nvinfo : EIATTR_KPARAM_INFO
	.align		4
.L_4399:
        /*00a8*/ 	.byte	0x04, 0x17
        /*00aa*/ 	.short	(.L_4401 - .L_4400)
.L_4400:
        /*00ac*/ 	.word	0x00000000
        /*00b0*/ 	.short	0x0000
        /*00b2*/ 	.short	0x0000
        /*00b4*/ 	.byte	0x00, 0xf5, 0x21, 0x00


	//----- nvinfo : EIATTR_SPARSE_MMA_MASK
	.align		4
.L_4401:
        /*00b8*/ 	.byte	0x03, 0x50
        /*00ba*/ 	.short	0x0000


	//----- nvinfo : EIATTR_MAXREG_COUNT
	.align		4
        /*00bc*/ 	.byte	0x03, 0x1b
        /*00be*/ 	.short	0x00ff


	//----- nvinfo : EIATTR_MERCURY_ISA_VERSION
	.align		4
        /*00c0*/ 	.byte	0x03, 0x5f
        /*00c2*/ 	.short	0x0101


	//----- nvinfo : EIATTR_VRC_CTA_INIT_COUNT
	.align		4
        /*00c4*/ 	.byte	0x02, 0x4a
	.zero		1
	.zero		1


	//----- nvinfo : EIATTR_EXIT_INSTR_OFFSETS
	.align		4
        /*00c8*/ 	.byte	0x04, 0x1c
        /*00ca*/ 	.short	(.L_4403 - .L_4402)


	//   ....[0]....
.L_4402:
        /*00cc*/ 	.word	0x00000080


	//   ....[1]....
        /*00d0*/ 	.word	0x00001650


	//   ....[2]....
        /*00d4*/ 	.word	0x00001680


	//   ....[3]....
        /*00d8*/ 	.word	0x00001af0


	//   ....[4]....
        /*00dc*/ 	.word	0x00001d10


	//   ....[5]....
        /*00e0*/ 	.word	0x00001e70


	//   ....[6]....
        /*00e4*/ 	.word	0x00001f40


	//----- nvinfo : EIATTR_MAX_THREADS
	.align		4
.L_4403:
        /*00e8*/ 	.byte	0x04, 0x05
        /*00ea*/ 	.short	(.L_4405 - .L_4404)
.L_4404:
        /*00ec*/ 	.word	0x00000080
        /*00f0*/ 	.word	0x00000001
        /*00f4*/ 	.word	0x00000001


	//----- nvinfo : EIATTR_CBANK_PARAM_SIZE
	.align		4
.L_4405:
        /*00f8*/ 	.byte	0x03, 0x19
        /*00fa*/ 	.short	0x0048


	//----- nvinfo : EIATTR_PARAM_CBANK
	.align		4
        /*00fc*/ 	.byte	0x04, 0x0a
        /*00fe*/ 	.short	(.L_4407 - .L_4406)
	.align		4
.L_4406:
        /*0100*/ 	.word	index@(.nv.constant0._ZN4vllm3moe10topkGatingILi4ELi4ELi4ELi8ELi32Ej6__halfLNS0_11ScoringFuncE1EEEvPKT5_PKbPfiPT4_PiiiibPKf)
        /*0104*/ 	.short	0x0380
        /*0106*/ 	.short	0x0048


	//----- nvinfo : EIATTR_SW_WAR
	.align		4
.L_4407:
        /*0108*/ 	.byte	0x04, 0x36
        /*010a*/ 	.short	(.L_4409 - .L_4408)
.L_4408:
        /*010c*/ 	.word	0x00000008
.L_4409:


//--------------------- .nv.info._ZN4vllm3moe10topkGatingILi2ELi2ELi4ELi4ELi32Ej6__halfLNS0_11ScoringFuncE1EEEvPKT5_PKbPfiPT4_PiiiibPKf --------------------------
	.section	.nv.info._ZN4vllm3moe10topkGatingILi2ELi2ELi4ELi4ELi32Ej6__halfLNS0_11ScoringFuncE1EEEvPKT5_PKbPfiPT4_PiiiibPKf,"",@"SHT_CUDA_INFO"
	.sectionflags	@""
	.align	4


	//----- nvinfo : EIATTR_CUDA_API_VERSION
	.align		4
        /*0000*/ 	.byte	0x04, 0x37
        /*0002*/ 	.short	(.L_4411 - .L_4410)
.L_4410:
        /*0004*/ 	.word	0x00000082


	//----- nvinfo : EIATTR_KPARAM_INFO
	.align		4
.L_4411:
        /*0008*/ 	.byte	0x04, 0x17
        /*000a*/ 	.short	(.L_4413 - .L_4412)
.L_4412:
        /*000c*/ 	.word	0x00000000
        /*0010*/ 	.short	0x000a
        /*0012*/ 	.short	0x0040
        /*0014*/ 	.byte	0x00, 0xf5, 0x21, 0x00


	//----- nvinfo : EIATTR_KPARAM_INFO
	.align		4
.L_4413:
        /*0018*/ 	.byte	0x04, 0x17
        /*001a*/ 	.short	(.L_4415 - .L_4414)
.L_4414:
        /*001c*/ 	.word	0x00000000
        /*0020*/ 	.short	0x0009
        /*0022*/ 	.short	0x003c
        /*0024*/ 	.byte	0x00, 0xf0, 0x05, 0x00


	//----- nvinfo : EIATTR_KPARAM_INFO
	.align		4
.L_4415:
        /*0028*/ 	.byte	0x04, 0x17
        /*002a*/ 	.short	(.L_4417 - .L_4416)
.L_4416:
        /*002c*/ 	.word	0x00000000
        /*0030*/ 	.short	0x0008
        /*0032*/ 	.short	0x0038
        /*0034*/ 	.byte	0x00, 0xf0, 0x11, 0x00


	//----- nvinfo : EIATTR_KPARAM_INFO
	.align		4
.L_4417:
        /*0038*/ 	.byte	0x04, 0x17
        /*003a*/ 	.short	(.L_4419 - .L_4418)
.L_4418:
        /*003c*/ 	.word	0x00000000
        /*0040*/ 	.short	0x0007
        /*0042*/ 	.short	0x0034
        /*0044*/ 	.byte	0x00, 0xf0, 0x11, 0x00


	//----- nvinfo : EIATTR_KPARAM_INFO
	.align		4
.L_4419:
        /*0048*/ 	.byte	0x04, 0x17
        /*004a*/ 	.short	(.L_4421 - .L_4420)
.L_4420:
        /*004c*/ 	.word	0x00000000
        /*0050*/ 	.short	0x0006
        /*0052*/ 	.short	0x0030
        /*0054*/ 	.byte	0x00, 0xf0, 0x11, 0x00


	//----- nvinfo : EIATTR_KPARAM_INFO
	.align		4
.L_4421:
        /*0058*/ 	.byte	0x04, 0x17
        /*005a*/ 	.short	(.L_4423 - .L_4422)
.L_4422:
        /*005c*/ 	.word	0x00000000
        /*0060*/ 	.short	0x0005
        /*0062*/ 	.short	0x0028
        /*0064*/ 	.byte	0x00, 0xf5, 0x21, 0x00


	//----- nvinfo : EIATTR_KPARAM_INFO
	.align		4
.L_4423:
        /*0068*/ 	.byte	0x04, 0x17
        /*006a*/ 	.short	(.L_4425 - .L_4424)
.L_4424:
        /*006c*/ 	.word	0x00000000
        /*0070*/ 	.short	0x0004
        /*0072*/ 	.short	0x0020
        /*0074*/ 	.byte	0x00, 0xf5, 0x21, 0x00


	//----- nvinfo : EIATTR_KPARAM_INFO
	.align		4
.L_4425:
        /*0078*/ 	.byte	0x04, 0x17
        /*007a*/ 	.short	(.L_4427 - .L_4426)
.L_4426:
        /*007c*/ 	.word	0x00000000
        /*0080*/ 	.short	0x0003
        /*0082*/ 	.short	0x0018
        /*0084*/ 	.byte	0x00, 0xf0, 0x11, 0x00


	//----- nvinfo : EIATTR_KPARAM_INFO
	.align		4
.L_4427:
        /*0088*/ 	.byte	0x04, 0x17
        /*008a*/ 	.short	(.L_4429 - .L_4428)
.L_4428:
        /*008c*/ 	.word	0x00000000
        /*0090*/ 	.short	0x0002
        /*0092*/ 	.short	0x0010
        /*0094*/ 	.byte	0x00, 0xf5, 0x21, 0x00


	//----- nvinfo : EIATTR_KPARAM_INFO
	.align		4
.L_4429:
        /*0098*/ 	.byte	0x04, 0x17
        /*009a*/ 	.short	(.L_4431 - .L_4430)
.L_4430:
        /*009c*/ 	.word	0x00000000
        /*00a0*/ 	.short	0x0001
        /*00a2*/ 	.short	0x0008
        /*00a4*/ 	.byte	0x00, 0xf5, 0x21, 0x00


	//----- nvinfo : EIATTR_KPARAM_INFO
	.align		4
.L_4431:
        /*00a8*/ 	.byte	0x04, 0x17
        /*00aa*/ 	.short	(.L_4433 - .L_4432)
.L_4432:
        /*00ac*/ 	.word	0x00000000
        /*00b0*/ 	.short	0x0000
        /*00b2*/ 	.short	0x0000
        /*00b4*/ 	.byte	0x00, 0xf5, 0x21, 0x00


	//----- nvinfo : EIATTR_SPARSE_MMA_MASK
	.align		4
.L_4433:
        /*00b8*/ 	.byte	0x03, 0x50
        /*00ba*/ 	.short	0x0000


	//----- nvinfo : EIATTR_MAXREG_COUNT
	.align		4
        /*00bc*/ 	.byte	0x03, 0x1b
        /*00be*/ 	.short	0x00ff


	//----- nvinfo : EIATTR_MERCURY_ISA_VERSION
	.align		4
        /*00c0*/ 	.byte	0x03, 0x5f
        /*00c2*/ 	.short	0x0101


	//----- nvinfo : EIATTR_VRC_CTA_INIT_COUNT
	.align		4
        /*00c4*/ 	.byte	0x02, 0x4a
	.zero		1
	.zero		1


	//----- nvinfo : EIATTR_EXIT_INSTR_OFFSETS
	.align		4
        /*00c8*/ 	.byte	0x04, 0x1c
        /*00ca*/ 	.short	(.L_4435 - .L_4434)


	//   ....[0]....
.L_4434:
        /*00cc*/ 	.word	0x00000080


	//   ....[1]....
        /*00d0*/ 	.word	0x00001030


	//   ....[2]....
        /*00d4*/ 	.word	0x00001050


	//   ....[3]....
        /*00d8*/ 	.word	0x000014c0


	//   ....[4]....
        /*00dc*/ 	.word	0x000016e0


	//   ....[5]....
        /*00e0*/ 	.word	0x00001840


	//   ....[6]....
        /*00e4*/ 	.word	0x00001910


	//----- nvinfo : EIATTR_MAX_THREADS
	.align		4
.L_4435:
        /*00e8*/ 	.byte	0x04, 0x05
        /*00ea*/ 	.short	(.L_4437 - .L_4436)
.L_4436:
        /*00ec*/ 	.word	0x00000080
        /*00f0*/ 	.word	0x00000001
        /*00f4*/ 	.word	0x00000001


	//----- nvinfo : EIATTR_CBANK_PARAM_SIZE
	.align		4
.L_4437:
        /*00f8*/ 	.byte	0x03, 0x19
        /*00fa*/ 	.short	0x0048


	//----- nvinfo : EIATTR_PARAM_CBANK
	.align		4
        /*00fc*/ 	.byte	0x04, 0x0a
        /*00fe*/ 	.short	(.L_4439 - .L_4438)
	.align		4
.L_4438:
        /*0100*/ 	.word	index@(.nv.constant0._ZN4vllm3moe10topkGatingILi2ELi2ELi4ELi4ELi32Ej6__halfLNS0_11ScoringFuncE1EEEvPKT5_PKbPfiPT4_PiiiibPKf)
        /*0104*/ 	.short	0x0380
        /*0106*/ 	.short	0x0048


	//----- nvinfo : EIATTR_SW_WAR
	.align		4
.L_4439:
        /*0108*/ 	.byte	0x04, 0x36
        /*010a*/ 	.short	(.L_4441 - .L_4440)
.L_4440:
        /*010c*/ 	.word	0x00000008
.L_4441:


//--------------------- .nv.info._ZN4vllm3moe10topkGatingILi1ELi1ELi4ELi2ELi32Ej6__halfLNS0_11ScoringFuncE1EEEvPKT5_PKbPfiPT4_PiiiibPKf --------------------------
	.section	.nv.info._ZN4vllm3moe10topkGatingILi1ELi1ELi4ELi2ELi32Ej6__halfLNS0_11ScoringFuncE1EEEvPKT5_PKbPfiPT4_PiiiibPKf,"",@"SHT_CUDA_INFO"
	.sectionflags	@""
	.align	4


	//----- nvinfo : EIATTR_CUDA_API_VERSION
	.align		4
        /*0000*/ 	.byte	0x04, 0x37
        /*0002*/ 	.short	(.L_4443 - .L_4442)
.L_4442:
        /*0004*/ 	.word	0x00000082


	//----- nvinfo : EIATTR_KPARAM_INFO
	.align		4
.L_4443:
        /*0008*/ 	.byte	0x04, 0x17
        /*000a*/ 	.short	(.L_4445 - .L_4444)
.L_4444:
        /*000c*/ 	.word	0x00000000
        /*0010*/ 	.short	0x000a
        /*0012*/ 	.short	0x0040
        /*0014*/ 	.byte	0x00, 0xf5, 0x21, 0x00


	//----- nvinfo : EIATTR_KPARAM_INFO
	.align		4
.L_4445:
        /*0018*/ 	.byte	0x04, 0x17
        /*001a*/ 	.short	(.L_4447 - .L_4446)
.L_4446:
        /*001c*/ 	.word	0x00000000
        /*0020*/ 	.short	0x0009
        /*0022*/ 	.short	0x003c
        /*0024*/ 	.byte	0x00, 0xf0, 0x05, 0x00


	//----- nvinfo : EIATTR_KPARAM_INFO
	.align		4
.L_4447:
        /*0028*/ 	.byte	0x04, 0x17
        /*002a*/ 	.short	(.L_4449 - .L_4448)
.L_4448:
        /*002c*/ 	.word	0x00000000
        /*0030*/ 	.short	0x0008
        /*0032*/ 	.short	0x0038
        /*0034*/ 	.byte	0x00, 0xf0, 0x11, 0x00


	//----- nvinfo : EIATTR_KPARAM_INFO
	.align		4
.L_4449:
        /*0038*/ 	.byte	0x04, 0x17
        /*003a*/ 	.short	(.L_4451 - .L_4450)
.L_4450:
        /*003c*/ 	.word	0x00000000
        /*0040*/ 	.short	0x0007
        /*0042*/ 	.short	0x0034
        /*0044*/ 	.byte	0x00, 0xf0, 0x11, 0x00


	//----- nvinfo : EIATTR_KPARAM_INFO
	.align		4
.L_4451:
        /*0048*/ 	.byte	0x04, 0x17
        /*004a*/ 	.short	(.L_4453 - .L_4452)
.L_4452:
        /*004c*/ 	.word	0x00000000
        /*0050*/ 	.short	0x0006
        /*0052*/ 	.short	0x0030
        /*0054*/ 	.byte	0x00, 0xf0, 0x11, 0x00


	//----- nvinfo : EIATTR_KPARAM_INFO
	.align		4
.L_4453:
        /*0058*/ 	.byte	0x04, 0x17
        /*005a*/ 	.short	(.L_4455 - .L_4454)
.L_4454:
        /*005c*/ 	.word	0x00000000
        /*0060*/ 	.short	0x0005
        /*0062*/ 	.short	0x0028
        /*0064*/ 	.byte	0x00, 0xf5, 0x21, 0x00


	//----- nvinfo : EIATTR_KPARAM_INFO
	.align		4
.L_4455:
        /*0068*/ 	.byte	0x04, 0x17
        /*006a*/ 	.short	(.L_4457 - .L_4456)
.L_4456:
        /*006c*/ 	.word	0x00000000
        /*0070*/ 	.short	0x0004
        /*0072*/ 	.short	0x0020
        /*0074*/ 	.byte	0x00, 0xf5, 0x21, 0x00


	//----- nvinfo : EIATTR_KPARAM_INFO
	.align		4
.L_4457:
        /*0078*/ 	.byte	0x04, 0x17
        /*007a*/ 	.short	(.L_4459 - .L_4458)
.L_4458:
        /*007c*/ 	.word	0x00000000
        /*0080*/ 	.short	0x0003
        /*0082*/ 	.short	0x0018
        /*0084*/ 	.byte	0x00, 0xf0, 0x11, 0x00


	//----- nvinfo : EIATTR_KPARAM_INFO
	.align		4
.L_4459:
        /*0088*/ 	.byte	0x04, 0x17
        /*008a*/ 	.short	(.L_4461 - .L_4460)
.L_4460:
        /*008c*/ 	.word	0x00000000
        /*0090*/ 	.short	0x0002
        /*0092*/ 	.short	0x0010
        /*0094*/ 	.byte	0x00, 0xf5, 0x21, 0x00


	//----- nvinfo : EIATTR_KPARAM_INFO
	.align		4
.L_4461:
        /*0098*/ 	.byte	0x04, 0x17
        /*009a*/ 	.short	(.L_4463 - .L_4462)
.L_4462:
        /*009c*/ 	.word	0x00000000
        /*00a0*/ 	.short	0x0001
        /*00a2*/ 	.short	0x0008
        /*00a4*/ 	.byte	0x00, 0xf5, 0x21, 0x00


	//----- nvinfo : EIATTR_KPARAM_INFO
	.align		4
.L_4463:
        /*00a8*/ 	.byte	0x04, 0x17
        /*00aa*/ 	.short	(.L_4465 - .L_4464)
.L_4464:
        /*00ac*/ 	.word	0x00000000
        /*00b0*/ 	.short	0x0000
        /*00b2*/ 	.short	0x0000
        /*00b4*/ 	.byte	0x00, 0xf5, 0x21, 0x00


	//----- nvinfo : EIATTR_SPARSE_MMA_MASK
	.align		4
.L_4465:
        /*00b8*/ 	.byte	0x03, 0x50
        /*00ba*/ 	.short	0x0000


	//----- nvinfo : EIATTR_MAXREG_COUNT
	.align		4
        /*00bc*/ 	.byte	0x03, 0x1b
        /*00be*/ 	.short	0x00ff


	//----- nvinfo : EIATTR_MERCURY_ISA_VERSION
	.align		4
        /*00c0*/ 	.byte	0x03, 0x5f
        /*00c2*/ 	.short	0x0101


	//----- nvinfo : EIATTR_VRC_CTA_INIT_COUNT
	.align		4
        /*00c4*/ 	.byte	0x02, 0x4a
	.zero		1
	.zero		1


	//----- nvinfo : EIATTR_EXIT_INSTR_OFFSETS
	.align		4
        /*00c8*/ 	.byte	0x04, 0x1c
        /*00ca*/ 	.short	(.L_4467 - .L_4466)


	//   ....[0]....
.L_4466:
        /*00cc*/ 	.word	0x00000080


	//   ....[1]....
        /*00d0*/ 	.word	0x00000910


	//   ....[2]....
        /*00d4*/ 	.word	0x00000920


	//   ....[3]....
        /*00d8*/ 	.word	0x00000d90


	//   ....[4]....
        /*00dc*/ 	.word	0x00000fb0


	//   ....[5]....
        /*00e0*/ 	.word	0x00001110


	//   ....[6]....
        /*00e4*/ 	.word	0x000011e0


	//----- nvinfo : EIATTR_MAX_THREADS
	.align		4
.L_4467:
        /*00e8*/ 	.byte	0x04, 0x05
        /*00ea*/ 	.short	(.L_4469 - .L_4468)
.L_4468:
        /*00ec*/ 	.word	0x00000080
        /*00f0*/ 	.word	0x00000001
        /*00f4*/ 	.word	0x00000001


	//----- nvinfo : EIATTR_CBANK_PARAM_SIZE
	.align		4
.L_4469:
        /*00f8*/ 	.byte	0x03, 0x19
        /*00fa*/ 	.short	0x0048


	//----- nvinfo : EIATTR_PARAM_CBANK
	.align		4
        /*00fc*/ 	.byte	0x04, 0x0a
        /*00fe*/ 	.short	(.L_4471 - .L_4470)
	.align		4
.L_4470:
        /*0100*/ 	.word	index@(.nv.constant0._ZN4vllm3moe10topkGatingILi1ELi1ELi4ELi2ELi32Ej6__halfLNS0_11ScoringFuncE1EEEvPKT5_PKbPfiPT4_PiiiibPKf)
        /*0104*/ 	.short	0x0380
        /*0106*/ 	.short	0x0048


	//----- nvinfo : EIATTR_SW_WAR
	.align		4
.L_4471:
        /*0108*/ 	.byte	0x04, 0x36
        /*010a*/ 	.short	(.L_4473 - .L_4472)
.L_4472:
        /*010c*/ 	.word	0x00000008
.L_4473:


//--------------------- .nv.info._ZN4vllm3moe10moeSigmoidILi256E6__halfEEvPKT0_PKbPfi --------------------------
	.section	.nv.info._ZN4vllm3moe10moeSigmoidILi256E6__halfEEvPKT0_PKbPfi,"",@"SHT_CUDA_INFO"
	.sectionflags	@""
	.align	4


	//----- nvinfo : EIATTR_CUDA_API_VERSION
	.align		4
        /*0000*/ 	.byte	0x04, 0x37
        /*0002*/ 	.short	(.L_4475 - .L_4474)
.L_4474:
        /*0004*/ 	.word	0x00000082


	//----- nvinfo : EIATTR_KPARAM_INFO
	.align		4
.L_4475:
        /*0008*/ 	.byte	0x04, 0x17
        /*000a*/ 	.short	(.L_4477 - .L_4476)
.L_4476:
        /*000c*/ 	.word	0x00000000
        /*0010*/ 	.short	0x0003
        /*0012*/ 	.short	0x0018
        /*0014*/ 	.byte	0x00, 0xf0, 0x11, 0x00


	//----- nvinfo : EIATTR_KPARAM_INFO
	.align		4
.L_4477:
        /*0018*/ 	.byte	0x04, 0x17
        /*001a*/ 	.short	(.L_4479 - .L_4478)
.L_4478:
        /*001c*/ 	.word	0x00000000
        /*0020*/ 	.short	0x0002
        /*0022*/ 	.short	0x0010
        /*0024*/ 	.byte	0x00, 0xf5, 0x21, 0x00


	//----- nvinfo : EIATTR_KPARAM_INFO
	.align		4
.L_4479:
        /*0028*/ 	.byte	0x04, 0x17
        /*002a*/ 	.short	(.L_4481 - .L_4480)
.L_4480:
        /*002c*/ 	.word	0x00000000
        /*0030*/ 	.short	0x0001
        /*0032*/ 	.short	0x0008
        /*0034*/ 	.byte	0x00, 0xf5, 0x21, 0x00


	//----- nvinfo : EIATTR_KPARAM_INFO
	.align		4
.L_4481:
        /*0038*/ 	.byte	0x04, 0x17
        /*003a*/ 	.short	(.L_4483 - .L_4482)
.L_4482:
        /*003c*/ 	.word	0x00000000
        /*0040*/ 	.short	0x0000
        /*0042*/ 	.short	0x0000
        /*0044*/ 	.byte	0x00, 0xf5, 0x21, 0x00


	//----- nvinfo : EIATTR_SPARSE_MMA_MASK
	.align		4
.L_4483:
        /*0048*/ 	.byte	0x03, 0x50
        /*004a*/ 	.short	0x0000


	//----- nvinfo : EIATTR_MAXREG_COUNT
	.align		4
        /*004c*/ 	.byte	0x03, 0x1b
        /*004e*/ 	.short	0x00ff


	//----- nvinfo : EIATTR_MERCURY_ISA_VERSION
	.align		4
        /*0050*/ 	.byte	0x03, 0x5f
        /*0052*/ 	.short	0x0101


	//----- nvinfo : EIATTR_VRC_CTA_INIT_COUNT
	.align		4
        /*0054*/ 	.byte	0x02, 0x4a
	.zero		1
	.zero		1


	//----- nvinfo : EIATTR_EXIT_INSTR_OFFSETS
	.align		4
        /*0058*/ 	.byte	0x04, 0x1c
        /*005a*/ 	.short	(.L_4485 - .L_4484)


	//   ....[0]....
.L_4484:
        /*005c*/ 	.word	0x00000120


	//   ....[1]....
        /*0060*/ 	.word	0x00000160


	//   ....[2]....
        /*0064*/ 	.word	0x00000380


	//   ....[3]....
        /*0068*/ 	.word	0x000006a0


	//----- nvinfo : EIATTR_MAX_THREADS
	.align		4
.L_4485:
        /*006c*/ 	.byte	0x04, 0x05
        /*006e*/ 	.short	(.L_4487 - .L_4486)
.L_4486:
        /*0070*/ 	.word	0x00000100
        /*0074*/ 	.word	0x00000001
        /*0078*/ 	.word	0x00000001


	//----- nvinfo : EIATTR_CRS_STACK_SIZE
	.align		4
.L_4487:
        /*007c*/ 	.byte	0x04, 0x1e
        /*007e*/ 	.short	(.L_4489 - .L_4488)
.L_4488:
        /*0080*/ 	.word	0x00000000


	//----- nvinfo : EIATTR_CBANK_PARAM_SIZE
	.align		4
.L_4489:
        /*0084*/ 	.byte	0x03, 0x19
        /*0086*/ 	.short	0x001c


	//----- nvinfo : EIATTR_PARAM_CBANK
	.align		4
        /*0088*/ 	.byte	0x04, 0x0a
        /*008a*/ 	.short	(.L_4491 - .L_4490)
	.align		4
.L_4490:
        /*008c*/ 	.word	index@(.nv.constant0._ZN4vllm3moe10moeSigmoidILi256E6__halfEEvPKT0_PKbPfi)
        /*0090*/ 	.short	0x0380
        /*0092*/ 	.short	0x001c


	//----- nvinfo : EIATTR_SW_WAR
	.align		4
.L_4491:
        /*0094*/ 	.byte	0x04, 0x36
        /*0096*/ 	.short	(.L_4493 - .L_4492)
.L_4492:
        /*0098*/ 	.word	0x00000008
.L_4493:


//--------------------- .nv.info._ZN4vllm3moe10topkGatingILi18ELi576ELi4ELi4ELi32Ei6__halfLNS0_11ScoringFuncE1EEEvPKT5_PKbPfiPT4_PiiiibPKf --------------------------
	.section	.nv.info._ZN4vllm3moe10topkGatingILi18ELi576ELi4ELi4ELi32Ei6__halfLNS0_11ScoringFuncE1EEEvPKT5_PKbPfiPT4_PiiiibPKf,"",@"SHT_CUDA_INFO"
	.sectionflags	@""
	.align	4


	//----- nvinfo : EIATTR_CUDA_API_VERSION
	.align		4
        /*0000*/ 	.byte	0x04, 0x37
        /*0002*/ 	.short	(.L_4495 - .L_4494)
.L_4494:
        /*0004*/ 	.word	0x00000082


	//----- nvinfo : EIATTR_KPARAM_INFO
	.align		4
.L_4495:
        /*0008*/ 	.byte	0x04, 0x17
        /*000a*/ 	.short	(.L_4497 - .L_4496)
.L_4496:
        /*000c*/ 	.word	0x00000000
        /*0010*/ 	.short	0x000a
        /*0012*/ 	.short	0x0040
        /*0014*/ 	.byte	0x00, 0xf5, 0x21, 0x00


	//----- nvinfo : EIATTR_KPARAM_INFO
	.align		4
.L_4497:
        /*0018*/ 	.byte	0x04, 0x17
        /*001a*/ 	.short	(.L_4499 - .L_4498)
.L_4498:
        /*001c*/ 	.word	0x00000000
        /*0020*/ 	.short	0x0009
        /*0022*/ 	.short	0x003c
        /*0024*/ 	.byte	0x00, 0xf0, 0x05, 0x00


	//----- nvinfo : EIATTR_KPARAM_INFO
	.align		4
.L_4499:
        /*0028*/ 	.byte	0x04, 0x17
        /*002a*/ 	.short	(.L_4501 - .L_4500)
.L_4500:
        /*002c*/ 	.word	0x00000000
        /*0030*/ 	.short	0x0008
        /*0032*/ 	.short	0x0038
        /*0034*/ 	.byte	0x00, 0xf0, 0x11, 0x00


	//----- nvinfo : EIATTR_KPARAM_INFO
	.align		4
.L_4501:
        /*0038*/ 	.byte	0x04, 0x17
        /*003a*/ 	.short	(.L_4503 - .L_4502)
.L_4502:
        /*003c*/ 	.word	0x00000000
        /*0040*/ 	.short	0x0007
        /*0042*/ 	.short	0x0034
        /*0044*/ 	.byte	0x00, 0xf0, 0x11, 0x00


	//----- nvinfo : EIATTR_KPARAM_INFO
	.align		4
.L_4503:
        /*0048*/ 	.byte	0x04, 0x17
        /*004a*/ 	.short	(.L_4505 - .L_4504)
.L_4504:
        /*004c*/ 	.word	0x00000000
        /*0050*/ 	.short	0x0006
        /*0052*/ 	.short	0x0030
        /*0054*/ 	.byte	0x00, 0xf0, 0x11, 0x00


	//----- nvinfo : EIATTR_KPARAM_INFO
	.align		4
.L_4505:
        /*0058*/ 	.byte	0x04, 0x17
        /*005a*/ 	.short	(.L_4507 - .L_4506)
.L_4506:
        /*005c*/ 	.word	0x00000000
        /*0060*/ 	.short	0x0005
        /*0062*/ 	.short	0x0028
        /*0064*/ 	.byte	0x00, 0xf5, 0x21, 0x00


	//----- nvinfo : EIATTR_KPARAM_INFO
	.align		4
.L_4507:
        /*0068*/ 	.byte	0x04, 0x17
        /*006a*/ 	.short	(.L_4509 - .L_4508)
.L_4508:
        /*006c*/ 	.word	0x00000000
        /*0070*/ 	.short	0x0004
        /*0072*/ 	.short	0x0020
        /*0074*/ 	.byte	0x00, 0xf5, 0x21, 0x00


	//----- nvinfo : EIATTR_KPARAM_INFO
	.align		4
.L_4509:
        /*0078*/ 	.byte	0x04, 0x17
        /*007a*/ 	.short	(.L_4511 - .L_4510)
.L_4510:
        /*007c*/ 	.word	0x00000000
        /*0080*/ 	.short	0x0003
        /*0082*/ 	.short	0x0018
        /*0084*/ 	.byte	0x00, 0xf0, 0x11, 0x00


	//----- nvinfo : EIATTR_KPARAM_INFO
	.align		4
.L_4511:
        /*0088*/ 	.byte	0x04, 0x17
        /*008a*/ 	.short	(.L_4513 - .L_4512)
.L_4512:
        /*008c*/ 	.word	0x00000000
        /*0090*/ 	.short	0x0002
        /*0092*/ 	.short	0x0010
        /*0094*/ 	.byte	0x00, 0xf5, 0x21, 0x00


	//----- nvinfo : EIATTR_KPARAM_INFO
	.align		4
.L_4513:
        /*0098*/ 	.byte	0x04, 0x17
        /*009a*/ 	.short	(.L_4515 - .L_4514)
.L_4514:
        /*009c*/ 	.word	0x00000000
        /*00a0*/ 	.short	0x0001
        /*00a2*/ 	.short	0x0008
        /*00a4*/ 	.byte	0x00, 0xf5, 0x21, 0x00


	//----- nvinfo : EIATTR_KPARAM_INFO
	.align		4
.L_4515:
        /*00a8*/ 	.byte	0x04, 0x17
        /*00aa*/ 	.short	(.L_4517 - .L_4516)
.L_4516:
        /*00ac*/ 	.word	0x00000000
        /*00b0*/ 	.short	0x0000
        /*00b2*/ 	.short	0x0000
        /*00b4*/ 	.byte	0x00, 0xf5, 0x21, 0x00


	//----- nvinfo : EIATTR_SPARSE_MMA_MASK
	.align		4
.L_4517:
        /*00b8*/ 	.byte	0x03, 0x50
        /*00ba*/ 	.short	0x0000


	//----- nvinfo : EIATTR_MAXREG_COUNT
	.align		4
        /*00bc*/ 	.byte	0x03, 0x1b
        /*00be*/ 	.short	0x00ff


	//----- nvinfo : EIATTR_MERCURY_ISA_VERSION
	.align		4
        /*00c0*/ 	.byte	0x03, 0x5f
        /*00c2*/ 	.short	0x0101


	//----- nvinfo : EIATTR_COOP_GROUP_MASK_REGIDS
	.align		4
        /*00c4*/ 	.byte	0x04, 0x29
        /*00c6*/ 	.short	(.L_4519 - .L_4518)


	//   ....[0]....
.L_4518:
        /*00c8*/ 	.word	0xffffffff


	//   ....[1]....
        /*00cc*/ 	.word	0xffffffff


	//   ....[2]....
        /*00d0*/ 	.word	0xffffffff


	//   ....[3]....
        /*00d4*/ 	.word	0xffffffff


	//   ....[4]....
        /*00d8*/ 	.word	0xffffffff


	//   ....[5]....
        /*00dc*/ 	.word	0xffffffff


	//   ....[6]....
        /*00e0*/ 	.word	0xffffffff


	//   ....[7]....
        /*00e4*/ 	.word	0xffffffff


	//   ....[8]....
        /*00e8*/ 	.word	0xffffffff


	//   ....[9]....
        /*00ec*/ 	.word	0xffffffff


	//   ....[10]....
        /*00f0*/ 	.word	0xffffffff


	//   ....[11]....
        /*00f4*/ 	.word	0xffffffff


	//   ....[12]....
        /*00f8*/ 	.word	0xffffffff


	//   ....[13]....
        /*00fc*/ 	.word	0xffffffff


	//   ....[14]....
        /*0100*/ 	.word	0xffffffff


	//----- nvinfo : EIATTR_COOP_GROUP_INSTR_OFFSETS
	.align		4
.L_4519:
        /*0104*/ 	.byte	0x04, 0x28
        /*0106*/ 	.short	(.L_4521 - .L_4520)


	//   ....[0]....
.L_4520:
        /*0108*/ 	.word	0x000012b0


	//   ....[1]....
        /*010c*/ 	.word	0x00001300


	//   ....[2]....
        /*0110*/ 	.word	0x00001370


	//   ....[3]....
        /*0114*/ 	.word	0x00001380


	//   ....[4]....
        /*0118*/ 	.word	0x00001580


	//   ....[5]....
        /*011c*/ 	.word	0x000015a0


	//   ....[6]....
        /*0120*/ 	.word	0x000015d0


	//   ....[7]....
        /*0124*/ 	.word	0x00001630


	//   ....[8]....
        /*0128*/ 	.word	0x00001670


	//   ....[9]....
        /*012c*/ 	.word	0x00001680


	//   ....[10]....
        /*0130*/ 	.word	0x000016a0


	//   ....[11]....
        /*0134*/ 	.word	0x00001700


	//   ....[12]....
        /*0138*/ 	.word	0x00001730


	//   ....[13]....
        /*013c*/ 	.word	0x00001740


	//   ....[14]....
        /*0140*/ 	.word	0x00001770


	//----- nvinfo : EIATTR_VRC_CTA_INIT_COUNT
	.align		4
.L_4521:
        /*0144*/ 	.byte	0x02, 0x4a
	.zero		1
	.zero		1


	//----- nvinfo : EIATTR_EXIT_INSTR_OFFSETS
	.align		4
        /*0148*/ 	.byte	0x04, 0x1c
        /*014a*/ 	.short	(.L_4523 - .L_4522)


	//   ....[0]....
.L_4522:
        /*014c*/ 	.word	0x00000080


	//   ....[1]....
        /*0150*/ 	.word	0x00001d00


	//   ....[2]....
        /*0154*/ 	.word	0x00001d40


	//   ....[3]....
        /*0158*/ 	.word	0x000021a0


	//   ....[4]....
        /*015c*/ 	.word	0x000023c0


	//   ....[5]....
        /*0160*/ 	.word	0x00002520


	//   ....[6]....
        /*0164*/ 	.word	0x000025f0


	//----- nvinfo : EIATTR_MAX_THREADS
	.align		4
.L_4523:
        /*0168*/ 	.byte	0x04, 0x05
        /*016a*/ 	.short	(.L_4525 - .L_4524)
.L_4524:
        /*016c*/ 	.word	0x00000080
        /*0170*/ 	.word	0x00000001
        /*0174*/ 	.word	0x00000001


	//----- nvinfo : EIATTR_CRS_STACK_SIZE
	.align		4
.L_4525:
        /*0178*/ 	.byte	0x04, 0x1e
        /*017a*/ 	.short	(.L_4527 - .L_4526)
.L_4526:
        /*017c*/ 	.word	0x00000000


	//----- nvinfo : EIATTR_CBANK_PARAM_SIZE
	.align		4
.L_4527:
        /*0180*/ 	.byte	0x03, 0x19
        /*0182*/ 	.short	0x0048


	//----- nvinfo : EIATTR_PARAM_CBANK
	.align		4
        /*0184*/ 	.byte	0x04, 0x0a
        /*0186*/ 	.short	(.L_4529 - .L_4528)
	.align		4
.L_4528:
        /*0188*/ 	.word	index@(.nv.constant0._ZN4vllm3moe10topkGatingILi18ELi576ELi4ELi4ELi32Ei6__halfLNS0_11ScoringFuncE1EEEvPKT5_PKbPfiPT4_PiiiibPKf)
        /*018c*/ 	.short	0x0380
        /*018e*/ 	.short	0x0048


	//----- nvinfo : EIATTR_SW_WAR
	.align		4
.L_4529:
        /*0190*/ 	.byte	0x04, 0x36
        /*0192*/ 	.short	(.L_4531 - .L_4530)
.L_4530:
        /*0194*/ 	.word	0x00000008
.L_4531:


//--------------------- .nv.info._ZN4vllm3moe10topkGatingILi14ELi448ELi4ELi4ELi32Ei6__halfLNS0_11ScoringFuncE1EEEvPKT5_PKbPfiPT4_PiiiibPKf --------------------------
	.section	.nv.info._ZN4vllm3moe10topkGatingILi14ELi448ELi4ELi4ELi32Ei6__halfLNS0_11ScoringFuncE1EEEvPKT5_PKbPfiPT4_PiiiibPKf,"",@"SHT_CUDA_INFO"
	.sectionflags	@""
	.align	4


	//----- nvinfo : EIATTR_CUDA_API_VERSION
	.align		4
        /*0000*/ 	.byte	0x04, 0x37
        /*0002*/ 	.short	(.L_4533 - .L_4532)
.L_4532:
        /*0004*/ 	.word	0x00000082


	//----- nvinfo : EIATTR_KPARAM_INFO
	.align		4
.L_4533:
        /*0008*/ 	.byte	0x04, 0x17
        /*000a*/ 	.short	(.L_4535 - .L_4534)
.L_4534:
        /*000c*/ 	.word	0x00000000
        /*0010*/ 	.short	0x000a
        /*0012*/ 	.short	0x0040
        /*0014*/ 	.byte	0x00, 0xf5, 0x21, 0x00


	//----- nvinfo : EIATTR_KPARAM_INFO
	.align		4
.L_4535:
        /*0018*/ 	.byte	0x04, 0x17
        /*001a*/ 	.short	(.L_4537 - .L_4536)
.L_4536:
        /*001c*/ 	.word	0x00000000
        /*0020*/ 	.short	0x0009
        /*0022*/ 	.short	0x003c
        /*0024*/ 	.byte	0x00, 0xf0, 0x05, 0x00


	//----- nvinfo : EIATTR_KPARAM_INFO
	.align		4
.L_4537:
        /*0028*/ 	.byte	0x04, 0x17
        /*002a*/ 	.short	(.L_4539 - .L_4538)
.L_4538:
        /*002c*/ 	.word	0x00000000
        /*0030*/ 	.short	0x0008
        /*0032*/ 	.short	0x0038
        /*0034*/ 	.byte	0x00, 0xf0, 0x11, 0x00


	//----- nvinfo : EIATTR_KPARAM_INFO
	.align		4
.L_4539:
        /*0038*/ 	.byte	0x04, 0x17
        /*003a*/ 	.short	(.L_4541 - .L_4540)
.L_4540:
        /*003c*/ 	.word	0x00000000
        /*0040*/ 	.short	0x0007
        /*0042*/ 	.short	0x0034
        /*0044*/ 	.byte	0x00, 0xf0, 0x11, 0x00


	//----- nvinfo : EIATTR_KPARAM_INFO
	.align		4
.L_4541:
        /*0048*/ 	.byte	0x04, 0x17
        /*004a*/ 	.short	(.L_4543 - .L_4542)
.L_4542:
        /*004c*/ 	.word	0x00000000
        /*0050*/ 	.short	0x0006
        /*0052*/ 	.short	0x0030
        /*0054*/ 	.byte	0x00, 0xf0, 0x11, 0x00


	//----- nvinfo : EIATTR_KPARAM_INFO
	.align		4
.L_4543:
        /*0058*/ 	.byte	0x04, 0x17
        /*005a*/ 	.short	(.L_4545 - .L_4544)
.L_4544:
        /*005c*/ 	.word	0x00000000
        /*0060*/ 	.short	0x0005
        /*0062*/ 	.short	0x0028
        /*0064*/ 	.byte	0x00, 0xf5, 0x21, 0x00


	//----- nvinfo : EIATTR_KPARAM_INFO
	.align		4
.L_4545:
        /*0068*/ 	.byte	0x04, 0x17
        /*006a*/ 	.short	(.L_4547 - .L_4546)
.L_4546:
        /*006c*/ 	.word	0x00000000
        /*0070*/ 	.short	0x0004
        /*0072*/ 	.short	0x0020
        /*0074*/ 	.byte	0x00, 0xf5, 0x21, 0x00


	//----- nvinfo : EIATTR_KPARAM_INFO
	.align		4
.L_4547:
        /*0078*/ 	.byte	0x04, 0x17
        /*007a*/ 	.short	(.L_4549 - .L_4548)
.L_4548:
        /*007c*/ 	.word	0x00000000
        /*0080*/ 	.short	0x0003
        /*0082*/ 	.short	0x0018
        /*0084*/ 	.byte	0x00, 0xf0, 0x11, 0x00


	//----- nvinfo : EIATTR_KPARAM_INFO
	.align		4
.L_4549:
        /*0088*/ 	.byte	0x04, 0x17
        /*008a*/ 	.short	(.L_4551 - .L_4550)
.L_4550:
        /*008c*/ 	.word	0x00000000
        /*0090*/ 	.short	0x0002
        /*0092*/ 	.short	0x0010
        /*0094*/ 	.byte	0x00, 0xf5, 0x21, 0x00


	//----- nvinfo : EIATTR_KPARAM_INFO
	.align		4
.L_4551:
        /*0098*/ 	.byte	0x04, 0x17
        /*009a*/ 	.short	(.L_4553 - .L_4552)
.L_4552:
        /*009c*/ 	.word	0x00000000
        /*00a0*/ 	.short	0x0001
        /*00a2*/ 	.short	0x0008
        /*00a4*/ 	.byte	0x00, 0xf5, 0x21, 0x00


	//----- nvinfo : EIATTR_KPARAM_INFO
	.align		4
.L_4553:
        /*00a8*/ 	.byte	0x04, 0x17
        /*00aa*/ 	.short	(.L_4555 - .L_4554)
.L_4554:
        /*00ac*/ 	.word	0x00000000
        /*00b0*/ 	.short	0x0000
        /*00b2*/ 	.short	0x0000
        /*00b4*/ 	.byte	0x00, 0xf5, 0x21, 0x00


	//----- nvinfo : EIATTR_SPARSE_MMA_MASK
	.align		4
.L_4555:
        /*00b8*/ 	.byte	0x03, 0x50
        /*00ba*/ 	.short	0x0000


	//----- nvinfo : EIATTR_MAXREG_COUNT
	.align		4
        /*00bc*/ 	.byte	0x03, 0x1b
        /*00be*/ 	.short	0x00ff


	//----- nvinfo : EIATTR_MERCURY_ISA_VERSION
	.align		4
        /*00c0*/ 	.byte	0x03, 0x5f
        /*00c2*/ 	.short	0x0101


	//----- nvinfo : EIATTR_COOP_GROUP_MASK_REGIDS
	.align		4
        /*00c4*/ 	.byte	0x04, 0x29
        /*00c6*/ 	.short	(.L_4557 - .L_4556)


	//   ....[0]....
.L_4556:
        /*00c8*/ 	.word	0xffffffff


	//   ....[1]....
        /*00cc*/ 	.word	0xffffffff


	//   ....[2]....
        /*00d0*/ 	.word	0xffffffff


	//   ....[3]....
        /*00d4*/ 	.word	0xffffffff


	//   ....[4]....
        /*00d8*/ 	.word	0xffffffff


	//   ....[5]....
        /*00dc*/ 	.word	0xffffffff


	//   ....[6]....
        /*00e0*/ 	.word	0xffffffff


	//   ....[7]....
        /*00e4*/ 	.word	0xffffffff


	//   ....[8]....
        /*00e8*/ 	.word	0xffffffff


	//   ....[9]....
        /*00ec*/ 	.word	0xffffffff


	//   ....[10]....
        /*00f0*/ 	.word	0xffffffff


	//   ....[11]....
        /*00f4*/ 	.word	0xffffffff


	//   ....[12]....
        /*00f8*/ 	.word	0xffffffff


	//   ....[13]....
        /*00fc*/ 	.word	0xffffffff


	//   ....[14]....
        /*0100*/ 	.word	0xffffffff


	//----- nvinfo : EIATTR_COOP_GROUP_INSTR_OFFSETS
	.align		4
.L_4557:
        /*0104*/ 	.byte	0x04, 0x28
        /*0106*/ 	.short	(.L_4559 - .L_4558)


	//   ....[0]....
.L_4558:
        /*0108*/ 	.word	0x00000ef0


	//   ....[1]....
        /*010c*/ 	.word	0x00000f60


	//   ....[2]....
        /*0110*/ 	.word	0x00000fd0


	//   ....[3]....
        /*0114*/ 	.word	0x00000fe0


	//   ....[4]....
        /*0118*/ 	.word	0x00001160


	//   ....[5]....
        /*011c*/ 	.word	0x00001180


	//   ....[6]....
        /*0120*/ 	.word	0x000011b0


	//   ....[7]....
        /*0124*/ 	.word	0x00001210


	//   ....[8]....
        /*0128*/ 	.word	0x00001250


	//   ....[9]....
        /*012c*/ 	.word	0x00001260


	//   ....[10]....
        /*0130*/ 	.word	0x00001280


	//   ....[11]....
        /*0134*/ 	.word	0x000012e0


	//   ....[12]....
        /*0138*/ 	.word	0x00001310


	//   ....[13]....
        /*013c*/ 	.word	0x00001320


	//   ....[14]....
        /*0140*/ 	.word	0x00001350


	//----- nvinfo : EIATTR_VRC_CTA_INIT_COUNT
	.align		4
.L_4559:
        /*0144*/ 	.byte	0x02, 0x4a
	.zero		1
	.zero		1


	//----- nvinfo : EIATTR_EXIT_INSTR_OFFSETS
	.align		4
        /*0148*/ 	.byte	0x04, 0x1c
        /*014a*/ 	.short	(.L_4561 - .L_4560)


	//   ....[0]....
.L_4560:
        /*014c*/ 	.word	0x00000080


	//   ....[1]....
        /*0150*/ 	.word	0x000018a0


	//   ....[2]....
        /*0154*/ 	.word	0x000018c0


	//   ....[3]....
        /*0158*/ 	.word	0x00001d30


	//   ....[4]....
        /*015c*/ 	.word	0x00001f50


	//   ....[5]....
        /*0160*/ 	.word	0x000020b0


	//   ....[6]....
        /*0164*/ 	.word	0x00002180


	//----- nvinfo : EIATTR_MAX_THREADS
	.align		4
.L_4561:
        /*0168*/ 	.byte	0x04, 0x05
        /*016a*/ 	.short	(.L_4563 - .L_4562)
.L_4562:
        /*016c*/ 	.word	0x00000080
        /*0170*/ 	.word	0x00000001
        /*0174*/ 	.word	0x00000001


	//----- nvinfo : EIATTR_CRS_STACK_SIZE
	.align		4
.L_4563:
        /*0178*/ 	.byte	0x04, 0x1e
        /*017a*/ 	.short	(.L_4565 - .L_4564)
.L_4564:
        /*017c*/ 	.word	0x00000000


	//----- nvinfo : EIATTR_CBANK_PARAM_SIZE
	.align		4
.L_4565:
        /*0180*/ 	.byte	0x03, 0x19
        /*0182*/ 	.short	0x0048


	//----- nvinfo : EIATTR_PARAM_CBANK
	.align		4
        /*0184*/ 	.byte	0x04, 0x0a
        /*0186*/ 	.short	(.L_4567 - .L_4566)
	.align		4
.L_4566:
        /*0188*/ 	.word	index@(.nv.constant0._ZN4vllm3moe10topkGatingILi14ELi448ELi4ELi4ELi32Ei6__halfLNS0_11ScoringFuncE1EEEvPKT5_PKbPfiPT4_PiiiibPKf)
        /*018c*/ 	.short	0x0380
        /*018e*/ 	.short	0x0048


	//----- nvinfo : EIATTR_SW_WAR
	.align		4
.L_4567:
        /*0190*/ 	.byte	0x04, 0x36
        /*0192*/ 	.short	(.L_4569 - .L_4568)
.L_4568:
        /*0194*/ 	.word	0x00000008
.L_4569:


//--------------------- .nv.info._ZN4vllm3moe10topkGatingILi12ELi384ELi4ELi4ELi32Ei6__halfLNS0_11ScoringFuncE1EEEvPKT5_PKbPfiPT4_PiiiibPKf --------------------------
	.section	.nv.info._ZN4vllm3moe10topkGatingILi12ELi384ELi4ELi4ELi32Ei6__halfLNS0_11ScoringFuncE1EEEvPKT5_PKbPfiPT4_PiiiibPKf,"",@"SHT_CUDA_INFO"
	.sectionflags	@""
	.align	4


	//----- nvinfo : EIATTR_CUDA_API_VERSION
	.align		4
        /*0000*/ 	.byte	0x04, 0x37
        /*0002*/ 	.short	(.L_4571 - .L_4570)
.L_4570:
        /*0004*/ 	.word	0x00000082


	//----- nvinfo : EIATTR_KPARAM_INFO
	.align		4
.L_4571:
        /*0008*/ 	.byte	0x04, 0x17
        /*000a*/ 	.short	(.L_4573 - .L_4572)
.L_4572:
        /*000c*/ 	.word	0x00000000
        /*0010*/ 	.short	0x000a
        /*0012*/ 	.short	0x0040
        /*0014*/ 	.byte	0x00, 0xf5, 0x21, 0x00


	//----- nvinfo : EIATTR_KPARAM_INFO
	.align		4
.L_4573:
        /*0018*/ 	.byte	0x04, 0x17
        /*001a*/ 	.short	(.L_4575 - .L_4574)
.L_4574:
        /*001c*/ 	.word	0x00000000
        /*0020*/ 	.short	0x0009
        /*0022*/ 	.short	0x003c
        /*0024*/ 	.byte	0x00, 0xf0, 0x05, 0x00


	//----- nvinfo : EIATTR_KPARAM_INFO
	.align		4
.L_4575:
        /*0028*/ 	.byte	0x04, 0x17
        /*002a*/ 	.short	(.L_4577 - .L_4576)
.L_4576:
        /*002c*/ 	.word	0x00000000
        /*0030*/ 	.short	0x0008
        /*0032*/ 	.short	0x0038
        /*0034*/ 	.byte	0x00, 0xf0, 0x11, 0x00


	//----- nvinfo : EIATTR_KPARAM_INFO
	.align		4
.L_4577:
        /*0038*/ 	.byte	0x04, 0x17
        /*003a*/ 	.short	(.L_4579 - .L_4578)
.L_4578:
        /*003c*/ 	.word	0x00000000
        /*0040*/ 	.short	0x0007
        /*0042*/ 	.short	0x0034
        /*0044*/ 	.byte	0x00, 0xf0, 0x11, 0x00


	//----- nvinfo : EIATTR_KPARAM_INFO
	.align		4
.L_4579:
        /*0048*/ 	.byte	0x04, 0x17
        /*004a*/ 	.short	(.L_4581 - .L_4580)
.L_4580:
        /*004c*/ 	.word	0x00000000
        /*0050*/ 	.short	0x0006
        /*0052*/ 	.short	0x0030
        /*0054*/ 	.byte	0x00, 0xf0, 0x11, 0x00


	//----- nvinfo : EIATTR_KPARAM_INFO
	.align		4
.L_4581:
        /*0058*/ 	.byte	0x04, 0x17
        /*005a*/ 	.short	(.L_4583 - .L_4582)
.L_4582:
        /*005c*/ 	.word	0x00000000
        /*0060*/ 	.short	0x0005
        /*0062*/ 	.short	0x0028
        /*0064*/ 	.byte	0x00, 0xf5, 0x21, 0x00


	//----- nvinfo : EIATTR_KPARAM_INFO
	.align		4
.L_4583:
        /*0068*/ 	.byte	0x04, 0x17
        /*006a*/ 	.short	(.L_4585 - .L_4584)
.L_4584:
        /*006c*/ 	.word	0x00000000
        /*0070*/ 	.short	0x0004
        /*0072*/ 	.short	0x0020
        /*0074*/ 	.byte	0x00, 0xf5, 0x21, 0x00


	//----- nvinfo : EIATTR_KPARAM_INFO
	.align		4
.L_4585:
        /*0078*/ 	.byte	0x04, 0x17
        /*007a*/ 	.short	(.L_4587 - .L_4586)
.L_4586:
        /*007c*/ 	.word	0x00000000
        /*0080*/ 	.short	0x0003
        /*0082*/ 	.short	0x0018
        /*0084*/ 	.byte	0x00, 0xf0, 0x11, 0x00


	//----- nvinfo : EIATTR_KPARAM_INFO
	.align		4
.L_4587:
        /*0088*/ 	.byte	0x04, 0x17
        /*008a*/ 	.short	(.L_4589 - .L_4588)
.L_4588:
        /*008c*/ 	.word	0x00000000
        /*0090*/ 	.short	0x0002
        /*0092*/ 	.short	0x0010
        /*0094*/ 	.byte	0x00, 0xf5, 0x21, 0x00


	//----- nvinfo : EIATTR_KPARAM_INFO
	.align		4
.L_4589:
        /*0098*/ 	.byte	0x04, 0x17
        /*009a*/ 	.short	(.L_4591 - .L_4590)
.L_4590:
        /*009c*/ 	.word	0x00000000
        /*00a0*/ 	.short	0x0001
        /*00a2*/ 	.short	0x0008
        /*00a4*/ 	.byte	0x00, 0xf5, 0x21, 0x00


	//----- nvinfo : EIATTR_KPARAM_INFO
	.align		4
.L_4591:
        /*00a8*/ 	.byte	0x04, 0x17
        /*00aa*/ 	.short	(.L_4593 - .L_4592)
.L_4592:
        /*00ac*/ 	.word	0x00000000
        /*00b0*/ 	.short	0x0000
        /*00b2*/ 	.short	0x0000
        /*00b4*/ 	.byte	0x00, 0xf5, 0x21, 0x00


	//----- nvinfo : EIATTR_SPARSE_MMA_MASK
	.align		4
.L_4593:
        /*00b8*/ 	.byte	0x03, 0x50
        /*00ba*/ 	.short	0x0000


	//----- nvinfo : EIATTR_MAXREG_COUNT
	.align		4
        /*00bc*/ 	.byte	0x03, 0x1b
        /*00be*/ 	.short	0x00ff


	//----- nvinfo : EIATTR_MERCURY_ISA_VERSION
	.align		4
        /*00c0*/ 	.byte	0x03, 0x5f
        /*00c2*/ 	.short	0x0101


	//----- nvinfo : EIATTR_COOP_GROUP_MASK_REGIDS
	.align		4
        /*00c4*/ 	.byte	0x04, 0x29
        /*00c6*/ 	.short	(.L_4595 - .L_4594)


	//   ....[0]....
.L_4594:
        /*00c8*/ 	.word	0xffffffff


	//   ....[1]....
        /*00cc*/ 	.word	0xffffffff


	//   ....[2]....
        /*00d0*/ 	.word	0xffffffff


	//   ....[3]....
        /*00d4*/ 	.word	0xffffffff


	//   ....[4]....
        /*00d8*/ 	.word	0xffffffff


	//   ....[5]....
        /*00dc*/ 	.word	0xffffffff


	//   ....[6]....
        /*00e0*/ 	.word	0xffffffff


	//   ....[7]....
        /*00e4*/ 	.word	0xffffffff


	//   ....[8]....
        /*00e8*/ 	.word	0xffffffff


	//   ....[9]....
        /*00ec*/ 	.word	0xffffffff


	//   ....[10]....
        /*00f0*/ 	.word	0xffffffff


	//   ....[11]....
        /*00f4*/ 	.word	0xffffffff


	//   ....[12]....
        /*00f8*/ 	.word	0xffffffff


	//   ....[13]....
        /*00fc*/ 	.word	0xffffffff


	//   ....[14]....
        /*0100*/ 	.word	0xffffffff


	//----- nvinfo : EIATTR_COOP_GROUP_INSTR_OFFSETS
	.align		4
.L_4595:
        /*0104*/ 	.byte	0x04, 0x28
        /*0106*/ 	.short	(.L_4597 - .L_4596)


	//   ....[0]....
.L_4596:
        /*0108*/ 	.word	0x00000d70


	//   ....[1]....
        /*010c*/ 	.word	0x00000db0


	//   ....[2]....
        /*0110*/ 	.word	0x00000e30


	//   ....[3]....
        /*0114*/ 	.word	0x00000e80


	//   ....[4]....
        /*0118*/ 	.word	0x00000f60


	//   ....[5]....
        /*011c*/ 	.word	0x00000fa0


	//   ....[6]....
        /*0120*/ 	.word	0x00000fb0


	//   ....[7]....
        /*0124*/ 	.word	0x00000fe0


	//   ....[8]....
        /*0128*/ 	.word	0x00001050


	//   ....[9]....
        /*012c*/ 	.word	0x00001070


	//   ....[10]....
        /*0130*/ 	.word	0x00001080


	//   ....[11]....
        /*0134*/ 	.word	0x000010c0


	//   ....[12]....
        /*0138*/ 	.word	0x00001120


	//   ....[13]....
        /*013c*/ 	.word	0x00001140


	//   ....[14]....
        /*0140*/ 	.word	0x00001150


	//----- nvinfo : EIATTR_VRC_CTA_INIT_COUNT
	.align		4
.L_4597:
        /*0144*/ 	.byte	0x02, 0x4a
	.zero		1
	.zero		1


	//----- nvinfo : EIATTR_EXIT_INSTR_OFFSETS
	.align		4
        /*0148*/ 	.byte	0x04, 0x1c
        /*014a*/ 	.short	(.L_4599 - .L_4598)


	//   ....[0]....
.L_4598:
        /*014c*/ 	.word	0x00000080


	//   ....[1]....
        /*0150*/ 	.word	0x00001660


	//   ....[2]....
        /*0154*/ 	.word	0x00001680


	//   ....[3]....
        /*0158*/ 	.word	0x00001af0


	//   ....[4]....
        /*015c*/ 	.word	0x00001d10


	//   ....[5]....
        /*0160*/ 	.word	0x00001e70


	//   ....[6]....
        /*0164*/ 	.word	0x00001f40


	//----- nvinfo : EIATTR_MAX_THREADS
	.align		4
.L_4599:
        /*0168*/ 	.byte	0x04, 0x05
        /*016a*/ 	.short	(.L_4601 - .L_4600)
.L_4600:
        /*016c*/ 	.word	0x00000080
        /*0170*/ 	.word	0x00000001
        /*0174*/ 	.word	0x00000001


	//----- nvinfo : EIATTR_CRS_STACK_SIZE
	.align		4
.L_4601:
        /*0178*/ 	.byte	0x04, 0x1e
        /*017a*/ 	.short	(.L_4603 - .L_4602)
.L_4602:
        /*017c*/ 	.word	0x00000000


	//----- nvinfo : EIATTR_CBANK_PARAM_SIZE
	.align		4
.L_4603:
        /*0180*/ 	.byte	0x03, 0x19
        /*0182*/ 	.short	0x0048


	//----- nvinfo : EIATTR_PARAM_CBANK
	.align		4
        /*0184*/ 	.byte	0x04, 0x0a
        /*0186*/ 	.short	(.L_4605 - .L_4604)
	.align		4
.L_4604:
        /*0188*/ 	.word	index@(.nv.constant0._ZN4vllm3moe10topkGatingILi12ELi384ELi4ELi4ELi32Ei6__halfLNS0_11ScoringFuncE1EEEvPKT5_PKbPfiPT4_PiiiibPKf)
        /*018c*/ 	.short	0x0380
        /*018e*/ 	.short	0x0048


	//----- nvinfo : EIATTR_SW_WAR
	.align		4
.L_4605:
        /*0190*/ 	.byte	0x04, 0x36
        /*0192*/ 	.short	(.L_4607 - .L_4606)
.L_4606:
        /*0194*/ 	.word	0x00000008
.L_4607:


//--------------------- .nv.info._ZN4vllm3moe10topkGatingILi10ELi320ELi4ELi4ELi32Ei6__halfLNS0_11ScoringFuncE1EEEvPKT5_PKbPfiPT4_PiiiibPKf --------------------------
	.section	.nv.info._ZN4vllm3moe10topkGatingILi10ELi320ELi4ELi4ELi32Ei6__halfLNS0_11ScoringFuncE1EEEvPKT5_PKbPfiPT4_PiiiibPKf,"",@"SHT_CUDA_INFO"
	.sectionflags	@""
	.align	4


	//----- nvinfo : EIATTR_CUDA_API_VERSION
	.align		4
        /*0000*/ 	.byte	0x04, 0x37
        /*0002*/ 	.short	(.L_4609 - .L_4608)
.L_4608:
        /*0004*/ 	.word	0x00000082


	//----- nvinfo : EIATTR_KPARAM_INFO
	.align		4
.L_4609:
        /*0008*/ 	.byte	0x04, 0x17
        /*000a*/ 	.short	(.L_4611 - .L_4610)
.L_4610:
        /*000c*/ 	.word	0x00000000
        /*0010*/ 	.short	0x000a
        /*0012*/ 	.short	0x0040
        /*0014*/ 	.byte	0x00, 0xf5, 0x21, 0x00


	//----- nvinfo : EIATTR_KPARAM_INFO
	.align		4
.L_4611:
        /*0018*/ 	.byte	0x04, 0x17
        /*001a*/ 	.short	(.L_4613 - .L_4612)
.L_4612:
        /*001c*/ 	.word	0x00000000
        /*0020*/ 	.short	0x0009
        /*0022*/ 	.short	0x003c
        /*0024*/ 	.byte	0x00, 0xf0, 0x05, 0x00


	//----- nvinfo : EIATTR_KPARAM_INFO
	.align		4
.L_4613:
        /*0028*/ 	.byte	0x04, 0x17
        /*002a*/ 	.short	(.L_4615 - .L_4614)
.L_4614:
        /*002c*/ 	.word	0x00000000
        /*0030*/ 	.short	0x0008
        /*0032*/ 	.short	0x0038
        /*0034*/ 	.byte	0x00, 0xf0, 0x11, 0x00


	//----- nvinfo : EIATTR_KPARAM_INFO
	.align		4
.L_4615:
        /*0038*/ 	.byte	0x04, 0x17
        /*003a*/ 	.short	(.L_4617 - .L_4616)
.L_4616:
        /*003c*/ 	.word	0x00000000
        /*0040*/ 	.short	0x0007
        /*0042*/ 	.short	0x0034
        /*0044*/ 	.byte	0x00, 0xf0, 0x11, 0x00


	//----- nvinfo : EIATTR_KPARAM_INFO
	.align		4
.L_4617:
        /*0048*/ 	.byte	0x04, 0x17
        /*004a*/ 	.short	(.L_4619 - .L_4618)
.L_4618:
        /*004c*/ 	.word	0x00000000
        /*0050*/ 	.short	0x0006
        /*0052*/ 	.short	0x0030
        /*0054*/ 	.byte	0x00, 0xf0, 0x11, 0x00


	//----- nvinfo : EIATTR_KPARAM_INFO
	.align		4
.L_4619:
        /*0058*/ 	.byte	0x04, 0x17
        /*005a*/ 	.short	(.L_4621 - .L_4620)
.L_4620:
        /*005c*/ 	.word	0x00000000
        /*0060*/ 	.short	0x0005
        /*0062*/ 	.short	0x0028
        /*0064*/ 	.byte	0x00, 0xf5, 0x21, 0x00


	//----- nvinfo : EIATTR_KPARAM_INFO
	.align		4
.L_4621:
        /*0068*/ 	.byte	0x04, 0x17
        /*006a*/ 	.short	(.L_4623 - .L_4622)
.L_4622:
        /*006c*/ 	.word	0x00000000
        /*0070*/ 	.short	0x0004
        /*0072*/ 	.short	0x0020
        /*0074*/ 	.byte	0x00, 0xf5, 0x21, 0x00


	//----- nvinfo : EIATTR_KPARAM_INFO
	.align		4
.L_4623:
        /*0078*/ 	.byte	0x04, 0x17
        /*007a*/ 	.short	(.L_4625 - .L_4624)
.L_4624:
        /*007c*/ 	.word	0x00000000
        /*0080*/ 	.short	0x0003
        /*0082*/ 	.short	0x0018
        /*0084*/ 	.byte	0x00, 0xf0, 0x11, 0x00


	//----- nvinfo : EIATTR_KPARAM_INFO
	.align		4
.L_4625:
        /*0088*/ 	.byte	0x04, 0x17
        /*008a*/ 	.short	(.L_4627 - .L_4626)
.L_4626:
        /*008c*/ 	.word	0x00000000
        /*0090*/ 	.short	0x0002
        /*0092*/ 	.short	0x0010
        /*0094*/ 	.byte	0x00, 0xf5, 0x21, 0x00


	//----- nvinfo : EIATTR_KPARAM_INFO
	.align		4
.L_4627:
        /*0098*/ 	.byte	0x04, 0x17
        /*009a*/ 	.short	(.L_4629 - .L_4628)
.L_4628:
        /*009c*/ 	.word	0x00000000
        /*00a0*/ 	.short	0x0001
        /*00a2*/ 	.short	0x0008
        /*00a4*/ 	.byte	0x00, 0xf5, 0x21, 0x00


	//----- nvinfo : EIATTR_KPARAM_INFO
	.align		4
.L_4629:
        /*00a8*/ 	.byte	0x04, 0x17
        /*00aa*/ 	.short	(.L_4631 - .L_4630)
.L_4630:
        /*00ac*/ 	.word	0x00000000
        /*00b0*/ 	.short	0x0000
        /*00b2*/ 	.short	0x0000
        /*00b4*/ 	.byte	0x00, 0xf5, 0x21, 0x00


	//----- nvinfo : EIATTR_SPARSE_MMA_MASK
	.align		4
.L_4631:
        /*00b8*/ 	.byte	0x03, 0x50
        /*00ba*/ 	.short	0x0000


	//----- nvinfo : EIATTR_MAXREG_COUNT
	.align		4
        /*00bc*/ 	.byte	0x03, 0x1b
        /*00be*/ 	.short	0x00ff


	//----- nvinfo : EIATTR_MERCURY_ISA_VERSION
	.align		4
        /*00c0*/ 	.byte	0x03, 0x5f
        /*00c2*/ 	.short	0x0101


	//----- nvinfo : EIATTR_COOP_GROUP_MASK_REGIDS
	.align		4
        /*00c4*/ 	.byte	0x04, 0x29
        /*00c6*/ 	.short	(.L_4633 - .L_4632)


	//   ....[0]....
.L_4632:
        /*00c8*/ 	.word	0xffffffff


	//   ....[1]....
        /*00cc*/ 	.word	0xffffffff


	//   ....[2]....
        /*00d0*/ 	.word	0xffffffff


	//   ....[3]....
        /*00d4*/ 	.word	0xffffffff


	//   ....[4]....
        /*00d8*/ 	.word	0xffffffff


	//   ....[5]....
        /*00dc*/ 	.word	0xffffffff


	//   ....[6]....
        /*00e0*/ 	.word	0xffffffff


	//   ....[7]....
        /*00e4*/ 	.word	0xffffffff


	//   ....[8]....
        /*00e8*/ 	.word	0xffffffff


	//   ....[9]....
        /*00ec*/ 	.word	0xffffffff


	//   ....[10]....
        /*00f0*/ 	.word	0xffffffff


	//   ....[11]....
        /*00f4*/ 	.word	0xffffffff


	//   ....[12]....
        /*00f8*/ 	.word	0xffffffff


	//   ....[13]....
        /*00fc*/ 	.word	0xffffffff


	//   ....[14]....
        /*0100*/ 	.word	0xffffffff


	//----- nvinfo : EIATTR_COOP_GROUP_INSTR_OFFSETS
	.align		4
.L_4633:
        /*0104*/ 	.byte	0x04, 0x28
        /*0106*/ 	.short	(.L_4635 - .L_4634)


	//   ....[0]....
.L_4634:
        /*0108*/ 	.word	0x00000bb0


	//   ....[1]....
        /*010c*/ 	.word	0x00000be0


	//   ....[2]....
        /*0110*/ 	.word	0x00000c50


	//   ....[3]....
        /*0114*/ 	.word	0x00000c60


	//   ....[4]....
        /*0118*/ 	.word	0x00000d80


	//   ....[5]....
        /*011c*/ 	.word	0x00000da0


	//   ....[6]....
        /*0120*/ 	.word	0x00000dd0


	//   ....[7]....
        /*0124*/ 	.word	0x00000e30


	//   ....[8]....
        /*0128*/ 	.word	0x00000e70


	//   ....[9]....
        /*012c*/ 	.word	0x00000e80


	//   ....[10]....
        /*0130*/ 	.word	0x00000ea0


	//   ....[11]....
        /*0134*/ 	.word	0x00000f00


	//   ....[12]....
        /*0138*/ 	.word	0x00000f30


	//   ....[13]....
        /*013c*/ 	.word	0x00000f40


	//   ....[14]....
        /*0140*/ 	.word	0x00000f70


	//----- nvinfo : EIATTR_VRC_CTA_INIT_COUNT
	.align		4
.L_4635:
        /*0144*/ 	.byte	0x02, 0x4a
	.zero		1
	.zero		1


	//----- nvinfo : EIATTR_EXIT_INSTR_OFFSETS
	.align		4
        /*0148*/ 	.byte	0x04, 0x1c
        /*014a*/ 	.short	(.L_4637 - .L_4636)


	//   ....[0]....
.L_4636:
        /*014c*/ 	.word	0x00000080


	//   ....[1]....
        /*0150*/ 	.word	0x00001440


	//   ....[2]....
        /*0154*/ 	.word	0x00001460


	//   ....[3]....
        /*0158*/ 	.word	0x000018d0


	//   ....[4]....
        /*015c*/ 	.word	0x00001af0


	//   ....[5]....
        /*0160*/ 	.word	0x00001c50


	//   ....[6]....
        /*0164*/ 	.word	0x00001d20


	//----- nvinfo : EIATTR_MAX_THREADS
	.align		4
.L_4637:
        /*0168*/ 	.byte	0x04, 0x05
        /*016a*/ 	.short	(.L_4639 - .L_4638)
.L_4638:
        /*016c*/ 	.word	0x00000080
        /*0170*/ 	.word	0x00000001
        /*0174*/ 	.word	0x00000001


	//----- nvinfo : EIATTR_CRS_STACK_SIZE
	.align		4
.L_4639:
        /*0178*/ 	.byte	0x04, 0x1e
        /*017a*/ 	.short	(.L_4641 - .L_4640)
.L_4640:
        /*017c*/ 	.word	0x00000000


	//----- nvinfo : EIATTR_CBANK_PARAM_SIZE
	.align		4
.L_4641:
        /*0180*/ 	.byte	0x03, 0x19
        /*0182*/ 	.short	0x0048


	//----- nvinfo : EIATTR_PARAM_CBANK
	.align		4
        /*0184*/ 	.byte	0x04, 0x0a
        /*0186*/ 	.short	(.L_4643 - .L_4642)
	.align		4
.L_4642:
        /*0188*/ 	.word	index@(.nv.constant0._ZN4vllm3moe10topkGatingILi10ELi320ELi4ELi4ELi32Ei6__halfLNS0_11ScoringFuncE1EEEvPKT5_PKbPfiPT4_PiiiibPKf)
        /*018c*/ 	.short	0x0380
        /*018e*/ 	.short	0x0048


	//----- nvinfo : EIATTR_SW_WAR
	.align		4
.L_4643:
        /*0190*/ 	.byte	0x04, 0x36
        /*0192*/ 	.short	(.L_4645 - .L_4644)
.L_4644:
        /*0194*/ 	.word	0x00000008
.L_4645:


//--------------------- .nv.info._ZN4vllm3moe10topkGatingILi6ELi192ELi4ELi4ELi32Ei6__halfLNS0_11ScoringFuncE1EEEvPKT5_PKbPfiPT4_PiiiibPKf --------------------------
	.section	.nv.info._ZN4vllm3moe10topkGatingILi6ELi192ELi4ELi4ELi32Ei6__halfLNS0_11ScoringFuncE1EEEvPKT5_PKbPfiPT4_PiiiibPKf,"",@"SHT_CUDA_INFO"
	.sectionflags	@""
	.align	4


	//----- nvinfo : EIATTR_CUDA_API_VERSION
	.align		4
        /*0000*/ 	.byte	0x04, 0x37
        /*0002*/ 	.short	(.L_4647 - .L_4646)
.L_4646:
        /*0004*/ 	.word	0x00000082


	//----- nvinfo : EIATTR_KPARAM_INFO
	.align		4
.L_4647:
        /*0008*/ 	.byte	0x04, 0x17
        /*000a*/ 	.short	(.L_4649 - .L_4648)
.L_4648:
        /*000c*/ 	.word	0x00000000
        /*0010*/ 	.short	0x000a
        /*0012*/ 	.short	0x0040
        /*0014*/ 	.byte	0x00, 0xf5, 0x21, 0x00


	//----- nvinfo : EIATTR_KPARAM_INFO
	.align		4
.L_4649:
        /*0018*/ 	.byte	0x04, 0x17
        /*001a*/ 	.short	(.L_4651 - .L_4650)
.L_4650:
        /*001c*/ 	.word	0x00000000
        /*0020*/ 	.short	0x0009
        /*0022*/ 	.short	0x003c
        /*0024*/ 	.byte	0x00, 0xf0, 0x05, 0x00


	//----- nvinfo : EIATTR_KPARAM_INFO
	.align		4
.L_4651:
        /*0028*/ 	.byte	0x04, 0x17
        /*002a*/ 	.short	(.L_4653 - .L_4652)
.L_4652:
        /*002c*/ 	.word	0x00000000
        /*0030*/ 	.short	0x0008
        /*0032*/ 	.short	0x0038
        /*0034*/ 	.byte	0x00, 0xf0, 0x11, 0x00


	//----- nvinfo : EIATTR_KPARAM_INFO
	.align		4
.L_4653:
        /*0038*/ 	.byte	0x04, 0x17
        /*003a*/ 	.short	(.L_4655 - .L_4654)
.L_4654:
        /*003c*/ 	.word	0x00000000
        /*0040*/ 	.short	0x0007
        /*0042*/ 	.short	0x0034
        /*0044*/ 	.byte	0x00, 0xf0, 0x11, 0x00


	//----- nvinfo : EIATTR_KPARAM_INFO
	.align		4
.L_4655:
        /*0048*/ 	.byte	0x04, 0x17
        /*004a*/ 	.short	(.L_4657 - .L_4656)
.L_4656:
        /*004c*/ 	.word	0x00000000
        /*0050*/ 	.short	0x0006
        /*0052*/ 	.short	0x0030
        /*0054*/ 	.byte	0x00, 0xf0, 0x11, 0x00


	//----- nvinfo : EIATTR_KPARAM_INFO
	.align		4
.L_4657:
        /*0058*/ 	.byte	0x04, 0x17
        /*005a*/ 	.short	(.L_4659 - .L_4658)
.L_4658:
        /*005c*/ 	.word	0x00000000
        /*0060*/ 	.short	0x0005
        /*0062*/ 	.short	0x0028
        /*0064*/ 	.byte	0x00, 0xf5, 0x21, 0x00


	//----- nvinfo : EIATTR_KPARAM_INFO
	.align		4
.L_4659:
        /*0068*/ 	.byte	0x04, 0x17
        /*006a*/ 	.short	(.L_4661 - .L_4660)
.L_4660:
        /*006c*/ 	.word	0x00000000
        /*0070*/ 	.short	0x0004
        /*0072*/ 	.short	0x0020
        /*0074*/ 	.byte	0x00, 0xf5, 0x21, 0x00


	//----- nvinfo : EIATTR_KPARAM_INFO
	.align		4
.L_4661:
        /*0078*/ 	.byte	0x04, 0x17
        /*007a*/ 	.short	(.L_4663 - .L_4662)
.L_4662:
        /*007c*/ 	.word	0x00000000
        /*0080*/ 	.short	0x0003
        /*0082*/ 	.short	0x0018
        /*0084*/ 	.byte	0x00, 0xf0, 0x11, 0x00


	//----- nvinfo : EIATTR_KPARAM_INFO
	.align		4
.L_4663:
        /*0088*/ 	.byte	0x04, 0x17
        /*008a*/ 	.short	(.L_4665 - .L_4664)
.L_4664:
        /*008c*/ 	.word	0x00000000
        /*0090*/ 	.short	0x0002
        /*0092*/ 	.short	0x0010
        /*0094*/ 	.byte	0x00, 0xf5, 0x21, 0x00


	//----- nvinfo : EIATTR_KPARAM_INFO
	.align		4
.L_4665:
        /*0098*/ 	.byte	0x04, 0x17
        /*009a*/ 	.short	(.L_4667 - .L_4666)
.L_4666:
        /*009c*/ 	.word	0x00000000
        /*00a0*/ 	.short	0x0001
        /*00a2*/ 	.short	0x0008
        /*00a4*/ 	.byte	0x00, 0xf5, 0x21, 0x00


	//----- nvinfo : EIATTR_KPARAM_INFO
	.align		4
.L_4667:
        /*00a8*/ 	.byte	0x04, 0x17
        /*00aa*/ 	.short	(.L_4669 - .L_4668)
.L_4668:
        /*00ac*/ 	.word	0x00000000
        /*00b0*/ 	.short	0x0000
        /*00b2*/ 	.short	0x0000
        /*00b4*/ 	.byte	0x00, 0xf5, 0x21, 0x00


	//----- nvinfo : EIATTR_SPARSE_MMA_MASK
	.align		4
.L_4669:
        /*00b8*/ 	.byte	0x03, 0x50
        /*00ba*/ 	.short	0x0000


	//----- nvinfo : EIATTR_MAXREG_COUNT
	.align		4
        /*00bc*/ 	.byte	0x03, 0x1b
        /*00be*/ 	.short	0x00ff


	//----- nvinfo : EIATTR_MERCURY_ISA_VERSION
	.align		4
        /*00c0*/ 	.byte	0x03, 0x5f
        /*00c2*/ 	.short	0x0101


	//----- nvinfo : EIATTR_COOP_GROUP_MASK_REGIDS
	.align		4
        /*00c4*/ 	.byte	0x04, 0x29
        /*00c6*/ 	.short	(.L_4671 - .L_4670)


	//   ....[0]....
.L_4670:
        /*00c8*/ 	.word	0xffffffff


	//   ....[1]....
        /*00cc*/ 	.word	0xffffffff


	//   ....[2]....
        /*00d0*/ 	.word	0xffffffff


	//   ....[3]....
        /*00d4*/ 	.word	0xffffffff


	//   ....[4]....
        /*00d8*/ 	.word	0xffffffff


	//   ....[5]....
        /*00dc*/ 	.word	0xffffffff


	//   ....[6]....
        /*00e0*/ 	.word	0xffffffff


	//   ....[7]....
        /*00e4*/ 	.word	0xffffffff


	//   ....[8]....
        /*00e8*/ 	.word	0xffffffff


	//   ....[9]....
        /*00ec*/ 	.word	0xffffffff


	//   ....[10]....
        /*00f0*/ 	.word	0xffffffff


	//   ....[11]....
        /*00f4*/ 	.word	0xffffffff


	//   ....[12]....
        /*00f8*/ 	.word	0xffffffff


	//   ....[13]....
        /*00fc*/ 	.word	0xffffffff


	//   ....[14]....
        /*0100*/ 	.word	0xffffffff


	//----- nvinfo : EIATTR_COOP_GROUP_INSTR_OFFSETS
	.align		4
.L_4671:
        /*0104*/ 	.byte	0x04, 0x28
        /*0106*/ 	.short	(.L_4673 - .L_4672)


	//   ....[0]....
.L_4672:
        /*0108*/ 	.word	0x000007d0


	//   ....[1]....
        /*010c*/ 	.word	0x00000810


	//   ....[2]....
        /*0110*/ 	.word	0x00000890


	//   ....[3]....
        /*0114*/ 	.word	0x000008b0


	//   ....[4]....
        /*0118*/ 	.word	0x00000910


	//   ....[5]....
        /*011c*/ 	.word	0x00000980


	//   ....[6]....
        /*0120*/ 	.word	0x000009a0


	//   ....[7]....
        /*0124*/ 	.word	0x000009b0


	//   ....[8]....
        /*0128*/ 	.word	0x000009e0


	//   ....[9]....
        /*012c*/ 	.word	0x00000a40


	//   ....[10]....
        /*0130*/ 	.word	0x00000a60


	//   ....[11]....
        /*0134*/ 	.word	0x00000a70


	//   ....[12]....
        /*0138*/ 	.word	0x00000ae0


	//   ....[13]....
        /*013c*/ 	.word	0x00000b00


	//   ....[14]....
        /*0140*/ 	.word	0x00000b10


	//----- nvinfo : EIATTR_VRC_CTA_INIT_COUNT
	.align		4
.L_4673:
        /*0144*/ 	.byte	0x02, 0x4a
	.zero		1
	.zero		1


	//----- nvinfo : EIATTR_EXIT_INSTR_OFFSETS
	.align		4
        /*0148*/ 	.byte	0x04, 0x1c
        /*014a*/ 	.short	(.L_4675 - .L_4674)


	//   ....[0]....
.L_4674:
        /*014c*/ 	.word	0x00000080


	//   ....[1]....
        /*0150*/ 	.word	0x00000f60


	//   ....[2]....
        /*0154*/ 	.word	0x00000f80


	//   ....[3]....
        /*0158*/ 	.word	0x000013f0


	//   ....[4]....
        /*015c*/ 	.word	0x00001610


	//   ....[5]....
        /*0160*/ 	.word	0x00001770


	//   ....[6]....
        /*0164*/ 	.word	0x00001840


	//----- nvinfo : EIATTR_MAX_THREADS
	.align		4
.L_4675:
        /*0168*/ 	.byte	0x04, 0x05
        /*016a*/ 	.short	(.L_4677 - .L_4676)
.L_4676:
        /*016c*/ 	.word	0x00000080
        /*0170*/ 	.word	0x00000001
        /*0174*/ 	.word	0x00000001


	//----- nvinfo : EIATTR_CRS_STACK_SIZE
	.align		4
.L_4677:
        /*0178*/ 	.byte	0x04, 0x1e
        /*017a*/ 	.short	(.L_4679 - .L_4678)
.L_4678:
        /*017c*/ 	.word	0x00000000


	//----- nvinfo : EIATTR_CBANK_PARAM_SIZE
	.align		4
.L_4679:
        /*0180*/ 	.byte	0x03, 0x19
        /*0182*/ 	.short	0x0048


	//----- nvinfo : EIATTR_PARAM_CBANK
	.align		4
        /*0184*/ 	.byte	0x04, 0x0a
        /*0186*/ 	.short	(.L_4681 - .L_4680)
	.align		4
.L_4680:
        /*0188*/ 	.word	index@(.nv.constant0._ZN4vllm3moe10topkGatingILi6ELi192ELi4ELi4ELi32Ei6__halfLNS0_11ScoringFuncE1EEEvPKT5_PKbPfiPT4_PiiiibPKf)
        /*018c*/ 	.short	0x0380
        /*018e*/ 	.short	0x0048


	//----- nvinfo : EIATTR_SW_WAR
	.align		4
.L_4681:
        /*0190*/ 	.byte	0x04, 0x36
        /*0192*/ 	.short	(.L_4683 - .L_4682)
.L_4682:
        /*0194*/ 	.word	0x00000008
.L_4683:


//--------------------- .nv.info._ZN4vllm3moe10topkGatingILi16ELi512ELi4ELi16ELi32Ei6__halfLNS0_11ScoringFuncE1EEEvPKT5_PKbPfiPT4_PiiiibPKf --------------------------
	.section	.nv.info._ZN4vllm3moe10topkGatingILi16ELi512ELi4ELi16ELi32Ei6__halfLNS0_11ScoringFuncE1EEEvPKT5_PKbPfiPT4_PiiiibPKf,"",@"SHT_CUDA_INFO"
	.sectionflags	@""
	.align	4


	//----- nvinfo : EIATTR_CUDA_API_VERSION
	.align		4
        /*0000*/ 	.byte	0x04, 0x37
        /*0002*/ 	.short	(.L_4685 - .L_4684)
.L_4684:
        /*0004*/ 	.word	0x00000082


	//----- nvinfo : EIATTR_KPARAM_INFO
	.align		4
.L_4685:
        /*0008*/ 	.byte	0x04, 0x17
        /*000a*/ 	.short	(.L_4687 - .L_4686)
.L_4686:
        /*000c*/ 	.word	0x00000000
        /*0010*/ 	.short	0x000a
        /*0012*/ 	.short	0x0040
        /*0014*/ 	.byte	0x00, 0xf5, 0x21, 0x00


	//----- nvinfo : EIATTR_KPARAM_INFO
	.align		4
.L_4687:
        /*0018*/ 	.byte	0x04, 0x17
        /*001a*/ 	.short	(.L_4689 - .L_4688)
.L_4688:
        /*001c*/ 	.word	0x00000000
        /*0020*/ 	.short	0x0009
        /*0022*/ 	.short	0x003c
        /*0024*/ 	.byte	0x00, 0xf0, 0x05, 0x00


	//----- nvinfo : EIATTR_KPARAM_INFO
	.align		4
.L_4689:
        /*0028*/ 	.byte	0x04, 0x17
        /*002a*/ 	.short	(.L_4691 - .L_4690)
.L_4690:
        /*002c*/ 	.word	0x00000000
        /*0030*/ 	.short	0x0008
        /*0032*/ 	.short	0x0038
        /*0034*/ 	.byte	0x00, 0xf0, 0x11, 0x00


	//----- nvinfo : EIATTR_KPARAM_INFO
	.align		4
.L_4691:
        /*0038*/ 	.byte	0x04, 0x17
        /*003a*/ 	.short	(.L_4693 - .L_4692)
.L_4692:
        /*003c*/ 	.word	0x00000000
        /*0040*/ 	.short	0x0007
        /*0042*/ 	.short	0x0034
        /*0044*/ 	.byte	0x00, 0xf0, 0x11, 0x00


	//----- nvinfo : EIATTR_KPARAM_INFO
	.align		4
.L_4693:
        /*0048*/ 	.byte	0x04, 0x17
        /*004a*/ 	.short	(.L_4695 - .L_4694)
.L_4694:
        /*004c*/ 	.word	0x00000000
        /*0050*/ 	.short	0x0006
        /*0052*/ 	.short	0x0030
        /*0054*/ 	.byte	0x00, 0xf0, 0x11, 0x00


	//----- nvinfo : EIATTR_KPARAM_INFO
	.align		4
.L_4695:
        /*0058*/ 	.byte	0x04, 0x17
        /*005a*/ 	.short	(.L_4697 - .L_4696)
.L_4696:
        /*005c*/ 	.word	0x00000000
        /*0060*/ 	.short	0x0005
        /*0062*/ 	.short	0x0028
        /*0064*/ 	.byte	0x00, 0xf5, 0x21, 0x00


	//----- nvinfo : EIATTR_KPARAM_INFO
	.align		4
.L_4697:
        /*0068*/ 	.byte	0x04, 0x17
        /*006a*/ 	.short	(.L_4699 - .L_4698)
.L_4698:
        /*006c*/ 	.word	0x00000000
        /*0070*/ 	.short	0x0004
        /*0072*/ 	.short	0x0020
        /*0074*/ 	.byte	0x00, 0xf5, 0x21, 0x00


	//----- nvinfo : EIATTR_KPARAM_INFO
	.align		4
.L_4699:
        /*0078*/ 	.byte	0x04, 0x17
        /*007a*/ 	.short	(.L_4701 - .L_4700)
.L_4700:
        /*007c*/ 	.word	0x00000000
        /*0080*/ 	.short	0x0003
        /*0082*/ 	.short	0x0018
        /*0084*/ 	.byte	0x00, 0xf0, 0x11, 0x00


	//----- nvinfo : EIATTR_KPARAM_INFO
	.align		4
.L_4701:
        /*0088*/ 	.byte	0x04, 0x17
        /*008a*/ 	.short	(.L_4703 - .L_4702)
.L_4702:
        /*008c*/ 	.word	0x00000000
        /*0090*/ 	.short	0x0002
        /*0092*/ 	.short	0x0010
        /*0094*/ 	.byte	0x00, 0xf5, 0x21, 0x00


	//----- nvinfo : EIATTR_KPARAM_INFO
	.align		4
.L_4703:
        /*0098*/ 	.byte	0x04, 0x17
        /*009a*/ 	.short	(.L_4705 - .L_4704)
.L_4704:
        /*009c*/ 	.word	0x00000000
        /*00a0*/ 	.short	0x0001
        /*00a2*/ 	.short	0x0008
        /*00a4*/ 	.byte	0x00, 0xf5, 0x21, 0x00


	//----- nvinfo : EIATTR_KPARAM_INFO
	.align		4
.L_4705:
        /*00a8*/ 	.byte	0x04, 0x17
        /*00aa*/ 	.short	(.L_4707 - .L_4706)
.L_4706:
        /*00ac*/ 	.word	0x00000000
        /*00b0*/ 	.short	0x0000
        /*00b2*/ 	.short	0x0000
        /*00b4*/ 	.byte	0x00, 0xf5, 0x21, 0x00


	//----- nvinfo : EIATTR_SPARSE_MMA_MASK
	.align		4
.L_4707:
        /*00b8*/ 	.byte	0x03, 0x50
        /*00ba*/ 	.short	0x0000


	//----- nvinfo : EIATTR_MAXREG_COUNT
	.align		4
        /*00bc*/ 	.byte	0x03, 0x1b
        /*00be*/ 	.short	0x00ff


	//----- nvinfo : EIATTR_MERCURY_ISA_VERSION
	.align		4
        /*00c0*/ 	.byte	0x03, 0x5f
        /*00c2*/ 	.short	0x0101


	//----- nvinfo : EIATTR_COOP_GROUP_MASK_REGIDS
	.align		4
        /*00c4*/ 	.byte	0x04, 0x29
        /*00c6*/ 	.short	(.L_4709 - .L_4708)


	//   ....[0]....
.L_4708:
        /*00c8*/ 	.word	0xffffffff


	//   ....[1]....
        /*00cc*/ 	.word	0xffffffff


	//   ....[2]....
        /*00d0*/ 	.word	0xffffffff


	//   ....[3]....
        /*00d4*/ 	.word	0xffffffff


	//   ....[4]....
        /*00d8*/ 	.word	0xffffffff


	//   ....[5]....
        /*00dc*/ 	.word	0xffffffff


	//   ....[6]....
        /*00e0*/ 	.word	0xffffffff


	//   ....[7]....
        /*00e4*/ 	.word	0xffffffff


	//   ....[8]....
        /*00e8*/ 	.word	0xffffffff


	//   ....[9]....
        /*00ec*/ 	.word	0xffffffff


	//   ....[10]....
        /*00f0*/ 	.word	0xffffffff


	//   ....[11]....
        /*00f4*/ 	.word	0xffffffff


	//   ....[12]....
        /*00f8*/ 	.word	0xffffffff


	//   ....[13]....
        /*00fc*/ 	.word	0xffffffff


	//   ....[14]....
        /*0100*/ 	.word	0xffffffff


	//----- nvinfo : EIATTR_COOP_GROUP_INSTR_OFFSETS
	.align		4
.L_4709:
        /*0104*/ 	.byte	0x04, 0x28
        /*0106*/ 	.short	(.L_4711 - .L_4710)


	//   ....[0]....
.L_4710:
        /*0108*/ 	.word	0x00001070


	//   ....[1]....
        /*010c*/ 	.word	0x000010b0


	//   ....[2]....
        /*0110*/ 	.word	0x00001170


	//   ....[3]....
        /*0114*/ 	.word	0x000011f0


	//   ....[4]....
        /*0118*/ 	.word	0x00001310


	//   ....[5]....
        /*011c*/ 	.word	0x00001320


	//   ....[6]....
        /*0120*/ 	.word	0x00001330


	//   ....[7]....
        /*0124*/ 	.word	0x00001370


	//   ....[8]....
        /*0128*/ 	.word	0x000013d0


	//   ....[9]....
        /*012c*/ 	.word	0x000013f0


	//   ....[10]....
        /*0130*/ 	.word	0x00001400


	//   ....[11]....
        /*0134*/ 	.word	0x00001440


	//   ....[12]....
        /*0138*/ 	.word	0x00001490


	//   ....[13]....
        /*013c*/ 	.word	0x000014a0


	//   ....[14]....
        /*0140*/ 	.word	0x000014d0


	//----- nvinfo : EIATTR_VRC_CTA_INIT_COUNT
	.align		4
.L_4711:
        /*0144*/ 	.byte	0x02, 0x4a
	.zero		1
	.zero		1


	//----- nvinfo : EIATTR_EXIT_INSTR_OFFSETS
	.align		4
        /*0148*/ 	.byte	0x04, 0x1c
        /*014a*/ 	.short	(.L_4713 - .L_4712)


	//   ....[0]....
.L_4712:
        /*014c*/ 	.word	0x00000080


	//   ....[1]....
        /*0150*/ 	.word	0x00001a60


	//   ....[2]....
        /*0154*/ 	.word	0x00001a80


	//   ....[3]....
        /*0158*/ 	.word	0x00001ef0


	//   ....[4]....
        /*015c*/ 	.word	0x00002110


	//   ....[5]....
        /*0160*/ 	.word	0x00002270


	//   ....[6]....
        /*0164*/ 	.word	0x00002340


	//----- nvinfo : EIATTR_MAX_THREADS
	.align		4
.L_4713:
        /*0168*/ 	.byte	0x04, 0x05
        /*016a*/ 	.short	(.L_4715 - .L_4714)
.L_4714:
        /*016c*/ 	.word	0x00000080
        /*0170*/ 	.word	0x00000001
        /*0174*/ 	.word	0x00000001


	//----- nvinfo : EIATTR_CRS_STACK_SIZE
	.align		4
.L_4715:
        /*0178*/ 	.byte	0x04, 0x1e
        /*017a*/ 	.short	(.L_4717 - .L_4716)
.L_4716:
        /*017c*/ 	.word	0x00000000


	//----- nvinfo : EIATTR_CBANK_PARAM_SIZE
	.align		4
.L_4717:
        /*0180*/ 	.byte	0x03, 0x19
        /*0182*/ 	.short	0x0048


	//----- nvinfo : EIATTR_PARAM_CBANK
	.align		4
        /*0184*/ 	.byte	0x04, 0x0a
        /*0186*/ 	.short	(.L_4719 - .L_4718)
	.align		4
.L_4718:
        /*0188*/ 	.word	index@(.nv.constant0._ZN4vllm3moe10topkGatingILi16ELi512ELi4ELi16ELi32Ei6__halfLNS0_11ScoringFuncE1EEEvPKT5_PKbPfiPT4_PiiiibPKf)
        /*018c*/ 	.short	0x0380
        /*018e*/ 	.short	0x0048


	//----- nvinfo : EIATTR_SW_WAR
	.align		4
.L_4719:
        /*0190*/ 	.byte	0x04, 0x36
        /*0192*/ 	.short	(.L_4721 - .L_4720)
.L_4720:
        /*0194*/ 	.word	0x00000008
.L_4721:


//--------------------- .nv.info._ZN4vllm3moe10topkGatingILi8ELi256ELi4ELi16ELi32Ei6__halfLNS0_11ScoringFuncE1EEEvPKT5_PKbPfiPT4_PiiiibPKf --------------------------
	.section	.nv.info._ZN4vllm3moe10topkGatingILi8ELi256ELi4ELi16ELi32Ei6__halfLNS0_11ScoringFuncE1EEEvPKT5_PKbPfiPT4_PiiiibPKf,"",@"SHT_CUDA_INFO"
	.sectionflags	@""
	.align	4


	//----- nvinfo : EIATTR_CUDA_API_VERSION
	.align		4
        /*0000*/ 	.byte	0x04, 0x37
        /*0002*/ 	.short	(.L_4723 - .L_4722)
.L_4722:
        /*0004*/ 	.word	0x00000082


	//----- nvinfo : EIATTR_KPARAM_INFO
	.align		4
.L_4723:
        /*0008*/ 	.byte	0x04, 0x17
        /*000a*/ 	.short	(.L_4725 - .L_4724)
.L_4724:
        /*000c*/ 	.word	0x00000000
        /*0010*/ 	.short	0x000a
        /*0012*/ 	.short	0x0040
        /*0014*/ 	.byte	0x00, 0xf5, 0x21, 0x00


	//----- nvinfo : EIATTR_KPARAM_INFO
	.align		4
.L_4725:
        /*0018*/ 	.byte	0x04, 0x17
        /*001a*/ 	.short	(.L_4727 - .L_4726)
.L_4726:
        /*001c*/ 	.word	0x00000000
        /*0020*/ 	.short	0x0009
        /*0022*/ 	.short	0x003c
        /*0024*/ 	.byte	0x00, 0xf0, 0x05, 0x00


	//----- nvinfo : EIATTR_KPARAM_INFO
	.align		4
.L_4727:
        /*0028*/ 	.byte	0x04, 0x17
        /*002a*/ 	.short	(.L_4729 - .L_4728)
.L_4728:
        /*002c*/ 	.word	0x00000000
        /*0030*/ 	.short	0x0008
        /*0032*/ 	.short	0x0038
        /*0034*/ 	.byte	0x00, 0xf0, 0x11, 0x00


	//----- nvinfo : EIATTR_KPARAM_INFO
	.align		4
.L_4729:
        /*0038*/ 	.byte	0x04, 0x17
        /*003a*/ 	.short	(.L_4731 - .L_4730)
.L_4730:
        /*003c*/ 	.word	0x00000000
        /*0040*/ 	.short	0x0007
        /*0042*/ 	.short	0x0034
        /*0044*/ 	.byte	0x00, 0xf0, 0x11, 0x00


	//----- nvinfo : EIATTR_KPARAM_INFO
	.align		4
.L_4731:
        /*0048*/ 	.byte	0x04, 0x17
        /*004a*/ 	.short	(.L_4733 - .L_4732)
.L_4732:
        /*004c*/ 	.word	0x00000000
        /*0050*/ 	.short	0x0006
        /*0052*/ 	.short	0x0030
        /*0054*/ 	.byte	0x00, 0xf0, 0x11, 0x00


	//----- nvinfo : EIATTR_KPARAM_INFO
	.align		4
.L_4733:
        /*0058*/ 	.byte	0x04, 0x17
        /*005a*/ 	.short	(.L_4735 - .L_4734)
.L_4734:
        /*005c*/ 	.word	0x00000000
        /*0060*/ 	.short	0x0005
        /*0062*/ 	.short	0x0028
        /*0064*/ 	.byte	0x00, 0xf5, 0x21, 0x00


	//----- nvinfo : EIATTR_KPARAM_INFO
	.align		4
.L_4735:
        /*0068*/ 	.byte	0x04, 0x17
        /*006a*/ 	.short	(.L_4737 - .L_4736)
.L_4736:
        /*006c*/ 	.word	0x00000000
        /*0070*/ 	.short	0x0004
        /*0072*/ 	.short	0x0020
        /*0074*/ 	.byte	0x00, 0xf5, 0x21, 0x00


	//----- nvinfo : EIATTR_KPARAM_INFO
	.align		4
.L_4737:
        /*0078*/ 	.byte	0x04, 0x17
        /*007a*/ 	.short	(.L_4739 - .L_4738)
.L_4738:
        /*007c*/ 	.word	0x00000000
        /*0080*/ 	.short	0x0003
        /*0082*/ 	.short	0x0018
        /*0084*/ 	.byte	0x00, 0xf0, 0x11, 0x00


	//----- nvinfo : EIATTR_KPARAM_INFO
	.align		4
.L_4739:
        /*0088*/ 	.byte	0x04, 0x17
        /*008a*/ 	.short	(.L_4741 - .L_4740)
.L_4740:
        /*008c*/ 	.word	0x00000000
        /*0090*/ 	.short	0x0002
        /*0092*/ 	.short	0x0010
        /*0094*/ 	.byte	0x00, 0xf5, 0x21, 0x00


	//----- nvinfo : EIATTR_KPARAM_INFO
	.align		4
.L_4741:
        /*0098*/ 	.byte	0x04, 0x17
        /*009a*/ 	.short	(.L_4743 - .L_4742)
.L_4742:
        /*009c*/ 	.word	0x00000000
        /*00a0*/ 	.short	0x0001
        /*00a2*/ 	.short	0x0008
        /*00a4*/ 	.byte	0x00, 0xf5, 0x21, 0x00


	//----- nvinfo : EIATTR_KPARAM_INFO
	.align		4
.L_4743:
        /*00a8*/ 	.byte	0x04, 0x17
        /*00aa*/ 	.short	(.L_4745 - .L_4744)
.L_4744:
        /*00ac*/ 	.word	0x00000000
        /*00b0*/ 	.short	0x0000
        /*00b2*/ 	.short	0x0000
        /*00b4*/ 	.byte	0x00, 0xf5, 0x21, 0x00


	//----- nvinfo : EIATTR_SPARSE_MMA_MASK
	.align		4
.L_4745:
        /*00b8*/ 	.byte	0x03, 0x50
        /*00ba*/ 	.short	0x0000


	//----- nvinfo : EIATTR_MAXREG_COUNT
	.align		4
        /*00bc*/ 	.byte	0x03, 0x1b
        /*00be*/ 	.short	0x00ff


	//----- nvinfo : EIATTR_MERCURY_ISA_VERSION
	.align		4
        /*00c0*/ 	.byte	0x03, 0x5f
        /*00c2*/ 	.short	0x0101


	//----- nvinfo : EIATTR_COOP_GROUP_MASK_REGIDS
	.align		4
        /*00c4*/ 	.byte	0x04, 0x29
        /*00c6*/ 	.short	(.L_4747 - .L_4746)


	//   ....[0]....
.L_4746:
        /*00c8*/ 	.word	0xffffffff


	//   ....[1]....
        /*00cc*/ 	.word	0xffffffff


	//   ....[2]....
        /*00d0*/ 	.word	0xffffffff


	//   ....[3]....
        /*00d4*/ 	.word	0xffffffff


	//   ....[4]....
        /*00d8*/ 	.word	0xffffffff


	//   ....[5]....
        /*00dc*/ 	.word	0xffffffff


	//   ....[6]....
        /*00e0*/ 	.word	0xffffffff


	//   ....[7]....
        /*00e4*/ 	.word	0xffffffff


	//   ....[8]....
        /*00e8*/ 	.word	0xffffffff


	//   ....[9]....
        /*00ec*/ 	.word	0xffffffff


	//   ....[10]....
        /*00f0*/ 	.word	0xffffffff


	//   ....[11]....
        /*00f4*/ 	.word	0xffffffff


	//   ....[12]....
        /*00f8*/ 	.word	0xffffffff


	//   ....[13]....
        /*00fc*/ 	.word	0xffffffff


	//   ....[14]....
        /*0100*/ 	.word	0xffffffff


	//----- nvinfo : EIATTR_COOP_GROUP_INSTR_OFFSETS
	.align		4
.L_4747:
        /*0104*/ 	.byte	0x04, 0x28
        /*0106*/ 	.short	(.L_4749 - .L_4748)


	//   ....[0]....
.L_4748:
        /*0108*/ 	.word	0x00000980


	//   ....[1]....
        /*010c*/ 	.word	0x000009c0


	//   ....[2]....
        /*0110*/ 	.word	0x000009f0


	//   ....[3]....
        /*0114*/ 	.word	0x00000a60


	//   ....[4]....
        /*0118*/ 	.word	0x00000a80


	//   ....[5]....
        /*011c*/ 	.word	0x00000ad0


	//   ....[6]....
        /*0120*/ 	.word	0x00000af0


	//   ....[7]....
        /*0124*/ 	.word	0x00000b10


	//   ....[8]....
        /*0128*/ 	.word	0x00000b70


	//   ....[9]....
        /*012c*/ 	.word	0x00000b90


	//   ....[10]....
        /*0130*/ 	.word	0x00000bb0


	//   ....[11]....
        /*0134*/ 	.word	0x00000c20


	//   ....[12]....
        /*0138*/ 	.word	0x00000c30


	//   ....[13]....
        /*013c*/ 	.word	0x00000c70


	//   ....[14]....
        /*0140*/ 	.word	0x00000c90


	//----- nvinfo : EIATTR_VRC_CTA_INIT_COUNT
	.align		4
.L_4749:
        /*0144*/ 	.byte	0x02, 0x4a
	.zero		1
	.zero		1


	//----- nvinfo : EIATTR_EXIT_INSTR_OFFSETS
	.align		4
        /*0148*/ 	.byte	0x04, 0x1c
        /*014a*/ 	.short	(.L_4751 - .L_4750)


	//   ....[0]....
.L_4750:
        /*014c*/ 	.word	0x00000080


	//   ....[1]....
        /*0150*/ 	.word	0x00001100


	//   ....[2]....
        /*0154*/ 	.word	0x00001120


	//   ....[3]....
        /*0158*/ 	.word	0x00001590


	//   ....[4]....
        /*015c*/ 	.word	0x000017b0


	//   ....[5]....
        /*0160*/ 	.word	0x00001910


	//   ....[6]....
        /*0164*/ 	.word	0x000019e0


	//----- nvinfo : EIATTR_MAX_THREADS
	.align		4
.L_4751:
        /*0168*/ 	.byte	0x04, 0x05
        /*016a*/ 	.short	(.L_4753 - .L_4752)
.L_4752:
        /*016c*/ 	.word	0x00000080
        /*0170*/ 	.word	0x00000001
        /*0174*/ 	.word	0x00000001


	//----- nvinfo : EIATTR_CRS_STACK_SIZE
	.align		4
.L_4753:
        /*0178*/ 	.byte	0x04, 0x1e
        /*017a*/ 	.short	(.L_4755 - .L_4754)
.L_4754:
        /*017c*/ 	.word	0x00000000


	//----- nvinfo : EIATTR_CBANK_PARAM_SIZE
	.align		4
.L_4755:
        /*0180*/ 	.byte	0x03, 0x19
        /*0182*/ 	.short	0x0048


	//----- nvinfo : EIATTR_PARAM_CBANK
	.align		4
        /*0184*/ 	.byte	0x04, 0x0a
        /*0186*/ 	.short	(.L_4757 - .L_4756)
	.align		4
.L_4756:
        /*0188*/ 	.word	index@(.nv.constant0._ZN4vllm3moe10topkGatingILi8ELi256ELi4ELi16ELi32Ei6__halfLNS0_11ScoringFuncE1EEEvPKT5_PKbPfiPT4_PiiiibPKf)
        /*018c*/ 	.short	0x0380
        /*018e*/ 	.short	0x0048


	//----- nvinfo : EIATTR_SW_WAR
	.align		4
.L_4757:
        /*0190*/ 	.byte	0x04, 0x36
        /*0192*/ 	.short	(.L_4759 - .L_4758)
.L_4758:
        /*0194*/ 	.word	0x00000008
.L_4759:


//--------------------- .nv.info._ZN4vllm3moe10topkGatingILi8ELi128ELi4ELi16ELi32Ei6__halfLNS0_11ScoringFuncE1EEEvPKT5_PKbPfiPT4_PiiiibPKf --------------------------
	.section	.nv.info._ZN4vllm3moe10topkGatingILi8ELi128ELi4ELi16ELi32Ei6__halfLNS0_11ScoringFuncE1EEEvPKT5_PKbPfiPT4_PiiiibPKf,"",@"SHT_CUDA_INFO"
	.sectionflags	@""
	.align	4


	//----- nvinfo : EIATTR_CUDA_API_VERSION
	.align		4
        /*0000*/ 	.byte	0x04, 0x37
        /*0002*/ 	.short	(.L_4761 - .L_4760)
.L_4760:
        /*0004*/ 	.word	0x00000082


	//----- nvinfo : EIATTR_KPARAM_INFO
	.align		4
.L_4761:
        /*0008*/ 	.byte	0x04, 0x17
        /*000a*/ 	.short	(.L_4763 - .L_4762)
.L_4762:
        /*000c*/ 	.word	0x00000000
        /*0010*/ 	.short	0x000a
        /*0012*/ 	.short	0x0040
        /*0014*/ 	.byte	0x00, 0xf5, 0x21, 0x00


	//----- nvinfo : EIATTR_KPARAM_INFO
	.align		4
.L_4763:
        /*0018*/ 	.byte	0x04, 0x17
        /*001a*/ 	.short	(.L_4765 - .L_4764)
.L_4764:
        /*001c*/ 	.word	0x00000000
        /*0020*/ 	.short	0x0009
        /*0022*/ 	.short	0x003c
        /*0024*/ 	.byte	0x00, 0xf0, 0x05, 0x00


	//----- nvinfo : EIATTR_KPARAM_INFO
	.align		4
.L_4765:
        /*0028*/ 	.byte	0x04, 0x17
        /*002a*/ 	.short	(.L_4767 - .L_4766)
.L_4766:
        /*002c*/ 	.word	0x00000000
        /*0030*/ 	.short	0x0008
        /*0032*/ 	.short	0x0038
        /*0034*/ 	.byte	0x00, 0xf0, 0x11, 0x00


	//----- nvinfo : EIATTR_KPARAM_INFO
	.align		4
.L_4767:
        /*0038*/ 	.byte	0x04, 0x17
        /*003a*/ 	.short	(.L_4769 - .L_4768)
.L_4768:
        /*003c*/ 	.word	0x00000000
        /*0040*/ 	.short	0x0007
        /*0042*/ 	.short	0x0034
        /*0044*/ 	.byte	0x00, 0xf0, 0x11, 0x00


	//----- nvinfo : EIATTR_KPARAM_INFO
	.align		4
.L_4769:
        /*0048*/ 	.byte	0x04, 0x17
        /*004a*/ 	.short	(.L_4771 - .L_4770)
.L_4770:
        /*004c*/ 	.word	0x00000000
        /*0050*/ 	.short	0x0006
        /*0052*/ 	.short	0x0030
        /*0054*/ 	.byte	0x00, 0xf0, 0x11, 0x00


	//----- nvinfo : EIATTR_KPARAM_INFO
	.align		4
.L_4771:
        /*0058*/ 	.byte	0x04, 0x17
        /*005a*/ 	.short	(.L_4773 - .L_4772)
.L_4772:
        /*005c*/ 	.word	0x00000000
        /*0060*/ 	.short	0x0005
        /*0062*/ 	.short	0x0028
        /*0064*/ 	.byte	0x00, 0xf5, 0x21, 0x00


	//----- nvinfo : EIATTR_KPARAM_INFO
	.align		4
.L_4773:
        /*0068*/ 	.byte	0x04, 0x17
        /*006a*/ 	.short	(.L_4775 - .L_4774)
.L_4774:
        /*006c*/ 	.word	0x00000000
        /*0070*/ 	.short	0x0004
        /*0072*/ 	.short	0x0020
        /*0074*/ 	.byte	0x00, 0xf5, 0x21, 0x00


	//----- nvinfo : EIATTR_KPARAM_INFO
	.align		4
.L_4775:
        /*0078*/ 	.byte	0x04, 0x17
        /*007a*/ 	.short	(.L_4777 - .L_4776)
.L_4776:
        /*007c*/ 	.word	0x00000000
        /*0080*/ 	.short	0x0003
        /*0082*/ 	.short	0x0018
        /*0084*/ 	.byte	0x00, 0xf0, 0x11, 0x00


	//----- nvinfo : EIATTR_KPARAM_INFO
	.align		4
.L_4777:
        /*0088*/ 	.byte	0x04, 0x17
        /*008a*/ 	.short	(.L_4779 - .L_4778)
.L_4778:
        /*008c*/ 	.word	0x00000000
        /*0090*/ 	.short	0x0002
        /*0092*/ 	.short	0x0010
        /*0094*/ 	.byte	0x00, 0xf5, 0x21, 0x00


	//----- nvinfo : EIATTR_KPARAM_INFO
	.align		4
.L_4779:
        /*0098*/ 	.byte	0x04, 0x17
        /*009a*/ 	.short	(.L_4781 - .L_4780)
.L_4780:
        /*009c*/ 	.word	0x00000000
        /*00a0*/ 	.short	0x0001
        /*00a2*/ 	.short	0x0008
        /*00a4*/ 	.byte	0x00, 0xf5, 0x21, 0x00


	//----- nvinfo : EIATTR_KPARAM_INFO
	.align		4
.L_4781:
        /*00a8*/ 	.byte	0x04, 0x17
        /*00aa*/ 	.short	(.L_4783 - .L_4782)
.L_4782:
        /*00ac*/ 	.word	0x00000000
        /*00b0*/ 	.short	0x0000
        /*00b2*/ 	.short	0x0000
        /*00b4*/ 	.byte	0x00, 0xf5, 0x21, 0x00


	//----- nvinfo : EIATTR_SPARSE_MMA_MASK
	.align		4
.L_4783:
        /*00b8*/ 	.byte	0x03, 0x50
        /*00ba*/ 	.short	0x0000


	//----- nvinfo : EIATTR_MAXREG_COUNT
	.align		4
        /*00bc*/ 	.byte	0x03, 0x1b
        /*00be*/ 	.short	0x00ff


	//----- nvinfo : EIATTR_MERCURY_ISA_VERSION
	.align		4
        /*00c0*/ 	.byte	0x03, 0x5f
        /*00c2*/ 	.short	0x0101


	//----- nvinfo : EIATTR_COOP_GROUP_MASK_REGIDS
	.align		4
        /*00c4*/ 	.byte	0x04, 0x29
        /*00c6*/ 	.short	(.L_4785 - .L_4784)


	//   ....[0]....
.L_4784:
        /*00c8*/ 	.word	0xffffffff


	//   ....[1]....
        /*00cc*/ 	.word	0xffffffff


	//   ....[2]....
        /*00d0*/ 	.word	0xffffffff


	//   ....[3]....
        /*00d4*/ 	.word	0xffffffff


	//   ....[4]....
        /*00d8*/ 	.word	0xffffffff


	//   ....[5]....
        /*00dc*/ 	.word	0xffffffff


	//   ....[6]....
        /*00e0*/ 	.word	0xffffffff


	//   ....[7]....
        /*00e4*/ 	.word	0xffffffff


	//   ....[8]....
        /*00e8*/ 	.word	0xffffffff


	//   ....[9]....
        /*00ec*/ 	.word	0xffffffff


	//   ....[10]....
        /*00f0*/ 	.word	0xffffffff


	//   ....[11]....
        /*00f4*/ 	.word	0xffffffff


	//----- nvinfo : EIATTR_COOP_GROUP_INSTR_OFFSETS
	.align		4
.L_4785:
        /*00f8*/ 	.byte	0x04, 0x28
        /*00fa*/ 	.short	(.L_4787 - .L_4786)


	//   ....[0]....
.L_4786:
        /*00fc*/ 	.word	0x00000990


	//   ....[1]....
        /*0100*/ 	.word	0x000009d0


	//   ....[2]....
        /*0104*/ 	.word	0x00000a00


	//   ....[3]....
        /*0108*/ 	.word	0x00000a70


	//   ....[4]....
        /*010c*/ 	.word	0x00000a90


	//   ....[5]....
        /*0110*/ 	.word	0x00000aa0


	//   ....[6]....
        /*0114*/ 	.word	0x00000b10


	//   ....[7]....
        /*0118*/ 	.word	0x00000b30


	//   ....[8]....
        /*011c*/ 	.word	0x00000b90


	//   ....[9]....
        /*0120*/ 	.word	0x00000ba0


	//   ....[10]....
        /*0124*/ 	.word	0x00000be0


	//   ....[11]....
        /*0128*/ 	.word	0x00000c00


	//----- nvinfo : EIATTR_VRC_CTA_INIT_COUNT
	.align		4
.L_4787:
        /*012c*/ 	.byte	0x02, 0x4a
	.zero		1
	.zero		1


	//----- nvinfo : EIATTR_EXIT_INSTR_OFFSETS
	.align		4
        /*0130*/ 	.byte	0x04, 0x1c
        /*0132*/ 	.short	(.L_4789 - .L_4788)


	//   ....[0]....
.L_4788:
        /*0134*/ 	.word	0x00000090


	//   ....[1]....
        /*0138*/ 	.word	0x00001060


	//   ....[2]....
        /*013c*/ 	.word	0x00001080


	//   ....[3]....
        /*0140*/ 	.word	0x000014f0


	//   ....[4]....
        /*0144*/ 	.word	0x00001710


	//   ....[5]....
        /*0148*/ 	.word	0x00001870


	//   ....[6]....
        /*014c*/ 	.word	0x00001940


	//----- nvinfo : EIATTR_MAX_THREADS
	.align		4
.L_4789:
        /*0150*/ 	.byte	0x04, 0x05
        /*0152*/ 	.short	(.L_4791 - .L_4790)
.L_4790:
        /*0154*/ 	.word	0x00000080
        /*0158*/ 	.word	0x00000001
        /*015c*/ 	.word	0x00000001


	//----- nvinfo : EIATTR_CRS_STACK_SIZE
	.align		4
.L_4791:
        /*0160*/ 	.byte	0x04, 0x1e
        /*0162*/ 	.short	(.L_4793 - .L_4792)
.L_4792:
        /*0164*/ 	.word	0x00000000


	//----- nvinfo : EIATTR_CBANK_PARAM_SIZE
	.align		4
.L_4793:
        /*0168*/ 	.byte	0x03, 0x19
        /*016a*/ 	.short	0x0048


	//----- nvinfo : EIATTR_PARAM_CBANK
	.align		4
        /*016c*/ 	.byte	0x04, 0x0a
        /*016e*/ 	.short	(.L_4795 - .L_4794)
	.align		4
.L_4794:
        /*0170*/ 	.word	index@(.nv.constant0._ZN4vllm3moe10topkGatingILi8ELi128ELi4ELi16ELi32Ei6__halfLNS0_11ScoringFuncE1EEEvPKT5_PKbPfiPT4_PiiiibPKf)
        /*0174*/ 	.short	0x0380
        /*0176*/ 	.short	0x0048


	//----- nvinfo : EIATTR_SW_WAR
	.align		4
.L_4795:
        /*0178*/ 	.byte	0x04, 0x36
        /*017a*/ 	.short	(.L_4797 - .L_4796)
.L_4796:
        /*017c*/ 	.word	0x00000008
.L_4797:


//--------------------- .nv.info._ZN4vllm3moe10topkGatingILi8ELi64ELi4ELi16ELi32Ei6__halfLNS0_11ScoringFuncE1EEEvPKT5_PKbPfiPT4_PiiiibPKf --------------------------
	.section	.nv.info._ZN4vllm3moe10topkGatingILi8ELi64ELi4ELi16ELi32Ei6__halfLNS0_11ScoringFuncE1EEEvPKT5_PKbPfiPT4_PiiiibPKf,"",@"SHT_CUDA_INFO"
	.sectionflags	@""
	.align	4


	//----- nvinfo : EIATTR_CUDA_API_VERSION
	.align		4
        /*0000*/ 	.byte	0x04, 0x37
        /*0002*/ 	.short	(.L_4799 - .L_4798)
.L_4798:
        /*0004*/ 	.word	0x00000082


	//----- nvinfo : EIATTR_KPARAM_INFO
	.align		4
.L_4799:
        /*0008*/ 	.byte	0x04, 0x17
        /*000a*/ 	.short	(.L_4801 - .L_4800)
.L_4800:
        /*000c*/ 	.word	0x00000000
        /*0010*/ 	.short	0x000a
        /*0012*/ 	.short	0x0040
        /*0014*/ 	.byte	0x00, 0xf5, 0x21, 0x00


	//----- nvinfo : EIATTR_KPARAM_INFO
	.align		4
.L_4801:
        /*0018*/ 	.byte	0x04, 0x17
        /*001a*/ 	.short	(.L_4803 - .L_4802)
.L_4802:
        /*001c*/ 	.word	0x00000000
        /*0020*/ 	.short	0x0009
        /*0022*/ 	.short	0x003c
        /*0024*/ 	.byte	0x00, 0xf0, 0x05, 0x00


	//----- nvinfo : EIATTR_KPARAM_INFO
	.align		4
.L_4803:
        /*0028*/ 	.byte	0x04, 0x17
        /*002a*/ 	.short	(.L_4805 - .L_4804)
.L_4804:
        /*002c*/ 	.word	0x00000000
        /*0030*/ 	.short	0x0008
        /*0032*/ 	.short	0x0038
        /*0034*/ 	.byte	0x00, 0xf0, 0x11, 0x00


	//----- nvinfo : EIATTR_KPARAM_INFO
	.align		4
.L_4805:
        /*0038*/ 	.byte	0x04, 0x17
        /*003a*/ 	.short	(.L_4807 - .L_4806)
.L_4806:
        /*003c*/ 	.word	0x00000000
        /*0040*/ 	.short	0x0007
        /*0042*/ 	.short	0x0034
        /*0044*/ 	.byte	0x00, 0xf0, 0x11, 0x00


	//----- nvinfo : EIATTR_KPARAM_INFO
	.align		4
.L_4807:
        /*0048*/ 	.byte	0x04, 0x17
        /*004a*/ 	.short	(.L_4809 - .L_4808)
.L_4808:
        /*004c*/ 	.word	0x00000000
        /*0050*/ 	.short	0x0006
        /*0052*/ 	.short	0x0030
        /*0054*/ 	.byte	0x00, 0xf0, 0x11, 0x00


	//----- nvinfo : EIATTR_KPARAM_INFO
	.align		4
.L_4809:
        /*0058*/ 	.byte	0x04, 0x17
        /*005a*/ 	.short	(.L_4811 - .L_4810)
.L_4810:
        /*005c*/ 	.word	0x00000000
        /*0060*/ 	.short	0x0005
        /*0062*/ 	.short	0x0028
        /*0064*/ 	.byte	0x00, 0xf5, 0x21, 0x00


	//----- nvinfo : EIATTR_KPARAM_INFO
	.align		4
.L_4811:
        /*0068*/ 	.byte	0x04, 0x17
        /*006a*/ 	.short	(.L_4813 - .L_4812)
.L_4812:
        /*006c*/ 	.word	0x00000000
        /*0070*/ 	.short	0x0004
        /*0072*/ 	.short	0x0020
        /*0074*/ 	.byte	0x00, 0xf5, 0x21, 0x00


	//----- nvinfo : EIATTR_KPARAM_INFO
	.align		4
.L_4813:
        /*0078*/ 	.byte	0x04, 0x17
        /*007a*/ 	.short	(.L_4815 - .L_4814)
.L_4814:
        /*007c*/ 	.word	0x00000000
        /*0080*/ 	.short	0x0003
        /*0082*/ 	.short	0x0018
        /*0084*/ 	.byte	0x00, 0xf0, 0x11, 0x00


	//----- nvinfo : EIATTR_KPARAM_INFO
	.align		4
.L_4815:
        /*0088*/ 	.byte	0x04, 0x17
        /*008a*/ 	.short	(.L_4817 - .L_4816)
.L_4816:
        /*008c*/ 	.word	0x00000000
        /*0090*/ 	.short	0x0002
        /*0092*/ 	.short	0x0010
        /*0094*/ 	.byte	0x00, 0xf5, 0x21, 0x00


	//----- nvinfo : EIATTR_KPARAM_INFO
	.align		4
.L_4817:
        /*0098*/ 	.byte	0x04, 0x17
        /*009a*/ 	.short	(.L_4819 - .L_4818)
.L_4818:
        /*009c*/ 	.word	0x00000000
        /*00a0*/ 	.short	0x0001
        /*00a2*/ 	.short	0x0008
        /*00a4*/ 	.byte	0x00, 0xf5, 0x21, 0x00


	//----- nvinfo : EIATTR_KPARAM_INFO
	.align		4
.L_4819:
        /*00a8*/ 	.byte	0x04, 0x17
        /*00aa*/ 	.short	(.L_4821 - .L_4820)
.L_4820:
        /*00ac*/ 	.word	0x00000000
        /*00b0*/ 	.short	0x0000
        /*00b2*/ 	.short	0x0000
        /*00b4*/ 	.byte	0x00, 0xf5, 0x21, 0x00


	//----- nvinfo : EIATTR_SPARSE_MMA_MASK
	.align		4
.L_4821:
        /*00b8*/ 	.byte	0x03, 0x50
        /*00ba*/ 	.short	0x0000


	//----- nvinfo : EIATTR_MAXREG_COUNT
	.align		4
        /*00bc*/ 	.byte	0x03, 0x1b
        /*00be*/ 	.short	0x00ff


	//----- nvinfo : EIATTR_MERCURY_ISA_VERSION
	.align		4
        /*00c0*/ 	.byte	0x03, 0x5f
        /*00c2*/ 	.short	0x0101


	//----- nvinfo : EIATTR_COOP_GROUP_MASK_REGIDS
	.align		4
        /*00c4*/ 	.byte	0x04, 0x29
        /*00c6*/ 	.short	(.L_4823 - .L_4822)


	//   ....[0]....
.L_4822:
        /*00c8*/ 	.word	0xffffffff


	//   ....[1]....
        /*00cc*/ 	.word	0xffffffff


	//   ....[2]....
        /*00d0*/ 	.word	0xffffffff


	//   ....[3]....
        /*00d4*/ 	.word	0xffffffff


	//   ....[4]....
        /*00d8*/ 	.word	0xffffffff


	//   ....[5]....
        /*00dc*/ 	.word	0xffffffff


	//   ....[6]....
        /*00e0*/ 	.word	0xffffffff


	//   ....[7]....
        /*00e4*/ 	.word	0xffffffff


	//   ....[8]....
        /*00e8*/ 	.word	0xffffffff


	//----- nvinfo : EIATTR_COOP_GROUP_INSTR_OFFSETS
	.align		4
.L_4823:
        /*00ec*/ 	.byte	0x04, 0x28
        /*00ee*/ 	.short	(.L_4825 - .L_4824)


	//   ....[0]....
.L_4824:
        /*00f0*/ 	.word	0x00000990


	//   ....[1]....
        /*00f4*/ 	.word	0x000009c0


	//   ....[2]....
        /*00f8*/ 	.word	0x00000a50


	//   ....[3]....
        /*00fc*/ 	.word	0x00000a60


	//   ....[4]....
        /*0100*/ 	.word	0x00000a70


	//   ....[5]....
        /*0104*/ 	.word	0x00000ab0


	//   ....[6]....
        /*0108*/ 	.word	0x00000b10


	//   ....[7]....
        /*010c*/ 	.word	0x00000b30


	//   ....[8]....
        /*0110*/ 	.word	0x00000b60


	//----- nvinfo : EIATTR_VRC_CTA_INIT_COUNT
	.align		4
.L_4825:
        /*0114*/ 	.byte	0x02, 0x4a
	.zero		1
	.zero		1


	//----- nvinfo : EIATTR_EXIT_INSTR_OFFSETS
	.align		4
        /*0118*/ 	.byte	0x04, 0x1c
        /*011a*/ 	.short	(.L_4827 - .L_4826)


	//   ....[0]....
.L_4826:
        /*011c*/ 	.word	0x00000090


	//   ....[1]....
        /*0120*/ 	.word	0x00000fc0


	//   ....[2]....
        /*0124*/ 	.word	0x00000fe0


	//   ....[3]....
        /*0128*/ 	.word	0x00001450


	//   ....[4]....
        /*012c*/ 	.word	0x00001670


	//   ....[5]....
        /*0130*/ 	.word	0x000017d0


	//   ....[6]....
        /*0134*/ 	.word	0x000018a0


	//----- nvinfo : EIATTR_MAX_THREADS
	.align		4
.L_4827:
        /*0138*/ 	.byte	0x04, 0x05
        /*013a*/ 	.short	(.L_4829 - .L_4828)
.L_4828:
        /*013c*/ 	.word	0x00000080
        /*0140*/ 	.word	0x00000001
        /*0144*/ 	.word	0x00000001


	//----- nvinfo : EIATTR_CRS_STACK_SIZE
	.align		4
.L_4829:
        /*0148*/ 	.byte	0x04, 0x1e
        /*014a*/ 	.short	(.L_4831 - .L_4830)
.L_4830:
        /*014c*/ 	.word	0x00000000


	//----- nvinfo : EIATTR_CBANK_PARAM_SIZE
	.align		4
.L_4831:
        /*0150*/ 	.byte	0x03, 0x19
        /*0152*/ 	.short	0x0048


	//----- nvinfo : EIATTR_PARAM_CBANK
	.align		4
        /*0154*/ 	.byte	0x04, 0x0a
        /*0156*/ 	.short	(.L_4833 - .L_4832)
	.align		4
.L_4832:
        /*0158*/ 	.word	index@(.nv.constant0._ZN4vllm3moe10topkGatingILi8ELi64ELi4ELi16ELi32Ei6__halfLNS0_11ScoringFuncE1EEEvPKT5_PKbPfiPT4_PiiiibPKf)
        /*015c*/ 	.short	0x0380
        /*015e*/ 	.short	0x0048


	//----- nvinfo : EIATTR_SW_WAR
	.align		4
.L_4833:
        /*0160*/ 	.byte	0x04, 0x36
        /*0162*/ 	.short	(.L_4835 - .L_4834)
.L_4834:
        /*0164*/ 	.word	0x00000008
.L_4835:


//--------------------- .nv.info._ZN4vllm3moe10topkGatingILi8ELi32ELi4ELi16ELi32Ei6__halfLNS0_11ScoringFuncE1EEEvPKT5_PKbPfiPT4_PiiiibPKf --------------------------
	.section	.nv.info._ZN4vllm3moe10topkGatingILi8ELi32ELi4ELi16ELi32Ei6__halfLNS0_11ScoringFuncE1EEEvPKT5_PKbPfiPT4_PiiiibPKf,"",@"SHT_CUDA_INFO"
	.sectionflags	@""
	.align	4


	//----- nvinfo : EIATTR_CUDA_API_VERSION
	.align		4
        /*0000*/ 	.byte	0x04, 0x37
        /*0002*/ 	.short	(.L_4837 - .L_4836)
.L_4836:
        /*0004*/ 	.word	0x00000082


	//----- nvinfo : EIATTR_KPARAM_INFO
	.align		4
.L_4837:
        /*0008*/ 	.byte	0x04, 0x17
        /*000a*/ 	.short	(.L_4839 - .L_4838)
.L_4838:
        /*000c*/ 	.word	0x00000000
        /*0010*/ 	.short	0x000a
        /*0012*/ 	.short	0x0040
        /*0014*/ 	.byte	0x00, 0xf5, 0x21, 0x00


	//----- nvinfo : EIATTR_KPARAM_INFO
	.align		4
.L_4839:
        /*0018*/ 	.byte	0x04, 0x17
        /*001a*/ 	.short	(.L_4841 - .L_4840)
.L_4840:
        /*001c*/ 	.word	0x00000000
        /*0020*/ 	.short	0x0009
        /*0022*/ 	.short	0x003c
        /*0024*/ 	.byte	0x00, 0xf0, 0x05, 0x00


	//----- nvinfo : EIATTR_KPARAM_INFO
	.align		4
.L_4841:
        /*0028*/ 	.byte	0x04, 0x17
        /*002a*/ 	.short	(.L_4843 - .L_4842)
.L_4842:
        /*002c*/ 	.word	0x00000000
        /*0030*/ 	.short	0x0008
        /*0032*/ 	.short	0x0038
        /*0034*/ 	.byte	0x00, 0xf0, 0x11, 0x00


	//----- nvinfo : EIATTR_KPARAM_INFO
	.align		4
.L_4843:
        /*0038*/ 	.byte	0x04, 0x17
        /*003a*/ 	.short	(.L_4845 - .L_4844)
.L_4844:
        /*003c*/ 	.word	0x00000000
        /*0040*/ 	.short	0x0007
        /*0042*/ 	.short	0x0034
        /*0044*/ 	.byte	0x00, 0xf0, 0x11, 0x00


	//----- nvinfo : EIATTR_KPARAM_INFO
	.align		4
.L_4845:
        /*0048*/ 	.byte	0x04, 0x17
        /*004a*/ 	.short	(.L_4847 - .L_4846)
.L_4846:
        /*004c*/ 	.word	0x00000000
        /*0050*/ 	.short	0x0006
        /*0052*/ 	.short	0x0030
        /*0054*/ 	.byte	0x00, 0xf0, 0x11, 0x00


	//----- nvinfo : EIATTR_KPARAM_INFO
	.align		4
.L_4847:
        /*0058*/ 	.byte	0x04, 0x17
        /*005a*/ 	.short	(.L_4849 - .L_4848)
.L_4848:
        /*005c*/ 	.word	0x00000000
        /*0060*/ 	.short	0x0005
        /*0062*/ 	.short	0x0028
        /*0064*/ 	.byte	0x00, 0xf5, 0x21, 0x00


	//----- nvinfo : EIATTR_KPARAM_INFO
	.align		4
.L_4849:
        /*0068*/ 	.byte	0x04, 0x17
        /*006a*/ 	.short	(.L_4851 - .L_4850)
.L_4850:
        /*006c*/ 	.word	0x00000000
        /*0070*/ 	.short	0x0004
        /*0072*/ 	.short	0x0020
        /*0074*/ 	.byte	0x00, 0xf5, 0x21, 0x00


	//----- nvinfo : EIATTR_KPARAM_INFO
	.align		4
.L_4851:
        /*0078*/ 	.byte	0x04, 0x17
        /*007a*/ 	.short	(.L_4853 - .L_4852)
.L_4852:
        /*007c*/ 	.word	0x00000000
        /*0080*/ 	.short	0x0003
        /*0082*/ 	.short	0x0018
        /*0084*/ 	.byte	0x00, 0xf0, 0x11, 0x00


	//----- nvinfo : EIATTR_KPARAM_INFO
	.align		4
.L_4853:
        /*0088*/ 	.byte	0x04, 0x17
        /*008a*/ 	.short	(.L_4855 - .L_4854)
.L_4854:
        /*008c*/ 	.word	0x00000000
        /*0090*/ 	.short	0x0002
        /*0092*/ 	.short	0x0010
        /*0094*/ 	.byte	0x00, 0xf5, 0x21, 0x00


	//----- nvinfo : EIATTR_KPARAM_INFO
	.align		4
.L_4855:
        /*0098*/ 	.byte	0x04, 0x17
        /*009a*/ 	.short	(.L_4857 - .L_4856)
.L_4856:
        /*009c*/ 	.word	0x00000000
        /*00a0*/ 	.short	0x0001
        /*00a2*/ 	.short	0x0008
        /*00a4*/ 	.byte	0x00, 0xf5, 0x21, 0x00


	//----- nvinfo : EIATTR_KPARAM_INFO
	.align		4
.L_4857:
        /*00a8*/ 	.byte	0x04, 0x17
        /*00aa*/ 	.short	(.L_4859 - .L_4858)
.L_4858:
        /*00ac*/ 	.word	0x00000000
        /*00b0*/ 	.short	0x0000
        /*00b2*/ 	.short	0x0000
        /*00b4*/ 	.byte	0x00, 0xf5, 0x21, 0x00


	//----- nvinfo : EIATTR_SPARSE_MMA_MASK
	.align		4
.L_4859:
        /*00b8*/ 	.byte	0x03, 0x50
        /*00ba*/ 	.short	0x0000


	//----- nvinfo : EIATTR_MAXREG_COUNT
	.align		4
        /*00bc*/ 	.byte	0x03, 0x1b
        /*00be*/ 	.short	0x00ff


	//----- nvinfo : EIATTR_MERCURY_ISA_VERSION
	.align		4
        /*00c0*/ 	.byte	0x03, 0x5f
        /*00c2*/ 	.short	0x0101


	//----- nvinfo : EIATTR_COOP_GROUP_MASK_REGIDS
	.align		4
        /*00c4*/ 	.byte	0x04, 0x29
        /*00c6*/ 	.short	(.L_4861 - .L_4860)


	//   ....[0]....
.L_4860:
        /*00c8*/ 	.word	0xffffffff


	//   ....[1]....
        /*00cc*/ 	.word	0xffffffff


	//   ....[2]....
        /*00d0*/ 	.word	0xffffffff


	//   ....[3]....
        /*00d4*/ 	.word	0xffffffff


	//   ....[4]....
        /*00d8*/ 	.word	0xffffffff


	//   ....[5]....
        /*00dc*/ 	.word	0xffffffff


	//----- nvinfo : EIATTR_COOP_GROUP_INSTR_OFFSETS
	.align		4
.L_4861:
        /*00e0*/ 	.byte	0x04, 0x28
        /*00e2*/ 	.short	(.L_4863 - .L_4862)


	//   ....[0]....
.L_4862:
        /*00e4*/ 	.word	0x00000990


	//   ....[1]....
        /*00e8*/ 	.word	0x000009c0


	//   ....[2]....
        /*00ec*/ 	.word	0x00000a40


	//   ....[3]....
        /*00f0*/ 	.word	0x00000a60


	//   ....[4]....
        /*00f4*/ 	.word	0x00000aa0


	//   ....[5]....
        /*00f8*/ 	.word	0x00000ac0


	//----- nvinfo : EIATTR_VRC_CTA_INIT_COUNT
	.align		4
.L_4863:
        /*00fc*/ 	.byte	0x02, 0x4a
	.zero		1
	.zero		1


	//----- nvinfo : EIATTR_EXIT_INSTR_OFFSETS
	.align		4
        /*0100*/ 	.byte	0x04, 0x1c
        /*0102*/ 	.short	(.L_4865 - .L_4864)


	//   ....[0]....
.L_4864:
        /*0104*/ 	.word	0x00000090


	//   ....[1]....
        /*0108*/ 	.word	0x00000f20


	//   ....[2]....
        /*010c*/ 	.word	0x00000f40


	//   ....[3]....
        /*0110*/ 	.word	0x000013b0


	//   ....[4]....
        /*0114*/ 	.word	0x000015d0


	//   ....[5]....
        /*0118*/ 	.word	0x00001730


	//   ....[6]....
        /*011c*/ 	.word	0x00001800


	//----- nvinfo : EIATTR_MAX_THREADS
	.align		4
.L_4865:
        /*0120*/ 	.byte	0x04, 0x05
        /*0122*/ 	.short	(.L_4867 - .L_4866)
.L_4866:
        /*0124*/ 	.word	0x00000080
        /*0128*/ 	.word	0x00000001
        /*012c*/ 	.word	0x00000001


	//----- nvinfo : EIATTR_CRS_STACK_SIZE
	.align		4
.L_4867:
        /*0130*/ 	.byte	0x04, 0x1e
        /*0132*/ 	.short	(.L_4869 - .L_4868)
.L_4868:
        /*0134*/ 	.word	0x00000000


	//----- nvinfo : EIATTR_CBANK_PARAM_SIZE
	.align		4
.L_4869:
        /*0138*/ 	.byte	0x03, 0x19
        /*013a*/ 	.short	0x0048


	//----- nvinfo : EIATTR_PARAM_CBANK
	.align		4
        /*013c*/ 	.byte	0x04, 0x0a
        /*013e*/ 	.short	(.L_4871 - .L_4870)
	.align		4
.L_4870:
        /*0140*/ 	.word	index@(.nv.constant0._ZN4vllm3moe10topkGatingILi8ELi32ELi4ELi16ELi32Ei6__halfLNS0_11ScoringFuncE1EEEvPKT5_PKbPfiPT4_PiiiibPKf)
        /*0144*/ 	.short	0x0380
        /*0146*/ 	.short	0x0048


	//----- nvinfo : EIATTR_SW_WAR
	.align		4
.L_4871:
        /*0148*/ 	.byte	0x04, 0x36
        /*014a*/ 	.short	(.L_4873 - .L_4872)
.L_4872:
        /*014c*/ 	.word	0x00000008
.L_4873:


//--------------------- .nv.info._ZN4vllm3moe10topkGatingILi8ELi16ELi4ELi16ELi32Ei6__halfLNS0_11ScoringFuncE1EEEvPKT5_PKbPfiPT4_PiiiibPKf --------------------------
	.section	.nv.info._ZN4vllm3moe10topkGatingILi8ELi16ELi4ELi16ELi32Ei6__halfLNS0_11ScoringFuncE1EEEvPKT5_PKbPfiPT4_PiiiibPKf,"",@"SHT_CUDA_INFO"
	.sectionflags	@""
	.align	4


	//----- nvinfo : EIATTR_CUDA_API_VERSION
	.align		4
        /*0000*/ 	.byte	0x04, 0x37
        /*0002*/ 	.short	(.L_4875 - .L_4874)
.L_4874:
        /*0004*/ 	.word	0x00000082


	//----- nvinfo : EIATTR_KPARAM_INFO
	.align		4
.L_4875:
        /*0008*/ 	.byte	0x04, 0x17
        /*000a*/ 	.short	(.L_4877 - .L_4876)
.L_4876:
        /*000c*/ 	.word	0x00000000
        /*0010*/ 	.short	0x000a
        /*0012*/ 	.short	0x0040
        /*0014*/ 	.byte	0x00, 0xf5, 0x21, 0x00


	//----- nvinfo : EIATTR_KPARAM_INFO
	.align		4
.L_4877:
        /*0018*/ 	.byte	0x04, 0x17
        /*001a*/ 	.short	(.L_4879 - .L_4878)
.L_4878:
        /*001c*/ 	.word	0x00000000
        /*0020*/ 	.short	0x0009
        /*0022*/ 	.short	0x003c
        /*0024*/ 	.byte	0x00, 0xf0, 0x05, 0x00


	//----- nvinfo : EIATTR_KPARAM_INFO
	.align		4
.L_4879:
        /*0028*/ 	.byte	0x04, 0x17
        /*002a*/ 	.short	(.L_4881 - .L_4880)
.L_4880:
        /*002c*/ 	.word	0x00000000
        /*0030*/ 	.short	0x0008
        /*0032*/ 	.short	0x0038
        /*0034*/ 	.byte	0x00, 0xf0, 0x11, 0x00


	//----- nvinfo : EIATTR_KPARAM_INFO
	.align		4
.L_4881:
        /*0038*/ 	.byte	0x04, 0x17
        /*003a*/ 	.short	(.L_4883 - .L_4882)
.L_4882:
        /*003c*/ 	.word	0x00000000
        /*0040*/ 	.short	0x0007
        /*0042*/ 	.short	0x0034
        /*0044*/ 	.byte	0x00, 0xf0, 0x11, 0x00


	//----- nvinfo : EIATTR_KPARAM_INFO
	.align		4
.L_4883:
        /*0048*/ 	.byte	0x04, 0x17
        /*004a*/ 	.short	(.L_4885 - .L_4884)
.L_4884:
        /*004c*/ 	.word	0x00000000
        /*0050*/ 	.short	0x0006
        /*0052*/ 	.short	0x0030
        /*0054*/ 	.byte	0x00, 0xf0, 0x11, 0x00


	//----- nvinfo : EIATTR_KPARAM_INFO
	.align		4
.L_4885:
        /*0058*/ 	.byte	0x04, 0x17
        /*005a*/ 	.short	(.L_4887 - .L_4886)
.L_4886:
        /*005c*/ 	.word	0x00000000
        /*0060*/ 	.short	0x0005
        /*0062*/ 	.short	0x0028
        /*0064*/ 	.byte	0x00, 0xf5, 0x21, 0x00


	//----- nvinfo : EIATTR_KPARAM_INFO
	.align		4
.L_4887:
        /*0068*/ 	.byte	0x04, 0x17
        /*006a*/ 	.short	(.L_4889 - .L_4888)
.L_4888:
        /*006c*/ 	.word	0x00000000
        /*0070*/ 	.short	0x0004
        /*0072*/ 	.short	0x0020
        /*0074*/ 	.byte	0x00, 0xf5, 0x21, 0x00


	//----- nvinfo : EIATTR_KPARAM_INFO
	.align		4
.L_4889:
        /*0078*/ 	.byte	0x04, 0x17
        /*007a*/ 	.short	(.L_4891 - .L_4890)
.L_4890:
        /*007c*/ 	.word	0x00000000
        /*0080*/ 	.short	0x0003
        /*0082*/ 	.short	0x0018
        /*0084*/ 	.byte	0x00, 0xf0, 0x11, 0x00


	//----- nvinfo : EIATTR_KPARAM_INFO
	.align		4
.L_4891:
        /*0088*/ 	.byte	0x04, 0x17
        /*008a*/ 	.short	(.L_4893 - .L_4892)
.L_4892:
        /*008c*/ 	.word	0x00000000
        /*0090*/ 	.short	0x0002
        /*0092*/ 	.short	0x0010
        /*0094*/ 	.byte	0x00, 0xf5, 0x21, 0x00


	//----- nvinfo : EIATTR_KPARAM_INFO
	.align		4
.L_4893:
        /*0098*/ 	.byte	0x04, 0x17
        /*009a*/ 	.short	(.L_4895 - .L_4894)
.L_4894:
        /*009c*/ 	.word	0x00000000
        /*00a0*/ 	.short	0x0001
        /*00a2*/ 	.short	0x0008
        /*00a4*/ 	.byte	0x00, 0xf5, 0x21, 0x00


	//----- nvinfo : EIATTR_KPARAM_INFO
	.align		4
.L_4895:
        /*00a8*/ 	.byte	0x04, 0x17
        /*00aa*/ 	.short	(.L_4897 - .L_4896)
.L_4896:
        /*00ac*/ 	.word	0x00000000
        /*00b0*/ 	.short	0x0000
        /*00b2*/ 	.short	0x0000
        /*00b4*/ 	.byte	0x00, 0xf5, 0x21, 0x00


	//----- nvinfo : EIATTR_SPARSE_MMA_MASK
	.align		4
.L_4897:
        /*00b8*/ 	.byte	0x03, 0x50
        /*00ba*/ 	.short	0x0000


	//----- nvinfo : EIATTR_MAXREG_COUNT
	.align		4
        /*00bc*/ 	.byte	0x03, 0x1b
        /*00be*/ 	.short	0x00ff


	//----- nvinfo : EIATTR_MERCURY_ISA_VERSION
	.align		4
        /*00c0*/ 	.byte	0x03, 0x5f
        /*00c2*/ 	.short	0x0101


	//----- nvinfo : EIATTR_COOP_GROUP_MASK_REGIDS
	.align		4
        /*00c4*/ 	.byte	0x04, 0x29
        /*00c6*/ 	.short	(.L_4899 - .L_4898)


	//   ....[0]....
.L_4898:
        /*00c8*/ 	.word	0xffffffff


	//   ....[1]....
        /*00cc*/ 	.word	0xffffffff


	//   ....[2]....
        /*00d0*/ 	.word	0xffffffff


	//----- nvinfo : EIATTR_COOP_GROUP_INSTR_OFFSETS
	.align		4
.L_4899:
        /*00d4*/ 	.byte	0x04, 0x28
        /*00d6*/ 	.short	(.L_4901 - .L_4900)


	//   ....[0]....
.L_4900:
        /*00d8*/ 	.word	0x00000980


	//   ....[1]....
        /*00dc*/ 	.word	0x000009e0


	//   ....[2]....
        /*00e0*/ 	.word	0x00000a20


	//----- nvinfo : EIATTR_VRC_CTA_INIT_COUNT
	.align		4
.L_4901:
        /*00e4*/ 	.byte	0x02, 0x4a
	.zero		1
	.zero		1


	//----- nvinfo : EIATTR_EXIT_INSTR_OFFSETS
	.align		4
        /*00e8*/ 	.byte	0x04, 0x1c
        /*00ea*/ 	.short	(.L_4903 - .L_4902)


	//   ....[0]....
.L_4902:
        /*00ec*/ 	.word	0x00000090


	//   ....[1]....
        /*00f0*/ 	.word	0x00000e80


	//   ....[2]....
        /*00f4*/ 	.word	0x00000ea0


	//   ....[3]....
        /*00f8*/ 	.word	0x00001310


	//   ....[4]....
        /*00fc*/ 	.word	0x00001530


	//   ....[5]....
        /*0100*/ 	.word	0x00001690


	//   ....[6]....
        /*0104*/ 	.word	0x00001760


	//----- nvinfo : EIATTR_MAX_THREADS
	.align		4
.L_4903:
        /*0108*/ 	.byte	0x04, 0x05
        /*010a*/ 	.short	(.L_4905 - .L_4904)
.L_4904:
        /*010c*/ 	.word	0x00000080
        /*0110*/ 	.word	0x00000001
        /*0114*/ 	.word	0x00000001


	//----- nvinfo : EIATTR_CRS_STACK_SIZE
	.align		4
.L_4905:
        /*0118*/ 	.byte	0x04, 0x1e
        /*011a*/ 	.short	(.L_4907 - .L_4906)
.L_4906:
        /*011c*/ 	.word	0x00000000


	//----- nvinfo : EIATTR_CBANK_PARAM_SIZE
	.align		4
.L_4907:
        /*0120*/ 	.byte	0x03, 0x19
        /*0122*/ 	.short	0x0048


	//----- nvinfo : EIATTR_PARAM_CBANK
	.align		4
        /*0124*/ 	.byte	0x04, 0x0a
        /*0126*/ 	.short	(.L_4909 - .L_4908)
	.align		4
.L_4908:
        /*0128*/ 	.word	index@(.nv.constant0._ZN4vllm3moe10topkGatingILi8ELi16ELi4ELi16ELi32Ei6__halfLNS0_11ScoringFuncE1EEEvPKT5_PKbPfiPT4_PiiiibPKf)
        /*012c*/ 	.short	0x0380
        /*012e*/ 	.short	0x0048


	//----- nvinfo : EIATTR_SW_WAR
	.align		4
.L_4909:
        /*0130*/ 	.byte	0x04, 0x36
        /*0132*/ 	.short	(.L_4911 - .L_4910)
.L_4910:
        /*0134*/ 	.word	0x00000008
.L_4911:


//--------------------- .nv.info._ZN4vllm3moe10topkGatingILi8ELi8ELi4ELi16ELi32Ei6__halfLNS0_11ScoringFuncE1EEEvPKT5_PKbPfiPT4_PiiiibPKf --------------------------
	.section	.nv.info._ZN4vllm3moe10topkGatingILi8ELi8ELi4ELi16ELi32Ei6__halfLNS0_11ScoringFuncE1EEEvPKT5_PKbPfiPT4_PiiiibPKf,"",@"SHT_CUDA_INFO"
	.sectionflags	@""
	.align	4


	//----- nvinfo : EIATTR_CUDA_API_VERSION
	.align		4
        /*0000*/ 	.byte	0x04, 0x37
        /*0002*/ 	.short	(.L_4913 - .L_4912)
.L_4912:
        /*0004*/ 	.word	0x00000082


	//----- nvinfo : EIATTR_KPARAM_INFO
	.align		4
.L_4913:
        /*0008*/ 	.byte	0x04, 0x17
        /*000a*/ 	.short	(.L_4915 - .L_4914)
.L_4914:
        /*000c*/ 	.word	0x00000000
        /*0010*/ 	.short	0x000a
        /*0012*/ 	.short	0x0040
        /*0014*/ 	.byte	0x00, 0xf5, 0x21, 0x00


	//----- nvinfo : EIATTR_KPARAM_INFO
	.align		4
.L_4915:
        /*0018*/ 	.byte	0x04, 0x17
        /*001a*/ 	.short	(.L_4917 - .L_4916)
.L_4916:
        /*001c*/ 	.word	0x00000000
        /*0020*/ 	.short	0x0009
        /*0022*/ 	.short	0x003c
        /*0024*/ 	.byte	0x00, 0xf0, 0x05, 0x00


	//----- nvinfo : EIATTR_KPARAM_INFO
	.align		4
.L_4917:
        /*0028*/ 	.byte	0x04, 0x17
        /*002a*/ 	.short	(.L_4919 - .L_4918)
.L_4918:
        /*002c*/ 	.word	0x00000000
        /*0030*/ 	.short	0x0008
        /*0032*/ 	.short	0x0038
        /*0034*/ 	.byte	0x00, 0xf0, 0x11, 0x00


	//----- nvinfo : EIATTR_KPARAM_INFO
	.align		4
.L_4919:
        /*0038*/ 	.byte	0x04, 0x17
        /*003a*/ 	.short	(.L_4921 - .L_4920)
.L_4920:
        /*003c*/ 	.word	0x00000000
        /*0040*/ 	.short	0x0007
        /*0042*/ 	.short	0x0034
        /*0044*/ 	.byte	0x00, 0xf0, 0x11, 0x00


	//----- nvinfo : EIATTR_KPARAM_INFO
	.align		4
.L_4921:
        /*0048*/ 	.byte	0x04, 0x17
        /*004a*/ 	.short	(.L_4923 - .L_4922)
.L_4922:
        /*004c*/ 	.word	0x00000000
        /*0050*/ 	.short	0x0006
        /*0052*/ 	.short	0x0030
        /*0054*/ 	.byte	0x00, 0xf0, 0x11, 0x00


	//----- nvinfo : EIATTR_KPARAM_INFO
	.align		4
.L_4923:
        /*0058*/ 	.byte	0x04, 0x17
        /*005a*/ 	.short	(.L_4925 - .L_4924)
.L_4924:
        /*005c*/ 	.word	0x00000000
        /*0060*/ 	.short	0x0005
        /*0062*/ 	.short	0x0028
        /*0064*/ 	.byte	0x00, 0xf5, 0x21, 0x00


	//----- nvinfo : EIATTR_KPARAM_INFO
	.align		4
.L_4925:
        /*0068*/ 	.byte	0x04, 0x17
        /*006a*/ 	.short	(.L_4927 - .L_4926)
.L_4926:
        /*006c*/ 	.word	0x00000000
        /*0070*/ 	.short	0x0004
        /*0072*/ 	.short	0x0020
        /*0074*/ 	.byte	0x00, 0xf5, 0x21, 0x00


	//----- nvinfo : EIATTR_KPARAM_INFO
	.align		4
.L_4927:
        /*0078*/ 	.byte	0x04, 0x17
        /*007a*/ 	.short	(.L_4929 - .L_4928)
.L_4928:
        /*007c*/ 	.word	0x00000000
        /*0080*/ 	.short	0x0003
        /*0082*/ 	.short	0x0018
        /*0084*/ 	.byte	0x00, 0xf0, 0x11, 0x00


	//----- nvinfo : EIATTR_KPARAM_INFO
	.align		4
.L_4929:
        /*0088*/ 	.byte	0x04, 0x17
        /*008a*/ 	.short	(.L_4931 - .L_4930)
.L_4930:
        /*008c*/ 	.word	0x00000000
        /*0090*/ 	.short	0x0002
        /*0092*/ 	.short	0x0010
        /*0094*/ 	.byte	0x00, 0xf5, 0x21, 0x00


	//----- nvinfo : EIATTR_KPARAM_INFO
	.align		4
.L_4931:
        /*0098*/ 	.byte	0x04, 0x17
        /*009a*/ 	.short	(.L_4933 - .L_4932)
.L_4932:
        /*009c*/ 	.word	0x00000000
        /*00a0*/ 	.short	0x0001
        /*00a2*/ 	.short	0x0008
        /*00a4*/ 	.byte	0x00, 0xf5, 0x21, 0x00


	//----- nvinfo : EIATTR_KPARAM_INFO
	.align		4
.L_4933:
        /*00a8*/ 	.byte	0x04, 0x17
        /*00aa*/ 	.short	(.L_4935 - .L_4934)
.L_4934:
        /*00ac*/ 	.word	0x00000000
        /*00b0*/ 	.short	0x0000
        /*00b2*/ 	.short	0x0000
        /*00b4*/ 	.byte	0x00, 0xf5, 0x21, 0x00


	//----- nvinfo : EIATTR_SPARSE_MMA_MASK
	.align		4
.L_4935:
        /*00b8*/ 	.byte	0x03, 0x50
        /*00ba*/ 	.short	0x0000


	//----- nvinfo : EIATTR_MAXREG_COUNT
	.align		4
        /*00bc*/ 	.byte	0x03, 0x1b
        /*00be*/ 	.short	0x00ff


	//----- nvinfo : EIATTR_MERCURY_ISA_VERSION
	.align		4
        /*00c0*/ 	.byte	0x03, 0x5f
        /*00c2*/ 	.short	0x0101


	//----- nvinfo : EIATTR_VRC_CTA_INIT_COUNT
	.align		4
        /*00c4*/ 	.byte	0x02, 0x4a
	.zero		1
	.zero		1


	//----- nvinfo : EIATTR_EXIT_INSTR_OFFSETS
	.align		4
        /*00c8*/ 	.byte	0x04, 0x1c
        /*00ca*/ 	.short	(.L_4937 - .L_4936)


	//   ....[0]....
.L_4936:
        /*00cc*/ 	.word	0x00000090


	//   ....[1]....
        /*00d0*/ 	.word	0x00001350


	//   ....[2]....
        /*00d4*/ 	.word	0x00001370


	//   ....[3]....
        /*00d8*/ 	.word	0x000017e0


	//   ....[4]....
        /*00dc*/ 	.word	0x00001a00


	//   ....[5]....
        /*00e0*/ 	.word	0x00001b60


	//   ....[6]....
        /*00e4*/ 	.word	0x00001c30


	//----- nvinfo : EIATTR_MAX_THREADS
	.align		4
.L_4937:
        /*00e8*/ 	.byte	0x04, 0x05
        /*00ea*/ 	.short	(.L_4939 - .L_4938)
.L_4938:
        /*00ec*/ 	.word	0x00000080
        /*00f0*/ 	.word	0x00000001
        /*00f4*/ 	.word	0x00000001


	//----- nvinfo : EIATTR_CBANK_PARAM_SIZE
	.align		4
.L_4939:
        /*00f8*/ 	.byte	0x03, 0x19
        /*00fa*/ 	.short	0x0048


	//----- nvinfo : EIATTR_PARAM_CBANK
	.align		4
        /*00fc*/ 	.byte	0x04, 0x0a
        /*00fe*/ 	.short	(.L_4941 - .L_4940)
	.align		4
.L_4940:
        /*0100*/ 	.word	index@(.nv.constant0._ZN4vllm3moe10topkGatingILi8ELi8ELi4ELi16ELi32Ei6__halfLNS0_11ScoringFuncE1EEEvPKT5_PKbPfiPT4_PiiiibPKf)
        /*0104*/ 	.short	0x0380
        /*0106*/ 	.short	0x0048


	//----- nvinfo : EIATTR_SW_WAR
	.align		4
.L_4941:
        /*0108*/ 	.byte	0x04, 0x36
        /*010a*/ 	.short	(.L_4943 - .L_4942)
.L_4942:
        /*010c*/ 	.word	0x00000008
.L_4943:


//--------------------- .nv.info._ZN4vllm3moe10topkGatingILi4ELi4ELi4ELi8ELi32Ei6__halfLNS0_11ScoringFuncE1EEEvPKT5_PKbPfiPT4_PiiiibPKf --------------------------
	.section	.nv.info._ZN4vllm3moe10topkGatingILi4ELi4ELi4ELi8ELi32Ei6__halfLNS0_11ScoringFuncE1EEEvPKT5_PKbPfiPT4_PiiiibPKf,"",@"SHT_CUDA_INFO"
	.sectionflags	@""
	.align	4


	//----- nvinfo : EIATTR_CUDA_API_VERSION
	.align		4
        /*0000*/ 	.byte	0x04, 0x37
        /*0002*/ 	.short	(.L_4945 - .L_4944)
.L_4944:
        /*0004*/ 	.word	0x00000082


	//----- nvinfo : EIATTR_KPARAM_INFO
	.align		4
.L_4945:
        /*0008*/ 	.byte	0x04, 0x17
        /*000a*/ 	.short	(.L_4947 - .L_4946)
.L_4946:
        /*000c*/ 	.word	0x00000000
        /*0010*/ 	.short	0x000a
        /*0012*/ 	.short	0x0040
        /*0014*/ 	.byte	0x00, 0xf5, 0x21, 0x00


	//----- nvinfo : EIATTR_KPARAM_INFO
	.align		4
.L_4947:
        /*0018*/ 	.byte	0x04, 0x17
        /*001a*/ 	.short	(.L_4949 - .L_4948)
.L_4948:
        /*001c*/ 	.word	0x00000000
        /*0020*/ 	.short	0x0009
        /*0022*/ 	.short	0x003c
        /*0024*/ 	.byte	0x00, 0xf0, 0x05, 0x00


	//----- nvinfo : EIATTR_KPARAM_INFO
	.align		4
.L_4949:
        /*0028*/ 	.byte	0x04, 0x17
        /*002a*/ 	.short	(.L_4951 - .L_4950)
.L_4950:
        /*002c*/ 	.word	0x00000000
        /*0030*/ 	.short	0x0008
        /*0032*/ 	.short	0x0038
        /*0034*/ 	.byte	0x00, 0xf0, 0x11, 0x00


	//----- nvinfo : EIATTR_KPARAM_INFO
	.align		4
.L_4951:
        /*0038*/ 	.byte	0x04, 0x17
        /*003a*/ 	.short	(.L_4953 - .L_4952)
.L_4952:
        /*003c*/ 	.word	0x00000000
        /*0040*/ 	.short	0x0007
        /*0042*/ 	.short	0x0034
        /*0044*/ 	.byte	0x00, 0xf0, 0x11, 0x00


	//----- nvinfo : EIATTR_KPARAM_INFO
	.align		4
.L_4953:
        /*0048*/ 	.byte	0x04, 0x17
        /*004a*/ 	.short	(.L_4955 - .L_4954)
.L_4954:
        /*004c*/ 	.word	0x00000000
        /*0050*/ 	.short	0x0006
        /*0052*/ 	.short	0x0030
        /*0054*/ 	.byte	0x00, 0xf0, 0x11, 0x00


	//----- nvinfo : EIATTR_KPARAM_INFO
	.align		4
.L_4955:
        /*0058*/ 	.byte	0x04, 0x17
        /*005a*/ 	.short	(.L_4957 - .L_4956)
.L_4956:
        /*005c*/ 	.word	0x00000000
        /*0060*/ 	.short	0x0005
        /*0062*/ 	.short	0x0028
        /*0064*/ 	.byte	0x00, 0xf5, 0x21, 0x00


	//----- nvinfo : EIATTR_KPARAM_INFO
	.align		4
.L_4957:
        /*0068*/ 	.byte	0x04, 0x17
        /*006a*/ 	.short	(.L_4959 - .L_4958)
.L_4958:
        /*006c*/ 	.word	0x00000000
        /*0070*/ 	.short	0x0004
        /*0072*/ 	.short	0x0020
        /*0074*/ 	.byte	0x00, 0xf5, 0x21, 0x00


	//----- nvinfo : EIATTR_KPARAM_INFO
	.align		4
.L_4959:
        /*0078*/ 	.byte	0x04, 0x17
        /*007a*/ 	.short	(.L_4961 - .L_4960)
.L_4960:
        /*007c*/ 	.word	0x00000000
        /*0080*/ 	.short	0x0003
        /*0082*/ 	.short	0x0018
        /*0084*/ 	.byte	0x00, 0xf0, 0x11, 0x00


	//----- nvinfo : EIATTR_KPARAM_INFO
	.align		4
.L_4961:
        /*0088*/ 	.byte	0x04, 0x17
        /*008a*/ 	.short	(.L_4963 - .L_4962)
.L_4962:
        /*008c*/ 	.word	0x00000000
        /*0090*/ 	.short	0x0002
        /*0092*/ 	.short	0x0010
        /*0094*/ 	.byte	0x00, 0xf5, 0x21, 0x00


	//----- nvinfo : EIATTR_KPARAM_INFO
	.align		4
.L_4963:
        /*0098*/ 	.byte	0x04, 0x17
        /*009a*/ 	.short	(.L_4965 - .L_4964)
.L_4964:
        /*009c*/ 	.word	0x00000000
        /*00a0*/ 	.short	0x0001
        /*00a2*/ 	.short	0x0008
        /*00a4*/ 	.byte	0x00, 0xf5, 0x21, 0x00


	//----- nvinfo : EIATTR_KPARAM_INFO
	.align		4
.L_4965:
        /*00a8*/ 	.byte	0x04, 0x17
        /*00aa*/ 	.short	(.L_4967 - .L_4966)
.L_4966:
        /*00ac*/ 	.word	0x00000000
        /*00b0*/ 	.short	0x0000
        /*00b2*/ 	.short	0x0000
        /*00b4*/ 	.byte	0x00, 0xf5, 0x21, 0x00


	//----- nvinfo : EIATTR_SPARSE_MMA_MASK
	.align		4
.L_4967:
        /*00b8*/ 	.byte	0x03, 0x50
        /*00ba*/ 	.short	0x0000


	//----- nvinfo : EIATTR_MAXREG_COUNT
	.align		4
        /*00bc*/ 	.byte	0x03, 0x1b
        /*00be*/ 	.short	0x00ff


	//----- nvinfo : EIATTR_MERCURY_ISA_VERSION
	.align		4
        /*00c0*/ 	.byte	0x03, 0x5f
        /*00c2*/ 	.short	0x0101


	//----- nvinfo : EIATTR_VRC_CTA_INIT_COUNT
	.align		4
        /*00c4*/ 	.byte	0x02, 0x4a
	.zero		1
	.zero		1


	//----- nvinfo : EIATTR_EXIT_INSTR_OFFSETS
	.align		4
        /*00c8*/ 	.byte	0x04, 0x1c
        /*00ca*/ 	.short	(.L_4969 - .L_4968)


	//   ....[0]....
.L_4968:
        /*00cc*/ 	.word	0x00000080


	//   ....[1]....
        /*00d0*/ 	.word	0x00001650


	//   ....[2]....
        /*00d4*/ 	.word	0x00001680


	//   ....[3]....
        /*00d8*/ 	.word	0x00001af0


	//   ....[4]....
        /*00dc*/ 	.word	0x00001d10


	//   ....[5]....
        /*00e0*/ 	.word	0x00001e70


	//   ....[6]....
        /*00e4*/ 	.word	0x00001f40


	//----- nvinfo : EIATTR_MAX_THREADS
	.align		4
.L_4969:
        /*00e8*/ 	.byte	0x04, 0x05
        /*00ea*/ 	.short	(.L_4971 - .L_4970)
.L_4970:
        /*00ec*/ 	.word	0x00000080
        /*00f0*/ 	.word	0x00000001
        /*00f4*/ 	.word	0x00000001


	//----- nvinfo : EIATTR_CBANK_PARAM_SIZE
	.align		4
.L_4971:
        /*00f8*/ 	.byte	0x03, 0x19
        /*00fa*/ 	.short	0x0048


	//----- nvinfo : EIATTR_PARAM_CBANK
	.align		4
        /*00fc*/ 	.byte	0x04, 0x0a
        /*00fe*/ 	.short	(.L_4973 - .L_4972)
	.align		4
.L_4972:
        /*0100*/ 	.word	index@(.nv.constant0._ZN4vllm3moe10topkGatingILi4ELi4ELi4ELi8ELi32Ei6__halfLNS0_11ScoringFuncE1EEEvPKT5_PKbPfiPT4_PiiiibPKf)
        /*0104*/ 	.short	0x0380
        /*0106*/ 	.short	0x0048


	//----- nvinfo : EIATTR_SW_WAR
	.align		4
.L_4973:
        /*0108*/ 	.byte	0x04, 0x36
        /*010a*/ 	.short	(.L_4975 - .L_4974)
.L_4974:
        /*010c*/ 	.word	0x00000008
.L_4975:


//--------------------- .nv.info._ZN4vllm3moe10topkGatingILi2ELi2ELi4ELi4ELi32Ei6__halfLNS0_11ScoringFuncE1EEEvPKT5_PKbPfiPT4_PiiiibPKf --------------------------
	.section	.nv.info._ZN4vllm3moe10topkGatingILi2ELi2ELi4ELi4ELi32Ei6__halfLNS0_11ScoringFuncE1EEEvPKT5_PKbPfiPT4_PiiiibPKf,"",@"SHT_CUDA_INFO"
	.sectionflags	@""
	.align	4


	//----- nvinfo : EIATTR_CUDA_API_VERSION
	.align		4
        /*0000*/ 	.byte	0x04, 0x37
        /*0002*/ 	.short	(.L_4977 - .L_4976)
.L_4976:
        /*0004*/ 	.word	0x00000082


	//----- nvinfo : EIATTR_KPARAM_INFO
	.align		4
.L_4977:
        /*0008*/ 	.byte	0x04, 0x17
        /*000a*/ 	.short	(.L_4979 - .L_4978)
.L_4978:
        /*000c*/ 	.word	0x00000000
        /*0010*/ 	.short	0x000a
        /*0012*/ 	.short	0x0040
        /*0014*/ 	.byte	0x00, 0xf5, 0x21, 0x00


	//----- nvinfo : EIATTR_KPARAM_INFO
	.align		4
.L_4979:
        /*0018*/ 	.byte	0x04, 0x17
        /*001a*/ 	.short	(.L_4981 - .L_4980)
.L_4980:
        /*001c*/ 	.word	0x00000000
        /*0020*/ 	.short	0x0009
        /*0022*/ 	.short	0x003c
        /*0024*/ 	.byte	0x00, 0xf0, 0x05, 0x00


	//----- nvinfo : EIATTR_KPARAM_INFO
	.align		4
.L_4981:
        /*0028*/ 	.byte	0x04, 0x17
        /*002a*/ 	.short	(.L_4983 - .L_4982)
.L_4982:
        /*002c*/ 	.word	0x00000000
        /*0030*/ 	.short	0x0008
        /*0032*/ 	.short	0x0038
        /*0034*/ 	.byte	0x00, 0xf0, 0x11, 0x00


	//----- nvinfo : EIATTR_KPARAM_INFO
	.align		4
.L_4983:
        /*0038*/ 	.byte	0x04, 0x17
        /*003a*/ 	.short	(.L_4985 - .L_4984)
.L_4984:
        /*003c*/ 	.word	0x00000000
        /*0040*/ 	.short	0x0007
        /*0042*/ 	.short	0x0034
        /*0044*/ 	.byte	0x00, 0xf0, 0x11, 0x00


	//----- nvinfo : EIATTR_KPARAM_INFO
	.align		4
.L_4985:
        /*0048*/ 	.byte	0x04, 0x17
        /*004a*/ 	.short	(.L_4987 - .L_4986)
.L_4986:
        /*004c*/ 	.word	0x00000000
        /*0050*/ 	.short	0x0006
        /*0052*/ 	.short	0x0030
        /*0054*/ 	.byte	0x00, 0xf0, 0x11, 0x00


	//----- nvinfo : EIATTR_KPARAM_INFO
	.align		4
.L_4987:
        /*0058*/ 	.byte	0x04, 0x17
        /*005a*/ 	.short	(.L_4989 - .L_4988)
.L_4988:
        /*005c*/ 	.word	0x00000000
        /*0060*/ 	.short	0x0005
        /*0062*/ 	.short	0x0028
        /*0064*/ 	.byte	0x00, 0xf5, 0x21, 0x00


	//----- nvinfo : EIATTR_KPARAM_INFO
	.align		4
.L_4989:
        /*0068*/ 	.byte	0x04, 0x17
        /*006a*/ 	.short	(.L_4991 - .L_4990)
.L_4990:
        /*006c*/ 	.word	0x00000000
        /*0070*/ 	.short	0x0004
        /*0072*/ 	.short	0x0020
        /*0074*/ 	.byte	0x00, 0xf5, 0x21, 0x00


	//----- nvinfo : EIATTR_KPARAM_INFO
	.align		4
.L_4991:
        /*0078*/ 	.byte	0x04, 0x17
        /*007a*/ 	.short	(.L_4993 - .L_4992)
.L_4992:
        /*007c*/ 	.word	0x00000000
        /*0080*/ 	.short	0x0003
        /*0082*/ 	.short	0x0018
        /*0084*/ 	.byte	0x00, 0xf0, 0x11, 0x00


	//----- nvinfo : EIATTR_KPARAM_INFO
	.align		4
.L_4993:
        /*0088*/ 	.byte	0x04, 0x17
        /*008a*/ 	.short	(.L_4995 - .L_4994)
.L_4994:
        /*008c*/ 	.word	0x00000000
        /*0090*/ 	.short	0x0002
        /*0092*/ 	.short	0x0010
        /*0094*/ 	.byte	0x00, 0xf5, 0x21, 0x00


	//----- nvinfo : EIATTR_KPARAM_INFO
	.align		4
.L_4995:
        /*0098*/ 	.byte	0x04, 0x17
        /*009a*/ 	.short	(.L_4997 - .L_4996)
.L_4996:
        /*009c*/ 	.word	0x00000000
        /*00a0*/ 	.short	0x0001
        /*00a2*/ 	.short	0x0008
        /*00a4*/ 	.byte	0x00, 0xf5, 0x21, 0x00


	//----- nvinfo : EIATTR_KPARAM_INFO
	.align		4
.L_4997:
        /*00a8*/ 	.byte	0x04, 0x17
        /*00aa*/ 	.short	(.L_4999 - .L_4998)
.L_4998:
        /*00ac*/ 	.word	0x00000000
        /*00b0*/ 	.short	0x0000
        /*00b2*/ 	.short	0x0000
        /*00b4*/ 	.byte	0x00, 0xf5, 0x21, 0x00


	//----- nvinfo : EIATTR_SPARSE_MMA_MASK
	.align		4
.L_4999:
        /*00b8*/ 	.byte	0x03, 0x50
        /*00ba*/ 	.short	0x0000


	//----- nvinfo : EIATTR_MAXREG_COUNT
	.align		4
        /*00bc*/ 	.byte	0x03, 0x1b
        /*00be*/ 	.short	0x00ff


	//----- nvinfo : EIATTR_MERCURY_ISA_VERSION
	.align		4
        /*00c0*/ 	.byte	0x03, 0x5f
        /*00c2*/ 	.short	0x0101


	//----- nvinfo : EIATTR_VRC_CTA_INIT_COUNT
	.align		4
        /*00c4*/ 	.byte	0x02, 0x4a
	.zero		1
	.zero		1


	//----- nvinfo : EIATTR_EXIT_INSTR_OFFSETS
	.align		4
        /*00c8*/ 	.byte	0x04, 0x1c
        /*00ca*/ 	.short	(.L_5001 - .L_5000)


	//   ....[0]....
.L_5000:
        /*00cc*/ 	.word	0x00000080


	//   ....[1]....
        /*00d0*/ 	.word	0x00001030


	//   ....[2]....
        /*00d4*/ 	.word	0x00001050


	//   ....[3]....
        /*00d8*/ 	.word	0x000014c0


	//   ....[4]....
        /*00dc*/ 	.word	0x000016e0


	//   ....[5]....
        /*00e0*/ 	.word	0x00001840


	//   ....[6]....
        /*00e4*/ 	.word	0x00001910


	//----- nvinfo : EIATTR_MAX_THREADS
	.align		4
.L_5001:
        /*00e8*/ 	.byte	0x04, 0x05
        /*00ea*/ 	.short	(.L_5003 - .L_5002)
.L_5002:
        /*00ec*/ 	.word	0x00000080
        /*00f0*/ 	.word	0x00000001
        /*00f4*/ 	.word	0x00000001


	//----- nvinfo : EIATTR_CBANK_PARAM_SIZE
	.align		4
.L_5003:
        /*00f8*/ 	.byte	0x03, 0x19
        /*00fa*/ 	.short	0x0048


	//----- nvinfo : EIATTR_PARAM_CBANK
	.align		4
        /*00fc*/ 	.byte	0x04, 0x0a
        /*00fe*/ 	.short	(.L_5005 - .L_5004)
	.align		4
.L_5004:
        /*0100*/ 	.word	index@(.nv.constant0._ZN4vllm3moe10topkGatingILi2ELi2ELi4ELi4ELi32Ei6__halfLNS0_11ScoringFuncE1EEEvPKT5_PKbPfiPT4_PiiiibPKf)
        /*0104*/ 	.short	0x0380
        /*0106*/ 	.short	0x0048


	//----- nvinfo : EIATTR_SW_WAR
	.align		4
.L_5005:
        /*0108*/ 	.byte	0x04, 0x36
        /*010a*/ 	.short	(.L_5007 - .L_5006)
.L_5006:
        /*010c*/ 	.word	0x00000008
.L_5007:


//--------------------- .nv.info._ZN4vllm3moe10topkGatingILi1ELi1ELi4ELi2ELi32Ei6__halfLNS0_11ScoringFuncE1EEEvPKT5_PKbPfiPT4_PiiiibPKf --------------------------
	.section	.nv.info._ZN4vllm3moe10topkGatingILi1ELi1ELi4ELi2ELi32Ei6__halfLNS0_11ScoringFuncE1EEEvPKT5_PKbPfiPT4_PiiiibPKf,"",@"SHT_CUDA_INFO"
	.sectionflags	@""
	.align	4


	//----- nvinfo : EIATTR_CUDA_API_VERSION
	.align		4
        /*0000*/ 	.byte	0x04, 0x37
        /*0002*/ 	.short	(.L_5009 - .L_5008)
.L_5008:
        /*0004*/ 	.word	0x00000082


	//----- nvinfo : EIATTR_KPARAM_INFO
	.align		4
.L_5009:
        /*0008*/ 	.byte	0x04, 0x17
        /*000a*/ 	.short	(.L_5011 - .L_5010)
.L_5010:
        /*000c*/ 	.word	0x00000000
        /*0010*/ 	.short	0x000a
        /*0012*/ 	.short	0x0040
        /*0014*/ 	.byte	0x00, 0xf5, 0x21, 0x00


	//----- nvinfo : EIATTR_KPARAM_INFO
	.align		4
.L_5011:
        /*0018*/ 	.byte	0x04, 0x17
        /*001a*/ 	.short	(.L_5013 - .L_5012)
.L_5012:
        /*001c*/ 	.word	0x00000000
        /*0020*/ 	.short	0x0009
        /*0022*/ 	.short	0x003c
        /*0024*/ 	.byte	0x00, 0xf0, 0x05, 0x00


	//----- nvinfo : EIATTR_KPARAM_INFO
	.align		4
.L_5013:
        /*0028*/ 	.byte	0x04, 0x17
        /*002a*/ 	.short	(.L_5015 - .L_5014)
.L_5014:
        /*002c*/ 	.word	0x00000000
        /*0030*/ 	.short	0x0008
        /*0032*/ 	.short	0x0038
        /*0034*/ 	.byte	0x00, 0xf0, 0x11, 0x00


	//----- nvinfo : EIATTR_KPARAM_INFO
	.align		4
.L_5015:
        /*0038*/ 	.byte	0x04, 0x17
        /*003a*/ 	.short	(.L_5017 - .L_5016)
.L_5016:
        /*003c*/ 	.word	0x00000000
        /*0040*/ 	.short	0x0007
        /*0042*/ 	.short	0x0034
        /*0044*/ 	.byte	0x00, 0xf0, 0x11, 0x00


	//----- nvinfo : EIATTR_KPARAM_INFO
	.align		4
.L_5017:
        /*0048*/ 	.byte	0x04, 0x17
        /*004a*/ 	.short	(.L_5019 - .L_5018)
.L_5018:
        /*004c*/ 	.word	0x00000000
        /*0050*/ 	.short	0x0006
        /*0052*/ 	.short	0x0030
        /*0054*/ 	.byte	0x00, 0xf0, 0x11, 0x00


	//----- nvinfo : EIATTR_KPARAM_INFO
	.align		4
.L_5019:
        /*0058*/ 	.byte	0x04, 0x17
        /*005a*/ 	.short	(.L_5021 - .L_5020)
.L_5020:
        /*005c*/ 	.word	0x00000000
        /*0060*/ 	.short	0x0005
        /*0062*/ 	.short	0x0028
        /*0064*/ 	.byte	0x00, 0xf5, 0x21, 0x00


	//----- nvinfo : EIATTR_KPARAM_INFO
	.align		4
.L_5021:
        /*0068*/ 	.byte	0x04, 0x17
        /*006a*/ 	.short	(.L_5023 - .L_5022)
.L_5022:
        /*006c*/ 	.word	0x00000000
        /*0070*/ 	.short	0x0004
        /*0072*/ 	.short	0x0020
        /*0074*/ 	.byte	0x00, 0xf5, 0x21, 0x00


	//----- nvinfo : EIATTR_KPARAM_INFO
	.align		4
.L_5023:
        /*0078*/ 	.byte	0x04, 0x17
        /*007a*/ 	.short	(.L_5025 - .L_5024)
.L_5024:
        /*007c*/ 	.word	0x00000000
        /*0080*/ 	.short	0x0003
        /*0082*/ 	.short	0x0018
        /*0084*/ 	.byte	0x00, 0xf0, 0x11, 0x00


	//----- nvinfo : EIATTR_KPARAM_INFO
	.align		4
.L_5025:
        /*0088*/ 	.byte	0x04, 0x17
        /*008a*/ 	.short	(.L_5027 - .L_5026)
.L_5026:
        /*008c*/ 	.word	0x00000000
        /*0090*/ 	.short	0x0002
        /*0092*/ 	.short	0x0010
        /*0094*/ 	.byte	0x00, 0xf5, 0x21, 0x00


	//----- nvinfo : EIATTR_KPARAM_INFO
	.align		4
.L_5027:
        /*0098*/ 	.byte	0x04, 0x17
        /*009a*/ 	.short	(.L_5029 - .L_5028)
.L_5028:
        /*009c*/ 	.word	0x00000000
        /*00a0*/ 	.short	0x0001
        /*00a2*/ 	.short	0x0008
        /*00a4*/ 	.byte	0x00, 0xf5, 0x21, 0x00


	//----- nvinfo : EIATTR_KPARAM_INFO
	.align		4
.L_5029:
        /*00a8*/ 	.byte	0x04, 0x17
        /*00aa*/ 	.short	(.L_5031 - .L_5030)
.L_5030:
        /*00ac*/ 	.word	0x00000000
        /*00b0*/ 	.short	0x0000
        /*00b2*/ 	.short	0x0000
        /*00b4*/ 	.byte	0x00, 0xf5, 0x21, 0x00


	//----- nvinfo : EIATTR_SPARSE_MMA_MASK
	.align		4
.L_5031:
        /*00b8*/ 	.byte	0x03, 0x50
        /*00ba*/ 	.short	0x0000


	//----- nvinfo : EIATTR_MAXREG_COUNT
	.align		4
        /*00bc*/ 	.byte	0x03, 0x1b
        /*00be*/ 	.short	0x00ff


	//----- nvinfo : EIATTR_MERCURY_ISA_VERSION
	.align		4
        /*00c0*/ 	.byte	0x03, 0x5f
        /*00c2*/ 	.short	0x0101


	//----- nvinfo : EIATTR_VRC_CTA_INIT_COUNT
	.align		4
        /*00c4*/ 	.byte	0x02, 0x4a
	.zero		1
	.zero		1


	//----- nvinfo : EIATTR_EXIT_INSTR_OFFSETS
	.align		4
        /*00c8*/ 	.byte	0x04, 0x1c
        /*00ca*/ 	.short	(.L_5033 - .L_5032)


	//   ....[0]....
.L_5032:
        /*00cc*/ 	.word	0x00000080


	//   ....[1]....
        /*00d0*/ 	.word	0x00000910


	//   ....[2]....
        /*00d4*/ 	.word	0x00000920


	//   ....[3]....
        /*00d8*/ 	.word	0x00000d90


	//   ....[4]....
        /*00dc*/ 	.word	0x00000fb0


	//   ....[5]....
        /*00e0*/ 	.word	0x00001110


	//   ....[6]....
        /*00e4*/ 	.word	0x000011e0


	//----- nvinfo : EIATTR_MAX_THREADS
	.align		4
.L_5033:
        /*00e8*/ 	.byte	0x04, 0x05
        /*00ea*/ 	.short	(.L_5035 - .L_5034)
.L_5034:
        /*00ec*/ 	.word	0x00000080
        /*00f0*/ 	.word	0x00000001
        /*00f4*/ 	.word	0x00000001


	//----- nvinfo : EIATTR_CBANK_PARAM_SIZE
	.align		4
.L_5035:
        /*00f8*/ 	.byte	0x03, 0x19
        /*00fa*/ 	.short	0x0048


	//----- nvinfo : EIATTR_PARAM_CBANK
	.align		4
        /*00fc*/ 	.byte	0x04, 0x0a
        /*00fe*/ 	.short	(.L_5037 - .L_5036)
	.align		4
.L_5036:
        /*0100*/ 	.word	index@(.nv.constant0._ZN4vllm3moe10topkGatingILi1ELi1ELi4ELi2ELi32Ei6__halfLNS0_11ScoringFuncE1EEEvPKT5_PKbPfiPT4_PiiiibPKf)
        /*0104*/ 	.short	0x0380
        /*0106*/ 	.short	0x0048


	//----- nvinfo : EIATTR_SW_WAR
	.align		4
.L_5037:
        /*0108*/ 	.byte	0x04, 0x36
        /*010a*/ 	.short	(.L_5039 - .L_5038)
.L_5038:
        /*010c*/ 	.word	0x00000008
.L_5039:


//--------------------- .nv.info._ZN4vllm3moe10topkGatingILi18ELi576ELi4ELi8ELi32ElfLNS0_11ScoringFuncE1EEEvPKT5_PKbPfiPT4_PiiiibPKf --------------------------
	.section	.nv.info._ZN4vllm3moe10topkGatingILi18ELi576ELi4ELi8ELi32ElfLNS0_11ScoringFuncE1EEEvPKT5_PKbPfiPT4_PiiiibPKf,"",@"SHT_CUDA_INFO"
	.sectionflags	@""
	.align	4


	//----- nvinfo : EIATTR_CUDA_API_VERSION
	.align		4
        /*0000*/ 	.byte	0x04, 0x37
        /*0002*/ 	.short	(.L_5041 - .L_5040)
.L_5040:
        /*0004*/ 	.word	0x00000082


	//----- nvinfo : EIATTR_KPARAM_INFO
	.align		4
.L_5041:
        /*0008*/ 	.byte	0x04, 0x17
        /*000a*/ 	.short	(.L_5043 - .L_5042)
.L_5042:
        /*000c*/ 	.word	0x00000000
        /*0010*/ 	.short	0x000a
        /*0012*/ 	.short	0x0040
        /*0014*/ 	.byte	0x00, 0xf5, 0x21, 0x00


	//----- nvinfo : EIATTR_KPARAM_INFO
	.align		4
.L_5043:
        /*0018*/ 	.byte	0x04, 0x17
        /*001a*/ 	.short	(.L_5045 - .L_5044)
.L_5044:
        /*001c*/ 	.word	0x00000000
        /*0020*/ 	.short	0x0009
        /*0022*/ 	.short	0x003c
        /*0024*/ 	.byte	0x00, 0xf0, 0x05, 0x00


	//----- nvinfo : EIATTR_KPARAM_INFO
	.align		4
.L_5045:
        /*0028*/ 	.byte	0x04, 0x17
        /*002a*/ 	.short	(.L_5047 - .L_5046)
.L_5046:
        /*002c*/ 	.word	0x00000000
        /*0030*/ 	.short	0x0008
        /*0032*/ 	.short	0x0038
        /*0034*/ 	.byte	0x00, 0xf0, 0x11, 0x00


	//----- nvinfo : EIATTR_KPARAM_INFO
	.align		4
.L_5047:
        /*0038*/ 	.byte	0x04, 0x17
        /*003a*/ 	.short	(.L_5049 - .L_5048)
.L_5048:
        /*003c*/ 	.word	0x00000000
        /*0040*/ 	.short	0x0007
        /*0042*/ 	.short	0x0034
        /*0044*/ 	.byte	0x00, 0xf0, 0x11, 0x00


	//----- nvinfo : EIATTR_KPARAM_INFO
	.align		4
.L_5049:
        /*0048*/ 	.byte	0x04, 0x17
        /*004a*/ 	.short	(.L_5051 - .L_5050)
.L_5050:
        /*004c*/ 	.word	0x00000000
        /*0050*/ 	.short	0x0006
        /*0052*/ 	.short	0x0030
        /*0054*/ 	.byte	0x00, 0xf0, 0x11, 0x00


	//----- nvinfo : EIATTR_KPARAM_INFO
	.align		4
.L_5051:
        /*0058*/ 	.byte	0x04, 0x17
        /*005a*/ 	.short	(.L_5053 - .L_5052)
.L_5052:
        /*005c*/ 	.word	0x00000000
        /*0060*/ 	.short	0x0005
        /*0062*/ 	.short	0x0028
        /*0064*/ 	.byte	0x00, 0xf5, 0x21, 0x00


	//----- nvinfo : EIATTR_KPARAM_INFO
	.align		4
.L_5053:
        /*0068*/ 	.byte	0x04, 0x17
        /*006a*/ 	.short	(.L_5055 - .L_5054)
.L_5054:
        /*006c*/ 	.word	0x00000000
        /*0070*/ 	.short	0x0004
        /*0072*/ 	.short	0x0020
        /*0074*/ 	.byte	0x00, 0xf5, 0x21, 0x00


	//----- nvinfo : EIATTR_KPARAM_INFO
	.align		4
.L_5055:
        /*0078*/ 	.byte	0x04, 0x17
        /*007a*/ 	.short	(.L_5057 - .L_5056)
.L_5056:
        /*007c*/ 	.word	0x00000000
        /*0080*/ 	.short	0x0003
        /*0082*/ 	.short	0x0018
        /*0084*/ 	.byte	0x00, 0xf0, 0x11, 0x00


	//----- nvinfo : EIATTR_KPARAM_INFO
	.align		4
.L_5057:
        /*0088*/ 	.byte	0x04, 0x17
        /*008a*/ 	.short	(.L_5059 - .L_5058)
.L_5058:
        /*008c*/ 	.word	0x00000000
        /*0090*/ 	.short	0x0002
        /*0092*/ 	.short	0x0010
        /*0094*/ 	.byte	0x00, 0xf5, 0x21, 0x00


	//----- nvinfo : EIATTR_KPARAM_INFO
	.align		4
.L_5059:
        /*0098*/ 	.byte	0x04, 0x17
        /*009a*/ 	.short	(.L_5061 - .L_5060)
.L_5060:
        /*009c*/ 	.word	0x00000000
        /*00a0*/ 	.short	0x0001
        /*00a2*/ 	.short	0x0008
        /*00a4*/ 	.byte	0x00, 0xf5, 0x21, 0x00


	//----- nvinfo : EIATTR_KPARAM_INFO
	.align		4
.L_5061:
        /*00a8*/ 	.byte	0x04, 0x17
        /*00aa*/ 	.short	(.L_5063 - .L_5062)
.L_5062:
        /*00ac*/ 	.word	0x00000000
        /*00b0*/ 	.short	0x0000
        /*00b2*/ 	.short	0x0000
        /*00b4*/ 	.byte	0x00, 0xf5, 0x21, 0x00


	//----- nvinfo : EIATTR_SPARSE_MMA_MASK
	.align		4
.L_5063:
        /*00b8*/ 	.byte	0x03, 0x50
        /*00ba*/ 	.short	0x0000


	//----- nvinfo : EIATTR_MAXREG_COUNT
	.align		4
        /*00bc*/ 	.byte	0x03, 0x1b
        /*00be*/ 	.short	0x00ff


	//----- nvinfo : EIATTR_MERCURY_ISA_VERSION
	.align		4
        /*00c0*/ 	.byte	0x03, 0x5f
        /*00c2*/ 	.short	0x0101


	//----- nvinfo : EIATTR_COOP_GROUP_MASK_REGIDS
	.align		4
        /*00c4*/ 	.byte	0x04, 0x29
        /*00c6*/ 	.short	(.L_5065 - .L_5064)


	//   ....[0]....
.L_5064:
        /*00c8*/ 	.word	0xffffffff


	//   ....[1]....
        /*00cc*/ 	.word	0xffffffff


	//   ....[2]....
        /*00d0*/ 	.word	0xffffffff


	//   ....[3]....
        /*00d4*/ 	.word	0xffffffff


	//   ....[4]....
        /*00d8*/ 	.word	0xffffffff


	//   ....[5]....
        /*00dc*/ 	.word	0xffffffff


	//   ....[6]....
        /*00e0*/ 	.word	0xffffffff


	//   ....[7]....
        /*00e4*/ 	.word	0xffffffff


	//   ....[8]....
        /*00e8*/ 	.word	0xffffffff


	//   ....[9]....
        /*00ec*/ 	.word	0xffffffff


	//   ....[10]....
        /*00f0*/ 	.word	0xffffffff


	//   ....[11]....
        /*00f4*/ 	.word	0xffffffff


	//   ....[12]....
        /*00f8*/ 	.word	0xffffffff


	//   ....[13]....
        /*00fc*/ 	.word	0xffffffff


	//   ....[14]....
        /*0100*/ 	.word	0xffffffff


	//----- nvinfo : EIATTR_COOP_GROUP_INSTR_OFFSETS
	.align		4
.L_5065:
        /*0104*/ 	.byte	0x04, 0x28
        /*0106*/ 	.short	(.L_5067 - .L_5066)


	//   ....[0]....
.L_5066:
        /*0108*/ 	.word	0x00001190


	//   ....[1]....
        /*010c*/ 	.word	0x000011e0


	//   ....[2]....
        /*0110*/ 	.word	0x00001250


	//   ....[3]....
        /*0114*/ 	.word	0x00001260


	//   ....[4]....
        /*0118*/ 	.word	0x00001460


	//   ....[5]....
        /*011c*/ 	.word	0x00001480


	//   ....[6]....
        /*0120*/ 	.word	0x000014b0


	//   ....[7]....
        /*0124*/ 	.word	0x00001510


	//   ....[8]....
        /*0128*/ 	.word	0x00001550


	//   ....[9]....
        /*012c*/ 	.word	0x00001560


	//   ....[10]....
        /*0130*/ 	.word	0x00001580


	//   ....[11]....
        /*0134*/ 	.word	0x000015f0


	//   ....[12]....
        /*0138*/ 	.word	0x00001610


	//   ....[13]....
        /*013c*/ 	.word	0x00001620


	//   ....[14]....
        /*0140*/ 	.word	0x00001660


	//----- nvinfo : EIATTR_VRC_CTA_INIT_COUNT
	.align		4
.L_5067:
        /*0144*/ 	.byte	0x02, 0x4a
	.zero		1
	.zero		1


	//----- nvinfo : EIATTR_EXIT_INSTR_OFFSETS
	.align		4
        /*0148*/ 	.byte	0x04, 0x1c
        /*014a*/ 	.short	(.L_5069 - .L_5068)


	//   ....[0]....
.L_5068:
        /*014c*/ 	.word	0x00000080


	//   ....[1]....
        /*0150*/ 	.word	0x00001c20


	//   ....[2]....
        /*0154*/ 	.word	0x00001c60


	//   ....[3]....
        /*0158*/ 	.word	0x000020c0


	//   ....[4]....
        /*015c*/ 	.word	0x000022e0


	//   ....[5]....
        /*0160*/ 	.word	0x00002440


	//   ....[6]....
        /*0164*/ 	.word	0x00002510


	//----- nvinfo : EIATTR_MAX_THREADS
	.align		4
.L_5069:
        /*0168*/ 	.byte	0x04, 0x05
        /*016a*/ 	.short	(.L_5071 - .L_5070)
.L_5070:
        /*016c*/ 	.word	0x00000080
        /*0170*/ 	.word	0x00000001
        /*0174*/ 	.word	0x00000001


	//----- nvinfo : EIATTR_CRS_STACK_SIZE
	.align		4
.L_5071:
        /*0178*/ 	.byte	0x04, 0x1e
        /*017a*/ 	.short	(.L_5073 - .L_5072)
.L_5072:
        /*017c*/ 	.word	0x00000000


	//----- nvinfo : EIATTR_CBANK_PARAM_SIZE
	.align		4
.L_5073:
        /*0180*/ 	.byte	0x03, 0x19
        /*0182*/ 	.short	0x0048


	//----- nvinfo : EIATTR_PARAM_CBANK
	.align		4
        /*0184*/ 	.byte	0x04, 0x0a
        /*0186*/ 	.short	(.L_5075 - .L_5074)
	.align		4
.L_5074:
        /*0188*/ 	.word	index@(.nv.constant0._ZN4vllm3moe10topkGatingILi18ELi576ELi4ELi8ELi32ElfLNS0_11ScoringFuncE1EEEvPKT5_PKbPfiPT4_PiiiibPKf)
        /*018c*/ 	.short	0x0380
        /*018e*/ 	.short	0x0048


	//----- nvinfo : EIATTR_SW_WAR
	.align		4
.L_5075:
        /*0190*/ 	.byte	0x04, 0x36
        /*0192*/ 	.short	(.L_5077 - .L_5076)
.L_5076:
        /*0194*/ 	.word	0x00000008
.L_5077:


//--------------------- .nv.info._ZN4vllm3moe10topkGatingILi14ELi448ELi4ELi8ELi32ElfLNS0_11ScoringFuncE1EEEvPKT5_PKbPfiPT4_PiiiibPKf --------------------------
	.section	.nv.info._ZN4vllm3moe10topkGatingILi14ELi448ELi4ELi8ELi32ElfLNS0_11ScoringFuncE1EEEvPKT5_PKbPfiPT4_PiiiibPKf,"",@"SHT_CUDA_INFO"
	.sectionflags	@""
	.align	4


	//----- nvinfo : EIATTR_CUDA_API_VERSION
	.align		4
        /*0000*/ 	.byte	0x04, 0x37
        /*0002*/ 	.short	(.L_5079 - .L_5078)
.L_5078:
        /*0004*/ 	.word	0x00000082


	//----- nvinfo : EIATTR_KPARAM_INFO
	.align		4
.L_5079:
        /*0008*/ 	.byte	0x04, 0x17
        /*000a*/ 	.short	(.L_5081 - .L_5080)
.L_5080:
        /*000c*/ 	.word	0x00000000
        /*0010*/ 	.short	0x000a
        /*0012*/ 	.short	0x0040
        /*0014*/ 	.byte	0x00, 0xf5, 0x21, 0x00


	//----- nvinfo : EIATTR_KPARAM_INFO
	.align		4
.L_5081:
        /*0018*/ 	.byte	0x04, 0x17
        /*001a*/ 	.short	(.L_5083 - .L_5082)
.L_5082:
        /*001c*/ 	.word	0x00000000
        /*0020*/ 	.short	0x0009
        /*0022*/ 	.short	0x003c
        /*0024*/ 	.byte	0x00, 0xf0, 0x05, 0x00


	//----- nvinfo : EIATTR_KPARAM_INFO
	.align		4
.L_5083:
        /*0028*/ 	.byte	0x04, 0x17
        /*002a*/ 	.short	(.L_5085 - .L_5084)
.L_5084:
        /*002c*/ 	.word	0x00000000
        /*0030*/ 	.short	0x0008
        /*0032*/ 	.short	0x0038
        /*0034*/ 	.byte	0x00, 0xf0, 0x11, 0x00


	//----- nvinfo : EIATTR_KPARAM_INFO
	.align		4
.L_5085:
        /*0038*/ 	.byte	0x04, 0x17
        /*003a*/ 	.short	(.L_5087 - .L_5086)
.L_5086:
        /*003c*/ 	.word	0x00000000
        /*0040*/ 	.short	0x0007
        /*0042*/ 	.short	0x0034
        /*0044*/ 	.byte	0x00, 0xf0, 0x11, 0x00


	//----- nvinfo : EIATTR_KPARAM_INFO
	.align		4
.L_5087:
        /*0048*/ 	.byte	0x04, 0x17
        /*004a*/ 	.short	(.L_5089 - .L_5088)
.L_5088:
        /*004c*/ 	.word	0x00000000
        /*0050*/ 	.short	0x0006
        /*0052*/ 	.short	0x0030
        /*0054*/ 	.byte	0x00, 0xf0, 0x11, 0x00


	//----- nvinfo : EIATTR_KPARAM_INFO
	.align		4
.L_5089:
        /*0058*/ 	.byte	0x04, 0x17
        /*005a*/ 	.short	(.L_5091 - .L_5090)
.L_5090:
        /*005c*/ 	.word	0x00000000
        /*0060*/ 	.short	0x0005
        /*0062*/ 	.short	0x0028
        /*0064*/ 	.byte	0x00, 0xf5, 0x21, 0x00


	//----- nvinfo : EIATTR_KPARAM_INFO
	.align		4
.L_5091:
        /*0068*/ 	.byte	0x04, 0x17
        /*006a*/ 	.short	(.L_5093 - .L_5092)
.L_5092:
        /*006c*/ 	.word	0x00000000
        /*0070*/ 	.short	0x0004
        /*0072*/ 	.short	0x0020
        /*0074*/ 	.byte	0x00, 0xf5, 0x21, 0x00


	//----- nvinfo : EIATTR_KPARAM_INFO
	.align		4
.L_5093:
        /*0078*/ 	.byte	0x04, 0x17
        /*007a*/ 	.short	(.L_5095 - .L_5094)
.L_5094:
        /*007c*/ 	.word	0x00000000
        /*0080*/ 	.short	0x0003
        /*0082*/ 	.short	0x0018
        /*0084*/ 	.byte	0x00, 0xf0, 0x11, 0x00


	//----- nvinfo : EIATTR_KPARAM_INFO
	.align		4
.L_5095:
        /*0088*/ 	.byte	0x04, 0x17
        /*008a*/ 	.short	(.L_5097 - .L_5096)
.L_5096:
        /*008c*/ 	.word	0x00000000
        /*0090*/ 	.short	0x0002
        /*0092*/ 	.short	0x0010
        /*0094*/ 	.byte	0x00, 0xf5, 0x21, 0x00


	//----- nvinfo : EIATTR_KPARAM_INFO
	.align		4
.L_5097:
        /*0098*/ 	.byte	0x04, 0x17
        /*009a*/ 	.short	(.L_5099 - .L_5098)
.L_5098:
        /*009c*/ 	.word	0x00000000
        /*00a0*/ 	.short	0x0001
        /*00a2*/ 	.short	0x0008
        /*00a4*/ 	.byte	0x00, 0xf5, 0x21, 0x00


	//----- nvinfo : EIATTR_KPARAM_INFO
	.align		4
.L_5099:
        /*00a8*/ 	.byte	0x04, 0x17
        /*00aa*/ 	.short	(.L_5101 - .L_5100)
.L_5100:
        /*00ac*/ 	.word	0x00000000
        /*00b0*/ 	.short	0x0000
        /*00b2*/ 	.short	0x0000
        /*00b4*/ 	.byte	0x00, 0xf5, 0x21, 0x00


	//----- nvinfo : EIATTR_SPARSE_MMA_MASK
	.align		4
.L_5101:
        /*00b8*/ 	.byte	0x03, 0x50
        /*00ba*/ 	.short	0x0000


	//----- nvinfo : EIATTR_MAXREG_COUNT
	.align		4
        /*00bc*/ 	.byte	0x03, 0x1b
        /*00be*/ 	.short	0x00ff


	//----- nvinfo : EIATTR_MERCURY_ISA_VERSION
	.align		4
        /*00c0*/ 	.byte	0x03, 0x5f
        /*00c2*/ 	.short	0x0101


	//----- nvinfo : EIATTR_COOP_GROUP_MASK_REGIDS
	.align		4
        /*00c4*/ 	.byte	0x04, 0x29
        /*00c6*/ 	.short	(.L_5103 - .L_5102)


	//   ....[0]....
.L_5102:
        /*00c8*/ 	.word	0xffffffff


	//   ....[1]....
        /*00cc*/ 	.word	0xffffffff


	//   ....[2]....
        /*00d0*/ 	.word	0xffffffff


	//   ....[3]....
        /*00d4*/ 	.word	0xffffffff


	//   ....[4]....
        /*00d8*/ 	.word	0xffffffff


	//   ....[5]....
        /*00dc*/ 	.word	0xffffffff


	//   ....[6]....
        /*00e0*/ 	.word	0xffffffff


	//   ....[7]....
        /*00e4*/ 	.word	0xffffffff


	//   ....[8]....
        /*00e8*/ 	.word	0xffffffff


	//   ....[9]....
        /*00ec*/ 	.word	0xffffffff


	//   ....[10]....
        /*00f0*/ 	.word	0xffffffff


	//   ....[11]....
        /*00f4*/ 	.word	0xffffffff


	//   ....[12]....
        /*00f8*/ 	.word	0xffffffff


	//   ....[13]....
        /*00fc*/ 	.word	0xffffffff


	//   ....[14]....
        /*0100*/ 	.word	0xffffffff


	//----- nvinfo : EIATTR_COOP_GROUP_INSTR_OFFSETS
	.align		4
.L_5103:
        /*0104*/ 	.byte	0x04, 0x28
        /*0106*/ 	.short	(.L_5105 - .L_5104)


	//   ....[0]....
.L_5104:
        /*0108*/ 	.word	0x00000e10


	//   ....[1]....
        /*010c*/ 	.word	0x00000e80


	//   ....[2]....
        /*0110*/ 	.word	0x00000ef0


	//   ....[3]....
        /*0114*/ 	.word	0x00000f00


	//   ....[4]....
        /*0118*/ 	.word	0x00001080


	//   ....[5]....
        /*011c*/ 	.word	0x000010a0


	//   ....[6]....
        /*0120*/ 	.word	0x000010d0


	//   ....[7]....
        /*0124*/ 	.word	0x00001130


	//   ....[8]....
        /*0128*/ 	.word	0x00001170


	//   ....[9]....
        /*012c*/ 	.word	0x00001180


	//   ....[10]....
        /*0130*/ 	.word	0x000011a0


	//   ....[11]....
        /*0134*/ 	.word	0x00001200


	//   ....[12]....
        /*0138*/ 	.word	0x00001230


	//   ....[13]....
        /*013c*/ 	.word	0x00001240


	//   ....[14]....
        /*0140*/ 	.word	0x00001270


	//----- nvinfo : EIATTR_VRC_CTA_INIT_COUNT
	.align		4
.L_5105:
        /*0144*/ 	.byte	0x02, 0x4a
	.zero		1
	.zero		1


	//----- nvinfo : EIATTR_EXIT_INSTR_OFFSETS
	.align		4
        /*0148*/ 	.byte	0x04, 0x1c
        /*014a*/ 	.short	(.L_5107 - .L_5106)


	//   ....[0]....
.L_5106:
        /*014c*/ 	.word	0x00000080


	//   ....[1]....
        /*0150*/ 	.word	0x00001800


	//   ....[2]....
        /*0154*/ 	.word	0x00001820


	//   ....[3]....
        /*0158*/ 	.word	0x00001c90


	//   ....[4]....
        /*015c*/ 	.word	0x00001eb0


	//   ....[5]....
        /*0160*/ 	.word	0x00002010


	//   ....[6]....
        /*0164*/ 	.word	0x000020e0


	//----- nvinfo : EIATTR_MAX_THREADS
	.align		4
.L_5107:
        /*0168*/ 	.byte	0x04, 0x05
        /*016a*/ 	.short	(.L_5109 - .L_5108)
.L_5108:
        /*016c*/ 	.word	0x00000080
        /*0170*/ 	.word	0x00000001
        /*0174*/ 	.word	0x00000001


	//----- nvinfo : EIATTR_CRS_STACK_SIZE
	.align		4
.L_5109:
        /*0178*/ 	.byte	0x04, 0x1e
        /*017a*/ 	.short	(.L_5111 - .L_5110)
.L_5110:
        /*017c*/ 	.word	0x00000000


	//----- nvinfo : EIATTR_CBANK_PARAM_SIZE
	.align		4
.L_5111:
        /*0180*/ 	.byte	0x03, 0x19
        /*0182*/ 	.short	0x0048


	//----- nvinfo : EIATTR_PARAM_CBANK
	.align		4
        /*0184*/ 	.byte	0x04, 0x0a
        /*0186*/ 	.short	(.L_5113 - .L_5112)
	.align		4
.L_5112:
        /*0188*/ 	.word	index@(.nv.constant0._ZN4vllm3moe10topkGatingILi14ELi448ELi4ELi8ELi32ElfLNS0_11ScoringFuncE1EEEvPKT5_PKbPfiPT4_PiiiibPKf)
        /*018c*/ 	.short	0x0380
        /*018e*/ 	.short	0x0048


	//----- nvinfo : EIATTR_SW_WAR
	.align		4
.L_5113:
        /*0190*/ 	.byte	0x04, 0x36
        /*0192*/ 	.short	(.L_5115 - .L_5114)
.L_5114:
        /*0194*/ 	.word	0x00000008
.L_5115:


//--------------------- .nv.info._ZN4vllm3moe10topkGatingILi12ELi384ELi4ELi8ELi32ElfLNS0_11ScoringFuncE1EEEvPKT5_PKbPfiPT4_PiiiibPKf --------------------------
	.section	.nv.info._ZN4vllm3moe10topkGatingILi12ELi384ELi4ELi8ELi32ElfLNS0_11ScoringFuncE1EEEvPKT5_PKbPfiPT4_PiiiibPKf,"",@"SHT_CUDA_INFO"
	.sectionflags	@""
	.align	4


	//----- nvinfo : EIATTR_CUDA_API_VERSION
	.align		4
        /*0000*/ 	.byte	0x04, 0x37
        /*0002*/ 	.short	(.L_5117 - .L_5116)
.L_5116:
        /*0004*/ 	.word	0x00000082


	//----- nvinfo : EIATTR_KPARAM_INFO
	.align		4
.L_5117:
        /*0008*/ 	.byte	0x04, 0x17
        /*000a*/ 	.short	(.L_5119 - .L_5118)
.L_5118:
        /*000c*/ 	.word	0x00000000
        /*0010*/ 	.short	0x000a
        /*0012*/ 	.short	0x0040
        /*0014*/ 	.byte	0x00, 0xf5, 0x21, 0x00


	//----- nvinfo : EIATTR_KPARAM_INFO
	.align		4
.L_5119:
        /*0018*/ 	.byte	0x04, 0x17
        /*001a*/ 	.short	(.L_5121 - .L_5120)
.L_5120:
        /*001c*/ 	.word	0x00000000
        /*0020*/ 	.short	0x0009
        /*0022*/ 	.short	0x003c
        /*0024*/ 	.byte	0x00, 0xf0, 0x05, 0x00


	//----- nvinfo : EIATTR_KPARAM_INFO
	.align		4
.L_5121:
        /*0028*/ 	.byte	0x04, 0x17
        /*002a*/ 	.short	(.L_5123 - .L_5122)
.L_5122:
        /*002c*/ 	.word	0x00000000
        /*0030*/ 	.short	0x0008
        /*0032*/ 	.short	0x0038
        /*0034*/ 	.byte	0x00, 0xf0, 0x11, 0x00


	//----- nvinfo : EIATTR_KPARAM_INFO
	.align		4
.L_5123:
        /*0038*/ 	.byte	0x04, 0x17
        /*003a*/ 	.short	(.L_5125 - .L_5124)
.L_5124:
        /*003c*/ 	.word	0x00000000
        /*0040*/ 	.short	0x0007
        /*0042*/ 	.short	0x0034
        /*0044*/ 	.byte	0x00, 0xf0, 0x11, 0x00


	//----- nvinfo : EIATTR_KPARAM_INFO
	.align		4
.L_5125:
        /*0048*/ 	.byte	0x04, 0x17
        /*004a*/ 	.short	(.L_5127 - .L_5126)
.L_5126:
        /*004c*/ 	.word	0x00000000
        /*0050*/ 	.short	0x0006
        /*0052*/ 	.short	0x0030
        /*0054*/ 	.byte	0x00, 0xf0, 0x11, 0x00


	//----- nvinfo : EIATTR_KPARAM_INFO
	.align		4
.L_5127:
        /*0058*/ 	.byte	0x04, 0x17
        /*005a*/ 	.short	(.L_5129 - .L_5128)
.L_5128:
        /*005c*/ 	.word	0x00000000
        /*0060*/ 	.short	0x0005
        /*0062*/ 	.short	0x0028
        /*0064*/ 	.byte	0x00, 0xf5, 0x21, 0x00


	//----- nvinfo : EIATTR_KPARAM_INFO
	.align		4
.L_5129:
        /*0068*/ 	.byte	0x04, 0x17
        /*006a*/ 	.short	(.L_5131 - .L_5130)
.L_5130:
        /*006c*/ 	.word	0x00000000
        /*0070*/ 	.short	0x0004
        /*0072*/ 	.short	0x0020
        /*0074*/ 	.byte	0x00, 0xf5, 0x21, 0x00


	//----- nvinfo : EIATTR_KPARAM_INFO
	.align		4
.L_5131:
        /*0078*/ 	.byte	0x04, 0x17
        /*007a*/ 	.short	(.L_5133 - .L_5132)
.L_5132:
        /*007c*/ 	.word	0x00000000
        /*0080*/ 	.short	0x0003
        /*0082*/ 	.short	0x0018
        /*0084*/ 	.byte	0x00, 0xf0, 0x11, 0x00


	//----- nvinfo : EIATTR_KPARAM_INFO
	.align		4
.L_5133:
        /*0088*/ 	.byte	0x04, 0x17
        /*008a*/ 	.short	(.L_5135 - .L_5134)
.L_5134:
        /*008c*/ 	.word	0x00000000
        /*0090*/ 	.short	0x0002
        /*0092*/ 	.short	0x0010
        /*0094*/ 	.byte	0x00, 0xf5, 0x21, 0x00


	//----- nvinfo : EIATTR_KPARAM_INFO
	.align		4
.L_5135:
        /*0098*/ 	.byte	0x04, 0x17
        /*009a*/ 	.short	(.L_5137 - .L_5136)
.L_5136:
        /*009c*/ 	.word	0x00000000
        /*00a0*/ 	.short	0x0001
        /*00a2*/ 	.short	0x0008
        /*00a4*/ 	.byte	0x00, 0xf5, 0x21, 0x00


	//----- nvinfo : EIATTR_KPARAM_INFO
	.align		4
.L_5137:
        /*00a8*/ 	.byte	0x04, 0x17
        /*00aa*/ 	.short	(.L_5139 - .L_5138)
.L_5138:
        /*00ac*/ 	.word	0x00000000
        /*00b0*/ 	.short	0x0000
        /*00b2*/ 	.short	0x0000
        /*00b4*/ 	.byte	0x00, 0xf5, 0x21, 0x00


	//----- nvinfo : EIATTR_SPARSE_MMA_MASK
	.align		4
.L_5139:
        /*00b8*/ 	.byte	0x03, 0x50
        /*00ba*/ 	.short	0x0000


	//----- nvinfo : EIATTR_MAXREG_COUNT
	.align		4
        /*00bc*/ 	.byte	0x03, 0x1b
        /*00be*/ 	.short	0x00ff


	//----- nvinfo : EIATTR_MERCURY_ISA_VERSION
	.align		4
        /*00c0*/ 	.byte	0x03, 0x5f
        /*00c2*/ 	.short	0x0101


	//----- nvinfo : EIATTR_COOP_GROUP_MASK_REGIDS
	.align		4
        /*00c4*/ 	.byte	0x04, 0x29
        /*00c6*/ 	.short	(.L_5141 - .L_5140)


	//   ....[0]....
.L_5140:
        /*00c8*/ 	.word	0xffffffff


	//   ....[1]....
        /*00cc*/ 	.word	0xffffffff


	//   ....[2]....
        /*00d0*/ 	.word	0xffffffff


	//   ....[3]....
        /*00d4*/ 	.word	0xffffffff


	//   ....[4]....
        /*00d8*/ 	.word	0xffffffff


	//   ....[5]....
        /*00dc*/ 	.word	0xffffffff


	//   ....[6]....
        /*00e0*/ 	.word	0xffffffff


	//   ....[7]....
        /*00e4*/ 	.word	0xffffffff


	//   ....[8]....
        /*00e8*/ 	.word	0xffffffff


	//   ....[9]....
        /*00ec*/ 	.word	0xffffffff


	//   ....[10]....
        /*00f0*/ 	.word	0xffffffff


	//   ....[11]....
        /*00f4*/ 	.word	0xffffffff


	//   ....[12]....
        /*00f8*/ 	.word	0xffffffff


	//   ....[13]....
        /*00fc*/ 	.word	0xffffffff


	//   ....[14]....
        /*0100*/ 	.word	0xffffffff


	//----- nvinfo : EIATTR_COOP_GROUP_INSTR_OFFSETS
	.align		4
.L_5141:
        /*0104*/ 	.byte	0x04, 0x28
        /*0106*/ 	.short	(.L_5143 - .L_5142)


	//   ....[0]....
.L_5142:
        /*0108*/ 	.word	0x00000cb0


	//   ....[1]....
        /*010c*/ 	.word	0x00000cf0


	//   ....[2]....
        /*0110*/ 	.word	0x00000d70


	//   ....[3]....
        /*0114*/ 	.word	0x00000dc0


	//   ....[4]....
        /*0118*/ 	.word	0x00000ea0


	//   ....[5]....
        /*011c*/ 	.word	0x00000ee0


	//   ....[6]....
        /*0120*/ 	.word	0x00000ef0


	//   ....[7]....
        /*0124*/ 	.word	0x00000f20


	//   ....[8]....
        /*0128*/ 	.word	0x00000f90


	//   ....[9]....
        /*012c*/ 	.word	0x00000fb0


	//   ....[10]....
        /*0130*/ 	.word	0x00000fc0


	//   ....[11]....
        /*0134*/ 	.word	0x00001000


	//   ....[12]....
        /*0138*/ 	.word	0x00001060


	//   ....[13]....
        /*013c*/ 	.word	0x00001080


	//   ....[14]....
        /*0140*/ 	.word	0x00001090


	//----- nvinfo : EIATTR_VRC_CTA_INIT_COUNT
	.align		4
.L_5143:
        /*0144*/ 	.byte	0x02, 0x4a
	.zero		1
	.zero		1


	//----- nvinfo : EIATTR_EXIT_INSTR_OFFSETS
	.align		4
        /*0148*/ 	.byte	0x04, 0x1c
        /*014a*/ 	.short	(.L_5145 - .L_5144)


	//   ....[0]....
.L_5144:
        /*014c*/ 	.word	0x00000080


	//   ....[1]....
        /*0150*/ 	.word	0x000015e0


	//   ....[2]....
        /*0154*/ 	.word	0x00001600


	//   ....[3]....
        /*0158*/ 	.word	0x00001a70


	//   ....[4]....
        /*015c*/ 	.word	0x00001c90


	//   ....[5]....
        /*0160*/ 	.word	0x00001df0


	//   ....[6]....
        /*0164*/ 	.word	0x00001ec0


	//----- nvinfo : EIATTR_MAX_THREADS
	.align		4
.L_5145:
        /*0168*/ 	.byte	0x04, 0x05
        /*016a*/ 	.short	(.L_5147 - .L_5146)
.L_5146:
        /*016c*/ 	.word	0x00000080
        /*0170*/ 	.word	0x00000001
        /*0174*/ 	.word	0x00000001


	//----- nvinfo : EIATTR_CRS_STACK_SIZE
	.align		4
.L_5147:
        /*0178*/ 	.byte	0x04, 0x1e
        /*017a*/ 	.short	(.L_5149 - .L_5148)
.L_5148:
        /*017c*/ 	.word	0x00000000


	//----- nvinfo : EIATTR_CBANK_PARAM_SIZE
	.align		4
.L_5149:
        /*0180*/ 	.byte	0x03, 0x19
        /*0182*/ 	.short	0x0048


	//----- nvinfo : EIATTR_PARAM_CBANK
	.align		4
        /*0184*/ 	.byte	0x04, 0x0a
        /*0186*/ 	.short	(.L_5151 - .L_5150)
	.align		4
.L_5150:
        /*0188*/ 	.word	index@(.nv.constant0._ZN4vllm3moe10topkGatingILi12ELi384ELi4ELi8ELi32ElfLNS0_11ScoringFuncE1EEEvPKT5_PKbPfiPT4_PiiiibPKf)
        /*018c*/ 	.short	0x0380
        /*018e*/ 	.short	0x0048


	//----- nvinfo : EIATTR_SW_WAR
	.align		4
.L_5151:
        /*0190*/ 	.byte	0x04, 0x36
        /*0192*/ 	.short	(.L_5153 - .L_5152)
.L_5152:
        /*0194*/ 	.word	0x00000008
.L_5153:


//--------------------- .nv.info._ZN4vllm3moe10topkGatingILi10ELi320ELi4ELi8ELi32ElfLNS0_11ScoringFuncE1EEEvPKT5_PKbPfiPT4_PiiiibPKf --------------------------
	.section	.nv.info._ZN4vllm3moe10topkGatingILi10ELi320ELi4ELi8ELi32ElfLNS0_11ScoringFuncE1EEEvPKT5_PKbPfiPT4_PiiiibPKf,"",@"SHT_CUDA_INFO"
	.sectionflags	@""
	.align	4


	//----- nvinfo : EIATTR_CUDA_API_VERSION
	.align		4
        /*0000*/ 	.byte	0x04, 0x37
        /*0002*/ 	.short	(.L_5155 - .L_5154)
.L_5154:
        /*0004*/ 	.word	0x00000082


	//----- nvinfo : EIATTR_KPARAM_INFO
	.align		4
.L_5155:
        /*0008*/ 	.byte	0x04, 0x17
        /*000a*/ 	.short	(.L_5157 - .L_5156)
.L_5156:
        /*000c*/ 	.word	0x00000000
        /*0010*/ 	.short	0x000a
        /*0012*/ 	.short	0x0040
        /*0014*/ 	.byte	0x00, 0xf5, 0x21, 0x00


	//----- nvinfo : EIATTR_KPARAM_INFO
	.align		4
.L_5157:
        /*0018*/ 	.byte	0x04, 0x17
        /*001a*/ 	.short	(.L_5159 - .L_5158)
.L_5158:
        /*001c*/ 	.word	0x00000000
        /*0020*/ 	.short	0x0009
        /*0022*/ 	.short	0x003c
        /*0024*/ 	.byte	0x00, 0xf0, 0x05, 0x00


	//----- nvinfo : EIATTR_KPARAM_INFO
	.align		4
.L_5159:
        /*0028*/ 	.byte	0x04, 0x17
        /*002a*/ 	.short	(.L_5161 - .L_5160)
.L_5160:
        /*002c*/ 	.word	0x00000000
        /*0030*/ 	.short	0x0008
        /*0032*/ 	.short	0x0038
        /*0034*/ 	.byte	0x00, 0xf0, 0x11, 0x00


	//----- nvinfo : EIATTR_KPARAM_INFO
	.align		4
.L_5161:
        /*0038*/ 	.byte	0x04, 0x17
        /*003a*/ 	.short	(.L_5163 - .L_5162)
.L_5162:
        /*003c*/ 	.word	0x00000000
        /*0040*/ 	.short	0x0007
        /*0042*/ 	.short	0x0034
        /*0044*/ 	.byte	0x00, 0xf0, 0x11, 0x00


	//----- nvinfo : EIATTR_KPARAM_INFO
	.align		4
.L_5163:
        /*0048*/ 	.byte	0x04, 0x17
        /*004a*/ 	.short	(.L_5165 - .L_5164)
.L_5164:
        /*004c*/ 	.word	0x00000000
        /*0050*/ 	.short	0x0006
        /*0052*/ 	.short	0x0030
        /*0054*/ 	.byte	0x00, 0xf0, 0x11, 0x00


	//----- nvinfo : EIATTR_KPARAM_INFO
	.align		4
.L_5165:
        /*0058*/ 	.byte	0x04, 0x17
        /*005a*/ 	.short	(.L_5167 - .L_5166)
.L_5166:
        /*005c*/ 	.word	0x00000000
        /*0060*/ 	.short	0x0005
        /*0062*/ 	.short	0x0028
        /*0064*/ 	.byte	0x00, 0xf5, 0x21, 0x00


	//----- nvinfo : EIATTR_KPARAM_INFO
	.align		4
.L_5167:
        /*0068*/ 	.byte	0x04, 0x17
        /*006a*/ 	.short	(.L_5169 - .L_5168)
.L_5168:
        /*006c*/ 	.word	0x00000000
        /*0070*/ 	.short	0x0004
        /*0072*/ 	.short	0x0020
        /*0074*/ 	.byte	0x00, 0xf5, 0x21, 0x00


	//----- nvinfo : EIATTR_KPARAM_INFO
	.align		4
.L_5169:
        /*0078*/ 	.byte	0x04, 0x17
        /*007a*/ 	.short	(.L_5171 - .L_5170)
.L_5170:
        /*007c*/ 	.word	0x00000000
        /*0080*/ 	.short	0x0003
        /*0082*/ 	.short	0x0018
        /*0084*/ 	.byte	0x00, 0xf0, 0x11, 0x00


	//----- nvinfo : EIATTR_KPARAM_INFO
	.align		4
.L_5171:
        /*0088*/ 	.byte	0x04, 0x17
        /*008a*/ 	.short	(.L_5173 - .L_5172)
.L_5172:
        /*008c*/ 	.word	0x00000000
        /*0090*/ 	.short	0x0002
        /*0092*/ 	.short	0x0010
        /*0094*/ 	.byte	0x00, 0xf5, 0x21, 0x00


	//----- nvinfo : EIATTR_KPARAM_INFO
	.align		4
.L_5173:
        /*0098*/ 	.byte	0x04, 0x17
        /*009a*/ 	.short	(.L_5175 - .L_5174)
.L_5174:
        /*009c*/ 	.word	0x00000000
        /*00a0*/ 	.short	0x0001
        /*00a2*/ 	.short	0x0008
        /*00a4*/ 	.byte	0x00, 0xf5, 0x21, 0x00


	//----- nvinfo : EIATTR_KPARAM_INFO
	.align		4
.L_5175:
        /*00a8*/ 	.byte	0x04, 0x17
        /*00aa*/ 	.short	(.L_5177 - .L_5176)
.L_5176:
        /*00ac*/ 	.word	0x00000000
        /*00b0*/ 	.short	0x0000
        /*00b2*/ 	.short	0x0000
        /*00b4*/ 	.byte	0x00, 0xf5, 0x21, 0x00


	//----- nvinfo : EIATTR_SPARSE_MMA_MASK
	.align		4
.L_5177:
        /*00b8*/ 	.byte	0x03, 0x50
        /*00ba*/ 	.short	0x0000


	//----- nvinfo : EIATTR_MAXREG_COUNT
	.align		4
        /*00bc*/ 	.byte	0x03, 0x1b
        /*00be*/ 	.short	0x00ff


	//----- nvinfo : EIATTR_MERCURY_ISA_VERSION
	.align		4
        /*00c0*/ 	.byte	0x03, 0x5f
        /*00c2*/ 	.short	0x0101


	//----- nvinfo : EIATTR_COOP_GROUP_MASK_REGIDS
	.align		4
        /*00c4*/ 	.byte	0x04, 0x29
        /*00c6*/ 	.short	(.L_5179 - .L_5178)


	//   ....[0]....
.L_5178:
        /*00c8*/ 	.word	0xffffffff


	//   ....[1]....
        /*00cc*/ 	.word	0xffffffff


	//   ....[2]....
        /*00d0*/ 	.word	0xffffffff


	//   ....[3]....
        /*00d4*/ 	.word	0xffffffff


	//   ....[4]....
        /*00d8*/ 	.word	0xffffffff


	//   ....[5]....
        /*00dc*/ 	.word	0xffffffff


	//   ....[6]....
        /*00e0*/ 	.word	0xffffffff


	//   ....[7]....
        /*00e4*/ 	.word	0xffffffff


	//   ....[8]....
        /*00e8*/ 	.word	0xffffffff


	//   ....[9]....
        /*00ec*/ 	.word	0xffffffff


	//   ....[10]....
        /*00f0*/ 	.word	0xffffffff


	//   ....[11]....
        /*00f4*/ 	.word	0xffffffff


	//   ....[12]....
        /*00f8*/ 	.word	0xffffffff


	//   ....[13]....
        /*00fc*/ 	.word	0xffffffff


	//   ....[14]....
        /*0100*/ 	.word	0xffffffff


	//----- nvinfo : EIATTR_COOP_GROUP_INSTR_OFFSETS
	.align		4
.L_5179:
        /*0104*/ 	.byte	0x04, 0x28
        /*0106*/ 	.short	(.L_5181 - .L_5180)


	//   ....[0]....
.L_5180:
        /*0108*/ 	.word	0x00000b10


	//   ....[1]....
        /*010c*/ 	.word	0x00000b40


	//   ....[2]....
        /*0110*/ 	.word	0x00000bb0


	//   ....[3]....
        /*0114*/ 	.word	0x00000bc0


	//   ....[4]....
        /*0118*/ 	.word	0x00000ce0


	//   ....[5]....
        /*011c*/ 	.word	0x00000d00


	//   ....[6]....
        /*0120*/ 	.word	0x00000d30


	//   ....[7]....
        /*0124*/ 	.word	0x00000d90


	//   ....[8]....
        /*0128*/ 	.word	0x00000dd0


	//   ....[9]....
        /*012c*/ 	.word	0x00000de0


	//   ....[10]....
        /*0130*/ 	.word	0x00000e00


	//   ....[11]....
        /*0134*/ 	.word	0x00000e60


	//   ....[12]....
        /*0138*/ 	.word	0x00000e90


	//   ....[13]....
        /*013c*/ 	.word	0x00000ea0


	//   ....[14]....
        /*0140*/ 	.word	0x00000ed0


	//----- nvinfo : EIATTR_VRC_CTA_INIT_COUNT
	.align		4
.L_5181:
        /*0144*/ 	.byte	0x02, 0x4a
	.zero		1
	.zero		1


	//----- nvinfo : EIATTR_EXIT_INSTR_OFFSETS
	.align		4
        /*0148*/ 	.byte	0x04, 0x1c
        /*014a*/ 	.short	(.L_5183 - .L_5182)


	//   ....[0]....
.L_5182:
        /*014c*/ 	.word	0x00000080


	//   ....[1]....
        /*0150*/ 	.word	0x000013e0


	//   ....[2]....
        /*0154*/ 	.word	0x00001400


	//   ....[3]....
        /*0158*/ 	.word	0x00001870


	//   ....[4]....
        /*015c*/ 	.word	0x00001a90


	//   ....[5]....
        /*0160*/ 	.word	0x00001bf0


	//   ....[6]....
        /*0164*/ 	.word	0x00001cc0


	//----- nvinfo : EIATTR_MAX_THREADS
	.align		4
.L_5183:
        /*0168*/ 	.byte	0x04, 0x05
        /*016a*/ 	.short	(.L_5185 - .L_5184)
.L_5184:
        /*016c*/ 	.word	0x00000080
        /*0170*/ 	.word	0x00000001
        /*0174*/ 	.word	0x00000001


	//----- nvinfo : EIATTR_CRS_STACK_SIZE
	.align		4
.L_5185:
        /*0178*/ 	.byte	0x04, 0x1e
        /*017a*/ 	.short	(.L_5187 - .L_5186)
.L_5186:
        /*017c*/ 	.word	0x00000000


	//----- nvinfo : EIATTR_CBANK_PARAM_SIZE
	.align		4
.L_5187:
        /*0180*/ 	.byte	0x03, 0x19
        /*0182*/ 	.short	0x0048


	//----- nvinfo : EIATTR_PARAM_CBANK
	.align		4
        /*0184*/ 	.byte	0x04, 0x0a
        /*0186*/ 	.short	(.L_5189 - .L_5188)
	.align		4
.L_5188:
        /*0188*/ 	.word	index@(.nv.constant0._ZN4vllm3moe10topkGatingILi10ELi320ELi4ELi8ELi32ElfLNS0_11ScoringFuncE1EEEvPKT5_PKbPfiPT4_PiiiibPKf)
        /*018c*/ 	.short	0x0380
        /*018e*/ 	.short	0x0048


	//----- nvinfo : EIATTR_SW_WAR
	.align		4
.L_5189:
        /*0190*/ 	.byte	0x04, 0x36
        /*0192*/ 	.short	(.L_5191 - .L_5190)
.L_5190:
        /*0194*/ 	.word	0x00000008
.L_5191:


//--------------------- .nv.info._ZN4vllm3moe10topkGatingILi6ELi192ELi4ELi8ELi32ElfLNS0_11ScoringFuncE1EEEvPKT5_PKbPfiPT4_PiiiibPKf --------------------------
	.section	.nv.info._ZN4vllm3moe10topkGatingILi6ELi192ELi4ELi8ELi32ElfLNS0_11ScoringFuncE1EEEvPKT5_PKbPfiPT4_PiiiibPKf,"",@"SHT_CUDA_INFO"
	.sectionflags	@""
	.align	4


	//----- nvinfo : EIATTR_CUDA_API_VERSION
	.align		4
        /*0000*/ 	.byte	0x04, 0x37
        /*0002*/ 	.short	(.L_5193 - .L_5192)
.L_5192:
        /*0004*/ 	.word	0x00000082


	//----- nvinfo : EIATTR_KPARAM_INFO
	.align		4
.L_5193:
        /*0008*/ 	.byte	0x04, 0x17
        /*000a*/ 	.short	(.L_5195 - .L_5194)
.L_5194:
        /*000c*/ 	.word	0x00000000
        /*0010*/ 	.short	0x000a
        /*0012*/ 	.short	0x0040
        /*0014*/ 	.byte	0x00, 0xf5, 0x21, 0x00


	//----- nvinfo : EIATTR_KPARAM_INFO
	.align		4
.L_5195:
        /*0018*/ 	.byte	0x04, 0x17
        /*001a*/ 	.short	(.L_5197 - .L_5196)
.L_5196:
        /*001c*/ 	.word	0x00000000
        /*0020*/ 	.short	0x0009
        /*0022*/ 	.short	0x003c
        /*0024*/ 	.byte	0x00, 0xf0, 0x05, 0x00


	//----- nvinfo : EIATTR_KPARAM_INFO
	.align		4
.L_5197:
        /*0028*/ 	.byte	0x04, 0x17
        /*002a*/ 	.short	(.L_5199 - .L_5198)
.L_5198:
        /*002c*/ 	.word	0x00000000
        /*0030*/ 	.short	0x0008
        /*0032*/ 	.short	0x0038
        /*0034*/ 	.byte	0x00, 0xf0, 0x11, 0x00


	//----- nvinfo : EIATTR_KPARAM_INFO
	.align		4
.L_5199:
        /*0038*/ 	.byte	0x04, 0x17
        /*003a*/ 	.short	(.L_5201 - .L_5200)
.L_5200:
        /*003c*/ 	.word	0x00000000
        /*0040*/ 	.short	0x0007
        /*0042*/ 	.short	0x0034
        /*0044*/ 	.byte	0x00, 0xf0, 0x11, 0x00


	//----- nvinfo : EIATTR_KPARAM_INFO
	.align		4
.L_5201:
        /*0048*/ 	.byte	0x04, 0x17
        /*004a*/ 	.short	(.L_5203 - .L_5202)
.L_5202:
        /*004c*/ 	.word	0x00000000
        /*0050*/ 	.short	0x0006
        /*0052*/ 	.short	0x0030
        /*0054*/ 	.byte	0x00, 0xf0, 0x11, 0x00


	//----- nvinfo : EIATTR_KPARAM_INFO
	.align		4
.L_5203:
        /*0058*/ 	.byte	0x04, 0x17
        /*005a*/ 	.short	(.L_5205 - .L_5204)
.L_5204:
        /*005c*/ 	.word	0x00000000
        /*0060*/ 	.short	0x0005
        /*0062*/ 	.short	0x0028
        /*0064*/ 	.byte	0x00, 0xf5, 0x21, 0x00


	//----- nvinfo : EIATTR_KPARAM_INFO
	.align		4
.L_5205:
        /*0068*/ 	.byte	0x04, 0x17
        /*006a*/ 	.short	(.L_5207 - .L_5206)
.L_5206:
        /*006c*/ 	.word	0x00000000
        /*0070*/ 	.short	0x0004
        /*0072*/ 	.short	0x0020
        /*0074*/ 	.byte	0x00, 0xf5, 0x21, 0x00


	//----- nvinfo : EIATTR_KPARAM_INFO
	.align		4
.L_5207:
        /*0078*/ 	.byte	0x04, 0x17
        /*007a*/ 	.short	(.L_5209 - .L_5208)
.L_5208:
        /*007c*/ 	.word	0x00000000
        /*0080*/ 	.short	0x0003
        /*0082*/ 	.short	0x0018
        /*0084*/ 	.byte	0x00, 0xf0, 0x11, 0x00


	//----- nvinfo : EIATTR_KPARAM_INFO
	.align		4
.L_5209:
        /*0088*/ 	.byte	0x04, 0x17
        /*008a*/ 	.short	(.L_5211 - .L_5210)
.L_5210:
        /*008c*/ 	.word	0x00000000
        /*0090*/ 	.short	0x0002
        /*0092*/ 	.short	0x0010
        /*0094*/ 	.byte	0x00, 0xf5, 0x21, 0x00


	//----- nvinfo : EIATTR_KPARAM_INFO
	.align		4
.L_5211:
        /*0098*/ 	.byte	0x04, 0x17
        /*009a*/ 	.short	(.L_5213 - .L_5212)
.L_5212:
        /*009c*/ 	.word	0x00000000
        /*00a0*/ 	.short	0x0001
        /*00a2*/ 	.short	0x0008
        /*00a4*/ 	.byte	0x00, 0xf5, 0x21, 0x00


	//----- nvinfo : EIATTR_KPARAM_INFO
	.align		4
.L_5213:
        /*00a8*/ 	.byte	0x04, 0x17
        /*00aa*/ 	.short	(.L_5215 - .L_5214)
.L_5214:
        /*00ac*/ 	.word	0x00000000
        /*00b0*/ 	.short	0x0000
        /*00b2*/ 	.short	0x0000
        /*00b4*/ 	.byte	0x00, 0xf5, 0x21, 0x00


	//----- nvinfo : EIATTR_SPARSE_MMA_MASK
	.align		4
.L_5215:
        /*00b8*/ 	.byte	0x03, 0x50
        /*00ba*/ 	.short	0x0000


	//----- nvinfo : EIATTR_MAXREG_COUNT
	.align		4
        /*00bc*/ 	.byte	0x03, 0x1b
        /*00be*/ 	.short	0x00ff


	//----- nvinfo : EIATTR_MERCURY_ISA_VERSION
	.align		4
        /*00c0*/ 	.byte	0x03, 0x5f
        /*00c2*/ 	.short	0x0101


	//----- nvinfo : EIATTR_COOP_GROUP_MASK_REGIDS
	.align		4
        /*00c4*/ 	.byte	0x04, 0x29
        /*00c6*/ 	.short	(.L_5217 - .L_5216)


	//   ....[0]....
.L_5216:
        /*00c8*/ 	.word	0xffffffff


	//   ....[1]....
        /*00cc*/ 	.word	0xffffffff


	//   ....[2]....
        /*00d0*/ 	.word	0xffffffff


	//   ....[3]....
        /*00d4*/ 	.word	0xffffffff


	//   ....[4]....
        /*00d8*/ 	.word	0xffffffff


	//   ....[5]....
        /*00dc*/ 	.word	0xffffffff


	//   ....[6]....
        /*00e0*/ 	.word	0xffffffff


	//   ....[7]....
        /*00e4*/ 	.word	0xffffffff


	//   ....[8]....
        /*00e8*/ 	.word	0xffffffff


	//   ....[9]....
        /*00ec*/ 	.word	0xffffffff


	//   ....[10]....
        /*00f0*/ 	.word	0xffffffff


	//   ....[11]....
        /*00f4*/ 	.word	0xffffffff


	//   ....[12]....
        /*00f8*/ 	.word	0xffffffff


	//   ....[13]....
        /*00fc*/ 	.word	0xffffffff


	//   ....[14]....
        /*0100*/ 	.word	0xffffffff


	//----- nvinfo : EIATTR_COOP_GROUP_INSTR_OFFSETS
	.align		4
.L_5217:
        /*0104*/ 	.byte	0x04, 0x28
        /*0106*/ 	.short	(.L_5219 - .L_5218)


	//   ....[0]....
.L_5218:
        /*0108*/ 	.word	0x00000770


	//   ....[1]....
        /*010c*/ 	.word	0x000007b0


	//   ....[2]....
        /*0110*/ 	.word	0x00000830


	//   ....[3]....
        /*0114*/ 	.word	0x00000850


	//   ....[4]....
        /*0118*/ 	.word	0x000008a0


	//   ....[5]....
        /*011c*/ 	.word	0x00000910


	//   ....[6]....
        /*0120*/ 	.word	0x00000930


	//   ....[7]....
        /*0124*/ 	.word	0x00000940


	//   ....[8]....
        /*0128*/ 	.word	0x00000980


	//   ....[9]....
        /*012c*/ 	.word	0x000009e0


	//   ....[10]....
        /*0130*/ 	.word	0x00000a00


	//   ....[11]....
        /*0134*/ 	.word	0x00000a10


	//   ....[12]....
        /*0138*/ 	.word	0x00000a80


	//   ....[13]....
        /*013c*/ 	.word	0x00000aa0


	//   ....[14]....
        /*0140*/ 	.word	0x00000ab0


	//----- nvinfo : EIATTR_VRC_CTA_INIT_COUNT
	.align		4
.L_5219:
        /*0144*/ 	.byte	0x02, 0x4a
	.zero		1
	.zero		1


	//----- nvinfo : EIATTR_EXIT_INSTR_OFFSETS
	.align		4
        /*0148*/ 	.byte	0x04, 0x1c
        /*014a*/ 	.short	(.L_5221 - .L_5220)


	//   ....[0]....
.L_5220:
        /*014c*/ 	.word	0x00000080


	//   ....[1]....
        /*0150*/ 	.word	0x00000f40


	//   ....[2]....
        /*0154*/ 	.word	0x00000f60


	//   ....[3]....
        /*0158*/ 	.word	0x000013d0


	//   ....[4]....
        /*015c*/ 	.word	0x000015f0


	//   ....[5]....
        /*0160*/ 	.word	0x00001750


	//   ....[6]....
        /*0164*/ 	.word	0x00001820


	//----- nvinfo : EIATTR_MAX_THREADS
	.align		4
.L_5221:
        /*0168*/ 	.byte	0x04, 0x05
        /*016a*/ 	.short	(.L_5223 - .L_5222)
.L_5222:
        /*016c*/ 	.word	0x00000080
        /*0170*/ 	.word	0x00000001
        /*0174*/ 	.word	0x00000001


	//----- nvinfo : EIATTR_CRS_STACK_SIZE
	.align		4
.L_5223:
        /*0178*/ 	.byte	0x04, 0x1e
        /*017a*/ 	.short	(.L_5225 - .L_5224)
.L_5224:
        /*017c*/ 	.word	0x00000000


	//----- nvinfo : EIATTR_CBANK_PARAM_SIZE
	.align		4
.L_5225:
        /*0180*/ 	.byte	0x03, 0x19
        /*0182*/ 	.short	0x0048


	//----- nvinfo : EIATTR_PARAM_CBANK
	.align		4
        /*0184*/ 	.byte	0x04, 0x0a
        /*0186*/ 	.short	(.L_5227 - .L_5226)
	.align		4
.L_5226:
        /*0188*/ 	.word	index@(.nv.constant0._ZN4vllm3moe10topkGatingILi6ELi192ELi4ELi8ELi32ElfLNS0_11ScoringFuncE1EEEvPKT5_PKbPfiPT4_PiiiibPKf)
        /*018c*/ 	.short	0x0380
        /*018e*/ 	.short	0x0048


	//----- nvinfo : EIATTR_SW_WAR
	.align		4
.L_5227:
        /*0190*/ 	.byte	0x04, 0x36
        /*0192*/ 	.short	(.L_5229 - .L_5228)
.L_5228:
        /*0194*/ 	.word	0x00000008
.L_5229:


//--------------------- .nv.info._ZN4vllm3moe10topkGatingILi16ELi512ELi4ELi16ELi32ElfLNS0_11ScoringFuncE1EEEvPKT5_PKbPfiPT4_PiiiibPKf --------------------------
	.section	.nv.info._ZN4vllm3moe10topkGatingILi16ELi512ELi4ELi16ELi32ElfLNS0_11ScoringFuncE1EEEvPKT5_PKbPfiPT4_PiiiibPKf,"",@"SHT_CUDA_INFO"
	.sectionflags	@""
	.align	4


	//----- nvinfo : EIATTR_CUDA_API_VERSION
	.align		4
        /*0000*/ 	.byte	0x04, 0x37
        /*0002*/ 	.short	(.L_5231 - .L_5230)
.L_5230:
        /*0004*/ 	.word	0x00000082


	//----- nvinfo : EIATTR_KPARAM_INFO
	.align		4
.L_5231:
        /*0008*/ 	.byte	0x04, 0x17
        /*000a*/ 	.short	(.L_5233 - .L_5232)
.L_5232:
        /*000c*/ 	.word	0x00000000
        /*0010*/ 	.short	0x000a
        /*0012*/ 	.short	0x0040
        /*0014*/ 	.byte	0x00, 0xf5, 0x21, 0x00


	//----- nvinfo : EIATTR_KPARAM_INFO
	.align		4
.L_5233:
        /*0018*/ 	.byte	0x04, 0x17
        /*001a*/ 	.short	(.L_5235 - .L_5234)
.L_5234:
        /*001c*/ 	.word	0x00000000
        /*0020*/ 	.short	0x0009
        /*0022*/ 	.short	0x003c
        /*0024*/ 	.byte	0x00, 0xf0, 0x05, 0x00


	//----- nvinfo : EIATTR_KPARAM_INFO
	.align		4
.L_5235:
        /*0028*/ 	.byte	0x04, 0x17
        /*002a*/ 	.short	(.L_5237 - .L_5236)
.L_5236:
        /*002c*/ 	.word	0x00000000
        /*0030*/ 	.short	0x0008
        /*0032*/ 	.short	0x0038
        /*0034*/ 	.byte	0x00, 0xf0, 0x11, 0x00


	//----- nvinfo : EIATTR_KPARAM_INFO
	.align		4
.L_5237:
        /*0038*/ 	.byte	0x04, 0x17
        /*003a*/ 	.short	(.L_5239 - .L_5238)
.L_5238:
        /*003c*/ 	.word	0x00000000
        /*0040*/ 	.short	0x0007
        /*0042*/ 	.short	0x0034
        /*0044*/ 	.byte	0x00, 0xf0, 0x11, 0x00


	//----- nvinfo : EIATTR_KPARAM_INFO
	.align		4
.L_5239:
        /*0048*/ 	.byte	0x04, 0x17
        /*004a*/ 	.short	(.L_5241 - .L_5240)
.L_5240:
        /*004c*/ 	.word	0x00000000
        /*0050*/ 	.short	0x0006
        /*0052*/ 	.short	0x0030
        /*0054*/ 	.byte	0x00, 0xf0, 0x11, 0x00


	//----- nvinfo : EIATTR_KPARAM_INFO
	.align		4
.L_5241:
        /*0058*/ 	.byte	0x04, 0x17
        /*005a*/ 	.short	(.L_5243 - .L_5242)
.L_5242:
        /*005c*/ 	.word	0x00000000
        /*0060*/ 	.short	0x0005
        /*0062*/ 	.short	0x0028
        /*0064*/ 	.byte	0x00, 0xf5, 0x21, 0x00


	//----- nvinfo : EIATTR_KPARAM_INFO
	.align		4
.L_5243:
        /*0068*/ 	.byte	0x04, 0x17
        /*006a*/ 	.short	(.L_5245 - .L_5244)
.L_5244:
        /*006c*/ 	.word	0x00000000
        /*0070*/ 	.short	0x0004
        /*0072*/ 	.short	0x0020
        /*0074*/ 	.byte	0x00, 0xf5, 0x21, 0x00


	//----- nvinfo : EIATTR_KPARAM_INFO
	.align		4
.L_5245:
        /*0078*/ 	.byte	0x04, 0x17
        /*007a*/ 	.short	(.L_5247 - .L_5246)
.L_5246:
        /*007c*/ 	.word	0x00000000
        /*0080*/ 	.short	0x0003
        /*0082*/ 	.short	0x0018
        /*0084*/ 	.byte	0x00, 0xf0, 0x11, 0x00


	//----- nvinfo : EIATTR_KPARAM_INFO
	.align		4
.L_5247:
        /*0088*/ 	.byte	0x04, 0x17
        /*008a*/ 	.short	(.L_5249 - .L_5248)
.L_5248:
        /*008c*/ 	.word	0x00000000
        /*0090*/ 	.short	0x0002
        /*0092*/ 	.short	0x0010
        /*0094*/ 	.byte	0x00, 0xf5, 0x21, 0x00


	//----- nvinfo : EIATTR_KPARAM_INFO
	.align		4
.L_5249:
        /*0098*/ 	.byte	0x04, 0x17
        /*009a*/ 	.short	(.L_5251 - .L_5250)
.L_5250:
        /*009c*/ 	.word	0x00000000
        /*00a0*/ 	.short	0x0001
        /*00a2*/ 	.short	0x0008
        /*00a4*/ 	.byte	0x00, 0xf5, 0x21, 0x00


	//----- nvinfo : EIATTR_KPARAM_INFO
	.align		4
.L_5251:
        /*00a8*/ 	.byte	0x04, 0x17
        /*00aa*/ 	.short	(.L_5253 - .L_5252)
.L_5252:
        /*00ac*/ 	.word	0x00000000
        /*00b0*/ 	.short	0x0000
        /*00b2*/ 	.short	0x0000
        /*00b4*/ 	.byte	0x00, 0xf5, 0x21, 0x00


	//----- nvinfo : EIATTR_SPARSE_MMA_MASK
	.align		4
.L_5253:
        /*00b8*/ 	.byte	0x03, 0x50
        /*00ba*/ 	.short	0x0000


	//----- nvinfo : EIATTR_MAXREG_COUNT
	.align		4
        /*00bc*/ 	.byte	0x03, 0x1b
        /*00be*/ 	.short	0x00ff


	//----- nvinfo : EIATTR_MERCURY_ISA_VERSION
	.align		4
        /*00c0*/ 	.byte	0x03, 0x5f
        /*00c2*/ 	.short	0x0101


	//----- nvinfo : EIATTR_COOP_GROUP_MASK_REGIDS
	.align		4
        /*00c4*/ 	.byte	0x04, 0x29
        /*00c6*/ 	.short	(.L_5255 - .L_5254)


	//   ....[0]....
.L_5254:
        /*00c8*/ 	.word	0xffffffff


	//   ....[1]....
        /*00cc*/ 	.word	0xffffffff


	//   ....[2]....
        /*00d0*/ 	.word	0xffffffff


	//   ....[3]....
        /*00d4*/ 	.word	0xffffffff


	//   ....[4]....
        /*00d8*/ 	.word	0xffffffff


	//   ....[5]....
        /*00dc*/ 	.word	0xffffffff


	//   ....[6]....
        /*00e0*/ 	.word	0xffffffff


	//   ....[7]....
        /*00e4*/ 	.word	0xffffffff


	//   ....[8]....
        /*00e8*/ 	.word	0xffffffff


	//   ....[9]....
        /*00ec*/ 	.word	0xffffffff


	//   ....[10]....
        /*00f0*/ 	.word	0xffffffff


	//   ....[11]....
        /*00f4*/ 	.word	0xffffffff


	//   ....[12]....
        /*00f8*/ 	.word	0xffffffff


	//   ....[13]....
        /*00fc*/ 	.word	0xffffffff


	//   ....[14]....
        /*0100*/ 	.word	0xffffffff


	//----- nvinfo : EIATTR_COOP_GROUP_INSTR_OFFSETS
	.align		4
.L_5255:
        /*0104*/ 	.byte	0x04, 0x28
        /*0106*/ 	.short	(.L_5257 - .L_5256)


	//   ....[0]....
.L_5256:
        /*0108*/ 	.word	0x00000f90


	//   ....[1]....
        /*010c*/ 	.word	0x00000fd0


	//   ....[2]....
        /*0110*/ 	.word	0x00001090


	//   ....[3]....
        /*0114*/ 	.word	0x00001110


	//   ....[4]....
        /*0118*/ 	.word	0x00001230


	//   ....[5]....
        /*011c*/ 	.word	0x00001240


	//   ....[6]....
        /*0120*/ 	.word	0x00001250


	//   ....[7]....
        /*0124*/ 	.word	0x00001290


	//   ....[8]....
        /*0128*/ 	.word	0x000012f0


	//   ....[9]....
        /*012c*/ 	.word	0x00001310


	//   ....[10]....
        /*0130*/ 	.word	0x00001320


	//   ....[11]....
        /*0134*/ 	.word	0x00001360


	//   ....[12]....
        /*0138*/ 	.word	0x000013b0


	//   ....[13]....
        /*013c*/ 	.word	0x000013c0


	//   ....[14]....
        /*0140*/ 	.word	0x000013f0


	//----- nvinfo : EIATTR_VRC_CTA_INIT_COUNT
	.align		4
.L_5257:
        /*0144*/ 	.byte	0x02, 0x4a
	.zero		1
	.zero		1


	//----- nvinfo : EIATTR_EXIT_INSTR_OFFSETS
	.align		4
        /*0148*/ 	.byte	0x04, 0x1c
        /*014a*/ 	.short	(.L_5259 - .L_5258)


	//   ....[0]....
.L_5258:
        /*014c*/ 	.word	0x00000080


	//   ....[1]....
        /*0150*/ 	.word	0x000019c0


	//   ....[2]....
        /*0154*/ 	.word	0x000019e0


	//   ....[3]....
        /*0158*/ 	.word	0x00001e50


	//   ....[4]....
        /*015c*/ 	.word	0x00002070


	//   ....[5]....
        /*0160*/ 	.word	0x000021d0


	//   ....[6]....
        /*0164*/ 	.word	0x000022a0


	//----- nvinfo : EIATTR_MAX_THREADS
	.align		4
.L_5259:
        /*0168*/ 	.byte	0x04, 0x05
        /*016a*/ 	.short	(.L_5261 - .L_5260)
.L_5260:
        /*016c*/ 	.word	0x00000080
        /*0170*/ 	.word	0x00000001
        /*0174*/ 	.word	0x00000001


	//----- nvinfo : EIATTR_CRS_STACK_SIZE
	.align		4
.L_5261:
        /*0178*/ 	.byte	0x04, 0x1e
        /*017a*/ 	.short	(.L_5263 - .L_5262)
.L_5262:
        /*017c*/ 	.word	0x00000000


	//----- nvinfo : EIATTR_CBANK_PARAM_SIZE
	.align		4
.L_5263:
        /*0180*/ 	.byte	0x03, 0x19
        /*0182*/ 	.short	0x0048


	//----- nvinfo : EIATTR_PARAM_CBANK
	.align		4
        /*0184*/ 	.byte	0x04, 0x0a
        /*0186*/ 	.short	(.L_5265 - .L_5264)
	.align		4
.L_5264:
        /*0188*/ 	.word	index@(.nv.constant0._ZN4vllm3moe10topkGatingILi16ELi512ELi4ELi16ELi32ElfLNS0_11ScoringFuncE1EEEvPKT5_PKbPfiPT4_PiiiibPKf)
        /*018c*/ 	.short	0x0380
        /*018e*/ 	.short	0x0048


	//----- nvinfo : EIATTR_SW_WAR
	.align		4
.L_5265:
        /*0190*/ 	.byte	0x04, 0x36
        /*0192*/ 	.short	(.L_5267 - .L_5266)
.L_5266:
        /*0194*/ 	.word	0x00000008
.L_5267:


//--------------------- .nv.info._ZN4vllm3moe10topkGatingILi8ELi256ELi4ELi16ELi32ElfLNS0_11ScoringFuncE1EEEvPKT5_PKbPfiPT4_PiiiibPKf --------------------------
	.section	.nv.info._ZN4vllm3moe10topkGatingILi8ELi256ELi4ELi16ELi32ElfLNS0_11ScoringFuncE1EEEvPKT5_PKbPfiPT4_PiiiibPKf,"",@"SHT_CUDA_INFO"
	.sectionflags	@""
	.align	4


	//----- nvinfo : EIATTR_CUDA_API_VERSION
	.align		4
        /*0000*/ 	.byte	0x04, 0x37
        /*0002*/ 	.short	(.L_5269 - .L_5268)
.L_5268:
        /*0004*/ 	.word	0x00000082


	//----- nvinfo : EIATTR_KPARAM_INFO
	.align		4
.L_5269:
        /*0008*/ 	.byte	0x04, 0x17
        /*000a*/ 	.short	(.L_5271 - .L_5270)
.L_5270:
        /*000c*/ 	.word	0x00000000
        /*0010*/ 	.short	0x000a
        /*0012*/ 	.short	0x0040
        /*0014*/ 	.byte	0x00, 0xf5, 0x21, 0x00


	//----- nvinfo : EIATTR_KPARAM_INFO
	.align		4
.L_5271:
        /*0018*/ 	.byte	0x04, 0x17
        /*001a*/ 	.short	(.L_5273 - .L_5272)
.L_5272:
        /*001c*/ 	.word	0x00000000
        /*0020*/ 	.short	0x0009
        /*0022*/ 	.short	0x003c
        /*0024*/ 	.byte	0x00, 0xf0, 0x05, 0x00


	//----- nvinfo : EIATTR_KPARAM_INFO
	.align		4
.L_5273:
        /*0028*/ 	.byte	0x04, 0x17
        /*002a*/ 	.short	(.L_5275 - .L_5274)
.L_5274:
        /*002c*/ 	.word	0x00000000
        /*0030*/ 	.short	0x0008
        /*0032*/ 	.short	0x0038
        /*0034*/ 	.byte	0x00, 0xf0, 0x11, 0x00


	//----- nvinfo : EIATTR_KPARAM_INFO
	.align		4
.L_5275:
        /*0038*/ 	.byte	0x04, 0x17
        /*003a*/ 	.short	(.L_5277 - .L_5276)
.L_5276:
        /*003c*/ 	.word	0x00000000
        /*0040*/ 	.short	0x0007
        /*0042*/ 	.short	0x0034
        /*0044*/ 	.byte	0x00, 0xf0, 0x11, 0x00


	//----- nvinfo : EIATTR_KPARAM_INFO
	.align		4
.L_5277:
        /*0048*/ 	.byte	0x04, 0x17
        /*004a*/ 	.short	(.L_5279 - .L_5278)
.L_5278:
        /*004c*/ 	.word	0x00000000
        /*0050*/ 	.short	0x0006
        /*0052*/ 	.short	0x0030
        /*0054*/ 	.byte	0x00, 0xf0, 0x11, 0x00


	//----- nvinfo : EIATTR_KPARAM_INFO
	.align		4
.L_5279:
        /*0058*/ 	.byte	0x04, 0x17
        /*005a*/ 	.short	(.L_5281 - .L_5280)
.L_5280:
        /*005c*/ 	.word	0x00000000
        /*0060*/ 	.short	0x0005
        /*0062*/ 	.short	0x0028
        /*0064*/ 	.byte	0x00, 0xf5, 0x21, 0x00


	//----- nvinfo : EIATTR_KPARAM_INFO
	.align		4
.L_5281:
        /*0068*/ 	.byte	0x04, 0x17
        /*006a*/ 	.short	(.L_5283 - .L_5282)
.L_5282:
        /*006c*/ 	.word	0x00000000
        /*0070*/ 	.short	0x0004
        /*0072*/ 	.short	0x0020
        /*0074*/ 	.byte	0x00, 0xf5, 0x21, 0x00


	//----- nvinfo : EIATTR_KPARAM_INFO
	.align		4
.L_5283:
        /*0078*/ 	.byte	0x04, 0x17
        /*007a*/ 	.short	(.L_5285 - .L_5284)
.L_5284:
        /*007c*/ 	.word	0x00000000
        /*0080*/ 	.short	0x0003
        /*0082*/ 	.short	0x0018
        /*0084*/ 	.byte	0x00, 0xf0, 0x11, 0x00


	//----- nvinfo : EIATTR_KPARAM_INFO
	.align		4
.L_5285:
        /*0088*/ 	.byte	0x04, 0x17
        /*008a*/ 	.short	(.L_5287 - .L_5286)
.L_5286:
        /*008c*/ 	.word	0x00000000
        /*0090*/ 	.short	0x0002
        /*0092*/ 	.short	0x0010
        /*0094*/ 	.byte	0x00, 0xf5, 0x21, 0x00


	//----- nvinfo : EIATTR_KPARAM_INFO
	.align		4
.L_5287:
        /*0098*/ 	.byte	0x04, 0x17
        /*009a*/ 	.short	(.L_5289 - .L_5288)
.L_5288:
        /*009c*/ 	.word	0x00000000
        /*00a0*/ 	.short	0x0001
        /*00a2*/ 	.short	0x0008
        /*00a4*/ 	.byte	0x00, 0xf5, 0x21, 0x00


	//----- nvinfo : EIATTR_KPARAM_INFO
	.align		4
.L_5289:
        /*00a8*/ 	.byte	0x04, 0x17
        /*00aa*/ 	.short	(.L_5291 - .L_5290)
.L_5290:
        /*00ac*/ 	.word	0x00000000
        /*00b0*/ 	.short	0x0000
        /*00b2*/ 	.short	0x0000
        /*00b4*/ 	.byte	0x00, 0xf5, 0x21, 0x00


	//----- nvinfo : EIATTR_SPARSE_MMA_MASK
	.align		4
.L_5291:
        /*00b8*/ 	.byte	0x03, 0x50
        /*00ba*/ 	.short	0x0000


	//----- nvinfo : EIATTR_MAXREG_COUNT
	.align		4
        /*00bc*/ 	.byte	0x03, 0x1b
        /*00be*/ 	.short	0x00ff


	//----- nvinfo : EIATTR_MERCURY_ISA_VERSION
	.align		4
        /*00c0*/ 	.byte	0x03, 0x5f
        /*00c2*/ 	.short	0x0101


	//----- nvinfo : EIATTR_COOP_GROUP_MASK_REGIDS
	.align		4
        /*00c4*/ 	.byte	0x04, 0x29
        /*00c6*/ 	.short	(.L_5293 - .L_5292)


	//   ....[0]....
.L_5292:
        /*00c8*/ 	.word	0xffffffff


	//   ....[1]....
        /*00cc*/ 	.word	0xffffffff


	//   ....[2]....
        /*00d0*/ 	.word	0xffffffff


	//   ....[3]....
        /*00d4*/ 	.word	0xffffffff


	//   ....[4]....
        /*00d8*/ 	.word	0xffffffff


	//   ....[5]....
        /*00dc*/ 	.word	0xffffffff


	//   ....[6]....
        /*00e0*/ 	.word	0xffffffff


	//   ....[7]....
        /*00e4*/ 	.word	0xffffffff


	//   ....[8]....
        /*00e8*/ 	.word	0xffffffff


	//   ....[9]....
        /*00ec*/ 	.word	0xffffffff


	//   ....[10]....
        /*00f0*/ 	.word	0xffffffff


	//   ....[11]....
        /*00f4*/ 	.word	0xffffffff


	//   ....[12]....
        /*00f8*/ 	.word	0xffffffff


	//   ....[13]....
        /*00fc*/ 	.word	0xffffffff


	//   ....[14]....
        /*0100*/ 	.word	0xffffffff


	//----- nvinfo : EIATTR_COOP_GROUP_INSTR_OFFSETS
	.align		4
.L_5293:
        /*0104*/ 	.byte	0x04, 0x28
        /*0106*/ 	.short	(.L_5295 - .L_5294)


	//   ....[0]....
.L_5294:
        /*0108*/ 	.word	0x00000910


	//   ....[1]....
        /*010c*/ 	.word	0x00000950


	//   ....[2]....
        /*0110*/ 	.word	0x00000980


	//   ....[3]....
        /*0114*/ 	.word	0x000009f0


	//   ....[4]....
        /*0118*/ 	.word	0x00000a10


	//   ....[5]....
        /*011c*/ 	.word	0x00000a20


	//   ....[6]....
        /*0120*/ 	.word	0x00000a90


	//   ....[7]....
        /*0124*/ 	.word	0x00000ab0


	//   ....[8]....
        /*0128*/ 	.word	0x00000ac0


	//   ....[9]....
        /*012c*/ 	.word	0x00000b30


	//   ....[10]....
        /*0130*/ 	.word	0x00000b50


	//   ....[11]....
        /*0134*/ 	.word	0x00000b60


	//   ....[12]....
        /*0138*/ 	.word	0x00000bd0


	//   ....[13]....
        /*013c*/ 	.word	0x00000bf0


	//   ....[14]....
        /*0140*/ 	.word	0x00000c20


	//----- nvinfo : EIATTR_VRC_CTA_INIT_COUNT
	.align		4
.L_5295:
        /*0144*/ 	.byte	0x02, 0x4a
	.zero		1
	.zero		1


	//----- nvinfo : EIATTR_EXIT_INSTR_OFFSETS
	.align		4
        /*0148*/ 	.byte	0x04, 0x1c
        /*014a*/ 	.short	(.L_5297 - .L_5296)


	//   ....[0]....
.L_5296:
        /*014c*/ 	.word	0x00000080


	//   ....[1]....
        /*0150*/ 	.word	0x000010d0


	//   ....[2]....
        /*0154*/ 	.word	0x000010f0


	//   ....[3]....
        /*0158*/ 	.word	0x00001560


	//   ....[4]....
        /*015c*/ 	.word	0x00001780


	//   ....[5]....
        /*0160*/ 	.word	0x000018e0


	//   ....[6]....
        /*0164*/ 	.word	0x000019b0


	//----- nvinfo : EIATTR_MAX_THREADS
	.align		4
.L_5297:
        /*0168*/ 	.byte	0x04, 0x05
        /*016a*/ 	.short	(.L_5299 - .L_5298)
.L_5298:
        /*016c*/ 	.word	0x00000080
        /*0170*/ 	.word	0x00000001
        /*0174*/ 	.word	0x00000001


	//----- nvinfo : EIATTR_CRS_STACK_SIZE
	.align		4
.L_5299:
        /*0178*/ 	.byte	0x04, 0x1e
        /*017a*/ 	.short	(.L_5301 - .L_5300)
.L_5300:
        /*017c*/ 	.word	0x00000000


	//----- nvinfo : EIATTR_CBANK_PARAM_SIZE
	.align		4
.L_5301:
        /*0180*/ 	.byte	0x03, 0x19
        /*0182*/ 	.short	0x0048


	//----- nvinfo : EIATTR_PARAM_CBANK
	.align		4
        /*0184*/ 	.byte	0x04, 0x0a
        /*0186*/ 	.short	(.L_5303 - .L_5302)
	.align		4
.L_5302:
        /*0188*/ 	.word	index@(.nv.constant0._ZN4vllm3moe10topkGatingILi8ELi256ELi4ELi16ELi32ElfLNS0_11ScoringFuncE1EEEvPKT5_PKbPfiPT4_PiiiibPKf)
        /*018c*/ 	.short	0x0380
        /*018e*/ 	.short	0x0048


	//----- nvinfo : EIATTR_SW_WAR
	.align		4
.L_5303:
        /*0190*/ 	.byte	0x04, 0x36
        /*0192*/ 	.short	(.L_5305 - .L_5304)
.L_5304:
        /*0194*/ 	.word	0x00000008
.L_5305:


//--------------------- .nv.info._ZN4vllm3moe10topkGatingILi4ELi128ELi4ELi16ELi32ElfLNS0_11ScoringFuncE1EEEvPKT5_PKbPfiPT4_PiiiibPKf --------------------------
	.section	.nv.info._ZN4vllm3moe10topkGatingILi4ELi128ELi4ELi16ELi32ElfLNS0_11ScoringFuncE1EEEvPKT5_PKbPfiPT4_PiiiibPKf,"",@"SHT_CUDA_INFO"
	.sectionflags	@""
	.align	4


	//----- nvinfo : EIATTR_CUDA_API_VERSION
	.align		4
        /*0000*/ 	.byte	0x04, 0x37
        /*0002*/ 	.short	(.L_5307 - .L_5306)
.L_5306:
        /*0004*/ 	.word	0x00000082


	//----- nvinfo : EIATTR_KPARAM_INFO
	.align		4
.L_5307:
        /*0008*/ 	.byte	0x04, 0x17
        /*000a*/ 	.short	(.L_5309 - .L_5308)
.L_5308:
        /*000c*/ 	.word	0x00000000
        /*0010*/ 	.short	0x000a
        /*0012*/ 	.short	0x0040
        /*0014*/ 	.byte	0x00, 0xf5, 0x21, 0x00


	//----- nvinfo : EIATTR_KPARAM_INFO
	.align		4
.L_5309:
        /*0018*/ 	.byte	0x04, 0x17
        /*001a*/ 	.short	(.L_5311 - .L_5310)
.L_5310:
        /*001c*/ 	.word	0x00000000
        /*0020*/ 	.short	0x0009
        /*0022*/ 	.short	0x003c
        /*0024*/ 	.byte	0x00, 0xf0, 0x05, 0x00


	//----- nvinfo : EIATTR_KPARAM_INFO
	.align		4
.L_5311:
        /*0028*/ 	.byte	0x04, 0x17
        /*002a*/ 	.short	(.L_5313 - .L_5312)
.L_5312:
        /*002c*/ 	.word	0x00000000
        /*0030*/ 	.short	0x0008
        /*0032*/ 	.short	0x0038
        /*0034*/ 	.byte	0x00, 0xf0, 0x11, 0x00


	//----- nvinfo : EIATTR_KPARAM_INFO
	.align		4
.L_5313:
        /*0038*/ 	.byte	0x04, 0x17
        /*003a*/ 	.short	(.L_5315 - .L_5314)
.L_5314:
        /*003c*/ 	.word	0x00000000
        /*0040*/ 	.short	0x0007
        /*0042*/ 	.short	0x0034
        /*0044*/ 	.byte	0x00, 0xf0, 0x11, 0x00


	//----- nvinfo : EIATTR_KPARAM_INFO
	.align		4
.L_5315:
        /*0048*/ 	.byte	0x04, 0x17
        /*004a*/ 	.short	(.L_5317 - .L_5316)
.L_5316:
        /*004c*/ 	.word	0x00000000
        /*0050*/ 	.short	0x0006
        /*0052*/ 	.short	0x0030
        /*0054*/ 	.byte	0x00, 0xf0, 0x11, 0x00


	//----- nvinfo : EIATTR_KPARAM_INFO
	.align		4
.L_5317:
        /*0058*/ 	.byte	0x04, 0x17
        /*005a*/ 	.short	(.L_5319 - .L_5318)
.L_5318:
        /*005c*/ 	.word	0x00000000
        /*0060*/ 	.short	0x0005
        /*0062*/ 	.short	0x0028
        /*0064*/ 	.byte	0x00, 0xf5, 0x21, 0x00


	//----- nvinfo : EIATTR_KPARAM_INFO
	.align		4
.L_5319:
        /*0068*/ 	.byte	0x04, 0x17
        /*006a*/ 	.short	(.L_5321 - .L_5320)
.L_5320:
        /*006c*/ 	.word	0x00000000
        /*0070*/ 	.short	0x0004
        /*0072*/ 	.short	0x0020
        /*0074*/ 	.byte	0x00, 0xf5, 0x21, 0x00


	//----- nvinfo : EIATTR_KPARAM_INFO
	.align		4
.L_5321:
        /*0078*/ 	.byte	0x04, 0x17
        /*007a*/ 	.short	(.L_5323 - .L_5322)
.L_5322:
        /*007c*/ 	.word	0x00000000
        /*0080*/ 	.short	0x0003
        /*0082*/ 	.short	0x0018
        /*0084*/ 	.byte	0x00, 0xf0, 0x11, 0x00


	//----- nvinfo : EIATTR_KPARAM_INFO
	.align		4
.L_5323:
        /*0088*/ 	.byte	0x04, 0x17
        /*008a*/ 	.short	(.L_5325 - .L_5324)
.L_5324:
        /*008c*/ 	.word	0x00000000
        /*0090*/ 	.short	0x0002
        /*0092*/ 	.short	0x0010
        /*0094*/ 	.byte	0x00, 0xf5, 0x21, 0x00


	//----- nvinfo : EIATTR_KPARAM_INFO
	.align		4
.L_5325:
        /*0098*/ 	.byte	0x04, 0x17
        /*009a*/ 	.short	(.L_5327 - .L_5326)
.L_5326:
        /*009c*/ 	.word	0x00000000
        /*00a0*/ 	.short	0x0001
        /*00a2*/ 	.short	0x0008
        /*00a4*/ 	.byte	0x00, 0xf5, 0x21, 0x00


	//----- nvinfo : EIATTR_KPARAM_INFO
	.align		4
.L_5327:
        /*00a8*/ 	.byte	0x04, 0x17
        /*00aa*/ 	.short	(.L_5329 - .L_5328)
.L_5328:
        /*00ac*/ 	.word	0x00000000
        /*00b0*/ 	.short	0x0000
        /*00b2*/ 	.short	0x0000
        /*00b4*/ 	.byte	0x00, 0xf5, 0x21, 0x00


	//----- nvinfo : EIATTR_SPARSE_MMA_MASK
	.align		4
.L_5329:
        /*00b8*/ 	.byte	0x03, 0x50
        /*00ba*/ 	.short	0x0000


	//----- nvinfo : EIATTR_MAXREG_COUNT
	.align		4
        /*00bc*/ 	.byte	0x03, 0x1b
        /*00be*/ 	.short	0x00ff


	//----- nvinfo : EIATTR_MERCURY_ISA_VERSION
	.align		4
        /*00c0*/ 	.byte	0x03, 0x5f
        /*00c2*/ 	.short	0x0101


	//----- nvinfo : EIATTR_COOP_GROUP_MASK_REGIDS
	.align		4
        /*00c4*/ 	.byte	0x04, 0x29
        /*00c6*/ 	.short	(.L_5331 - .L_5330)


	//   ....[0]....
.L_5330:
        /*00c8*/ 	.word	0xffffffff


	//   ....[1]....
        /*00cc*/ 	.word	0xffffffff


	//   ....[2]....
        /*00d0*/ 	.word	0xffffffff


	//   ....[3]....
        /*00d4*/ 	.word	0xffffffff


	//   ....[4]....
        /*00d8*/ 	.word	0xffffffff


	//   ....[5]....
        /*00dc*/ 	.word	0xffffffff


	//   ....[6]....
        /*00e0*/ 	.word	0xffffffff


	//   ....[7]....
        /*00e4*/ 	.word	0xffffffff


	//   ....[8]....
        /*00e8*/ 	.word	0xffffffff


	//   ....[9]....
        /*00ec*/ 	.word	0xffffffff


	//   ....[10]....
        /*00f0*/ 	.word	0xffffffff


	//   ....[11]....
        /*00f4*/ 	.word	0xffffffff


	//   ....[12]....
        /*00f8*/ 	.word	0xffffffff


	//   ....[13]....
        /*00fc*/ 	.word	0xffffffff


	//   ....[14]....
        /*0100*/ 	.word	0xffffffff


	//----- nvinfo : EIATTR_COOP_GROUP_INSTR_OFFSETS
	.align		4
.L_5331:
        /*0104*/ 	.byte	0x04, 0x28
        /*0106*/ 	.short	(.L_5333 - .L_5332)


	//   ....[0]....
.L_5332:
        /*0108*/ 	.word	0x000005e0


	//   ....[1]....
        /*010c*/ 	.word	0x00000600


	//   ....[2]....
        /*0110*/ 	.word	0x00000670


	//   ....[3]....
        /*0114*/ 	.word	0x000006a0


	//   ....[4]....
        /*0118*/ 	.word	0x000006c0


	//   ....[5]....
        /*011c*/ 	.word	0x00000740


	//   ....[6]....
        /*0120*/ 	.word	0x00000750


	//   ....[7]....
        /*0124*/ 	.word	0x00000760


	//   ....[8]....
        /*0128*/ 	.word	0x000007e0


	//   ....[9]....
        /*012c*/ 	.word	0x00000800


	//   ....[10]....
        /*0130*/ 	.word	0x00000810


	//   ....[11]....
        /*0134*/ 	.word	0x00000840


	//   ....[12]....
        /*0138*/ 	.word	0x000008a0


	//   ....[13]....
        /*013c*/ 	.word	0x000008c0


	//   ....[14]....
        /*0140*/ 	.word	0x000008d0


	//----- nvinfo : EIATTR_VRC_CTA_INIT_COUNT
	.align		4
.L_5333:
        /*0144*/ 	.byte	0x02, 0x4a
	.zero		1
	.zero		1


	//----- nvinfo : EIATTR_EXIT_INSTR_OFFSETS
	.align		4
        /*0148*/ 	.byte	0x04, 0x1c
        /*014a*/ 	.short	(.L_5335 - .L_5334)


	//   ....[0]....
.L_5334:
        /*014c*/ 	.word	0x00000080


	//   ....[1]....
        /*0150*/ 	.word	0x00000d10


	//   ....[2]....
        /*0154*/ 	.word	0x00000d30


	//   ....[3]....
        /*0158*/ 	.word	0x000011a0


	//   ....[4]....
        /*015c*/ 	.word	0x000013c0


	//   ....[5]....
        /*0160*/ 	.word	0x00001520


	//   ....[6]....
        /*0164*/ 	.word	0x000015f0


	//----- nvinfo : EIATTR_MAX_THREADS
	.align		4
.L_5335:
        /*0168*/ 	.byte	0x04, 0x05
        /*016a*/ 	.short	(.L_5337 - .L_5336)
.L_5336:
        /*016c*/ 	.word	0x00000080
        /*0170*/ 	.word	0x00000001
        /*0174*/ 	.word	0x00000001


	//----- nvinfo : EIATTR_CRS_STACK_SIZE
	.align		4
.L_5337:
        /*0178*/ 	.byte	0x04, 0x1e
        /*017a*/ 	.short	(.L_5339 - .L_5338)
.L_5338:
        /*017c*/ 	.word	0x00000000


	//----- nvinfo : EIATTR_CBANK_PARAM_SIZE
	.align		4
.L_5339:
        /*0180*/ 	.byte	0x03, 0x19
        /*0182*/ 	.short	0x0048


	//----- nvinfo : EIATTR_PARAM_CBANK
	.align		4
        /*0184*/ 	.byte	0x04, 0x0a
        /*0186*/ 	.short	(.L_5341 - .L_5340)
	.align		4
.L_5340:
        /*0188*/ 	.word	index@(.nv.constant0._ZN4vllm3moe10topkGatingILi4ELi128ELi4ELi16ELi32ElfLNS0_11ScoringFuncE1EEEvPKT5_PKbPfiPT4_PiiiibPKf)
        /*018c*/ 	.short	0x0380
        /*018e*/ 	.short	0x0048


	//----- nvinfo : EIATTR_SW_WAR
	.align		4
.L_5341:
        /*0190*/ 	.byte	0x04, 0x36
        /*0192*/ 	.short	(.L_5343 - .L_5342)
.L_5342:
        /*0194*/ 	.word	0x00000008
.L_5343:


//--------------------- .nv.info._ZN4vllm3moe10topkGatingILi4ELi64ELi4ELi16ELi32ElfLNS0_11ScoringFuncE1EEEvPKT5_PKbPfiPT4_PiiiibPKf --------------------------
	.section	.nv.info._ZN4vllm3moe10topkGatingILi4ELi64ELi4ELi16ELi32ElfLNS0_11ScoringFuncE1EEEvPKT5_PKbPfiPT4_PiiiibPKf,"",@"SHT_CUDA_INFO"
	.sectionflags	@""
	.align	4


	//----- nvinfo : EIATTR_CUDA_API_VERSION
	.align		4
        /*0000*/ 	.byte	0x04, 0x37
        /*0002*/ 	.short	(.L_5345 - .L_5344)
.L_5344:
        /*0004*/ 	.word	0x00000082


	//----- nvinfo : EIATTR_KPARAM_INFO
	.align		4
.L_5345:
        /*0008*/ 	.byte	0x04, 0x17
        /*000a*/ 	.short	(.L_5347 - .L_5346)
.L_5346:
        /*000c*/ 	.word	0x00000000
        /*0010*/ 	.short	0x000a
        /*0012*/ 	.short	0x0040
        /*0014*/ 	.byte	0x00, 0xf5, 0x21, 0x00


	//----- nvinfo : EIATTR_KPARAM_INFO
	.align		4
.L_5347:
        /*0018*/ 	.byte	0x04, 0x17
        /*001a*/ 	.short	(.L_5349 - .L_5348)
.L_5348:
        /*001c*/ 	.word	0x00000000
        /*0020*/ 	.short	0x0009
        /*0022*/ 	.short	0x003c
        /*0024*/ 	.byte	0x00, 0xf0, 0x05, 0x00


	//----- nvinfo : EIATTR_KPARAM_INFO
	.align		4
.L_5349:
        /*0028*/ 	.byte	0x04, 0x17
        /*002a*/ 	.short	(.L_5351 - .L_5350)
.L_5350:
        /*002c*/ 	.word	0x00000000
        /*0030*/ 	.short	0x0008
        /*0032*/ 	.short	0x0038
        /*0034*/ 	.byte	0x00, 0xf0, 0x11, 0x00


	//----- nvinfo : EIATTR_KPARAM_INFO
	.align		4
.L_5351:
        /*0038*/ 	.byte	0x04, 0x17
        /*003a*/ 	.short	(.L_5353 - .L_5352)
.L_5352:
        /*003c*/ 	.word	0x00000000
        /*0040*/ 	.short	0x0007
        /*0042*/ 	.short	0x0034
        /*0044*/ 	.byte	0x00, 0xf0, 0x11, 0x00


	//----- nvinfo : EIATTR_KPARAM_INFO
	.align		4
.L_5353:
        /*0048*/ 	.byte	0x04, 0x17
        /*004a*/ 	.short	(.L_5355 - .L_5354)
.L_5354:
        /*004c*/ 	.word	0x00000000
        /*0050*/ 	.short	0x0006
        /*0052*/ 	.short	0x0030
        /*0054*/ 	.byte	0x00, 0xf0, 0x11, 0x00


	//----- nvinfo : EIATTR_KPARAM_INFO
	.align		4
.L_5355:
        /*0058*/ 	.byte	0x04, 0x17
        /*005a*/ 	.short	(.L_5357 - .L_5356)
.L_5356:
        /*005c*/ 	.word	0x00000000
        /*0060*/ 	.short	0x0005
        /*0062*/ 	.short	0x0028
        /*0064*/ 	.byte	0x00, 0xf5, 0x21, 0x00


	//----- nvinfo : EIATTR_KPARAM_INFO
	.align		4
.L_5357:
        /*0068*/ 	.byte	0x04, 0x17
        /*006a*/ 	.short	(.L_5359 - .L_5358)
.L_5358:
        /*006c*/ 	.word	0x00000000
        /*0070*/ 	.short	0x0004
        /*0072*/ 	.short	0x0020
        /*0074*/ 	.byte	0x00, 0xf5, 0x21, 0x00


	//----- nvinfo : EIATTR_KPARAM_INFO
	.align		4
.L_5359:
        /*0078*/ 	.byte	0x04, 0x17
        /*007a*/ 	.short	(.L_5361 - .L_5360)
.L_5360:
        /*007c*/ 	.word	0x00000000
        /*0080*/ 	.short	0x0003
        /*0082*/ 	.short	0x0018
        /*0084*/ 	.byte	0x00, 0xf0, 0x11, 0x00


	//----- nvinfo : EIATTR_KPARAM_INFO
	.align		4
.L_5361:
        /*0088*/ 	.byte	0x04, 0x17
        /*008a*/ 	.short	(.L_5363 - .L_5362)
.L_5362:
        /*008c*/ 	.word	0x00000000
        /*0090*/ 	.short	0x0002
        /*0092*/ 	.short	0x0010
        /*0094*/ 	.byte	0x00, 0xf5, 0x21, 0x00


	//----- nvinfo : EIATTR_KPARAM_INFO
	.align		4
.L_5363:
        /*0098*/ 	.byte	0x04, 0x17
        /*009a*/ 	.short	(.L_5365 - .L_5364)
.L_5364:
        /*009c*/ 	.word	0x00000000
        /*00a0*/ 	.short	0x0001
        /*00a2*/ 	.short	0x0008
        /*00a4*/ 	.byte	0x00, 0xf5, 0x21, 0x00


	//----- nvinfo : EIATTR_KPARAM_INFO
	.align		4
.L_5365:
        /*00a8*/ 	.byte	0x04, 0x17
        /*00aa*/ 	.short	(.L_5367 - .L_5366)
.L_5366:
        /*00ac*/ 	.word	0x00000000
        /*00b0*/ 	.short	0x0000
        /*00b2*/ 	.short	0x0000
        /*00b4*/ 	.byte	0x00, 0xf5, 0x21, 0x00


	//----- nvinfo : EIATTR_SPARSE_MMA_MASK
	.align		4
.L_5367:
        /*00b8*/ 	.byte	0x03, 0x50
        /*00ba*/ 	.short	0x0000


	//----- nvinfo : EIATTR_MAXREG_COUNT
	.align		4
        /*00bc*/ 	.byte	0x03, 0x1b
        /*00be*/ 	.short	0x00ff


	//----- nvinfo : EIATTR_MERCURY_ISA_VERSION
	.align		4
        /*00c0*/ 	.byte	0x03, 0x5f
        /*00c2*/ 	.short	0x0101


	//----- nvinfo : EIATTR_COOP_GROUP_MASK_REGIDS
	.align		4
        /*00c4*/ 	.byte	0x04, 0x29
        /*00c6*/ 	.short	(.L_5369 - .L_5368)


	//   ....[0]....
.L_5368:
        /*00c8*/ 	.word	0xffffffff


	//   ....[1]....
        /*00cc*/ 	.word	0xffffffff


	//   ....[2]....
        /*00d0*/ 	.word	0xffffffff


	//   ....[3]....
        /*00d4*/ 	.word	0xffffffff


	//   ....[4]....
        /*00d8*/ 	.word	0xffffffff


	//   ....[5]....
        /*00dc*/ 	.word	0xffffffff


	//   ....[6]....
        /*00e0*/ 	.word	0xffffffff


	//   ....[7]....
        /*00e4*/ 	.word	0xffffffff


	//   ....[8]....
        /*00e8*/ 	.word	0xffffffff


	//   ....[9]....
        /*00ec*/ 	.word	0xffffffff


	//   ....[10]....
        /*00f0*/ 	.word	0xffffffff


	//   ....[11]....
        /*00f4*/ 	.word	0xffffffff


	//----- nvinfo : EIATTR_COOP_GROUP_INSTR_OFFSETS
	.align		4
.L_5369:
        /*00f8*/ 	.byte	0x04, 0x28
        /*00fa*/ 	.short	(.L_5371 - .L_5370)


	//   ....[0]....
.L_5370:
        /*00fc*/ 	.word	0x000005f0


	//   ....[1]....
        /*0100*/ 	.word	0x00000620


	//   ....[2]....
        /*0104*/ 	.word	0x00000690


	//   ....[3]....
        /*0108*/ 	.word	0x000006b0


	//   ....[4]....
        /*010c*/ 	.word	0x000006d0


	//   ....[5]....
        /*0110*/ 	.word	0x00000750


	//   ....[6]....
        /*0114*/ 	.word	0x00000770


	//   ....[7]....
        /*0118*/ 	.word	0x00000780


	//   ....[8]....
        /*011c*/ 	.word	0x000007b0


	//   ....[9]....
        /*0120*/ 	.word	0x00000810


	//   ....[10]....
        /*0124*/ 	.word	0x00000830


	//   ....[11]....
        /*0128*/ 	.word	0x00000840


	//----- nvinfo : EIATTR_VRC_CTA_INIT_COUNT
	.align		4
.L_5371:
        /*012c*/ 	.byte	0x02, 0x4a
	.zero		1
	.zero		1


	//----- nvinfo : EIATTR_EXIT_INSTR_OFFSETS
	.align		4
        /*0130*/ 	.byte	0x04, 0x1c
        /*0132*/ 	.short	(.L_5373 - .L_5372)


	//   ....[0]....
.L_5372:
        /*0134*/ 	.word	0x00000090


	//   ....[1]....
        /*0138*/ 	.word	0x00000c80


	//   ....[2]....
        /*013c*/ 	.word	0x00000ca0


	//   ....[3]....
        /*0140*/ 	.word	0x00001110


	//   ....[4]....
        /*0144*/ 	.word	0x00001330


	//   ....[5]....
        /*0148*/ 	.word	0x00001490


	//   ....[6]....
        /*014c*/ 	.word	0x00001560


	//----- nvinfo : EIATTR_MAX_THREADS
	.align		4
.L_5373:
        /*0150*/ 	.byte	0x04, 0x05
        /*0152*/ 	.short	(.L_5375 - .L_5374)
.L_5374:
        /*0154*/ 	.word	0x00000080
        /*0158*/ 	.word	0x00000001
        /*015c*/ 	.word	0x00000001


	//----- nvinfo : EIATTR_CRS_STACK_SIZE
	.align		4
.L_5375:
        /*0160*/ 	.byte	0x04, 0x1e
        /*0162*/ 	.short	(.L_5377 - .L_5376)
.L_5376:
        /*0164*/ 	.word	0x00000000


	//----- nvinfo : EIATTR_CBANK_PARAM_SIZE
	.align		4
.L_5377:
        /*0168*/ 	.byte	0x03, 0x19
        /*016a*/ 	.short	0x0048


	//----- nvinfo : EIATTR_PARAM_CBANK
	.align		4
        /*016c*/ 	.byte	0x04, 0x0a
        /*016e*/ 	.short	(.L_5379 - .L_5378)
	.align		4
.L_5378:
        /*0170*/ 	.word	index@(.nv.constant0._ZN4vllm3moe10topkGatingILi4ELi64ELi4ELi16ELi32ElfLNS0_11ScoringFuncE1EEEvPKT5_PKbPfiPT4_PiiiibPKf)
        /*0174*/ 	.short	0x0380
        /*0176*/ 	.short	0x0048


	//----- nvinfo : EIATTR_SW_WAR
	.align		4
.L_5379:
        /*0178*/ 	.byte	0x04, 0x36
        /*017a*/ 	.short	(.L_5381 - .L_5380)
.L_5380:
        /*017c*/ 	.word	0x00000008
.L_5381:


//--------------------- .nv.info._ZN4vllm3moe10topkGatingILi4ELi32ELi4ELi16ELi32ElfLNS0_11ScoringFuncE1EEEvPKT5_PKbPfiPT4_PiiiibPKf --------------------------
	.section	.nv.info._ZN4vllm3moe10topkGatingILi4ELi32ELi4ELi16ELi32ElfLNS0_11ScoringFuncE1EEEvPKT5_PKbPfiPT4_PiiiibPKf,"",@"SHT_CUDA_INFO"
	.sectionflags	@""
	.align	4


	//----- nvinfo : EIATTR_CUDA_API_VERSION
	.align		4
        /*0000*/ 	.byte	0x04, 0x37
        /*0002*/ 	.short	(.L_5383 - .L_5382)
.L_5382:
        /*0004*/ 	.word	0x00000082


	//----- nvinfo : EIATTR_KPARAM_INFO
	.align		4
.L_5383:
        /*0008*/ 	.byte	0x04, 0x17
        /*000a*/ 	.short	(.L_5385 - .L_5384)
.L_5384:
        /*000c*/ 	.word	0x00000000
        /*0010*/ 	.short	0x000a
        /*0012*/ 	.short	0x0040
        /*0014*/ 	.byte	0x00, 0xf5, 0x21, 0x00


	//----- nvinfo : EIATTR_KPARAM_INFO
	.align		4
.L_5385:
        /*0018*/ 	.byte	0x04, 0x17
        /*001a*/ 	.short	(.L_5387 - .L_5386)
.L_5386:
        /*001c*/ 	.word	0x00000000
        /*0020*/ 	.short	0x0009
        /*0022*/ 	.short	0x003c
        /*0024*/ 	.byte	0x00, 0xf0, 0x05, 0x00


	//----- nvinfo : EIATTR_KPARAM_INFO
	.align		4
.L_5387:
        /*0028*/ 	.byte	0x04, 0x17
        /*002a*/ 	.short	(.L_5389 - .L_5388)
.L_5388:
        /*002c*/ 	.word	0x00000000
        /*0030*/ 	.short	0x0008
        /*0032*/ 	.short	0x0038
        /*0034*/ 	.byte	0x00, 0xf0, 0x11, 0x00


	//----- nvinfo : EIATTR_KPARAM_INFO
	.align		4
.L_5389:
        /*0038*/ 	.byte	0x04, 0x17
        /*003a*/ 	.short	(.L_5391 - .L_5390)
.L_5390:
        /*003c*/ 	.word	0x00000000
        /*0040*/ 	.short	0x0007
        /*0042*/ 	.short	0x0034
        /*0044*/ 	.byte	0x00, 0xf0, 0x11, 0x00


	//----- nvinfo : EIATTR_KPARAM_INFO
	.align		4
.L_5391:
        /*0048*/ 	.byte	0x04, 0x17
        /*004a*/ 	.short	(.L_5393 - .L_5392)
.L_5392:
        /*004c*/ 	.word	0x00000000
        /*0050*/ 	.short	0x0006
        /*0052*/ 	.short	0x0030
        /*0054*/ 	.byte	0x00, 0xf0, 0x11, 0x00


	//----- nvinfo : EIATTR_KPARAM_INFO
	.align		4
.L_5393:
        /*0058*/ 	.byte	0x04, 0x17
        /*005a*/ 	.short	(.L_5395 - .L_5394)
.L_5394:
        /*005c*/ 	.word	0x00000000
        /*0060*/ 	.short	0x0005
        /*0062*/ 	.short	0x0028
        /*0064*/ 	.byte	0x00, 0xf5, 0x21, 0x00


	//----- nvinfo : EIATTR_KPARAM_INFO
	.align		4
.L_5395:
        /*0068*/ 	.byte	0x04, 0x17
        /*006a*/ 	.short	(.L_5397 - .L_5396)
.L_5396:
        /*006c*/ 	.word	0x00000000
        /*0070*/ 	.short	0x0004
        /*0072*/ 	.short	0x0020
        /*0074*/ 	.byte	0x00, 0xf5, 0x21, 0x00


	//----- nvinfo : EIATTR_KPARAM_INFO
	.align		4
.L_5397:
        /*0078*/ 	.byte	0x04, 0x17
        /*007a*/ 	.short	(.L_5399 - .L_5398)
.L_5398:
        /*007c*/ 	.word	0x00000000
        /*0080*/ 	.short	0x0003
        /*0082*/ 	.short	0x0018
        /*0084*/ 	.byte	0x00, 0xf0, 0x11, 0x00


	//----- nvinfo : EIATTR_KPARAM_INFO
	.align		4
.L_5399:
        /*0088*/ 	.byte	0x04, 0x17
        /*008a*/ 	.short	(.L_5401 - .L_5400)
.L_5400:
        /*008c*/ 	.word	0x00000000
        /*0090*/ 	.short	0x0002
        /*0092*/ 	.short	0x0010
        /*0094*/ 	.byte	0x00, 0xf5, 0x21, 0x00


	//----- nvinfo : EIATTR_KPARAM_INFO
	.align		4
.L_5401:
        /*0098*/ 	.byte	0x04, 0x17
        /*009a*/ 	.short	(.L_5403 - .L_5402)
.L_5402:
        /*009c*/ 	.word	0x00000000
        /*00a0*/ 	.short	0x0001
        /*00a2*/ 	.short	0x0008
        /*00a4*/ 	.byte	0x00, 0xf5, 0x21, 0x00


	//----- nvinfo : EIATTR_KPARAM_INFO
	.align		4
.L_5403:
        /*00a8*/ 	.byte	0x04, 0x17
        /*00aa*/ 	.short	(.L_5405 - .L_5404)
.L_5404:
        /*00ac*/ 	.word	0x00000000
        /*00b0*/ 	.short	0x0000
        /*00b2*/ 	.short	0x0000
        /*00b4*/ 	.byte	0x00, 0xf5, 0x21, 0x00


	//----- nvinfo : EIATTR_SPARSE_MMA_MASK
	.align		4
.L_5405:
        /*00b8*/ 	.byte	0x03, 0x50
        /*00ba*/ 	.short	0x0000


	//----- nvinfo : EIATTR_MAXREG_COUNT
	.align		4
        /*00bc*/ 	.byte	0x03, 0x1b
        /*00be*/ 	.short	0x00ff


	//----- nvinfo : EIATTR_MERCURY_ISA_VERSION
	.align		4
        /*00c0*/ 	.byte	0x03, 0x5f
        /*00c2*/ 	.short	0x0101


	//----- nvinfo : EIATTR_COOP_GROUP_MASK_REGIDS
	.align		4
        /*00c4*/ 	.byte	0x04, 0x29
        /*00c6*/ 	.short	(.L_5407 - .L_5406)


	//   ....[0]....
.L_5406:
        /*00c8*/ 	.word	0xffffffff


	//   ....[1]....
        /*00cc*/ 	.word	0xffffffff


	//   ....[2]....
        /*00d0*/ 	.word	0xffffffff


	//   ....[3]....
        /*00d4*/ 	.word	0xffffffff


	//   ....[4]....
        /*00d8*/ 	.word	0xffffffff


	//   ....[5]....
        /*00dc*/ 	.word	0xffffffff


	//   ....[6]....
        /*00e0*/ 	.word	0xffffffff


	//   ....[7]....
        /*00e4*/ 	.word	0xffffffff


	//   ....[8]....
        /*00e8*/ 	.word	0xffffffff


	//----- nvinfo : EIATTR_COOP_GROUP_INSTR_OFFSETS
	.align		4
.L_5407:
        /*00ec*/ 	.byte	0x04, 0x28
        /*00ee*/ 	.short	(.L_5409 - .L_5408)


	//   ....[0]....
.L_5408:
        /*00f0*/ 	.word	0x000005f0


	//   ....[1]....
        /*00f4*/ 	.word	0x00000620


	//   ....[2]....
        /*00f8*/ 	.word	0x00000660


	//   ....[3]....
        /*00fc*/ 	.word	0x000006d0


	//   ....[4]....
        /*0100*/ 	.word	0x000006f0


	//   ....[5]....
        /*0104*/ 	.word	0x00000700


	//   ....[6]....
        /*0108*/ 	.word	0x00000770


	//   ....[7]....
        /*010c*/ 	.word	0x00000790


	//   ....[8]....
        /*0110*/ 	.word	0x000007a0


	//----- nvinfo : EIATTR_VRC_CTA_INIT_COUNT
	.align		4
.L_5409:
        /*0114*/ 	.byte	0x02, 0x4a
	.zero		1
	.zero		1


	//----- nvinfo : EIATTR_EXIT_INSTR_OFFSETS
	.align		4
        /*0118*/ 	.byte	0x04, 0x1c
        /*011a*/ 	.short	(.L_5411 - .L_5410)


	//   ....[0]....
.L_5410:
        /*011c*/ 	.word	0x00000090


	//   ....[1]....
        /*0120*/ 	.word	0x00000bd0


	//   ....[2]....
        /*0124*/ 	.word	0x00000bf0


	//   ....[3]....
        /*0128*/ 	.word	0x00001060


	//   ....[4]....
        /*012c*/ 	.word	0x00001280


	//   ....[5]....
        /*0130*/ 	.word	0x000013e0


	//   ....[6]....
        /*0134*/ 	.word	0x000014b0


	//----- nvinfo : EIATTR_MAX_THREADS
	.align		4
.L_5411:
        /*0138*/ 	.byte	0x04, 0x05
        /*013a*/ 	.short	(.L_5413 - .L_5412)
.L_5412:
        /*013c*/ 	.word	0x00000080
        /*0140*/ 	.word	0x00000001
        /*0144*/ 	.word	0x00000001


	//----- nvinfo : EIATTR_CRS_STACK_SIZE
	.align		4
.L_5413:
        /*0148*/ 	.byte	0x04, 0x1e
        /*014a*/ 	.short	(.L_5415 - .L_5414)
.L_5414:
        /*014c*/ 	.word	0x00000000


	//----- nvinfo : EIATTR_CBANK_PARAM_SIZE
	.align		4
.L_5415:
        /*0150*/ 	.byte	0x03, 0x19
        /*0152*/ 	.short	0x0048


	//----- nvinfo : EIATTR_PARAM_CBANK
	.align		4
        /*0154*/ 	.byte	0x04, 0x0a
        /*0156*/ 	.short	(.L_5417 - .L_5416)
	.align		4
.L_5416:
        /*0158*/ 	.word	index@(.nv.constant0._ZN4vllm3moe10topkGatingILi4ELi32ELi4ELi16ELi32ElfLNS0_11ScoringFuncE1EEEvPKT5_PKbPfiPT4_PiiiibPKf)
        /*015c*/ 	.short	0x0380
        /*015e*/ 	.short	0x0048


	//----- nvinfo : EIATTR_SW_WAR
	.align		4
.L_5417:
        /*0160*/ 	.byte	0x04, 0x36
        /*0162*/ 	.short	(.L_5419 - .L_5418)
.L_5418:
        /*0164*/ 	.word	0x00000008
.L_5419:


//--------------------- .nv.info._ZN4vllm3moe10topkGatingILi4ELi16ELi4ELi16ELi32ElfLNS0_11ScoringFuncE1EEEvPKT5_PKbPfiPT4_PiiiibPKf --------------------------
	.section	.nv.info._ZN4vllm3moe10topkGatingILi4ELi16ELi4ELi16ELi32ElfLNS0_11ScoringFuncE1EEEvPKT5_PKbPfiPT4_PiiiibPKf,"",@"SHT_CUDA_INFO"
	.sectionflags	@""
	.align	4


	//----- nvinfo : EIATTR_CUDA_API_VERSION
	.align		4
        /*0000*/ 	.byte	0x04, 0x37
        /*0002*/ 	.short	(.L_5421 - .L_5420)
.L_5420:
        /*0004*/ 	.word	0x00000082


	//----- nvinfo : EIATTR_KPARAM_INFO
	.align		4
.L_5421:
        /*0008*/ 	.byte	0x04, 0x17
        /*000a*/ 	.short	(.L_5423 - .L_5422)
.L_5422:
        /*000c*/ 	.word	0x00000000
        /*0010*/ 	.short	0x000a
        /*0012*/ 	.short	0x0040
        /*0014*/ 	.byte	0x00, 0xf5, 0x21, 0x00


	//----- nvinfo : EIATTR_KPARAM_INFO
	.align		4
.L_5423:
        /*0018*/ 	.byte	0x04, 0x17
        /*001a*/ 	.short	(.L_5425 - .L_5424)
.L_5424:
        /*001c*/ 	.word	0x00000000
        /*0020*/ 	.short	0x0009
        /*0022*/ 	.short	0x003c
        /*0024*/ 	.byte	0x00, 0xf0, 0x05, 0x00


	//----- nvinfo : EIATTR_KPARAM_INFO
	.align		4
.L_5425:
        /*0028*/ 	.byte	0x04, 0x17
        /*002a*/ 	.short	(.L_5427 - .L_5426)
.L_5426:
        /*002c*/ 	.word	0x00000000
        /*0030*/ 	.short	0x0008
        /*0032*/ 	.short	0x0038
        /*0034*/ 	.byte	0x00, 0xf0, 0x11, 0x00


	//----- nvinfo : EIATTR_KPARAM_INFO
	.align		4
.L_5427:
        /*0038*/ 	.byte	0x04, 0x17
        /*003a*/ 	.short	(.L_5429 - .L_5428)
.L_5428:
        /*003c*/ 	.word	0x00000000
        /*0040*/ 	.short	0x0007
        /*0042*/ 	.short	0x0034
        /*0044*/ 	.byte	0x00, 0xf0, 0x11, 0x00


	//----- nvinfo : EIATTR_KPARAM_INFO
	.align		4
.L_5429:
        /*0048*/ 	.byte	0x04, 0x17
        /*004a*/ 	.short	(.L_5431 - .L_5430)
.L_5430:
        /*004c*/ 	.word	0x00000000
        /*0050*/ 	.short	0x0006
        /*0052*/ 	.short	0x0030
        /*0054*/ 	.byte	0x00, 0xf0, 0x11, 0x00


	//----- nvinfo : EIATTR_KPARAM_INFO
	.align		4
.L_5431:
        /*0058*/ 	.byte	0x04, 0x17
        /*005a*/ 	.short	(.L_5433 - .L_5432)
.L_5432:
        /*005c*/ 	.word	0x00000000
        /*0060*/ 	.short	0x0005
        /*0062*/ 	.short	0x0028
        /*0064*/ 	.byte	0x00, 0xf5, 0x21, 0x00


	//----- nvinfo : EIATTR_KPARAM_INFO
	.align		4
.L_5433:
        /*0068*/ 	.byte	0x04, 0x17
        /*006a*/ 	.short	(.L_5435 - .L_5434)
.L_5434:
        /*006c*/ 	.word	0x00000000
        /*0070*/ 	.short	0x0004
        /*0072*/ 	.short	0x0020
        /*0074*/ 	.byte	0x00, 0xf5, 0x21, 0x00


	//----- nvinfo : EIATTR_KPARAM_INFO
	.align		4
.L_5435:
        /*0078*/ 	.byte	0x04, 0x17
        /*007a*/ 	.short	(.L_5437 - .L_5436)
.L_5436:
        /*007c*/ 	.word	0x00000000
        /*0080*/ 	.short	0x0003
        /*0082*/ 	.short	0x0018
        /*0084*/ 	.byte	0x00, 0xf0, 0x11, 0x00


	//----- nvinfo : EIATTR_KPARAM_INFO
	.align		4
.L_5437:
        /*0088*/ 	.byte	0x04, 0x17
        /*008a*/ 	.short	(.L_5439 - .L_5438)
.L_5438:
        /*008c*/ 	.word	0x00000000
        /*0090*/ 	.short	0x0002
        /*0092*/ 	.short	0x0010
        /*0094*/ 	.byte	0x00, 0xf5, 0x21, 0x00


	//----- nvinfo : EIATTR_KPARAM_INFO
	.align		4
.L_5439:
        /*0098*/ 	.byte	0x04, 0x17
        /*009a*/ 	.short	(.L_5441 - .L_5440)
.L_5440:
        /*009c*/ 	.word	0x00000000
        /*00a0*/ 	.short	0x0001
        /*00a2*/ 	.short	0x0008
        /*00a4*/ 	.byte	0x00, 0xf5, 0x21, 0x00


	//----- nvinfo : EIATTR_KPARAM_INFO
	.align		4
.L_5441:
        /*00a8*/ 	.byte	0x04, 0x17
        /*00aa*/ 	.short	(.L_5443 - .L_5442)
.L_5442:
        /*00ac*/ 	.word	0x00000000
        /*00b0*/ 	.short	0x0000
        /*00b2*/ 	.short	0x0000
        /*00b4*/ 	.byte	0x00, 0xf5, 0x21, 0x00


	//----- nvinfo : EIATTR_SPARSE_MMA_MASK
	.align		4
.L_5443:
        /*00b8*/ 	.byte	0x03, 0x50
        /*00ba*/ 	.short	0x0000


	//----- nvinfo : EIATTR_MAXREG_COUNT
	.align		4
        /*00bc*/ 	.byte	0x03, 0x1b
        /*00be*/ 	.short	0x00ff


	//----- nvinfo : EIATTR_MERCURY_ISA_VERSION
	.align		4
        /*00c0*/ 	.byte	0x03, 0x5f
        /*00c2*/ 	.short	0x0101


	//----- nvinfo : EIATTR_COOP_GROUP_MASK_REGIDS
	.align		4
        /*00c4*/ 	.byte	0x04, 0x29
        /*00c6*/ 	.short	(.L_5445 - .L_5444)


	//   ....[0]....
.L_5444:
        /*00c8*/ 	.word	0xffffffff


	//   ....[1]....
        /*00cc*/ 	.word	0xffffffff


	//   ....[2]....
        /*00d0*/ 	.word	0xffffffff


	//   ....[3]....
        /*00d4*/ 	.word	0xffffffff


	//   ....[4]....
        /*00d8*/ 	.word	0xffffffff


	//   ....[5]....
        /*00dc*/ 	.word	0xffffffff


	//----- nvinfo : EIATTR_COOP_GROUP_INSTR_OFFSETS
	.align		4
.L_5445:
        /*00e0*/ 	.byte	0x04, 0x28
        /*00e2*/ 	.short	(.L_5447 - .L_5446)


	//   ....[0]....
.L_5446:
        /*00e4*/ 	.word	0x000005e0


	//   ....[1]....
        /*00e8*/ 	.word	0x00000620


	//   ....[2]....
        /*00ec*/ 	.word	0x00000660


	//   ....[3]....
        /*00f0*/ 	.word	0x000006d0


	//   ....[4]....
        /*00f4*/ 	.word	0x000006f0


	//   ....[5]....
        /*00f8*/ 	.word	0x00000700


	//----- nvinfo : EIATTR_VRC_CTA_INIT_COUNT
	.align		4
.L_5447:
        /*00fc*/ 	.byte	0x02, 0x4a
	.zero		1
	.zero		1


	//----- nvinfo : EIATTR_EXIT_INSTR_OFFSETS
	.align		4
        /*0100*/ 	.byte	0x04, 0x1c
        /*0102*/ 	.short	(.L_5449 - .L_5448)


	//   ....[0]....
.L_5448:
        /*0104*/ 	.word	0x00000090


	//   ....[1]....
        /*0108*/ 	.word	0x00000b30


	//   ....[2]....
        /*010c*/ 	.word	0x00000b50


	//   ....[3]....
        /*0110*/ 	.word	0x00000fc0


	//   ....[4]....
        /*0114*/ 	.word	0x000011e0


	//   ....[5]....
        /*0118*/ 	.word	0x00001340


	//   ....[6]....
        /*011c*/ 	.word	0x00001410


	//----- nvinfo : EIATTR_MAX_THREADS
	.align		4
.L_5449:
        /*0120*/ 	.byte	0x04, 0x05
        /*0122*/ 	.short	(.L_5451 - .L_5450)
.L_5450:
        /*0124*/ 	.word	0x00000080
        /*0128*/ 	.word	0x00000001
        /*012c*/ 	.word	0x00000001


	//----- nvinfo : EIATTR_CRS_STACK_SIZE
	.align		4
.L_5451:
        /*0130*/ 	.byte	0x04, 0x1e
        /*0132*/ 	.short	(.L_5453 - .L_5452)
.L_5452:
        /*0134*/ 	.word	0x00000000


	//----- nvinfo : EIATTR_CBANK_PARAM_SIZE
	.align		4
.L_5453:
        /*0138*/ 	.byte	0x03, 0x19
        /*013a*/ 	.short	0x0048


	//----- nvinfo : EIATTR_PARAM_CBANK
	.align		4
        /*013c*/ 	.byte	0x04, 0x0a
        /*013e*/ 	.short	(.L_5455 - .L_5454)
	.align		4
.L_5454:
        /*0140*/ 	.word	index@(.nv.constant0._ZN4vllm3moe10topkGatingILi4ELi16ELi4ELi16ELi32ElfLNS0_11ScoringFuncE1EEEvPKT5_PKbPfiPT4_PiiiibPKf)
        /*0144*/ 	.short	0x0380
        /*0146*/ 	.short	0x0048


	//----- nvinfo : EIATTR_SW_WAR
	.align		4
.L_5455:
        /*0148*/ 	.byte	0x04, 0x36
        /*014a*/ 	.short	(.L_5457 - .L_5456)
.L_5456:
        /*014c*/ 	.word	0x00000008
.L_5457:


//--------------------- .nv.info._ZN4vllm3moe10topkGatingILi4ELi8ELi4ELi16ELi32ElfLNS0_11ScoringFuncE1EEEvPKT5_PKbPfiPT4_PiiiibPKf --------------------------
	.section	.nv.info._ZN4vllm3moe10topkGatingILi4ELi8ELi4ELi16ELi32ElfLNS0_11ScoringFuncE1EEEvPKT5_PKbPfiPT4_PiiiibPKf,"",@"SHT_CUDA_INFO"
	.sectionflags	@""
	.align	4


	//----- nvinfo : EIATTR_CUDA_API_VERSION
	.align		4
        /*0000*/ 	.byte	0x04, 0x37
        /*0002*/ 	.short	(.L_5459 - .L_5458)
.L_5458:
        /*0004*/ 	.word	0x00000082


	//----- nvinfo : EIATTR_KPARAM_INFO
	.align		4
.L_5459:
        /*0008*/ 	.byte	0x04, 0x17
        /*000a*/ 	.short	(.L_5461 - .L_5460)
.L_5460:
        /*000c*/ 	.word	0x00000000
        /*0010*/ 	.short	0x000a
        /*0012*/ 	.short	0x0040
        /*0014*/ 	.byte	0x00, 0xf5, 0x21, 0x00


	//----- nvinfo : EIATTR_KPARAM_INFO
	.align		4
.L_5461:
        /*0018*/ 	.byte	0x04, 0x17
        /*001a*/ 	.short	(.L_5463 - .L_5462)
.L_5462:
        /*001c*/ 	.word	0x00000000
        /*0020*/ 	.short	0x0009
        /*0022*/ 	.short	0x003c
        /*0024*/ 	.byte	0x00, 0xf0, 0x05, 0x00


	//----- nvinfo : EIATTR_KPARAM_INFO
	.align		4
.L_5463:
        /*0028*/ 	.byte	0x04, 0x17
        /*002a*/ 	.short	(.L_5465 - .L_5464)
.L_5464:
        /*002c*/ 	.word	0x00000000
        /*0030*/ 	.short	0x0008
        /*0032*/ 	.short	0x0038
        /*0034*/ 	.byte	0x00, 0xf0, 0x11, 0x00


	//----- nvinfo : EIATTR_KPARAM_INFO
	.align		4
.L_5465:
        /*0038*/ 	.byte	0x04, 0x17
        /*003a*/ 	.short	(.L_5467 - .L_5466)
.L_5466:
        /*003c*/ 	.word	0x00000000
        /*0040*/ 	.short	0x0007
        /*0042*/ 	.short	0x0034
        /*0044*/ 	.byte	0x00, 0xf0, 0x11, 0x00


	//----- nvinfo : EIATTR_KPARAM_INFO
	.align		4
.L_5467:
        /*0048*/ 	.byte	0x04, 0x17
        /*004a*/ 	.short	(.L_5469 - .L_5468)
.L_5468:
        /*004c*/ 	.word	0x00000000
        /*0050*/ 	.short	0x0006
        /*0052*/ 	.short	0x0030
        /*0054*/ 	.byte	0x00, 0xf0, 0x11, 0x00


	//----- nvinfo : EIATTR_KPARAM_INFO
	.align		4
.L_5469:
        /*0058*/ 	.byte	0x04, 0x17
        /*005a*/ 	.short	(.L_5471 - .L_5470)
.L_5470:
        /*005c*/ 	.word	0x00000000
        /*0060*/ 	.short	0x0005
        /*0062*/ 	.short	0x0028
        /*0064*/ 	.byte	0x00, 0xf5, 0x21, 0x00


	//----- nvinfo : EIATTR_KPARAM_INFO
	.align		4
.L_5471:
        /*0068*/ 	.byte	0x04, 0x17
        /*006a*/ 	.short	(.L_5473 - .L_5472)
.L_5472:
        /*006c*/ 	.word	0x00000000
        /*0070*/ 	.short	0x0004
        /*0072*/ 	.short	0x0020
        /*0074*/ 	.byte	0x00, 0xf5, 0x21, 0x00


	//----- nvinfo : EIATTR_KPARAM_INFO
	.align		4
.L_5473:
        /*0078*/ 	.byte	0x04, 0x17
        /*007a*/ 	.short	(.L_5475 - .L_5474)
.L_5474:
        /*007c*/ 	.word	0x00000000
        /*0080*/ 	.short	0x0003
        /*0082*/ 	.short	0x0018
        /*0084*/ 	.byte	0x00, 0xf0, 0x11, 0x00


	//----- nvinfo : EIATTR_KPARAM_INFO
	.align		4
.L_5475:
        /*0088*/ 	.byte	0x04, 0x17
        /*008a*/ 	.short	(.L_5477 - .L_5476)
.L_5476:
        /*008c*/ 	.word	0x00000000
        /*0090*/ 	.short	0x0002
        /*0092*/ 	.short	0x0010
        /*0094*/ 	.byte	0x00, 0xf5, 0x21, 0x00


	//----- nvinfo : EIATTR_KPARAM_INFO
	.align		4
.L_5477:
        /*0098*/ 	.byte	0x04, 0x17
        /*009a*/ 	.short	(.L_5479 - .L_5478)
.L_5478:
        /*009c*/ 	.word	0x00000000
        /*00a0*/ 	.short	0x0001
        /*00a2*/ 	.short	0x0008
        /*00a4*/ 	.byte	0x00, 0xf5, 0x21, 0x00


	//----- nvinfo : EIATTR_KPARAM_INFO
	.align		4
.L_5479:
        /*00a8*/ 	.byte	0x04, 0x17
        /*00aa*/ 	.short	(.L_5481 - .L_5480)
.L_5480:
        /*00ac*/ 	.word	0x00000000
        /*00b0*/ 	.short	0x0000
        /*00b2*/ 	.short	0x0000
        /*00b4*/ 	.byte	0x00, 0xf5, 0x21, 0x00


	//----- nvinfo : EIATTR_SPARSE_MMA_MASK
	.align		4
.L_5481:
        /*00b8*/ 	.byte	0x03, 0x50
        /*00ba*/ 	.short	0x0000


	//----- nvinfo : EIATTR_MAXREG_COUNT
	.align		4
        /*00bc*/ 	.byte	0x03, 0x1b
        /*00be*/ 	.short	0x00ff


	//----- nvinfo : EIATTR_MERCURY_ISA_VERSION
	.align		4
        /*00c0*/ 	.byte	0x03, 0x5f
        /*00c2*/ 	.short	0x0101


	//----- nvinfo : EIATTR_COOP_GROUP_MASK_REGIDS
	.align		4
        /*00c4*/ 	.byte	0x04, 0x29
        /*00c6*/ 	.short	(.L_5483 - .L_5482)


	//   ....[0]....
.L_5482:
        /*00c8*/ 	.word	0xffffffff


	//   ....[1]....
        /*00cc*/ 	.word	0xffffffff


	//   ....[2]....
        /*00d0*/ 	.word	0xffffffff


	//   ....[3]....
        /*00d4*/ 	.word	0xffffffff


	//   ....[4]....
        /*00d8*/ 	.word	0xffffffff


	//   ....[5]....
        /*00dc*/ 	.word	0xffffffff


	//   ....[6]....
        /*00e0*/ 	.word	0xffffffff


	//   ....[7]....
        /*00e4*/ 	.word	0xffffffff


	//   ....[8]....
        /*00e8*/ 	.word	0xffffffff


	//----- nvinfo : EIATTR_COOP_GROUP_INSTR_OFFSETS
	.align		4
.L_5483:
        /*00ec*/ 	.byte	0x04, 0x28
        /*00ee*/ 	.short	(.L_5485 - .L_5484)


	//   ....[0]....
.L_5484:
        /*00f0*/ 	.word	0x00000670


	//   ....[1]....
        /*00f4*/ 	.word	0x000006f0


	//   ....[2]....
        /*00f8*/ 	.word	0x00000700


	//   ....[3]....
        /*00fc*/ 	.word	0x00000b70


	//   ....[4]....
        /*0100*/ 	.word	0x00000ba0


	//   ....[5]....
        /*0104*/ 	.word	0x00000bb0


	//   ....[6]....
        /*0108*/ 	.word	0x00001120


	//   ....[7]....
        /*010c*/ 	.word	0x00001160


	//   ....[8]....
        /*0110*/ 	.word	0x00001170


	//----- nvinfo : EIATTR_VRC_CTA_INIT_COUNT
	.align		4
.L_5485:
        /*0114*/ 	.byte	0x02, 0x4a
	.zero		1
	.zero		1


	//----- nvinfo : EIATTR_EXIT_INSTR_OFFSETS
	.align		4
        /*0118*/ 	.byte	0x04, 0x1c
        /*011a*/ 	.short	(.L_5487 - .L_5486)


	//   ....[0]....
.L_5486:
        /*011c*/ 	.word	0x000000b0


	//   ....[1]....
        /*0120*/ 	.word	0x000013e0


	//   ....[2]....
        /*0124*/ 	.word	0x00001400


	//   ....[3]....
        /*0128*/ 	.word	0x00001870


	//   ....[4]....
        /*012c*/ 	.word	0x00001a90


	//   ....[5]....
        /*0130*/ 	.word	0x00001bf0


	//   ....[6]....
        /*0134*/ 	.word	0x00001cc0


	//----- nvinfo : EIATTR_MAX_THREADS
	.align		4
.L_5487:
        /*0138*/ 	.byte	0x04, 0x05
        /*013a*/ 	.short	(.L_5489 - .L_5488)
.L_5488:
        /*013c*/ 	.word	0x00000080
        /*0140*/ 	.word	0x00000001
        /*0144*/ 	.word	0x00000001


	//----- nvinfo : EIATTR_CRS_STACK_SIZE
	.align		4
.L_5489:
        /*0148*/ 	.byte	0x04, 0x1e
        /*014a*/ 	.short	(.L_5491 - .L_5490)
.L_5490:
        /*014c*/ 	.word	0x00000000


	//----- nvinfo : EIATTR_CBANK_PARAM_SIZE
	.align		4
.L_5491:
        /*0150*/ 	.byte	0x03, 0x19
        /*0152*/ 	.short	0x0048


	//----- nvinfo : EIATTR_PARAM_CBANK
	.align		4
        /*0154*/ 	.byte	0x04, 0x0a
        /*0156*/ 	.short	(.L_5493 - .L_5492)
	.align		4
.L_5492:
        /*0158*/ 	.word	index@(.nv.constant0._ZN4vllm3moe10topkGatingILi4ELi8ELi4ELi16ELi32ElfLNS0_11ScoringFuncE1EEEvPKT5_PKbPfiPT4_PiiiibPKf)
        /*015c*/ 	.short	0x0380
        /*015e*/ 	.short	0x0048


	//----- nvinfo : EIATTR_SW_WAR
	.align		4
.L_5493:
        /*0160*/ 	.byte	0x04, 0x36
        /*0162*/ 	.short	(.L_5495 - .L_5494)
.L_5494:
        /*0164*/ 	.word	0x00000008
.L_5495:


//--------------------- .nv.info._ZN4vllm3moe10topkGatingILi4ELi4ELi4ELi16ELi32ElfLNS0_11ScoringFuncE1EEEvPKT5_PKbPfiPT4_PiiiibPKf --------------------------
	.section	.nv.info._ZN4vllm3moe10topkGatingILi4ELi4ELi4ELi16ELi32ElfLNS0_11ScoringFuncE1EEEvPKT5_PKbPfiPT4_PiiiibPKf,"",@"SHT_CUDA_INFO"
	.sectionflags	@""
	.align	4


	//----- nvinfo : EIATTR_CUDA_API_VERSION
	.align		4
        /*0000*/ 	.byte	0x04, 0x37
        /*0002*/ 	.short	(.L_5497 - .L_5496)
.L_5496:
        /*0004*/ 	.word	0x00000082


	//----- nvinfo : EIATTR_KPARAM_INFO
	.align		4
.L_5497:
        /*0008*/ 	.byte	0x04, 0x17
        /*000a*/ 	.short	(.L_5499 - .L_5498)
.L_5498:
        /*000c*/ 	.word	0x00000000
        /*0010*/ 	.short	0x000a
        /*0012*/ 	.short	0x0040
        /*0014*/ 	.byte	0x00, 0xf5, 0x21, 0x00


	//----- nvinfo : EIATTR_KPARAM_INFO
	.align		4
.L_5499:
        /*0018*/ 	.byte	0x04, 0x17
        /*001a*/ 	.short	(.L_5501 - .L_5500)
.L_5500:
        /*001c*/ 	.word	0x00000000
        /*0020*/ 	.short	0x0009
        /*0022*/ 	.short	0x003c
        /*0024*/ 	.byte	0x00, 0xf0, 0x05, 0x00


	//----- nvinfo : EIATTR_KPARAM_INFO
	.align		4
.L_5501:
        /*0028*/ 	.byte	0x04, 0x17
        /*002a*/ 	.short	(.L_5503 - .L_5502)
.L_5502:
        /*002c*/ 	.word	0x00000000
        /*0030*/ 	.short	0x0008
        /*0032*/ 	.short	0x0038
        /*0034*/ 	.byte	0x00, 0xf0, 0x11, 0x00


	//----- nvinfo : EIATTR_KPARAM_INFO
	.align		4
.L_5503:
        /*0038*/ 	.byte	0x04, 0x17
        /*003a*/ 	.short	(.L_5505 - .L_5504)
.L_5504:
        /*003c*/ 	.word	0x00000000
        /*0040*/ 	.short	0x0007
        /*0042*/ 	.short	0x0034
        /*0044*/ 	.byte	0x00, 0xf0, 0x11, 0x00


	//----- nvinfo : EIATTR_KPARAM_INFO
	.align		4
.L_5505:
        /*0048*/ 	.byte	0x04, 0x17
        /*004a*/ 	.short	(.L_5507 - .L_5506)
.L_5506:
        /*004c*/ 	.word	0x00000000
        /*0050*/ 	.short	0x0006
        /*0052*/ 	.short	0x0030
        /*0054*/ 	.byte	0x00, 0xf0, 0x11, 0x00


	//----- nvinfo : EIATTR_KPARAM_INFO
	.align		4
.L_5507:
        /*0058*/ 	.byte	0x04, 0x17
        /*005a*/ 	.short	(.L_5509 - .L_5508)
.L_5508:
        /*005c*/ 	.word	0x00000000
        /*0060*/ 	.short	0x0005
        /*0062*/ 	.short	0x0028
        /*0064*/ 	.byte	0x00, 0xf5, 0x21, 0x00


	//----- nvinfo : EIATTR_KPARAM_INFO
	.align		4
.L_5509:
        /*0068*/ 	.byte	0x04, 0x17
        /*006a*/ 	.short	(.L_5511 - .L_5510)
.L_5510:
        /*006c*/ 	.word	0x00000000
        /*0070*/ 	.short	0x0004
        /*0072*/ 	.short	0x0020
        /*0074*/ 	.byte	0x00, 0xf5, 0x21, 0x00


	//----- nvinfo : EIATTR_KPARAM_INFO
	.align		4
.L_5511:
        /*0078*/ 	.byte	0x04, 0x17
        /*007a*/ 	.short	(.L_5513 - .L_5512)
.L_5512:
        /*007c*/ 	.word	0x00000000
        /*0080*/ 	.short	0x0003
        /*0082*/ 	.short	0x0018
        /*0084*/ 	.byte	0x00, 0xf0, 0x11, 0x00


	//----- nvinfo : EIATTR_KPARAM_INFO
	.align		4
.L_5513:
        /*0088*/ 	.byte	0x04, 0x17
        /*008a*/ 	.short	(.L_5515 - .L_5514)
.L_5514:
        /*008c*/ 	.word	0x00000000
        /*0090*/ 	.short	0x0002
        /*0092*/ 	.short	0x0010
        /*0094*/ 	.byte	0x00, 0xf5, 0x21, 0x00


	//----- nvinfo : EIATTR_KPARAM_INFO
	.align		4
.L_5515:
        /*0098*/ 	.byte	0x04, 0x17
        /*009a*/ 	.short	(.L_5517 - .L_5516)
.L_5516:
        /*009c*/ 	.word	0x00000000
        /*00a0*/ 	.short	0x0001
        /*00a2*/ 	.short	0x0008
        /*00a4*/ 	.byte	0x00, 0xf5, 0x21, 0x00


	//----- nvinfo : EIATTR_KPARAM_INFO
	.align		4
.L_5517:
        /*00a8*/ 	.byte	0x04, 0x17
        /*00aa*/ 	.short	(.L_5519 - .L_5518)
.L_5518:
        /*00ac*/ 	.word	0x00000000
        /*00b0*/ 	.short	0x0000
        /*00b2*/ 	.short	0x0000
        /*00b4*/ 	.byte	0x00, 0xf5, 0x21, 0x00


	//----- nvinfo : EIATTR_SPARSE_MMA_MASK
	.align		4
.L_5519:
        /*00b8*/ 	.byte	0x03, 0x50
        /*00ba*/ 	.short	0x0000


	//----- nvinfo : EIATTR_MAXREG_COUNT
	.align		4
        /*00bc*/ 	.byte	0x03, 0x1b
        /*00be*/ 	.short	0x00ff


	//----- nvinfo : EIATTR_MERCURY_ISA_VERSION
	.align		4
        /*00c0*/ 	.byte	0x03, 0x5f
        /*00c2*/ 	.short	0x0101


	//----- nvinfo : EIATTR_VRC_CTA_INIT_COUNT
	.align		4
        /*00c4*/ 	.byte	0x02, 0x4a
	.zero		1
	.zero		1


	//----- nvinfo : EIATTR_EXIT_INSTR_OFFSETS
	.align		4
        /*00c8*/ 	.byte	0x04, 0x1c
        /*00ca*/ 	.short	(.L_5521 - .L_5520)


	//   ....[0]....
.L_5520:
        /*00cc*/ 	.word	0x00000080


	//   ....[1]....
        /*00d0*/ 	.word	0x00001740


	//   ....[2]....
        /*00d4*/ 	.word	0x00001770


	//   ....[3]....
        /*00d8*/ 	.word	0x00001be0


	//   ....[4]....
        /*00dc*/ 	.word	0x00001e00


	//   ....[5]....
        /*00e0*/ 	.word	0x00001f60


	//   ....[6]....
        /*00e4*/ 	.word	0x00002030


	//----- nvinfo : EIATTR_MAX_THREADS
	.align		4
.L_5521:
        /*00e8*/ 	.byte	0x04, 0x05
        /*00ea*/ 	.short	(.L_5523 - .L_5522)
.L_5522:
        /*00ec*/ 	.word	0x00000080
        /*00f0*/ 	.word	0x00000001
        /*00f4*/ 	.word	0x00000001


	//----- nvinfo : EIATTR_CBANK_PARAM_SIZE
	.align		4
.L_5523:
        /*00f8*/ 	.byte	0x03, 0x19
        /*00fa*/ 	.short	0x0048


	//----- nvinfo : EIATTR_PARAM_CBANK
	.align		4
        /*00fc*/ 	.byte	0x04, 0x0a
        /*00fe*/ 	.short	(.L_5525 - .L_5524)
	.align		4
.L_5524:
        /*0100*/ 	.word	index@(.nv.constant0._ZN4vllm3moe10topkGatingILi4ELi4ELi4ELi16ELi32ElfLNS0_11ScoringFuncE1EEEvPKT5_PKbPfiPT4_PiiiibPKf)
        /*0104*/ 	.short	0x0380
        /*0106*/ 	.short	0x0048


	//----- nvinfo : EIATTR_SW_WAR
	.align		4
.L_5525:
        /*0108*/ 	.byte	0x04, 0x36
        /*010a*/ 	.short	(.L_5527 - .L_5526)
.L_5526:
        /*010c*/ 	.word	0x00000008
.L_5527:


//--------------------- .nv.info._ZN4vllm3moe10topkGatingILi2ELi2ELi4ELi8ELi32ElfLNS0_11ScoringFuncE1EEEvPKT5_PKbPfiPT4_PiiiibPKf --------------------------
	.section	.nv.info._ZN4vllm3moe10topkGatingILi2ELi2ELi4ELi8ELi32ElfLNS0_11ScoringFuncE1EEEvPKT5_PKbPfiPT4_PiiiibPKf,"",@"SHT_CUDA_INFO"
	.sectionflags	@""
	.align	4


	//----- nvinfo : EIATTR_CUDA_API_VERSION
	.align		4
        /*0000*/ 	.byte	0x04, 0x37
        /*0002*/ 	.short	(.L_5529 - .L_5528)
.L_5528:
        /*0004*/ 	.word	0x00000082


	//----- nvinfo : EIATTR_KPARAM_INFO
	.align		4
.L_5529:
        /*0008*/ 	.byte	0x04, 0x17
        /*000a*/ 	.short	(.L_5531 - .L_5530)
.L_5530:
        /*000c*/ 	.word	0x00000000
        /*0010*/ 	.short	0x000a
        /*0012*/ 	.short	0x0040
        /*0014*/ 	.byte	0x00, 0xf5, 0x21, 0x00


	//----- nvinfo : EIATTR_KPARAM_INFO
	.align		4
.L_5531:
        /*0018*/ 	.byte	0x04, 0x17
        /*001a*/ 	.short	(.L_5533 - .L_5532)
.L_5532:
        /*001c*/ 	.word	0x00000000
        /*0020*/ 	.short	0x0009
        /*0022*/ 	.short	0x003c
        /*0024*/ 	.byte	0x00, 0xf0, 0x05, 0x00


	//----- nvinfo : EIATTR_KPARAM_INFO
	.align		4
.L_5533:
        /*0028*/ 	.byte	0x04, 0x17
        /*002a*/ 	.short	(.L_5535 - .L_5534)
.L_5534:
        /*002c*/ 	.word	0x00000000
        /*0030*/ 	.short	0x0008
        /*0032*/ 	.short	0x0038
        /*0034*/ 	.byte	0x00, 0xf0, 0x11, 0x00


	//----- nvinfo : EIATTR_KPARAM_INFO
	.align		4
.L_5535:
        /*0038*/ 	.byte	0x04, 0x17
        /*003a*/ 	.short	(.L_5537 - .L_5536)
.L_5536:
        /*003c*/ 	.word	0x00000000
        /*0040*/ 	.short	0x0007
        /*0042*/ 	.short	0x0034
        /*0044*/ 	.byte	0x00, 0xf0, 0x11, 0x00


	//----- nvinfo : EIATTR_KPARAM_INFO
	.align		4
.L_5537:
        /*0048*/ 	.byte	0x04, 0x17
        /*004a*/ 	.short	(.L_5539 - .L_5538)
.L_5538:
        /*004c*/ 	.word	0x00000000
        /*0050*/ 	.short	0x0006
        /*0052*/ 	.short	0x0030
        /*0054*/ 	.byte	0x00, 0xf0, 0x11, 0x00


	//----- nvinfo : EIATTR_KPARAM_INFO
	.align		4
.L_5539:
        /*0058*/ 	.byte	0x04, 0x17
        /*005a*/ 	.short	(.L_5541 - .L_5540)
.L_5540:
        /*005c*/ 	.word	0x00000000
        /*0060*/ 	.short	0x0005
        /*0062*/ 	.short	0x0028
        /*0064*/ 	.byte	0x00, 0xf5, 0x21, 0x00


	//----- nvinfo : EIATTR_KPARAM_INFO
	.align		4
.L_5541:
        /*0068*/ 	.byte	0x04, 0x17
        /*006a*/ 	.short	(.L_5543 - .L_5542)
.L_5542:
        /*006c*/ 	.word	0x00000000
        /*0070*/ 	.short	0x0004
        /*0072*/ 	.short	0x0020
        /*0074*/ 	.byte	0x00, 0xf5, 0x21, 0x00


	//----- nvinfo : EIATTR_KPARAM_INFO
	.align		4
.L_5543:
        /*0078*/ 	.byte	0x04, 0x17
        /*007a*/ 	.short	(.L_5545 - .L_5544)
.L_5544:
        /*007c*/ 	.word	0x00000000
        /*0080*/ 	.short	0x0003
        /*0082*/ 	.short	0x0018
        /*0084*/ 	.byte	0x00, 0xf0, 0x11, 0x00


	//----- nvinfo : EIATTR_KPARAM_INFO
	.align		4
.L_5545:
        /*0088*/ 	.byte	0x04, 0x17
        /*008a*/ 	.short	(.L_5547 - .L_5546)
.L_5546:
        /*008c*/ 	.word	0x00000000
        /*0090*/ 	.short	0x0002
        /*0092*/ 	.short	0x0010
        /*0094*/ 	.byte	0x00, 0xf5, 0x21, 0x00


	//----- nvinfo : EIATTR_KPARAM_INFO
	.align		4
.L_5547:
        /*0098*/ 	.byte	0x04, 0x17
        /*009a*/ 	.short	(.L_5549 - .L_5548)
.L_5548:
        /*009c*/ 	.word	0x00000000
        /*00a0*/ 	.short	0x0001
        /*00a2*/ 	.short	0x0008
        /*00a4*/ 	.byte	0x00, 0xf5, 0x21, 0x00


	//----- nvinfo : EIATTR_KPARAM_INFO
	.align		4
.L_5549:
        /*00a8*/ 	.byte	0x04, 0x17
        /*00aa*/ 	.short	(.L_5551 - .L_5550)
.L_5550:
        /*00ac*/ 	.word	0x00000000
        /*00b0*/ 	.short	0x0000
        /*00b2*/ 	.short	0x0000
        /*00b4*/ 	.byte	0x00, 0xf5, 0x21, 0x00


	//----- nvinfo : EIATTR_SPARSE_MMA_MASK
	.align		4
.L_5551:
        /*00b8*/ 	.byte	0x03, 0x50
        /*00ba*/ 	.short	0x0000


	//----- nvinfo : EIATTR_MAXREG_COUNT
	.align		4
        /*00bc*/ 	.byte	0x03, 0x1b
        /*00be*/ 	.short	0x00ff


	//----- nvinfo : EIATTR_MERCURY_ISA_VERSION
	.align		4
        /*00c0*/ 	.byte	0x03, 0x5f
        /*00c2*/ 	.short	0x0101


	//----- nvinfo : EIATTR_VRC_CTA_INIT_COUNT
	.align		4
        /*00c4*/ 	.byte	0x02, 0x4a
	.zero		1
	.zero		1


	//----- nvinfo : EIATTR_EXIT_INSTR_OFFSETS
	.align		4
        /*00c8*/ 	.byte	0x04, 0x1c
        /*00ca*/ 	.short	(.L_5553 - .L_5552)


	//   ....[0]....
.L_5552:
        /*00cc*/ 	.word	0x00000080


	//   ....[1]....
        /*00d0*/ 	.word	0x000011b0


	//   ....[2]....
        /*00d4*/ 	.word	0x000011d0


	//   ....[3]....
        /*00d8*/ 	.word	0x00001640


	//   ....[4]....
        /*00dc*/ 	.word	0x00001860


	//   ....[5]....
        /*00e0*/ 	.word	0x000019c0


	//   ....[6]....
        /*00e4*/ 	.word	0x00001a90


	//----- nvinfo : EIATTR_MAX_THREADS
	.align		4
.L_5553:
        /*00e8*/ 	.byte	0x04, 0x05
        /*00ea*/ 	.short	(.L_5555 - .L_5554)
.L_5554:
        /*00ec*/ 	.word	0x00000080
        /*00f0*/ 	.word	0x00000001
        /*00f4*/ 	.word	0x00000001


	//----- nvinfo : EIATTR_CBANK_PARAM_SIZE
	.align		4
.L_5555:
        /*00f8*/ 	.byte	0x03, 0x19
        /*00fa*/ 	.short	0x0048


	//----- nvinfo : EIATTR_PARAM_CBANK
	.align		4
        /*00fc*/ 	.byte	0x04, 0x0a
        /*00fe*/ 	.short	(.L_5557 - .L_5556)
	.align		4
.L_5556:
        /*0100*/ 	.word	index@(.nv.constant0._ZN4vllm3moe10topkGatingILi2ELi2ELi4ELi8ELi32ElfLNS0_11ScoringFuncE1EEEvPKT5_PKbPfiPT4_PiiiibPKf)
        /*0104*/ 	.short	0x0380
        /*0106*/ 	.short	0x0048


	//----- nvinfo : EIATTR_SW_WAR
	.align		4
.L_5557:
        /*0108*/ 	.byte	0x04, 0x36
        /*010a*/ 	.short	(.L_5559 - .L_5558)
.L_5558:
        /*010c*/ 	.word	0x00000008
.L_5559:


//--------------------- .nv.info._ZN4vllm3moe10topkGatingILi1ELi1ELi4ELi4ELi32ElfLNS0_11ScoringFuncE1EEEvPKT5_PKbPfiPT4_PiiiibPKf --------------------------
	.section	.nv.info._ZN4vllm3moe10topkGatingILi1ELi1ELi4ELi4ELi32ElfLNS0_11ScoringFuncE1EEEvPKT5_PKbPfiPT4_PiiiibPKf,"",@"SHT_CUDA_INFO"
	.sectionflags	@""
	.align	4


	//----- nvinfo : EIATTR_CUDA_API_VERSION
	.align		4
        /*0000*/ 	.byte	0x04, 0x37
        /*0002*/ 	.short	(.L_5561 - .L_5560)
.L_5560:
        /*0004*/ 	.word	0x00000082


	//----- nvinfo : EIATTR_KPARAM_INFO
	.align		4
.L_5561:
        /*0008*/ 	.byte	0x04, 0x17
        /*000a*/ 	.short	(.L_5563 - .L_5562)
.L_5562:
        /*000c*/ 	.word	0x00000000
        /*0010*/ 	.short	0x000a
        /*0012*/ 	.short	0x0040
        /*0014*/ 	.byte	0x00, 0xf5, 0x21, 0x00


	//----- nvinfo : EIATTR_KPARAM_INFO
	.align		4
.L_5563:
        /*0018*/ 	.byte	0x04, 0x17
        /*001a*/ 	.short	(.L_5565 - .L_5564)
.L_5564:
        /*001c*/ 	.word	0x00000000
        /*0020*/ 	.short	0x0009
        /*0022*/ 	.short	0x003c
        /*0024*/ 	.byte	0x00, 0xf0, 0x05, 0x00


	//----- nvinfo : EIATTR_KPARAM_INFO
	.align		4
.L_5565:
        /*0028*/ 	.byte	0x04, 0x17
        /*002a*/ 	.short	(.L_5567 - .L_5566)
.L_5566:
        /*002c*/ 	.word	0x00000000
        /*0030*/ 	.short	0x0008
        /*0032*/ 	.short	0x0038
        /*0034*/ 	.byte	0x00, 0xf0, 0x11, 0x00


	//----- nvinfo : EIATTR_KPARAM_INFO
	.align		4
.L_5567:
        /*0038*/ 	.byte	0x04, 0x17
        /*003a*/ 	.short	(.L_5569 - .L_5568)
.L_5568:
        /*003c*/ 	.word	0x00000000
        /*0040*/ 	.short	0x0007
        /*0042*/ 	.short	0x0034
        /*0044*/ 	.byte	0x00, 0xf0, 0x11, 0x00


	//----- nvinfo : EIATTR_KPARAM_INFO
	.align		4
.L_5569:
        /*0048*/ 	.byte	0x04, 0x17
        /*004a*/ 	.short	(.L_5571 - .L_5570)
.L_5570:
        /*004c*/ 	.word	0x00000000
        /*0050*/ 	.short	0x0006
        /*0052*/ 	.short	0x0030
        /*0054*/ 	.byte	0x00, 0xf0, 0x11, 0x00


	//----- nvinfo : EIATTR_KPARAM_INFO
	.align		4
.L_5571:
        /*0058*/ 	.byte	0x04, 0x17
        /*005a*/ 	.short	(.L_5573 - .L_5572)
.L_5572:
        /*005c*/ 	.word	0x00000000
        /*0060*/ 	.short	0x0005
        /*0062*/ 	.short	0x0028
        /*0064*/ 	.byte	0x00, 0xf5, 0x21, 0x00


	//----- nvinfo : EIATTR_KPARAM_INFO
	.align		4
.L_5573:
        /*0068*/ 	.byte	0x04, 0x17
        /*006a*/ 	.short	(.L_5575 - .L_5574)
.L_5574:
        /*006c*/ 	.word	0x00000000
        /*0070*/ 	.short	0x0004
        /*0072*/ 	.short	0x0020
        /*0074*/ 	.byte	0x00, 0xf5, 0x21, 0x00


	//----- nvinfo : EIATTR_KPARAM_INFO
	.align		4
.L_5575:
        /*0078*/ 	.byte	0x04, 0x17
        /*007a*/ 	.short	(.L_5577 - .L_5576)
.L_5576:
        /*007c*/ 	.word	0x00000000
        /*0080*/ 	.short	0x0003
        /*0082*/ 	.short	0x0018
        /*0084*/ 	.byte	0x00, 0xf0, 0x11, 0x00


	//----- nvinfo : EIATTR_KPARAM_INFO
	.align		4
.L_5577:
        /*0088*/ 	.byte	0x04, 0x17
        /*008a*/ 	.short	(.L_5579 - .L_5578)
.L_5578:
        /*008c*/ 	.word	0x00000000
        /*0090*/ 	.short	0x0002
        /*0092*/ 	.short	0x0010
        /*0094*/ 	.byte	0x00, 0xf5, 0x21, 0x00


	//----- nvinfo : EIATTR_KPARAM_INFO
	.align		4
.L_5579:
        /*0098*/ 	.byte	0x04, 0x17
        /*009a*/ 	.short	(.L_5581 - .L_5580)
.L_5580:
        /*009c*/ 	.word	0x00000000
        /*00a0*/ 	.short	0x0001
        /*00a2*/ 	.short	0x0008
        /*00a4*/ 	.byte	0x00, 0xf5, 0x21, 0x00


	//----- nvinfo : EIATTR_KPARAM_INFO
	.align		4
.L_5581:
        /*00a8*/ 	.byte	0x04, 0x17
        /*00aa*/ 	.short	(.L_5583 - .L_5582)
.L_5582:
        /*00ac*/ 	.word	0x00000000
        /*00b0*/ 	.short	0x0000
        /*00b2*/ 	.short	0x0000
        /*00b4*/ 	.byte	0x00, 0xf5, 0x21, 0x00


	//----- nvinfo : EIATTR_SPARSE_MMA_MASK
	.align		4
.L_5583:
        /*00b8*/ 	.byte	0x03, 0x50
        /*00ba*/ 	.short	0x0000


	//----- nvinfo : EIATTR_MAXREG_COUNT
	.align		4
        /*00bc*/ 	.byte	0x03, 0x1b
        /*00be*/ 	.short	0x00ff


	//----- nvinfo : EIATTR_MERCURY_ISA_VERSION
	.align		4
        /*00c0*/ 	.byte	0x03, 0x5f
        /*00c2*/ 	.short	0x0101


	//----- nvinfo : EIATTR_VRC_CTA_INIT_COUNT
	.align		4
        /*00c4*/ 	.byte	0x02, 0x4a
	.zero		1
	.zero		1


	//----- nvinfo : EIATTR_EXIT_INSTR_OFFSETS
	.align		4
        /*00c8*/ 	.byte	0x04, 0x1c
        /*00ca*/ 	.short	(.L_5585 - .L_5584)


	//   ....[0]....
.L_5584:
        /*00cc*/ 	.word	0x00000080


	//   ....[1]....
        /*00d0*/ 	.word	0x00000940


	//   ....[2]....
        /*00d4*/ 	.word	0x00000950


	//   ....[3]....
        /*00d8*/ 	.word	0x00000dc0


	//   ....[4]....
        /*00dc*/ 	.word	0x00000fe0


	//   ....[5]....
        /*00e0*/ 	.word	0x00001140


	//   ....[6]....
        /*00e4*/ 	.word	0x00001210


	//----- nvinfo : EIATTR_MAX_THREADS
	.align		4
.L_5585:
        /*00e8*/ 	.byte	0x04, 0x05
        /*00ea*/ 	.short	(.L_5587 - .L_5586)
.L_5586:
        /*00ec*/ 	.word	0x00000080
        /*00f0*/ 	.word	0x00000001
        /*00f4*/ 	.word	0x00000001


	//----- nvinfo : EIATTR_CBANK_PARAM_SIZE
	.align		4
.L_5587:
        /*00f8*/ 	.byte	0x03, 0x19
        /*00fa*/ 	.short	0x0048


	//----- nvinfo : EIATTR_PARAM_CBANK
	.align		4
        /*00fc*/ 	.byte	0x04, 0x0a
        /*00fe*/ 	.short	(.L_5589 - .L_5588)
	.align		4
.L_5588:
        /*0100*/ 	.word	index@(.nv.constant0._ZN4vllm3moe10topkGatingILi1ELi1ELi4ELi4ELi32ElfLNS0_11ScoringFuncE1EEEvPKT5_PKbPfiPT4_PiiiibPKf)
        /*0104*/ 	.short	0x0380
        /*0106*/ 	.short	0x0048


	//----- nvinfo : EIATTR_SW_WAR
	.align		4
.L_5589:
        /*0108*/ 	.byte	0x04, 0x36
        /*010a*/ 	.short	(.L_5591 - .L_5590)
.L_5590:
        /*010c*/ 	.word	0x00000008
.L_5591:


//--------------------- .nv.info._ZN4vllm3moe10topkGatingILi18ELi576ELi4ELi8ELi32EjfLNS0_11ScoringFuncE1EEEvPKT5_PKbPfiPT4_PiiiibPKf --------------------------
	.section	.nv.info._ZN4vllm3moe10topkGatingILi18ELi576ELi4ELi8ELi32EjfLNS0_11ScoringFuncE1EEEvPKT5_PKbPfiPT4_PiiiibPKf,"",@"SHT_CUDA_INFO"
	.sectionflags	@""
	.align	4


	//----- nvinfo : EIATTR_CUDA_API_VERSION
	.align		4
        /*0000*/ 	.byte	0x04, 0x37
        /*0002*/ 	.short	(.L_5593 - .L_5592)
.L_5592:
        /*0004*/ 	.word	0x00000082


	//----- nvinfo : EIATTR_KPARAM_INFO
	.align		4
.L_5593:
        /*0008*/ 	.byte	0x04, 0x17
        /*000a*/ 	.short	(.L_5595 - .L_5594)
.L_5594:
        /*000c*/ 	.word	0x00000000
        /*0010*/ 	.short	0x000a
        /*0012*/ 	.short	0x0040
        /*0014*/ 	.byte	0x00, 0xf5, 0x21, 0x00


	//----- nvinfo : EIATTR_KPARAM_INFO
	.align		4
.L_5595:
        /*0018*/ 	.byte	0x04, 0x17
        /*001a*/ 	.short	(.L_5597 - .L_5596)
.L_5596:
        /*001c*/ 	.word	0x00000000
        /*0020*/ 	.short	0x0009
        /*0022*/ 	.short	0x003c
        /*0024*/ 	.byte	0x00, 0xf0, 0x05, 0x00


	//----- nvinfo : EIATTR_KPARAM_INFO
	.align		4
.L_5597:
        /*0028*/ 	.byte	0x04, 0x17
        /*002a*/ 	.short	(.L_5599 - .L_5598)
.L_5598:
        /*002c*/ 	.word	0x00000000
        /*0030*/ 	.short	0x0008
        /*0032*/ 	.short	0x0038
        /*0034*/ 	.byte	0x00, 0xf0, 0x11, 0x00


	//----- nvinfo : EIATTR_KPARAM_INFO
	.align		4
.L_5599:
        /*0038*/ 	.byte	0x04, 0x17
        /*003a*/ 	.short	(.L_5601 - .L_5600)
.L_5600:
        /*003c*/ 	.word	0x00000000
        /*0040*/ 	.short	0x0007
        /*0042*/ 	.short	0x0034
        /*0044*/ 	.byte	0x00, 0xf0, 0x11, 0x00


	//----- nvinfo : EIATTR_KPARAM_INFO
	.align		4
.L_5601:
        /*0048*/ 	.byte	0x04, 0x17
        /*004a*/ 	.short	(.L_5603 - .L_5602)
.L_5602:
        /*004c*/ 	.word	0x00000000
        /*0050*/ 	.short	0x0006
        /*0052*/ 	.short	0x0030
        /*0054*/ 	.byte	0x00, 0xf0, 0x11, 0x00


	//----- nvinfo : EIATTR_KPARAM_INFO
	.align		4
.L_5603:
        /*0058*/ 	.byte	0x04, 0x17
        /*005a*/ 	.short	(.L_5605 - .L_5604)
.L_5604:
        /*005c*/ 	.word	0x00000000
        /*0060*/ 	.short	0x0005
        /*0062*/ 	.short	0x0028
        /*0064*/ 	.byte	0x00, 0xf5, 0x21, 0x00


	//----- nvinfo : EIATTR_KPARAM_INFO
	.align		4
.L_5605:
        /*0068*/ 	.byte	0x04, 0x17
        /*006a*/ 	.short	(.L_5607 - .L_5606)
.L_5606:
        /*006c*/ 	.word	0x00000000
        /*0070*/ 	.short	0x0004
        /*0072*/ 	.short	0x0020
        /*0074*/ 	.byte	0x00, 0xf5, 0x21, 0x00


	//----- nvinfo : EIATTR_KPARAM_INFO
	.align		4
.L_5607:
        /*0078*/ 	.byte	0x04, 0x17
        /*007a*/ 	.short	(.L_5609 - .L_5608)
.L_5608:
        /*007c*/ 	.word	0x00000000
        /*0080*/ 	.short	0x0003
        /*0082*/ 	.short	0x0018
        /*0084*/ 	.byte	0x00, 0xf0, 0x11, 0x00


	//----- nvinfo : EIATTR_KPARAM_INFO
	.align		4
.L_5609:
        /*0088*/ 	.byte	0x04, 0x17
        /*008a*/ 	.short	(.L_5611 - .L_5610)
.L_5610:
        /*008c*/ 	.word	0x00000000
        /*0090*/ 	.short	0x0002
        /*0092*/ 	.short	0x0010
        /*0094*/ 	.byte	0x00, 0xf5, 0x21, 0x00


	//----- nvinfo : EIATTR_KPARAM_INFO
	.align		4
.L_5611:
        /*0098*/ 	.byte	0x04, 0x17
        /*009a*/ 	.short	(.L_5613 - .L_5612)
.L_5612:
        /*009c*/ 	.word	0x00000000
        /*00a0*/ 	.short	0x0001
        /*00a2*/ 	.short	0x0008
        /*00a4*/ 	.byte	0x00, 0xf5, 0x21, 0x00


	//----- nvinfo : EIATTR_KPARAM_INFO
	.align		4
.L_5613:
        /*00a8*/ 	.byte	0x04, 0x17
        /*00aa*/ 	.short	(.L_5615 - .L_5614)
.L_5614:
        /*00ac*/ 	.word	0x00000000
        /*00b0*/ 	.short	0x0000
        /*00b2*/ 	.short	0x0000
        /*00b4*/ 	.byte	0x00, 0xf5, 0x21, 0x00


	//----- nvinfo : EIATTR_SPARSE_MMA_MASK
	.align		4
.L_5615:
        /*00b8*/ 	.byte	0x03, 0x50
        /*00ba*/ 	.short	0x0000


	//----- nvinfo : EIATTR_MAXREG_COUNT
	.align		4
        /*00bc*/ 	.byte	0x03, 0x1b
        /*00be*/ 	.short	0x00ff


	//----- nvinfo : EIATTR_MERCURY_ISA_VERSION
	.align		4
        /*00c0*/ 	.byte	0x03, 0x5f
        /*00c2*/ 	.short	0x0101


	//----- nvinfo : EIATTR_COOP_GROUP_MASK_REGIDS
	.align		4
        /*00c4*/ 	.byte	0x04, 0x29
        /*00c6*/ 	.short	(.L_5617 - .L_5616)


	//   ....[0]....
.L_5616:
        /*00c8*/ 	.word	0xffffffff


	//   ....[1]....
        /*00cc*/ 	.word	0xffffffff


	//   ....[2]....
        /*00d0*/ 	.word	0xffffffff


	//   ....[3]....
        /*00d4*/ 	.word	0xffffffff


	//   ....[4]....
        /*00d8*/ 	.word	0xffffffff


	//   ....[5]....
        /*00dc*/ 	.word	0xffffffff


	//   ....[6]....
        /*00e0*/ 	.word	0xffffffff


	//   ....[7]....
        /*00e4*/ 	.word	0xffffffff


	//   ....[8]....
        /*00e8*/ 	.word	0xffffffff


	//   ....[9]....
        /*00ec*/ 	.word	0xffffffff


	//   ....[10]....
        /*00f0*/ 	.word	0xffffffff


	//   ....[11]....
        /*00f4*/ 	.word	0xffffffff


	//   ....[12]....
        /*00f8*/ 	.word	0xffffffff


	//   ....[13]....
        /*00fc*/ 	.word	0xffffffff


	//   ....[14]....
        /*0100*/ 	.word	0xffffffff


	//----- nvinfo : EIATTR_COOP_GROUP_INSTR_OFFSETS
	.align		4
.L_5617:
        /*0104*/ 	.byte	0x04, 0x28
        /*0106*/ 	.short	(.L_5619 - .L_5618)


	//   ....[0]....
.L_5618:
        /*0108*/ 	.word	0x00001190


	//   ....[1]....
        /*010c*/ 	.word	0x000011e0


	//   ....[2]....
        /*0110*/ 	.word	0x00001250


	//   ....[3]....
        /*0114*/ 	.word	0x00001260


	//   ....[4]....
        /*0118*/ 	.word	0x00001460


	//   ....[5]....
        /*011c*/ 	.word	0x00001480


	//   ....[6]....
        /*0120*/ 	.word	0x000014b0


	//   ....[7]....
        /*0124*/ 	.word	0x00001510


	//   ....[8]....
        /*0128*/ 	.word	0x00001550


	//   ....[9]....
        /*012c*/ 	.word	0x00001560


	//   ....[10]....
        /*0130*/ 	.word	0x00001580


	//   ....[11]....
        /*0134*/ 	.word	0x000015e0


	//   ....[12]....
        /*0138*/ 	.word	0x00001610


	//   ....[13]....
        /*013c*/ 	.word	0x00001620


	//   ....[14]....
        /*0140*/ 	.word	0x00001650


	//----- nvinfo : EIATTR_VRC_CTA_INIT_COUNT
	.align		4
.L_5619:
        /*0144*/ 	.byte	0x02, 0x4a
	.zero		1
	.zero		1


	//----- nvinfo : EIATTR_EXIT_INSTR_OFFSETS
	.align		4
        /*0148*/ 	.byte	0x04, 0x1c
        /*014a*/ 	.short	(.L_5621 - .L_5620)


	//   ....[0]....
.L_5620:
        /*014c*/ 	.word	0x00000080


	//   ....[1]....
        /*0150*/ 	.word	0x00001be0


	//   ....[2]....
        /*0154*/ 	.word	0x00001c20


	//   ....[3]....
        /*0158*/ 	.word	0x00002080


	//   ....[4]....
        /*015c*/ 	.word	0x000022a0


	//   ....[5]....
        /*0160*/ 	.word	0x00002400


	//   ....[6]....
        /*0164*/ 	.word	0x000024d0


	//----- nvinfo : EIATTR_MAX_THREADS
	.align		4
.L_5621:
        /*0168*/ 	.byte	0x04, 0x05
        /*016a*/ 	.short	(.L_5623 - .L_5622)
.L_5622:
        /*016c*/ 	.word	0x00000080
        /*0170*/ 	.word	0x00000001
        /*0174*/ 	.word	0x00000001


	//----- nvinfo : EIATTR_CRS_STACK_SIZE
	.align		4
.L_5623:
        /*0178*/ 	.byte	0x04, 0x1e
        /*017a*/ 	.short	(.L_5625 - .L_5624)
.L_5624:
        /*017c*/ 	.word	0x00000000


	//----- nvinfo : EIATTR_CBANK_PARAM_SIZE
	.align		4
.L_5625:
        /*0180*/ 	.byte	0x03, 0x19
        /*0182*/ 	.short	0x0048


	//----- nvinfo : EIATTR_PARAM_CBANK
	.align		4
        /*0184*/ 	.byte	0x04, 0x0a
        /*0186*/ 	.short	(.L_5627 - .L_5626)
	.align		4
.L_5626:
        /*0188*/ 	.word	index@(.nv.constant0._ZN4vllm3moe10topkGatingILi18ELi576ELi4ELi8ELi32EjfLNS0_11ScoringFuncE1EEEvPKT5_PKbPfiPT4_PiiiibPKf)
        /*018c*/ 	.short	0x0380
        /*018e*/ 	.short	0x0048


	//----- nvinfo : EIATTR_SW_WAR
	.align		4
.L_5627:
        /*0190*/ 	.byte	0x04, 0x36
        /*0192*/ 	.short	(.L_5629 - .L_5628)
.L_5628:
        /*0194*/ 	.word	0x00000008
.L_5629:


//--------------------- .nv.info._ZN4vllm3moe10topkGatingILi14ELi448ELi4ELi8ELi32EjfLNS0_11ScoringFuncE1EEEvPKT5_PKbPfiPT4_PiiiibPKf --------------------------
	.section	.nv.info._ZN4vllm3moe10topkGatingILi14ELi448ELi4ELi8ELi32EjfLNS0_11ScoringFuncE1EEEvPKT5_PKbPfiPT4_PiiiibPKf,"",@"SHT_CUDA_INFO"
	.sectionflags	@""
	.align	4


	//----- nvinfo : EIATTR_CUDA_API_VERSION
	.align		4
        /*0000*/ 	.byte	0x04, 0x37
        /*0002*/ 	.short	(.L_5631 - .L_5630)
.L_5630:
        /*0004*/ 	.word	0x00000082


	//----- nvinfo : EIATTR_KPARAM_INFO
	.align		4
.L_5631:
        /*0008*/ 	.byte	0x04, 0x17
        /*000a*/ 	.short	(.L_5633 - .L_5632)
.L_5632:
        /*000c*/ 	.word	0x00000000
        /*0010*/ 	.short	0x000a
        /*0012*/ 	.short	0x0040
        /*0014*/ 	.byte	0x00, 0xf5, 0x21, 0x00


	//----- nvinfo : EIATTR_KPARAM_INFO
	.align		4
.L_5633:
        /*0018*/ 	.byte	0x04, 0x17
        /*001a*/ 	.short	(.L_5635 - .L_5634)
.L_5634:
        /*001c*/ 	.word	0x00000000
        /*0020*/ 	.short	0x0009
        /*0022*/ 	.short	0x003c
        /*0024*/ 	.byte	0x00, 0xf0, 0x05, 0x00


	//----- nvinfo : EIATTR_KPARAM_INFO
	.align		4
.L_5635:
        /*0028*/ 	.byte	0x04, 0x17
        /*002a*/ 	.short	(.L_5637 - .L_5636)
.L_5636:
        /*002c*/ 	.word	0x00000000
        /*0030*/ 	.short	0x0008
        /*0032*/ 	.short	0x0038
        /*0034*/ 	.byte	0x00, 0xf0, 0x11, 0x00


	//----- nvinfo : EIATTR_KPARAM_INFO
	.align		4
.L_5637:
        /*0038*/ 	.byte	0x04, 0x17
        /*003a*/ 	.short	(.L_5639 - .L_5638)
.L_5638:
        /*003c*/ 	.word	0x00000000
        /*0040*/ 	.short	0x0007
        /*0042*/ 	.short	0x0034
        /*0044*/ 	.byte	0x00, 0xf0, 0x11, 0x00


	//----- nvinfo : EIATTR_KPARAM_INFO
	.align		4
.L_5639:
        /*0048*/ 	.byte	0x04, 0x17
        /*004a*/ 	.short	(.L_5641 - .L_5640)
.L_5640:
        /*004c*/ 	.word	0x00000000
        /*0050*/ 	.short	0x0006
        /*0052*/ 	.short	0x0030
        /*0054*/ 	.byte	0x00, 0xf0, 0x11, 0x00


	//----- nvinfo : EIATTR_KPARAM_INFO
	.align		4
.L_5641:
        /*0058*/ 	.byte	0x04, 0x17
        /*005a*/ 	.short	(.L_5643 - .L_5642)
.L_5642:
        /*005c*/ 	.word	0x00000000
        /*0060*/ 	.short	0x0005
        /*0062*/ 	.short	0x0028
        /*0064*/ 	.byte	0x00, 0xf5, 0x21, 0x00


	//----- nvinfo : EIATTR_KPARAM_INFO
	.align		4
.L_5643:
        /*0068*/ 	.byte	0x04, 0x17
        /*006a*/ 	.short	(.L_5645 - .L_5644)
.L_5644:
        /*006c*/ 	.word	0x00000000
        /*0070*/ 	.short	0x0004
        /*0072*/ 	.short	0x0020
        /*0074*/ 	.byte	0x00, 0xf5, 0x21, 0x00


	//----- nvinfo : EIATTR_KPARAM_INFO
	.align		4
.L_5645:
        /*0078*/ 	.byte	0x04, 0x17
        /*007a*/ 	.short	(.L_5647 - .L_5646)
.L_5646:
        /*007c*/ 	.word	0x00000000
        /*0080*/ 	.short	0x0003
        /*0082*/ 	.short	0x0018
        /*0084*/ 	.byte	0x00, 0xf0, 0x11, 0x00


	//----- nvinfo : EIATTR_KPARAM_INFO
	.align		4
.L_5647:
        /*0088*/ 	.byte	0x04, 0x17
        /*008a*/ 	.short	(.L_5649 - .L_5648)
.L_5648:
        /*008c*/ 	.word	0x00000000
        /*0090*/ 	.short	0x0002
        /*0092*/ 	.short	0x0010
        /*0094*/ 	.byte	0x00, 0xf5, 0x21, 0x00


	//----- nvinfo : EIATTR_KPARAM_INFO
	.align		4
.L_5649:
        /*0098*/ 	.byte	0x04, 0x17
        /*009a*/ 	.short	(.L_5651 - .L_5650)
.L_5650:
        /*009c*/ 	.word	0x00000000
        /*00a0*/ 	.short	0x0001
        /*00a2*/ 	.short	0x0008
        /*00a4*/ 	.byte	0x00, 0xf5, 0x21, 0x00


	//----- nvinfo : EIATTR_KPARAM_INFO
	.align		4
.L_5651:
        /*00a8*/ 	.byte	0x04, 0x17
        /*00aa*/ 	.short	(.L_5653 - .L_5652)
.L_5652:
        /*00ac*/ 	.word	0x00000000
        /*00b0*/ 	.short	0x0000
        /*00b2*/ 	.short	0x0000
        /*00b4*/ 	.byte	0x00, 0xf5, 0x21, 0x00


	//----- nvinfo : EIATTR_SPARSE_MMA_MASK
	.align		4
.L_5653:
        /*00b8*/ 	.byte	0x03, 0x50
        /*00ba*/ 	.short	0x0000


	//----- nvinfo : EIATTR_MAXREG_COUNT
	.align		4
        /*00bc*/ 	.byte	0x03, 0x1b
        /*00be*/ 	.short	0x00ff


	//----- nvinfo : EIATTR_MERCURY_ISA_VERSION
	.align		4
        /*00c0*/ 	.byte	0x03, 0x5f
        /*00c2*/ 	.short	0x0101


	//----- nvinfo : EIATTR_COOP_GROUP_MASK_REGIDS
	.align		4
        /*00c4*/ 	.byte	0x04, 0x29
        /*00c6*/ 	.short	(.L_5655 - .L_5654)


	//   ....[0]....
.L_5654:
        /*00c8*/ 	.word	0xffffffff


	//   ....[1]....
        /*00cc*/ 	.word	0xffffffff


	//   ....[2]....
        /*00d0*/ 	.word	0xffffffff


	//   ....[3]....
        /*00d4*/ 	.word	0xffffffff


	//   ....[4]....
        /*00d8*/ 	.word	0xffffffff


	//   ....[5]....
        /*00dc*/ 	.word	0xffffffff


	//   ....[6]....
        /*00e0*/ 	.word	0xffffffff


	//   ....[7]....
        /*00e4*/ 	.word	0xffffffff


	//   ....[8]....
        /*00e8*/ 	.word	0xffffffff


	//   ....[9]....
        /*00ec*/ 	.word	0xffffffff


	//   ....[10]....
        /*00f0*/ 	.word	0xffffffff


	//   ....[11]....
        /*00f4*/ 	.word	0xffffffff


	//   ....[12]....
        /*00f8*/ 	.word	0xffffffff


	//   ....[13]....
        /*00fc*/ 	.word	0xffffffff


	//   ....[14]....
        /*0100*/ 	.word	0xffffffff


	//----- nvinfo : EIATTR_COOP_GROUP_INSTR_OFFSETS
	.align		4
.L_5655:
        /*0104*/ 	.byte	0x04, 0x28
        /*0106*/ 	.short	(.L_5657 - .L_5656)


	//   ....[0]....
.L_5656:
        /*0108*/ 	.word	0x00000e10


	//   ....[1]....
        /*010c*/ 	.word	0x00000e80


	//   ....[2]....
        /*0110*/ 	.word	0x00000ef0


	//   ....[3]....
        /*0114*/ 	.word	0x00000f00


	//   ....[4]....
        /*0118*/ 	.word	0x00001080


	//   ....[5]....
        /*011c*/ 	.word	0x000010a0


	//   ....[6]....
        /*0120*/ 	.word	0x000010d0


	//   ....[7]....
        /*0124*/ 	.word	0x00001130


	//   ....[8]....
        /*0128*/ 	.word	0x00001170


	//   ....[9]....
        /*012c*/ 	.word	0x00001180


	//   ....[10]....
        /*0130*/ 	.word	0x000011a0


	//   ....[11]....
        /*0134*/ 	.word	0x00001200


	//   ....[12]....
        /*0138*/ 	.word	0x00001230


	//   ....[13]....
        /*013c*/ 	.word	0x00001240


	//   ....[14]....
        /*0140*/ 	.word	0x00001270


	//----- nvinfo : EIATTR_VRC_CTA_INIT_COUNT
	.align		4
.L_5657:
        /*0144*/ 	.byte	0x02, 0x4a
	.zero		1
	.zero		1


	//----- nvinfo : EIATTR_EXIT_INSTR_OFFSETS
	.align		4
        /*0148*/ 	.byte	0x04, 0x1c
        /*014a*/ 	.short	(.L_5659 - .L_5658)


	//   ....[0]....
.L_5658:
        /*014c*/ 	.word	0x00000080


	//   ....[1]....
        /*0150*/ 	.word	0x000017c0


	//   ....[2]....
        /*0154*/ 	.word	0x000017e0


	//   ....[3]....
        /*0158*/ 	.word	0x00001c50


	//   ....[4]....
        /*015c*/ 	.word	0x00001e70


	//   ....[5]....
        /*0160*/ 	.word	0x00001fd0


	//   ....[6]....
        /*0164*/ 	.word	0x000020a0


	//----- nvinfo : EIATTR_MAX_THREADS
	.align		4
.L_5659:
        /*0168*/ 	.byte	0x04, 0x05
        /*016a*/ 	.short	(.L_5661 - .L_5660)
.L_5660:
        /*016c*/ 	.word	0x00000080
        /*0170*/ 	.word	0x00000001
        /*0174*/ 	.word	0x00000001


	//----- nvinfo : EIATTR_CRS_STACK_SIZE
	.align		4
.L_5661:
        /*0178*/ 	.byte	0x04, 0x1e
        /*017a*/ 	.short	(.L_5663 - .L_5662)
.L_5662:
        /*017c*/ 	.word	0x00000000


	//----- nvinfo : EIATTR_CBANK_PARAM_SIZE
	.align		4
.L_5663:
        /*0180*/ 	.byte	0x03, 0x19
        /*0182*/ 	.short	0x0048


	//----- nvinfo : EIATTR_PARAM_CBANK
	.align		4
        /*0184*/ 	.byte	0x04, 0x0a
        /*0186*/ 	.short	(.L_5665 - .L_5664)
	.align		4
.L_5664:
        /*0188*/ 	.word	index@(.nv.constant0._ZN4vllm3moe10topkGatingILi14ELi448ELi4ELi8ELi32EjfLNS0_11ScoringFuncE1EEEvPKT5_PKbPfiPT4_PiiiibPKf)
        /*018c*/ 	.short	0x0380
        /*018e*/ 	.short	0x0048


	//----- nvinfo : EIATTR_SW_WAR
	.align		4
.L_5665:
        /*0190*/ 	.byte	0x04, 0x36
        /*0192*/ 	.short	(.L_5667 - .L_5666)
.L_5666:
        /*0194*/ 	.word	0x00000008
.L_5667:


//--------------------- .nv.info._ZN4vllm3moe10topkGatingILi12ELi384ELi4ELi8ELi32EjfLNS0_11ScoringFuncE1EEEvPKT5_PKbPfiPT4_PiiiibPKf --------------------------
	.section	.nv.info._ZN4vllm3moe10topkGatingILi12ELi384ELi4ELi8ELi32EjfLNS0_11ScoringFuncE1EEEvPKT5_PKbPfiPT4_PiiiibPKf,"",@"SHT_CUDA_INFO"
	.sectionflags	@""
	.align	4


	//----- nvinfo : EIATTR_CUDA_API_VERSION
	.align		4
        /*0000*/ 	.byte	0x04, 0x37
        /*0002*/ 	.short	(.L_5669 - .L_5668)
.L_5668:
        /*0004*/ 	.word	0x00000082


	//----- nvinfo : EIATTR_KPARAM_INFO
	.align		4
.L_5669:
        /*0008*/ 	.byte	0x04, 0x17
        /*000a*/ 	.short	(.L_5671 - .L_5670)
.L_5670:
        /*000c*/ 	.word	0x00000000
        /*0010*/ 	.short	0x000a
        /*0012*/ 	.short	0x0040
        /*0014*/ 	.byte	0x00, 0xf5, 0x21, 0x00


	//----- nvinfo : EIATTR_KPARAM_INFO
	.align		4
.L_5671:
        /*0018*/ 	.byte	0x04, 0x17
        /*001a*/ 	.short	(.L_5673 - .L_5672)
.L_5672:
        /*001c*/ 	.word	0x00000000
        /*0020*/ 	.short	0x0009
        /*0022*/ 	.short	0x003c
        /*0024*/ 	.byte	0x00, 0xf0, 0x05, 0x00


	//----- nvinfo : EIATTR_KPARAM_INFO
	.align		4
.L_5673:
        /*0028*/ 	.byte	0x04, 0x17
        /*002a*/ 	.short	(.L_5675 - .L_5674)
.L_5674:
        /*002c*/ 	.word	0x00000000
        /*0030*/ 	.short	0x0008
        /*0032*/ 	.short	0x0038
        /*0034*/ 	.byte	0x00, 0xf0, 0x11, 0x00


	//----- nvinfo : EIATTR_KPARAM_INFO
	.align		4
.L_5675:
        /*0038*/ 	.byte	0x04, 0x17
        /*003a*/ 	.short	(.L_5677 - .L_5676)
.L_5676:
        /*003c*/ 	.word	0x00000000
        /*0040*/ 	.short	0x0007
        /*0042*/ 	.short	0x0034
        /*0044*/ 	.byte	0x00, 0xf0, 0x11, 0x00


	//----- nvinfo : EIATTR_KPARAM_INFO
	.align		4
.L_5677:
        /*0048*/ 	.byte	0x04, 0x17
        /*004a*/ 	.short	(.L_5679 - .L_5678)
.L_5678:
        /*004c*/ 	.word	0x00000000
        /*0050*/ 	.short	0x0006
        /*0052*/ 	.short	0x0030
        /*0054*/ 	.byte	0x00, 0xf0, 0x11, 0x00


	//----- nvinfo : EIATTR_KPARAM_INFO
	.align		4
.L_5679:
        /*0058*/ 	.byte	0x04, 0x17
        /*005a*/ 	.short	(.L_5681 - .L_5680)
.L_5680:
        /*005c*/ 	.word	0x00000000
        /*0060*/ 	.short	0x0005
        /*0062*/ 	.short	0x0028
        /*0064*/ 	.byte	0x00, 0xf5, 0x21, 0x00


	//----- nvinfo : EIATTR_KPARAM_INFO
	.align		4
.L_5681:
        /*0068*/ 	.byte	0x04, 0x17
        /*006a*/ 	.short	(.L_5683 - .L_5682)
.L_5682:
        /*006c*/ 	.word	0x00000000
        /*0070*/ 	.short	0x0004
        /*0072*/ 	.short	0x0020
        /*0074*/ 	.byte	0x00, 0xf5, 0x21, 0x00


	//----- nvinfo : EIATTR_KPARAM_INFO
	.align		4
.L_5683:
        /*0078*/ 	.byte	0x04, 0x17
        /*007a*/ 	.short	(.L_5685 - .L_5684)
.L_5684:
        /*007c*/ 	.word	0x00000000
        /*0080*/ 	.short	0x0003
        /*0082*/ 	.short	0x0018
        /*0084*/ 	.byte	0x00, 0xf0, 0x11, 0x00


	//----- nvinfo : EIATTR_KPARAM_INFO
	.align		4
.L_5685:
        /*0088*/ 	.byte	0x04, 0x17
        /*008a*/ 	.short	(.L_5687 - .L_5686)
.L_5686:
        /*008c*/ 	.word	0x00000000
        /*0090*/ 	.short	0x0002
        /*0092*/ 	.short	0x0010
        /*0094*/ 	.byte	0x00, 0xf5, 0x21, 0x00


	//----- nvinfo : EIATTR_KPARAM_INFO
	.align		4
.L_5687:
        /*0098*/ 	.byte	0x04, 0x17
        /*009a*/ 	.short	(.L_5689 - .L_5688)
.L_5688:
        /*009c*/ 	.word	0x00000000
        /*00a0*/ 	.short	0x0001
        /*00a2*/ 	.short	0x0008
        /*00a4*/ 	.byte	0x00, 0xf5, 0x21, 0x00


	//----- nvinfo : EIATTR_KPARAM_INFO
	.align		4
.L_5689:
        /*00a8*/ 	.byte	0x04, 0x17
        /*00aa*/ 	.short	(.L_5691 - .L_5690)
.L_5690:
        /*00ac*/ 	.word	0x00000000
        /*00b0*/ 	.short	0x0000
        /*00b2*/ 	.short	0x0000
        /*00b4*/ 	.byte	0x00, 0xf5, 0x21, 0x00


	//----- nvinfo : EIATTR_SPARSE_MMA_MASK
	.align		4
.L_5691:
        /*00b8*/ 	.byte	0x03, 0x50
        /*00ba*/ 	.short	0x0000


	//----- nvinfo : EIATTR_MAXREG_COUNT
	.align		4
        /*00bc*/ 	.byte	0x03, 0x1b
        /*00be*/ 	.short	0x00ff


	//----- nvinfo : EIATTR_MERCURY_ISA_VERSION
	.align		4
        /*00c0*/ 	.byte	0x03, 0x5f
        /*00c2*/ 	.short	0x0101


	//----- nvinfo : EIATTR_COOP_GROUP_MASK_REGIDS
	.align		4
        /*00c4*/ 	.byte	0x04, 0x29
        /*00c6*/ 	.short	(.L_5693 - .L_5692)


	//   ....[0]....
.L_5692:
        /*00c8*/ 	.word	0xffffffff


	//   ....[1]....
        /*00cc*/ 	.word	0xffffffff


	//   ....[2]....
        /*00d0*/ 	.word	0xffffffff


	//   ....[3]....
        /*00d4*/ 	.word	0xffffffff


	//   ....[4]....
        /*00d8*/ 	.word	0xffffffff


	//   ....[5]....
        /*00dc*/ 	.word	0xffffffff


	//   ....[6]....
        /*00e0*/ 	.word	0xffffffff


	//   ....[7]....
        /*00e4*/ 	.word	0xffffffff


	//   ....[8]....
        /*00e8*/ 	.word	0xffffffff


	//   ....[9]....
        /*00ec*/ 	.word	0xffffffff


	//   ....[10]....
        /*00f0*/ 	.word	0xffffffff


	//   ....[11]....
        /*00f4*/ 	.word	0xffffffff


	//   ....[12]....
        /*00f8*/ 	.word	0xffffffff


	//   ....[13]....
        /*00fc*/ 	.word	0xffffffff


	//   ....[14]....
        /*0100*/ 	.word	0xffffffff


	//----- nvinfo : EIATTR_COOP_GROUP_INSTR_OFFSETS
	.align		4
.L_5693:
        /*0104*/ 	.byte	0x04, 0x28
        /*0106*/ 	.short	(.L_5695 - .L_5694)


	//   ....[0]....
.L_5694:
        /*0108*/ 	.word	0x00000cb0


	//   ....[1]....
        /*010c*/ 	.word	0x00000cf0


	//   ....[2]....
        /*0110*/ 	.word	0x00000d70


	//   ....[3]....
        /*0114*/ 	.word	0x00000dc0


	//   ....[4]....
        /*0118*/ 	.word	0x00000ea0


	//   ....[5]....
        /*011c*/ 	.word	0x00000ee0


	//   ....[6]....
        /*0120*/ 	.word	0x00000ef0


	//   ....[7]....
        /*0124*/ 	.word	0x00000f20


	//   ....[8]....
        /*0128*/ 	.word	0x00000f90


	//   ....[9]....
        /*012c*/ 	.word	0x00000fb0


	//   ....[10]....
        /*0130*/ 	.word	0x00000fc0


	//   ....[11]....
        /*0134*/ 	.word	0x00001000


	//   ....[12]....
        /*0138*/ 	.word	0x00001060


	//   ....[13]....
        /*013c*/ 	.word	0x00001080


	//   ....[14]....
        /*0140*/ 	.word	0x00001090


	//----- nvinfo : EIATTR_VRC_CTA_INIT_COUNT
	.align		4
.L_5695:
        /*0144*/ 	.byte	0x02, 0x4a
	.zero		1
	.zero		1


	//----- nvinfo : EIATTR_EXIT_INSTR_OFFSETS
	.align		4
        /*0148*/ 	.byte	0x04, 0x1c
        /*014a*/ 	.short	(.L_5697 - .L_5696)


	//   ....[0]....
.L_5696:
        /*014c*/ 	.word	0x00000080


	//   ....[1]....
        /*0150*/ 	.word	0x000015a0


	//   ....[2]....
        /*0154*/ 	.word	0x000015c0


	//   ....[3]....
        /*0158*/ 	.word	0x00001a30


	//   ....[4]....
        /*015c*/ 	.word	0x00001c50


	//   ....[5]....
        /*0160*/ 	.word	0x00001db0


	//   ....[6]....
        /*0164*/ 	.word	0x00001e80


	//----- nvinfo : EIATTR_MAX_THREADS
	.align		4
.L_5697:
        /*0168*/ 	.byte	0x04, 0x05
        /*016a*/ 	.short	(.L_5699 - .L_5698)
.L_5698:
        /*016c*/ 	.word	0x00000080
        /*0170*/ 	.word	0x00000001
        /*0174*/ 	.word	0x00000001


	//----- nvinfo : EIATTR_CRS_STACK_SIZE
	.align		4
.L_5699:
        /*0178*/ 	.byte	0x04, 0x1e
        /*017a*/ 	.short	(.L_5701 - .L_5700)
.L_5700:
        /*017c*/ 	.word	0x00000000


	//----- nvinfo : EIATTR_CBANK_PARAM_SIZE
	.align		4
.L_5701:
        /*0180*/ 	.byte	0x03, 0x19
        /*0182*/ 	.short	0x0048


	//----- nvinfo : EIATTR_PARAM_CBANK
	.align		4
        /*0184*/ 	.byte	0x04, 0x0a
        /*0186*/ 	.short	(.L_5703 - .L_5702)
	.align		4
.L_5702:
        /*0188*/ 	.word	index@(.nv.constant0._ZN4vllm3moe10topkGatingILi12ELi384ELi4ELi8ELi32EjfLNS0_11ScoringFuncE1EEEvPKT5_PKbPfiPT4_PiiiibPKf)
        /*018c*/ 	.short	0x0380
        /*018e*/ 	.short	0x0048


	//----- nvinfo : EIATTR_SW_WAR
	.align		4
.L_5703:
        /*0190*/ 	.byte	0x04, 0x36
        /*0192*/ 	.short	(.L_5705 - .L_5704)
.L_5704:
        /*0194*/ 	.word	0x00000008
.L_5705:


//--------------------- .nv.info._ZN4vllm3moe10topkGatingILi10ELi320ELi4ELi8ELi32EjfLNS0_11ScoringFuncE1EEEvPKT5_PKbPfiPT4_PiiiibPKf --------------------------
	.section	.nv.info._ZN4vllm3moe10topkGatingILi10ELi320ELi4ELi8ELi32EjfLNS0_11ScoringFuncE1EEEvPKT5_PKbPfiPT4_PiiiibPKf,"",@"SHT_CUDA_INFO"
	.sectionflags	@""
	.align	4


	//----- nvinfo : EIATTR_CUDA_API_VERSION
	.align		4
        /*0000*/ 	.byte	0x04, 0x37
        /*0002*/ 	.short	(.L_5707 - .L_5706)
.L_5706:
        /*0004*/ 	.word	0x00000082


	//----- nvinfo : EIATTR_KPARAM_INFO
	.align		4
.L_5707:
        /*0008*/ 	.byte	0x04, 0x17
        /*000a*/ 	.short	(.L_5709 - .L_5708)
.L_5708:
        /*000c*/ 	.word	0x00000000
        /*0010*/ 	.short	0x000a
        /*0012*/ 	.short	0x0040
        /*0014*/ 	.byte	0x00, 0xf5, 0x21, 0x00


	//----- nvinfo : EIATTR_KPARAM_INFO
	.align		4
.L_5709:
        /*0018*/ 	.byte	0x04, 0x17
        /*001a*/ 	.short	(.L_5711 - .L_5710)
.L_5710:
        /*001c*/ 	.word	0x00000000
        /*0020*/ 	.short	0x0009
        /*0022*/ 	.short	0x003c
        /*0024*/ 	.byte	0x00, 0xf0, 0x05, 0x00


	//----- nvinfo : EIATTR_KPARAM_INFO
	.align		4
.L_5711:
        /*0028*/ 	.byte	0x04, 0x17
        /*002a*/ 	.short	(.L_5713 - .L_5712)
.L_5712:
        /*002c*/ 	.word	0x00000000
        /*0030*/ 	.short	0x0008
        /*0032*/ 	.short	0x0038
        /*0034*/ 	.byte	0x00, 0xf0, 0x11, 0x00


	//----- nvinfo : EIATTR_KPARAM_INFO
	.align		4
.L_5713:
        /*0038*/ 	.byte	0x04, 0x17
        /*003a*/ 	.short	(.L_5715 - .L_5714)
.L_5714:
        /*003c*/ 	.word	0x00000000
        /*0040*/ 	.short	0x0007
        /*0042*/ 	.short	0x0034
        /*0044*/ 	.byte	0x00, 0xf0, 0x11, 0x00


	//----- nvinfo : EIATTR_KPARAM_INFO
	.align		4
.L_5715:
        /*0048*/ 	.byte	0x04, 0x17
        /*004a*/ 	.short	(.L_5717 - .L_5716)
.L_5716:
        /*004c*/ 	.word	0x00000000
        /*0050*/ 	.short	0x0006
        /*0052*/ 	.short	0x0030
        /*0054*/ 	.byte	0x00, 0xf0, 0x11, 0x00


	//----- nvinfo : EIATTR_KPARAM_INFO
	.align		4
.L_5717:
        /*0058*/ 	.byte	0x04, 0x17
        /*005a*/ 	.short	(.L_5719 - .L_5718)
.L_5718:
        /*005c*/ 	.word	0x00000000
        /*0060*/ 	.short	0x0005
        /*0062*/ 	.short	0x0028
        /*0064*/ 	.byte	0x00, 0xf5, 0x21, 0x00


	//----- nvinfo : EIATTR_KPARAM_INFO
	.align		4
.L_5719:
        /*0068*/ 	.byte	0x04, 0x17
        /*006a*/ 	.short	(.L_5721 - .L_5720)
.L_5720:
        /*006c*/ 	.word	0x00000000
        /*0070*/ 	.short	0x0004
        /*0072*/ 	.short	0x0020
        /*0074*/ 	.byte	0x00, 0xf5, 0x21, 0x00


	//----- nvinfo : EIATTR_KPARAM_INFO
	.align		4
.L_5721:
        /*0078*/ 	.byte	0x04, 0x17
        /*007a*/ 	.short	(.L_5723 - .L_5722)
.L_5722:
        /*007c*/ 	.word	0x00000000
        /*0080*/ 	.short	0x0003
        /*0082*/ 	.short	0x0018
        /*0084*/ 	.byte	0x00, 0xf0, 0x11, 0x00


	//----- nvinfo : EIATTR_KPARAM_INFO
	.align		4
.L_5723:
        /*0088*/ 	.byte	0x04, 0x17
        /*008a*/ 	.short	(.L_5725 - .L_5724)
.L_5724:
        /*008c*/ 	.word	0x00000000
        /*0090*/ 	.short	0x0002
        /*0092*/ 	.short	0x0010
        /*0094*/ 	.byte	0x00, 0xf5, 0x21, 0x00


	//----- nvinfo : EIATTR_KPARAM_INFO
	.align		4
.L_5725:
        /*0098*/ 	.byte	0x04, 0x17
        /*009a*/ 	.short	(.L_5727 - .L_5726)
.L_5726:
        /*009c*/ 	.word	0x00000000
        /*00a0*/ 	.short	0x0001
        /*00a2*/ 	.short	0x0008
        /*00a4*/ 	.byte	0x00, 0xf5, 0x21, 0x00


	//----- nvinfo : EIATTR_KPARAM_INFO
	.align		4
.L_5727:
        /*00a8*/ 	.byte	0x04, 0x17
        /*00aa*/ 	.short	(.L_5729 - .L_5728)
.L_5728:
        /*00ac*/ 	.word	0x00000000
        /*00b0*/ 	.short	0x0000
        /*00b2*/ 	.short	0x0000
        /*00b4*/ 	.byte	0x00, 0xf5, 0x21, 0x00


	//----- nvinfo : EIATTR_SPARSE_MMA_MASK
	.align		4
.L_5729:
        /*00b8*/ 	.byte	0x03, 0x50
        /*00ba*/ 	.short	0x0000


	//----- nvinfo : EIATTR_MAXREG_COUNT
	.align		4
        /*00bc*/ 	.byte	0x03, 0x1b
        /*00be*/ 	.short	0x00ff


	//----- nvinfo : EIATTR_MERCURY_ISA_VERSION
	.align		4
        /*00c0*/ 	.byte	0x03, 0x5f
        /*00c2*/ 	.short	0x0101


	//----- nvinfo : EIATTR_COOP_GROUP_MASK_REGIDS
	.align		4
        /*00c4*/ 	.byte	0x04, 0x29
        /*00c6*/ 	.short	(.L_5731 - .L_5730)


	//   ....[0]....
.L_5730:
        /*00c8*/ 	.word	0xffffffff


	//   ....[1]....
        /*00cc*/ 	.word	0xffffffff


	//   ....[2]....
        /*00d0*/ 	.word	0xffffffff


	//   ....[3]....
        /*00d4*/ 	.word	0xffffffff


	//   ....[4]....
        /*00d8*/ 	.word	0xffffffff


	//   ....[5]....
        /*00dc*/ 	.word	0xffffffff


	//   ....[6]....
        /*00e0*/ 	.word	0xffffffff


	//   ....[7]....
        /*00e4*/ 	.word	0xffffffff


	//   ....[8]....
        /*00e8*/ 	.word	0xffffffff


	//   ....[9]....
        /*00ec*/ 	.word	0xffffffff


	//   ....[10]....
        /*00f0*/ 	.word	0xffffffff


	//   ....[11]....
        /*00f4*/ 	.word	0xffffffff


	//   ....[12]....
        /*00f8*/ 	.word	0xffffffff


	//   ....[13]....
        /*00fc*/ 	.word	0xffffffff


	//   ....[14]....
        /*0100*/ 	.word	0xffffffff


	//----- nvinfo : EIATTR_COOP_GROUP_INSTR_OFFSETS
	.align		4
.L_5731:
        /*0104*/ 	.byte	0x04, 0x28
        /*0106*/ 	.short	(.L_5733 - .L_5732)


	//   ....[0]....
.L_5732:
        /*0108*/ 	.word	0x00000b10


	//   ....[1]....
        /*010c*/ 	.word	0x00000b40


	//   ....[2]....
        /*0110*/ 	.word	0x00000bb0


	//   ....[3]....
        /*0114*/ 	.word	0x00000bc0


	//   ....[4]....
        /*0118*/ 	.word	0x00000ce0


	//   ....[5]....
        /*011c*/ 	.word	0x00000d00


	//   ....[6]....
        /*0120*/ 	.word	0x00000d30


	//   ....[7]....
        /*0124*/ 	.word	0x00000d90


	//   ....[8]....
        /*0128*/ 	.word	0x00000dd0


	//   ....[9]....
        /*012c*/ 	.word	0x00000de0


	//   ....[10]....
        /*0130*/ 	.word	0x00000e00


	//   ....[11]....
        /*0134*/ 	.word	0x00000e60


	//   ....[12]....
        /*0138*/ 	.word	0x00000e90


	//   ....[13]....
        /*013c*/ 	.word	0x00000ea0


	//   ....[14]....
        /*0140*/ 	.word	0x00000ed0


	//----- nvinfo : EIATTR_VRC_CTA_INIT_COUNT
	.align		4
.L_5733:
        /*0144*/ 	.byte	0x02, 0x4a
	.zero		1
	.zero		1


	//----- nvinfo : EIATTR_EXIT_INSTR_OFFSETS
	.align		4
        /*0148*/ 	.byte	0x04, 0x1c
        /*014a*/ 	.short	(.L_5735 - .L_5734)


	//   ....[0]....
.L_5734:
        /*014c*/ 	.word	0x00000080


	//   ....[1]....
        /*0150*/ 	.word	0x000013a0


	//   ....[2]....
        /*0154*/ 	.word	0x000013c0


	//   ....[3]....
        /*0158*/ 	.word	0x00001830


	//   ....[4]....
        /*015c*/ 	.word	0x00001a50


	//   ....[5]....
        /*0160*/ 	.word	0x00001bb0


	//   ....[6]....
        /*0164*/ 	.word	0x00001c80


	//----- nvinfo : EIATTR_MAX_THREADS
	.align		4
.L_5735:
        /*0168*/ 	.byte	0x04, 0x05
        /*016a*/ 	.short	(.L_5737 - .L_5736)
.L_5736:
        /*016c*/ 	.word	0x00000080
        /*0170*/ 	.word	0x00000001
        /*0174*/ 	.word	0x00000001


	//----- nvinfo : EIATTR_CRS_STACK_SIZE
	.align		4
.L_5737:
        /*0178*/ 	.byte	0x04, 0x1e
        /*017a*/ 	.short	(.L_5739 - .L_5738)
.L_5738:
        /*017c*/ 	.word	0x00000000


	//----- nvinfo : EIATTR_CBANK_PARAM_SIZE
	.align		4
.L_5739:
        /*0180*/ 	.byte	0x03, 0x19
        /*0182*/ 	.short	0x0048


	//----- nvinfo : EIATTR_PARAM_CBANK
	.align		4
        /*0184*/ 	.byte	0x04, 0x0a
        /*0186*/ 	.short	(.L_5741 - .L_5740)
	.align		4
.L_5740:
        /*0188*/ 	.word	index@(.nv.constant0._ZN4vllm3moe10topkGatingILi10ELi320ELi4ELi8ELi32EjfLNS0_11ScoringFuncE1EEEvPKT5_PKbPfiPT4_PiiiibPKf)
        /*018c*/ 	.short	0x0380
        /*018e*/ 	.short	0x0048


	//----- nvinfo : EIATTR_SW_WAR
	.align		4
.L_5741:
        /*0190*/ 	.byte	0x04, 0x36
        /*0192*/ 	.short	(.L_5743 - .L_5742)
.L_5742:
        /*0194*/ 	.word	0x00000008
.L_5743:


//--------------------- .nv.info._ZN4vllm3moe10topkGatingILi6ELi192ELi4ELi8ELi32EjfLNS0_11ScoringFuncE1EEEvPKT5_PKbPfiPT4_PiiiibPKf --------------------------
	.section	.nv.info._ZN4vllm3moe10topkGatingILi6ELi192ELi4ELi8ELi32EjfLNS0_11ScoringFuncE1EEEvPKT5_PKbPfiPT4_PiiiibPKf,"",@"SHT_CUDA_INFO"
	.sectionflags	@""
	.align	4


	//----- nvinfo : EIATTR_CUDA_API_VERSION
	.align		4
        /*0000*/ 	.byte	0x04, 0x37
        /*0002*/ 	.short	(.L_5745 - .L_5744)
.L_5744:
        /*0004*/ 	.word	0x00000082


	//----- nvinfo : EIATTR_KPARAM_INFO
	.align		4
.L_5745:
        /*0008*/ 	.byte	0x04, 0x17
        /*000a*/ 	.short	(.L_5747 - .L_5746)
.L_5746:
        /*000c*/ 	.word	0x00000000
        /*0010*/ 	.short	0x000a
        /*0012*/ 	.short	0x0040
        /*0014*/ 	.byte	0x00, 0xf5, 0x21, 0x00


	//----- nvinfo : EIATTR_KPARAM_INFO
	.align		4
.L_5747:
        /*0018*/ 	.byte	0x04, 0x17
        /*001a*/ 	.short	(.L_5749 - .L_5748)
.L_5748:
        /*001c*/ 	.word	0x00000000
        /*0020*/ 	.short	0x0009
        /*0022*/ 	.short	0x003c
        /*0024*/ 	.byte	0x00, 0xf0, 0x05, 0x00


	//----- nvinfo : EIATTR_KPARAM_INFO
	.align		4
.L_5749:
        /*0028*/ 	.byte	0x04, 0x17
        /*002a*/ 	.short	(.L_5751 - .L_5750)
.L_5750:
        /*002c*/ 	.word	0x00000000
        /*0030*/ 	.short	0x0008
        /*0032*/ 	.short	0x0038
        /*0034*/ 	.byte	0x00, 0xf0, 0x11, 0x00


	//----- nvinfo : EIATTR_KPARAM_INFO
	.align		4
.L_5751:
        /*0038*/ 	.byte	0x04, 0x17
        /*003a*/ 	.short	(.L_5753 - .L_5752)
.L_5752:
        /*003c*/ 	.word	0x00000000
        /*0040*/ 	.short	0x0007
        /*0042*/ 	.short	0x0034
        /*0044*/ 	.byte	0x00, 0xf0, 0x11, 0x00


	//----- nvinfo : EIATTR_KPARAM_INFO
	.align		4
.L_5753:
        /*0048*/ 	.byte	0x04, 0x17
        /*004a*/ 	.short	(.L_5755 - .L_5754)
.L_5754:
        /*004c*/ 	.word	0x00000000
        /*0050*/ 	.short	0x0006
        /*0052*/ 	.short	0x0030
        /*0054*/ 	.byte	0x00, 0xf0, 0x11, 0x00


	//----- nvinfo : EIATTR_KPARAM_INFO
	.align		4
.L_5755:
        /*0058*/ 	.byte	0x04, 0x17
        /*005a*/ 	.short	(.L_5757 - .L_5756)
.L_5756:
        /*005c*/ 	.word	0x00000000
        /*0060*/ 	.short	0x0005
        /*0062*/ 	.short	0x0028
        /*0064*/ 	.byte	0x00, 0xf5, 0x21, 0x00


	//----- nvinfo : EIATTR_KPARAM_INFO
	.align		4
.L_5757:
        /*0068*/ 	.byte	0x04, 0x17
        /*006a*/ 	.short	(.L_5759 - .L_5758)
.L_5758:
        /*006c*/ 	.word	0x00000000
        /*0070*/ 	.short	0x0004
        /*0072*/ 	.short	0x0020
        /*0074*/ 	.byte	0x00, 0xf5, 0x21, 0x00


	//----- nvinfo : EIATTR_KPARAM_INFO
	.align		4
.L_5759:
        /*0078*/ 	.byte	0x04, 0x17
        /*007a*/ 	.short	(.L_5761 - .L_5760)
.L_5760:
        /*007c*/ 	.word	0x00000000
        /*0080*/ 	.short	0x0003
        /*0082*/ 	.short	0x0018
        /*0084*/ 	.byte	0x00, 0xf0, 0x11, 0x00


	//----- nvinfo : EIATTR_KPARAM_INFO
	.align		4
.L_5761:
        /*0088*/ 	.byte	0x04, 0x17
        /*008a*/ 	.short	(.L_5763 - .L_5762)
.L_5762:
        /*008c*/ 	.word	0x00000000
        /*0090*/ 	.short	0x0002
        /*0092*/ 	.short	0x0010
        /*0094*/ 	.byte	0x00, 0xf5, 0x21, 0x00


	//----- nvinfo : EIATTR_KPARAM_INFO
	.align		4
.L_5763:
        /*0098*/ 	.byte	0x04, 0x17
        /*009a*/ 	.short	(.L_5765 - .L_5764)
.L_5764:
        /*009c*/ 	.word	0x00000000
        /*00a0*/ 	.short	0x0001
        /*00a2*/ 	.short	0x0008
        /*00a4*/ 	.byte	0x00, 0xf5, 0x21, 0x00


	//----- nvinfo : EIATTR_KPARAM_INFO
	.align		4
.L_5765:
        /*00a8*/ 	.byte	0x04, 0x17
        /*00aa*/ 	.short	(.L_5767 - .L_5766)
.L_5766:
        /*00ac*/ 	.word	0x00000000
        /*00b0*/ 	.short	0x0000
        /*00b2*/ 	.short	0x0000
        /*00b4*/ 	.byte	0x00, 0xf5, 0x21, 0x00


	//----- nvinfo : EIATTR_SPARSE_MMA_MASK
	.align		4
.L_5767:
        /*00b8*/ 	.byte	0x03, 0x50
        /*00ba*/ 	.short	0x0000


	//----- nvinfo : EIATTR_MAXREG_COUNT
	.align		4
        /*00bc*/ 	.byte	0x03, 0x1b
        /*00be*/ 	.short	0x00ff


	//----- nvinfo : EIATTR_MERCURY_ISA_VERSION
	.align		4
        /*00c0*/ 	.byte	0x03, 0x5f
        /*00c2*/ 	.short	0x0101


	//----- nvinfo : EIATTR_COOP_GROUP_MASK_REGIDS
	.align		4
        /*00c4*/ 	.byte	0x04, 0x29
        /*00c6*/ 	.short	(.L_5769 - .L_5768)


	//   ....[0]....
.L_5768:
        /*00c8*/ 	.word	0xffffffff


	//   ....[1]....
        /*00cc*/ 	.word	0xffffffff


	//   ....[2]....
        /*00d0*/ 	.word	0xffffffff


	//   ....[3]....
        /*00d4*/ 	.word	0xffffffff


	//   ....[4]....
        /*00d8*/ 	.word	0xffffffff


	//   ....[5]....
        /*00dc*/ 	.word	0xffffffff


	//   ....[6]....
        /*00e0*/ 	.word	0xffffffff


	//   ....[7]....
        /*00e4*/ 	.word	0xffffffff


	//   ....[8]....
        /*00e8*/ 	.word	0xffffffff


	//   ....[9]....
        /*00ec*/ 	.word	0xffffffff


	//   ....[10]....
        /*00f0*/ 	.word	0xffffffff


	//   ....[11]....
        /*00f4*/ 	.word	0xffffffff


	//   ....[12]....
        /*00f8*/ 	.word	0xffffffff


	//   ....[13]....
        /*00fc*/ 	.word	0xffffffff


	//   ....[14]....
        /*0100*/ 	.word	0xffffffff


	//----- nvinfo : EIATTR_COOP_GROUP_INSTR_OFFSETS
	.align		4
.L_5769:
        /*0104*/ 	.byte	0x04, 0x28
        /*0106*/ 	.short	(.L_5771 - .L_5770)


	//   ....[0]....
.L_5770:
        /*0108*/ 	.word	0x00000770


	//   ....[1]....
        /*010c*/ 	.word	0x000007b0


	//   ....[2]....
        /*0110*/ 	.word	0x00000830


	//   ....[3]....
        /*0114*/ 	.word	0x00000850


	//   ....[4]....
        /*0118*/ 	.word	0x000008b0


	//   ....[5]....
        /*011c*/ 	.word	0x00000920


	//   ....[6]....
        /*0120*/ 	.word	0x00000940


	//   ....[7]....
        /*0124*/ 	.word	0x00000950


	//   ....[8]....
        /*0128*/ 	.word	0x00000980


	//   ....[9]....
        /*012c*/ 	.word	0x000009e0


	//   ....[10]....
        /*0130*/ 	.word	0x00000a00


	//   ....[11]....
        /*0134*/ 	.word	0x00000a10


	//   ....[12]....
        /*0138*/ 	.word	0x00000a80


	//   ....[13]....
        /*013c*/ 	.word	0x00000aa0


	//   ....[14]....
        /*0140*/ 	.word	0x00000ab0


	//----- nvinfo : EIATTR_VRC_CTA_INIT_COUNT
	.align		4
.L_5771:
        /*0144*/ 	.byte	0x02, 0x4a
	.zero		1
	.zero		1


	//----- nvinfo : EIATTR_EXIT_INSTR_OFFSETS
	.align		4
        /*0148*/ 	.byte	0x04, 0x1c
        /*014a*/ 	.short	(.L_5773 - .L_5772)


	//   ....[0]....
.L_5772:
        /*014c*/ 	.word	0x00000080


	//   ....[1]....
        /*0150*/ 	.word	0x00000f00


	//   ....[2]....
        /*0154*/ 	.word	0x00000f20


	//   ....[3]....
        /*0158*/ 	.word	0x00001390


	//   ....[4]....
        /*015c*/ 	.word	0x000015b0


	//   ....[5]....
        /*0160*/ 	.word	0x00001710


	//   ....[6]....
        /*0164*/ 	.word	0x000017e0


	//----- nvinfo : EIATTR_MAX_THREADS
	.align		4
.L_5773:
        /*0168*/ 	.byte	0x04, 0x05
        /*016a*/ 	.short	(.L_5775 - .L_5774)
.L_5774:
        /*016c*/ 	.word	0x00000080
        /*0170*/ 	.word	0x00000001
        /*0174*/ 	.word	0x00000001


	//----- nvinfo : EIATTR_CRS_STACK_SIZE
	.align		4
.L_5775:
        /*0178*/ 	.byte	0x04, 0x1e
        /*017a*/ 	.short	(.L_5777 - .L_5776)
.L_5776:
        /*017c*/ 	.word	0x00000000


	//----- nvinfo : EIATTR_CBANK_PARAM_SIZE
	.align		4
.L_5777:
        /*0180*/ 	.byte	0x03, 0x19
        /*0182*/ 	.short	0x0048


	//----- nvinfo : EIATTR_PARAM_CBANK
	.align		4
        /*0184*/ 	.byte	0x04, 0x0a
        /*0186*/ 	.short	(.L_5779 - .L_5778)
	.align		4
.L_5778:
        /*0188*/ 	.word	index@(.nv.constant0._ZN4vllm3moe10topkGatingILi6ELi192ELi4ELi8ELi32EjfLNS0_11ScoringFuncE1EEEvPKT5_PKbPfiPT4_PiiiibPKf)
        /*018c*/ 	.short	0x0380
        /*018e*/ 	.short	0x0048


	//----- nvinfo : EIATTR_SW_WAR
	.align		4
.L_5779:
        /*0190*/ 	.byte	0x04, 0x36
        /*0192*/ 	.short	(.L_5781 - .L_5780)
.L_5780:
        /*0194*/ 	.word	0x00000008
.L_5781:


//--------------------- .nv.info._ZN4vllm3moe10topkGatingILi16ELi512ELi4ELi16ELi32EjfLNS0_11ScoringFuncE1EEEvPKT5_PKbPfiPT4_PiiiibPKf --------------------------
	.section	.nv.info._ZN4vllm3moe10topkGatingILi16ELi512ELi4ELi16ELi32EjfLNS0_11ScoringFuncE1EEEvPKT5_PKbPfiPT4_PiiiibPKf,"",@"SHT_CUDA_INFO"
	.sectionflags	@""
	.align	4


	//----- nvinfo : EIATTR_CUDA_API_VERSION
	.align		4
        /*0000*/ 	.byte	0x04, 0x37
        /*0002*/ 	.short	(.L_5783 - .L_5782)
.L_5782:
        /*0004*/ 	.word	0x00000082


	//----- nvinfo : EIATTR_KPARAM_INFO
	.align		4
.L_5783:
        /*0008*/ 	.byte	0x04, 0x17
        /*000a*/ 	.short	(.L_5785 - .L_5784)
.L_5784:
        /*000c*/ 	.word	0x00000000
        /*0010*/ 	.short	0x000a
        /*0012*/ 	.short	0x0040
        /*0014*/ 	.byte	0x00, 0xf5, 0x21, 0x00


	//----- nvinfo : EIATTR_KPARAM_INFO
	.align		4
.L_5785:
        /*0018*/ 	.byte	0x04, 0x17
        /*001a*/ 	.short	(.L_5787 - .L_5786)
.L_5786:
        /*001c*/ 	.word	0x00000000
        /*0020*/ 	.short	0x0009
        /*0022*/ 	.short	0x003c
        /*0024*/ 	.byte	0x00, 0xf0, 0x05, 0x00


	//----- nvinfo : EIATTR_KPARAM_INFO
	.align		4
.L_5787:
        /*0028*/ 	.byte	0x04, 0x17
        /*002a*/ 	.short	(.L_5789 - .L_5788)
.L_5788:
        /*002c*/ 	.word	0x00000000
        /*0030*/ 	.short	0x0008
        /*0032*/ 	.short	0x0038
        /*0034*/ 	.byte	0x00, 0xf0, 0x11, 0x00


	//----- nvinfo : EIATTR_KPARAM_INFO
	.align		4
.L_5789:
        /*0038*/ 	.byte	0x04, 0x17
        /*003a*/ 	.short	(.L_5791 - .L_5790)
.L_5790:
        /*003c*/ 	.word	0x00000000
        /*0040*/ 	.short	0x0007
        /*0042*/ 	.short	0x0034
        /*0044*/ 	.byte	0x00, 0xf0, 0x11, 0x00


	//----- nvinfo : EIATTR_KPARAM_INFO
	.align		4
.L_5791:
        /*0048*/ 	.byte	0x04, 0x17
        /*004a*/ 	.short	(.L_5793 - .L_5792)
.L_5792:
        /*004c*/ 	.word	0x00000000
        /*0050*/ 	.short	0x0006
        /*0052*/ 	.short	0x0030
        /*0054*/ 	.byte	0x00, 0xf0, 0x11, 0x00


	//----- nvinfo : EIATTR_KPARAM_INFO
	.align		4
.L_5793:
        /*0058*/ 	.byte	0x04, 0x17
        /*005a*/ 	.short	(.L_5795 - .L_5794)
.L_5794:
        /*005c*/ 	.word	0x00000000
        /*0060*/ 	.short	0x0005
        /*0062*/ 	.short	0x0028
        /*0064*/ 	.byte	0x00, 0xf5, 0x21, 0x00


	//----- nvinfo : EIATTR_KPARAM_INFO
	.align		4
.L_5795:
        /*0068*/ 	.byte	0x04, 0x17
        /*006a*/ 	.short	(.L_5797 - .L_5796)
.L_5796:
        /*006c*/ 	.word	0x00000000
        /*0070*/ 	.short	0x0004
        /*0072*/ 	.short	0x0020
        /*0074*/ 	.byte	0x00, 0xf5, 0x21, 0x00


	//----- nvinfo : EIATTR_KPARAM_INFO
	.align		4
.L_5797:
        /*0078*/ 	.byte	0x04, 0x17
        /*007a*/ 	.short	(.L_5799 - .L_5798)
.L_5798:
        /*007c*/ 	.word	0x00000000
        /*0080*/ 	.short	0x0003
        /*0082*/ 	.short	0x0018
        /*0084*/ 	.byte	0x00, 0xf0, 0x11, 0x00


	//----- nvinfo : EIATTR_KPARAM_INFO
	.align		4
.L_5799:
        /*0088*/ 	.byte	0x04, 0x17
        /*008a*/ 	.short	(.L_5801 - .L_5800)
.L_5800:
        /*008c*/ 	.word	0x00000000
        /*0090*/ 	.short	0x0002
        /*0092*/ 	.short	0x0010
        /*0094*/ 	.byte	0x00, 0xf5, 0x21, 0x00


	//----- nvinfo : EIATTR_KPARAM_INFO
	.align		4
.L_5801:
        /*0098*/ 	.byte	0x04, 0x17
        /*009a*/ 	.short	(.L_5803 - .L_5802)
.L_5802:
        /*009c*/ 	.word	0x00000000
        /*00a0*/ 	.short	0x0001
        /*00a2*/ 	.short	0x0008
        /*00a4*/ 	.byte	0x00, 0xf5, 0x21, 0x00


	//----- nvinfo : EIATTR_KPARAM_INFO
	.align		4
.L_5803:
        /*00a8*/ 	.byte	0x04, 0x17
        /*00aa*/ 	.short	(.L_5805 - .L_5804)
.L_5804:
        /*00ac*/ 	.word	0x00000000
        /*00b0*/ 	.short	0x0000
        /*00b2*/ 	.short	0x0000
        /*00b4*/ 	.byte	0x00, 0xf5, 0x21, 0x00


	//----- nvinfo : EIATTR_SPARSE_MMA_MASK
	.align		4
.L_5805:
        /*00b8*/ 	.byte	0x03, 0x50
        /*00ba*/ 	.short	0x0000


	//----- nvinfo : EIATTR_MAXREG_COUNT
	.align		4
        /*00bc*/ 	.byte	0x03, 0x1b
        /*00be*/ 	.short	0x00ff


	//----- nvinfo : EIATTR_MERCURY_ISA_VERSION
	.align		4
        /*00c0*/ 	.byte	0x03, 0x5f
        /*00c2*/ 	.short	0x0101


	//----- nvinfo : EIATTR_COOP_GROUP_MASK_REGIDS
	.align		4
        /*00c4*/ 	.byte	0x04, 0x29
        /*00c6*/ 	.short	(.L_5807 - .L_5806)


	//   ....[0]....
.L_5806:
        /*00c8*/ 	.word	0xffffffff


	//   ....[1]....
        /*00cc*/ 	.word	0xffffffff


	//   ....[2]....
        /*00d0*/ 	.word	0xffffffff


	//   ....[3]....
        /*00d4*/ 	.word	0xffffffff


	//   ....[4]....
        /*00d8*/ 	.word	0xffffffff


	//   ....[5]....
        /*00dc*/ 	.word	0xffffffff


	//   ....[6]....
        /*00e0*/ 	.word	0xffffffff


	//   ....[7]....
        /*00e4*/ 	.word	0xffffffff


	//   ....[8]....
        /*00e8*/ 	.word	0xffffffff


	//   ....[9]....
        /*00ec*/ 	.word	0xffffffff


	//   ....[10]....
        /*00f0*/ 	.word	0xffffffff


	//   ....[11]....
        /*00f4*/ 	.word	0xffffffff


	//   ....[12]....
        /*00f8*/ 	.word	0xffffffff


	//   ....[13]....
        /*00fc*/ 	.word	0xffffffff


	//   ....[14]....
        /*0100*/ 	.word	0xffffffff


	//----- nvinfo : EIATTR_COOP_GROUP_INSTR_OFFSETS
	.align		4
.L_5807:
        /*0104*/ 	.byte	0x04, 0x28
        /*0106*/ 	.short	(.L_5809 - .L_5808)


	//   ....[0]....
.L_5808:
        /*0108*/ 	.word	0x00000f90


	//   ....[1]....
        /*010c*/ 	.word	0x00000fd0


	//   ....[2]....
        /*0110*/ 	.word	0x00001090


	//   ....[3]....
        /*0114*/ 	.word	0x00001110


	//   ....[4]....
        /*0118*/ 	.word	0x00001230


	//   ....[5]....
        /*011c*/ 	.word	0x00001240


	//   ....[6]....
        /*0120*/ 	.word	0x00001250


	//   ....[7]....
        /*0124*/ 	.word	0x00001290


	//   ....[8]....
        /*0128*/ 	.word	0x000012f0


	//   ....[9]....
        /*012c*/ 	.word	0x00001310


	//   ....[10]....
        /*0130*/ 	.word	0x00001320


	//   ....[11]....
        /*0134*/ 	.word	0x00001360


	//   ....[12]....
        /*0138*/ 	.word	0x000013b0


	//   ....[13]....
        /*013c*/ 	.word	0x000013c0


	//   ....[14]....
        /*0140*/ 	.word	0x000013f0


	//----- nvinfo : EIATTR_VRC_CTA_INIT_COUNT
	.align		4
.L_5809:
        /*0144*/ 	.byte	0x02, 0x4a
	.zero		1
	.zero		1


	//----- nvinfo : EIATTR_EXIT_INSTR_OFFSETS
	.align		4
        /*0148*/ 	.byte	0x04, 0x1c
        /*014a*/ 	.short	(.L_5811 - .L_5810)


	//   ....[0]....
.L_5810:
        /*014c*/ 	.word	0x00000080


	//   ....[1]....
        /*0150*/ 	.word	0x00001980


	//   ....[2]....
        /*0154*/ 	.word	0x000019a0


	//   ....[3]....
        /*0158*/ 	.word	0x00001e10


	//   ....[4]....
        /*015c*/ 	.word	0x00002030


	//   ....[5]....
        /*0160*/ 	.word	0x00002190


	//   ....[6]....
        /*0164*/ 	.word	0x00002260


	//----- nvinfo : EIATTR_MAX_THREADS
	.align		4
.L_5811:
        /*0168*/ 	.byte	0x04, 0x05
        /*016a*/ 	.short	(.L_5813 - .L_5812)
.L_5812:
        /*016c*/ 	.word	0x00000080
        /*0170*/ 	.word	0x00000001
        /*0174*/ 	.word	0x00000001


	//----- nvinfo : EIATTR_CRS_STACK_SIZE
	.align		4
.L_5813:
        /*0178*/ 	.byte	0x04, 0x1e
        /*017a*/ 	.short	(.L_5815 - .L_5814)
.L_5814:
        /*017c*/ 	.word	0x00000000


	//----- nvinfo : EIATTR_CBANK_PARAM_SIZE
	.align		4
.L_5815:
        /*0180*/ 	.byte	0x03, 0x19
        /*0182*/ 	.short	0x0048


	//----- nvinfo : EIATTR_PARAM_CBANK
	.align		4
        /*0184*/ 	.byte	0x04, 0x0a
        /*0186*/ 	.short	(.L_5817 - .L_5816)
	.align		4
.L_5816:
        /*0188*/ 	.word	index@(.nv.constant0._ZN4vllm3moe10topkGatingILi16ELi512ELi4ELi16ELi32EjfLNS0_11ScoringFuncE1EEEvPKT5_PKbPfiPT4_PiiiibPKf)
        /*018c*/ 	.short	0x0380
        /*018e*/ 	.short	0x0048


	//----- nvinfo : EIATTR_SW_WAR
	.align		4
.L_5817:
        /*0190*/ 	.byte	0x04, 0x36
        /*0192*/ 	.short	(.L_5819 - .L_5818)
.L_5818:
        /*0194*/ 	.word	0x00000008
.L_5819:


//--------------------- .nv.info._ZN4vllm3moe10topkGatingILi8ELi256ELi4ELi16ELi32EjfLNS0_11ScoringFuncE1EEEvPKT5_PKbPfiPT4_PiiiibPKf --------------------------
	.section	.nv.info._ZN4vllm3moe10topkGatingILi8ELi256ELi4ELi16ELi32EjfLNS0_11ScoringFuncE1EEEvPKT5_PKbPfiPT4_PiiiibPKf,"",@"SHT_CUDA_INFO"
	.sectionflags	@""
	.align	4


	//----- nvinfo : EIATTR_CUDA_API_VERSION
	.align		4
        /*0000*/ 	.byte	0x04, 0x37
        /*0002*/ 	.short	(.L_5821 - .L_5820)
.L_5820:
        /*0004*/ 	.word	0x00000082


	//----- nvinfo : EIATTR_KPARAM_INFO
	.align		4
.L_5821:
        /*0008*/ 	.byte	0x04, 0x17
        /*000a*/ 	.short	(.L_5823 - .L_5822)
.L_5822:
        /*000c*/ 	.word	0x00000000
        /*0010*/ 	.short	0x000a
        /*0012*/ 	.short	0x0040
        /*0014*/ 	.byte	0x00, 0xf5, 0x21, 0x00


	//----- nvinfo : EIATTR_KPARAM_INFO
	.align		4
.L_5823:
        /*0018*/ 	.byte	0x04, 0x17
        /*001a*/ 	.short	(.L_5825 - .L_5824)
.L_5824:
        /*001c*/ 	.word	0x00000000
        /*0020*/ 	.short	0x0009
        /*0022*/ 	.short	0x003c
        /*0024*/ 	.byte	0x00, 0xf0, 0x05, 0x00


	//----- nvinfo : EIATTR_KPARAM_INFO
	.align		4
.L_5825:
        /*0028*/ 	.byte	0x04, 0x17
        /*002a*/ 	.short	(.L_5827 - .L_5826)
.L_5826:
        /*002c*/ 	.word	0x00000000
        /*0030*/ 	.short	0x0008
        /*0032*/ 	.short	0x0038
        /*0034*/ 	.byte	0x00, 0xf0, 0x11, 0x00


	//----- nvinfo : EIATTR_KPARAM_INFO
	.align		4
.L_5827:
        /*0038*/ 	.byte	0x04, 0x17
        /*003a*/ 	.short	(.L_5829 - .L_5828)
.L_5828:
        /*003c*/ 	.word	0x00000000
        /*0040*/ 	.short	0x0007
        /*0042*/ 	.short	0x0034
        /*0044*/ 	.byte	0x00, 0xf0, 0x11, 0x00


	//----- nvinfo : EIATTR_KPARAM_INFO
	.align		4
.L_5829:
        /*0048*/ 	.byte	0x04, 0x17
        /*004a*/ 	.short	(.L_5831 - .L_5830)
.L_5830:
        /*004c*/ 	.word	0x00000000
        /*0050*/ 	.short	0x0006
        /*0052*/ 	.short	0x0030
        /*0054*/ 	.byte	0x00, 0xf0, 0x11, 0x00


	//----- nvinfo : EIATTR_KPARAM_INFO
	.align		4
.L_5831:
        /*0058*/ 	.byte	0x04, 0x17
        /*005a*/ 	.short	(.L_5833 - .L_5832)
.L_5832:
        /*005c*/ 	.word	0x00000000
        /*0060*/ 	.short	0x0005
        /*0062*/ 	.short	0x0028
        /*0064*/ 	.byte	0x00, 0xf5, 0x21, 0x00


	//----- nvinfo : EIATTR_KPARAM_INFO
	.align		4
.L_5833:
        /*0068*/ 	.byte	0x04, 0x17
        /*006a*/ 	.short	(.L_5835 - .L_5834)
.L_5834:
        /*006c*/ 	.word	0x00000000
        /*0070*/ 	.short	0x0004
        /*0072*/ 	.short	0x0020
        /*0074*/ 	.byte	0x00, 0xf5, 0x21, 0x00


	//----- nvinfo : EIATTR_KPARAM_INFO
	.align		4
.L_5835:
        /*0078*/ 	.byte	0x04, 0x17
        /*007a*/ 	.short	(.L_5837 - .L_5836)
.L_5836:
        /*007c*/ 	.word	0x00000000
        /*0080*/ 	.short	0x0003
        /*0082*/ 	.short	0x0018
        /*0084*/ 	.byte	0x00, 0xf0, 0x11, 0x00


	//----- nvinfo : EIATTR_KPARAM_INFO
	.align		4
.L_5837:
        /*0088*/ 	.byte	0x04, 0x17
        /*008a*/ 	.short	(.L_5839 - .L_5838)
.L_5838:
        /*008c*/ 	.word	0x00000000
        /*0090*/ 	.short	0x0002
        /*0092*/ 	.short	0x0010
        /*0094*/ 	.byte	0x00, 0xf5, 0x21, 0x00


	//----- nvinfo : EIATTR_KPARAM_INFO
	.align		4
.L_5839:
        /*0098*/ 	.byte	0x04, 0x17
        /*009a*/ 	.short	(.L_5841 - .L_5840)
.L_5840:
        /*009c*/ 	.word	0x00000000
        /*00a0*/ 	.short	0x0001
        /*00a2*/ 	.short	0x0008
        /*00a4*/ 	.byte	0x00, 0xf5, 0x21, 0x00


	//----- nvinfo : EIATTR_KPARAM_INFO
	.align		4
.L_5841:
        /*00a8*/ 	.byte	0x04, 0x17
        /*00aa*/ 	.short	(.L_5843 - .L_5842)
.L_5842:
        /*00ac*/ 	.word	0x00000000
        /*00b0*/ 	.short	0x0000
        /*00b2*/ 	.short	0x0000
        /*00b4*/ 	.byte	0x00, 0xf5, 0x21, 0x00


	//----- nvinfo : EIATTR_SPARSE_MMA_MASK
	.align		4
.L_5843:
        /*00b8*/ 	.byte	0x03, 0x50
        /*00ba*/ 	.short	0x0000


	//----- nvinfo : EIATTR_MAXREG_COUNT
	.align		4
        /*00bc*/ 	.byte	0x03, 0x1b
        /*00be*/ 	.short	0x00ff


	//----- nvinfo : EIATTR_MERCURY_ISA_VERSION
	.align		4
        /*00c0*/ 	.byte	0x03, 0x5f
        /*00c2*/ 	.short	0x0101


	//----- nvinfo : EIATTR_COOP_GROUP_MASK_REGIDS
	.align		4
        /*00c4*/ 	.byte	0x04, 0x29
        /*00c6*/ 	.short	(.L_5845 - .L_5844)


	//   ....[0]....
.L_5844:
        /*00c8*/ 	.word	0xffffffff


	//   ....[1]....
        /*00cc*/ 	.word	0xffffffff


	//   ....[2]....
        /*00d0*/ 	.word	0xffffffff


	//   ....[3]....
        /*00d4*/ 	.word	0xffffffff


	//   ....[4]....
        /*00d8*/ 	.word	0xffffffff


	//   ....[5]....
        /*00dc*/ 	.word	0xffffffff


	//   ....[6]....
        /*00e0*/ 	.word	0xffffffff


	//   ....[7]....
        /*00e4*/ 	.word	0xffffffff


	//   ....[8]....
        /*00e8*/ 	.word	0xffffffff


	//   ....[9]....
        /*00ec*/ 	.word	0xffffffff


	//   ....[10]....
        /*00f0*/ 	.word	0xffffffff


	//   ....[11]....
        /*00f4*/ 	.word	0xffffffff


	//   ....[12]....
        /*00f8*/ 	.word	0xffffffff


	//   ....[13]....
        /*00fc*/ 	.word	0xffffffff


	//   ....[14]....
        /*0100*/ 	.word	0xffffffff


	//----- nvinfo : EIATTR_COOP_GROUP_INSTR_OFFSETS
	.align		4
.L_5845:
        /*0104*/ 	.byte	0x04, 0x28
        /*0106*/ 	.short	(.L_5847 - .L_5846)


	//   ....[0]....
.L_5846:
        /*0108*/ 	.word	0x00000910


	//   ....[1]....
        /*010c*/ 	.word	0x00000950


	//   ....[2]....
        /*0110*/ 	.word	0x00000980


	//   ....[3]....
        /*0114*/ 	.word	0x000009f0


	//   ....[4]....
        /*0118*/ 	.word	0x00000a10


	//   ....[5]....
        /*011c*/ 	.word	0x00000a60


	//   ....[6]....
        /*0120*/ 	.word	0x00000a80


	//   ....[7]....
        /*0124*/ 	.word	0x00000aa0


	//   ....[8]....
        /*0128*/ 	.word	0x00000b00


	//   ....[9]....
        /*012c*/ 	.word	0x00000b20


	//   ....[10]....
        /*0130*/ 	.word	0x00000b40


	//   ....[11]....
        /*0134*/ 	.word	0x00000bb0


	//   ....[12]....
        /*0138*/ 	.word	0x00000bc0


	//   ....[13]....
        /*013c*/ 	.word	0x00000c00


	//   ....[14]....
        /*0140*/ 	.word	0x00000c20


	//----- nvinfo : EIATTR_VRC_CTA_INIT_COUNT
	.align		4
.L_5847:
        /*0144*/ 	.byte	0x02, 0x4a
	.zero		1
	.zero		1


	//----- nvinfo : EIATTR_EXIT_INSTR_OFFSETS
	.align		4
        /*0148*/ 	.byte	0x04, 0x1c
        /*014a*/ 	.short	(.L_5849 - .L_5848)


	//   ....[0]....
.L_5848:
        /*014c*/ 	.word	0x00000080


	//   ....[1]....
        /*0150*/ 	.word	0x00001090


	//   ....[2]....
        /*0154*/ 	.word	0x000010b0


	//   ....[3]....
        /*0158*/ 	.word	0x00001520


	//   ....[4]....
        /*015c*/ 	.word	0x00001740


	//   ....[5]....
        /*0160*/ 	.word	0x000018a0


	//   ....[6]....
        /*0164*/ 	.word	0x00001970


	//----- nvinfo : EIATTR_MAX_THREADS
	.align		4
.L_5849:
        /*0168*/ 	.byte	0x04, 0x05
        /*016a*/ 	.short	(.L_5851 - .L_5850)
.L_5850:
        /*016c*/ 	.word	0x00000080
        /*0170*/ 	.word	0x00000001
        /*0174*/ 	.word	0x00000001


	//----- nvinfo : EIATTR_CRS_STACK_SIZE
	.align		4
.L_5851:
        /*0178*/ 	.byte	0x04, 0x1e
        /*017a*/ 	.short	(.L_5853 - .L_5852)
.L_5852:
        /*017c*/ 	.word	0x00000000


	//----- nvinfo : EIATTR_CBANK_PARAM_SIZE
	.align		4
.L_5853:
        /*0180*/ 	.byte	0x03, 0x19
        /*0182*/ 	.short	0x0048


	//----- nvinfo : EIATTR_PARAM_CBANK
	.align		4
        /*0184*/ 	.byte	0x04, 0x0a
        /*0186*/ 	.short	(.L_5855 - .L_5854)
	.align		4
.L_5854:
        /*0188*/ 	.word	index@(.nv.constant0._ZN4vllm3moe10topkGatingILi8ELi256ELi4ELi16ELi32EjfLNS0_11ScoringFuncE1EEEvPKT5_PKbPfiPT4_PiiiibPKf)
        /*018c*/ 	.short	0x0380
        /*018e*/ 	.short	0x0048


	//----- nvinfo : EIATTR_SW_WAR
	.align		4
.L_5855:
        /*0190*/ 	.byte	0x04, 0x36
        /*0192*/ 	.short	(.L_5857 - .L_5856)
.L_5856:
        /*0194*/ 	.word	0x00000008
.L_5857:


//--------------------- .nv.info._ZN4vllm3moe10topkGatingILi4ELi128ELi4ELi16ELi32EjfLNS0_11ScoringFuncE1EEEvPKT5_PKbPfiPT4_PiiiibPKf --------------------------
	.section	.nv.info._ZN4vllm3moe10topkGatingILi4ELi128ELi4ELi16ELi32EjfLNS0_11ScoringFuncE1EEEvPKT5_PKbPfiPT4_PiiiibPKf,"",@"SHT_CUDA_INFO"
	.sectionflags	@""
	.align	4


	//----- nvinfo : EIATTR_CUDA_API_VERSION
	.align		4
        /*0000*/ 	.byte	0x04, 0x37
        /*0002*/ 	.short	(.L_5859 - .L_5858)
.L_5858:
        /*0004*/ 	.word	0x00000082


	//----- nvinfo : EIATTR_KPARAM_INFO
	.align		4
.L_5859:
        /*0008*/ 	.byte	0x04, 0x17
        /*000a*/ 	.short	(.L_5861 - .L_5860)
.L_5860:
        /*000c*/ 	.word	0x00000000
        /*0010*/ 	.short	0x000a
        /*0012*/ 	.short	0x0040
        /*0014*/ 	.byte	0x00, 0xf5, 0x21, 0x00


	//----- nvinfo : EIATTR_KPARAM_INFO
	.align		4
.L_5861:
        /*0018*/ 	.byte	0x04, 0x17
        /*001a*/ 	.short	(.L_5863 - .L_5862)
.L_5862:
        /*001c*/ 	.word	0x00000000
        /*0020*/ 	.short	0x0009
        /*0022*/ 	.short	0x003c
        /*0024*/ 	.byte	0x00, 0xf0, 0x05, 0x00


	//----- nvinfo : EIATTR_KPARAM_INFO
	.align		4
.L_5863:
        /*0028*/ 	.byte	0x04, 0x17
        /*002a*/ 	.short	(.L_5865 - .L_5864)
.L_5864:
        /*002c*/ 	.word	0x00000000
        /*0030*/ 	.short	0x0008
        /*0032*/ 	.short	0x0038
        /*0034*/ 	.byte	0x00, 0xf0, 0x11, 0x00


	//----- nvinfo : EIATTR_KPARAM_INFO
	.align		4
.L_5865:
        /*0038*/ 	.byte	0x04, 0x17
        /*003a*/ 	.short	(.L_5867 - .L_5866)
.L_5866:
        /*003c*/ 	.word	0x00000000
        /*0040*/ 	.short	0x0007
        /*0042*/ 	.short	0x0034
        /*0044*/ 	.byte	0x00, 0xf0, 0x11, 0x00


	//----- nvinfo : EIATTR_KPARAM_INFO
	.align		4
.L_5867:
        /*0048*/ 	.byte	0x04, 0x17
        /*004a*/ 	.short	(.L_5869 - .L_5868)
.L_5868:
        /*004c*/ 	.word	0x00000000
        /*0050*/ 	.short	0x0006
        /*0052*/ 	.short	0x0030
        /*0054*/ 	.byte	0x00, 0xf0, 0x11, 0x00


	//----- nvinfo : EIATTR_KPARAM_INFO
	.align		4
.L_5869:
        /*0058*/ 	.byte	0x04, 0x17
        /*005a*/ 	.short	(.L_5871 - .L_5870)
.L_5870:
        /*005c*/ 	.word	0x00000000
        /*0060*/ 	.short	0x0005
        /*0062*/ 	.short	0x0028
        /*0064*/ 	.byte	0x00, 0xf5, 0x21, 0x00


	//----- nvinfo : EIATTR_KPARAM_INFO
	.align		4
.L_5871:
        /*0068*/ 	.byte	0x04, 0x17
        /*006a*/ 	.short	(.L_5873 - .L_5872)
.L_5872:
        /*006c*/ 	.word	0x00000000
        /*0070*/ 	.short	0x0004
        /*0072*/ 	.short	0x0020
        /*0074*/ 	.byte	0x00, 0xf5, 0x21, 0x00


	//----- nvinfo : EIATTR_KPARAM_INFO
	.align		4
.L_5873:
        /*0078*/ 	.byte	0x04, 0x17
        /*007a*/ 	.short	(.L_5875 - .L_5874)
.L_5874:
        /*007c*/ 	.word	0x00000000
        /*0080*/ 	.short	0x0003
        /*0082*/ 	.short	0x0018
        /*0084*/ 	.byte	0x00, 0xf0, 0x11, 0x00


	//----- nvinfo : EIATTR_KPARAM_INFO
	.align		4
.L_5875:
        /*0088*/ 	.byte	0x04, 0x17
        /*008a*/ 	.short	(.L_5877 - .L_5876)
.L_5876:
        /*008c*/ 	.word	0x00000000
        /*0090*/ 	.short	0x0002
        /*0092*/ 	.short	0x0010
        /*0094*/ 	.byte	0x00, 0xf5, 0x21, 0x00


	//----- nvinfo : EIATTR_KPARAM_INFO
	.align		4
.L_5877:
        /*0098*/ 	.byte	0x04, 0x17
        /*009a*/ 	.short	(.L_5879 - .L_5878)
.L_5878:
        /*009c*/ 	.word	0x00000000
        /*00a0*/ 	.short	0x0001
        /*00a2*/ 	.short	0x0008
        /*00a4*/ 	.byte	0x00, 0xf5, 0x21, 0x00


	//----- nvinfo : EIATTR_KPARAM_INFO
	.align		4
.L_5879:
        /*00a8*/ 	.byte	0x04, 0x17
        /*00aa*/ 	.short	(.L_5881 - .L_5880)
.L_5880:
        /*00ac*/ 	.word	0x00000000
        /*00b0*/ 	.short	0x0000
        /*00b2*/ 	.short	0x0000
        /*00b4*/ 	.byte	0x00, 0xf5, 0x21, 0x00


	//----- nvinfo : EIATTR_SPARSE_MMA_MASK
	.align		4
.L_5881:
        /*00b8*/ 	.byte	0x03, 0x50
        /*00ba*/ 	.short	0x0000


	//----- nvinfo : EIATTR_MAXREG_COUNT
	.align		4
        /*00bc*/ 	.byte	0x03, 0x1b
        /*00be*/ 	.short	0x00ff


	//----- nvinfo : EIATTR_MERCURY_ISA_VERSION
	.align		4
        /*00c0*/ 	.byte	0x03, 0x5f
        /*00c2*/ 	.short	0x0101


	//----- nvinfo : EIATTR_COOP_GROUP_MASK_REGIDS
	.align		4
        /*00c4*/ 	.byte	0x04, 0x29
        /*00c6*/ 	.short	(.L_5883 - .L_5882)


	//   ....[0]....
.L_5882:
        /*00c8*/ 	.word	0xffffffff


	//   ....[1]....
        /*00cc*/ 	.word	0xffffffff


	//   ....[2]....
        /*00d0*/ 	.word	0xffffffff


	//   ....[3]....
        /*00d4*/ 	.word	0xffffffff


	//   ....[4]....
        /*00d8*/ 	.word	0xffffffff


	//   ....[5]....
        /*00dc*/ 	.word	0xffffffff


	//   ....[6]....
        /*00e0*/ 	.word	0xffffffff


	//   ....[7]....
        /*00e4*/ 	.word	0xffffffff


	//   ....[8]....
        /*00e8*/ 	.word	0xffffffff


	//   ....[9]....
        /*00ec*/ 	.word	0xffffffff


	//   ....[10]....
        /*00f0*/ 	.word	0xffffffff


	//   ....[11]....
        /*00f4*/ 	.word	0xffffffff


	//   ....[12]....
        /*00f8*/ 	.word	0xffffffff


	//   ....[13]....
        /*00fc*/ 	.word	0xffffffff


	//   ....[14]....
        /*0100*/ 	.word	0xffffffff


	//----- nvinfo : EIATTR_COOP_GROUP_INSTR_OFFSETS
	.align		4
.L_5883:
        /*0104*/ 	.byte	0x04, 0x28
        /*0106*/ 	.short	(.L_5885 - .L_5884)


	//   ....[0]....
.L_5884:
        /*0108*/ 	.word	0x000005d0


	//   ....[1]....
        /*010c*/ 	.word	0x000005f0


	//   ....[2]....
        /*0110*/ 	.word	0x00000660


	//   ....[3]....
        /*0114*/ 	.word	0x00000690


	//   ....[4]....
        /*0118*/ 	.word	0x000006b0


	//   ....[5]....
        /*011c*/ 	.word	0x00000730


	//   ....[6]....
        /*0120*/ 	.word	0x00000740


	//   ....[7]....
        /*0124*/ 	.word	0x00000750


	//   ....[8]....
        /*0128*/ 	.word	0x000007d0


	//   ....[9]....
        /*012c*/ 	.word	0x000007f0


	//   ....[10]....
        /*0130*/ 	.word	0x00000800


	//   ....[11]....
        /*0134*/ 	.word	0x00000830


	//   ....[12]....
        /*0138*/ 	.word	0x00000890


	//   ....[13]....
        /*013c*/ 	.word	0x000008b0


	//   ....[14]....
        /*0140*/ 	.word	0x000008c0


	//----- nvinfo : EIATTR_VRC_CTA_INIT_COUNT
	.align		4
.L_5885:
        /*0144*/ 	.byte	0x02, 0x4a
	.zero		1
	.zero		1


	//----- nvinfo : EIATTR_EXIT_INSTR_OFFSETS
	.align		4
        /*0148*/ 	.byte	0x04, 0x1c
        /*014a*/ 	.short	(.L_5887 - .L_5886)


	//   ....[0]....
.L_5886:
        /*014c*/ 	.word	0x00000080


	//   ....[1]....
        /*0150*/ 	.word	0x00000cc0


	//   ....[2]....
        /*0154*/ 	.word	0x00000ce0


	//   ....[3]....
        /*0158*/ 	.word	0x00001150


	//   ....[4]....
        /*015c*/ 	.word	0x00001370


	//   ....[5]....
        /*0160*/ 	.word	0x000014d0


	//   ....[6]....
        /*0164*/ 	.word	0x000015a0


	//----- nvinfo : EIATTR_MAX_THREADS
	.align		4
.L_5887:
        /*0168*/ 	.byte	0x04, 0x05
        /*016a*/ 	.short	(.L_5889 - .L_5888)
.L_5888:
        /*016c*/ 	.word	0x00000080
        /*0170*/ 	.word	0x00000001
        /*0174*/ 	.word	0x00000001


	//----- nvinfo : EIATTR_CRS_STACK_SIZE
	.align		4
.L_5889:
        /*0178*/ 	.byte	0x04, 0x1e
        /*017a*/ 	.short	(.L_5891 - .L_5890)
.L_5890:
        /*017c*/ 	.word	0x00000000


	//----- nvinfo : EIATTR_CBANK_PARAM_SIZE
	.align		4
.L_5891:
        /*0180*/ 	.byte	0x03, 0x19
        /*0182*/ 	.short	0x0048


	//----- nvinfo : EIATTR_PARAM_CBANK
	.align		4
        /*0184*/ 	.byte	0x04, 0x0a
        /*0186*/ 	.short	(.L_5893 - .L_5892)
	.align		4
.L_5892:
        /*0188*/ 	.word	index@(.nv.constant0._ZN4vllm3moe10topkGatingILi4ELi128ELi4ELi16ELi32EjfLNS0_11ScoringFuncE1EEEvPKT5_PKbPfiPT4_PiiiibPKf)
        /*018c*/ 	.short	0x0380
        /*018e*/ 	.short	0x0048


	//----- nvinfo : EIATTR_SW_WAR
	.align		4
.L_5893:
        /*0190*/ 	.byte	0x04, 0x36
        /*0192*/ 	.short	(.L_5895 - .L_5894)
.L_5894:
        /*0194*/ 	.word	0x00000008
.L_5895:


//--------------------- .nv.info._ZN4vllm3moe10topkGatingILi4ELi64ELi4ELi16ELi32EjfLNS0_11ScoringFuncE1EEEvPKT5_PKbPfiPT4_PiiiibPKf --------------------------
	.section	.nv.info._ZN4vllm3moe10topkGatingILi4ELi64ELi4ELi16ELi32EjfLNS0_11ScoringFuncE1EEEvPKT5_PKbPfiPT4_PiiiibPKf,"",@"SHT_CUDA_INFO"
	.sectionflags	@""
	.align	4


	//----- nvinfo : EIATTR_CUDA_API_VERSION
	.align		4
        /*0000*/ 	.byte	0x04, 0x37
        /*0002*/ 	.short	(.L_5897 - .L_5896)
.L_5896:
        /*0004*/ 	.word	0x00000082


	//----- nvinfo : EIATTR_KPARAM_INFO
	.align		4
.L_5897:
        /*0008*/ 	.byte	0x04, 0x17
        /*000a*/ 	.short	(.L_5899 - .L_5898)
.L_5898:
        /*000c*/ 	.word	0x00000000
        /*0010*/ 	.short	0x000a
        /*0012*/ 	.short	0x0040
        /*0014*/ 	.byte	0x00, 0xf5, 0x21, 0x00


	//----- nvinfo : EIATTR_KPARAM_INFO
	.align		4
.L_5899:
        /*0018*/ 	.byte	0x04, 0x17
        /*001a*/ 	.short	(.L_5901 - .L_5900)
.L_5900:
        /*001c*/ 	.word	0x00000000
        /*0020*/ 	.short	0x0009
        /*0022*/ 	.short	0x003c
        /*0024*/ 	.byte	0x00, 0xf0, 0x05, 0x00


	//----- nvinfo : EIATTR_KPARAM_INFO
	.align		4
.L_5901:
        /*0028*/ 	.byte	0x04, 0x17
        /*002a*/ 	.short	(.L_5903 - .L_5902)
.L_5902:
        /*002c*/ 	.word	0x00000000
        /*0030*/ 	.short	0x0008
        /*0032*/ 	.short	0x0038
        /*0034*/ 	.byte	0x00, 0xf0, 0x11, 0x00


	//----- nvinfo : EIATTR_KPARAM_INFO
	.align		4
.L_5903:
        /*0038*/ 	.byte	0x04, 0x17
        /*003a*/ 	.short	(.L_5905 - .L_5904)
.L_5904:
        /*003c*/ 	.word	0x00000000
        /*0040*/ 	.short	0x0007
        /*0042*/ 	.short	0x0034
        /*0044*/ 	.byte	0x00, 0xf0, 0x11, 0x00


	//----- nvinfo : EIATTR_KPARAM_INFO
	.align		4
.L_5905:
        /*0048*/ 	.byte	0x04, 0x17
        /*004a*/ 	.short	(.L_5907 - .L_5906)
.L_5906:
        /*004c*/ 	.word	0x00000000
        /*0050*/ 	.short	0x0006
        /*0052*/ 	.short	0x0030
        /*0054*/ 	.byte	0x00, 0xf0, 0x11, 0x00


	//----- nvinfo : EIATTR_KPARAM_INFO
	.align		4
.L_5907:
        /*0058*/ 	.byte	0x04, 0x17
        /*005a*/ 	.short	(.L_5909 - .L_5908)
.L_5908:
        /*005c*/ 	.word	0x00000000
        /*0060*/ 	.short	0x0005
        /*0062*/ 	.short	0x0028
        /*0064*/ 	.byte	0x00, 0xf5, 0x21, 0x00


	//----- nvinfo : EIATTR_KPARAM_INFO
	.align		4
.L_5909:
        /*0068*/ 	.byte	0x04, 0x17
        /*006a*/ 	.short	(.L_5911 - .L_5910)
.L_5910:
        /*006c*/ 	.word	0x00000000
        /*0070*/ 	.short	0x0004
        /*0072*/ 	.short	0x0020
        /*0074*/ 	.byte	0x00, 0xf5, 0x21, 0x00


	//----- nvinfo : EIATTR_KPARAM_INFO
	.align		4
.L_5911:
        /*0078*/ 	.byte	0x04, 0x17
        /*007a*/ 	.short	(.L_5913 - .L_5912)
.L_5912:
        /*007c*/ 	.word	0x00000000
        /*0080*/ 	.short	0x0003
        /*0082*/ 	.short	0x0018
        /*0084*/ 	.byte	0x00, 0xf0, 0x11, 0x00


	//----- nvinfo : EIATTR_KPARAM_INFO
	.align		4
.L_5913:
        /*0088*/ 	.byte	0x04, 0x17
        /*008a*/ 	.short	(.L_5915 - .L_5914)
.L_5914:
        /*008c*/ 	.word	0x00000000
        /*0090*/ 	.short	0x0002
        /*0092*/ 	.short	0x0010
        /*0094*/ 	.byte	0x00, 0xf5, 0x21, 0x00


	//----- nvinfo : EIATTR_KPARAM_INFO
	.align		4
.L_5915:
        /*0098*/ 	.byte	0x04, 0x17
        /*009a*/ 	.short	(.L_5917 - .L_5916)
.L_5916:
        /*009c*/ 	.word	0x00000000
        /*00a0*/ 	.short	0x0001
        /*00a2*/ 	.short	0x0008
        /*00a4*/ 	.byte	0x00, 0xf5, 0x21, 0x00


	//----- nvinfo : EIATTR_KPARAM_INFO
	.align		4
.L_5917:
        /*00a8*/ 	.byte	0x04, 0x17
        /*00aa*/ 	.short	(.L_5919 - .L_5918)
.L_5918:
        /*00ac*/ 	.word	0x00000000
        /*00b0*/ 	.short	0x0000
        /*00b2*/ 	.short	0x0000
        /*00b4*/ 	.byte	0x00, 0xf5, 0x21, 0x00


	//----- nvinfo : EIATTR_SPARSE_MMA_MASK
	.align		4
.L_5919:
        /*00b8*/ 	.byte	0x03, 0x50
        /*00ba*/ 	.short	0x0000


	//----- nvinfo : EIATTR_MAXREG_COUNT
	.align		4
        /*00bc*/ 	.byte	0x03, 0x1b
        /*00be*/ 	.short	0x00ff


	//----- nvinfo : EIATTR_MERCURY_ISA_VERSION
	.align		4
        /*00c0*/ 	.byte	0x03, 0x5f
        /*00c2*/ 	.short	0x0101


	//----- nvinfo : EIATTR_COOP_GROUP_MASK_REGIDS
	.align		4
        /*00c4*/ 	.byte	0x04, 0x29
        /*00c6*/ 	.short	(.L_5921 - .L_5920)


	//   ....[0]....
.L_5920:
        /*00c8*/ 	.word	0xffffffff


	//   ....[1]....
        /*00cc*/ 	.word	0xffffffff


	//   ....[2]....
        /*00d0*/ 	.word	0xffffffff


	//   ....[3]....
        /*00d4*/ 	.word	0xffffffff


	//   ....[4]....
        /*00d8*/ 	.word	0xffffffff


	//   ....[5]....
        /*00dc*/ 	.word	0xffffffff


	//   ....[6]....
        /*00e0*/ 	.word	0xffffffff


	//   ....[7]....
        /*00e4*/ 	.word	0xffffffff


	//   ....[8]....
        /*00e8*/ 	.word	0xffffffff


	//   ....[9]....
        /*00ec*/ 	.word	0xffffffff


	//   ....[10]....
        /*00f0*/ 	.word	0xffffffff


	//   ....[11]....
        /*00f4*/ 	.word	0xffffffff


	//----- nvinfo : EIATTR_COOP_GROUP_INSTR_OFFSETS
	.align		4
.L_5921:
        /*00f8*/ 	.byte	0x04, 0x28
        /*00fa*/ 	.short	(.L_5923 - .L_5922)


	//   ....[0]....
.L_5922:
        /*00fc*/ 	.word	0x000005e0


	//   ....[1]....
        /*0100*/ 	.word	0x00000610


	//   ....[2]....
        /*0104*/ 	.word	0x00000680


	//   ....[3]....
        /*0108*/ 	.word	0x000006a0


	//   ....[4]....
        /*010c*/ 	.word	0x000006c0


	//   ....[5]....
        /*0110*/ 	.word	0x00000740


	//   ....[6]....
        /*0114*/ 	.word	0x00000760


	//   ....[7]....
        /*0118*/ 	.word	0x00000770


	//   ....[8]....
        /*011c*/ 	.word	0x000007a0


	//   ....[9]....
        /*0120*/ 	.word	0x00000800


	//   ....[10]....
        /*0124*/ 	.word	0x00000820


	//   ....[11]....
        /*0128*/ 	.word	0x00000830


	//----- nvinfo : EIATTR_VRC_CTA_INIT_COUNT
	.align		4
.L_5923:
        /*012c*/ 	.byte	0x02, 0x4a
	.zero		1
	.zero		1


	//----- nvinfo : EIATTR_EXIT_INSTR_OFFSETS
	.align		4
        /*0130*/ 	.byte	0x04, 0x1c
        /*0132*/ 	.short	(.L_5925 - .L_5924)


	//   ....[0]....
.L_5924:
        /*0134*/ 	.word	0x00000090


	//   ....[1]....
        /*0138*/ 	.word	0x00000c30


	//   ....[2]....
        /*013c*/ 	.word	0x00000c50


	//   ....[3]....
        /*0140*/ 	.word	0x000010c0


	//   ....[4]....
        /*0144*/ 	.word	0x000012e0


	//   ....[5]....
        /*0148*/ 	.word	0x00001440


	//   ....[6]....
        /*014c*/ 	.word	0x00001510


	//----- nvinfo : EIATTR_MAX_THREADS
	.align		4
.L_5925:
        /*0150*/ 	.byte	0x04, 0x05
        /*0152*/ 	.short	(.L_5927 - .L_5926)
.L_5926:
        /*0154*/ 	.word	0x00000080
        /*0158*/ 	.word	0x00000001
        /*015c*/ 	.word	0x00000001


	//----- nvinfo : EIATTR_CRS_STACK_SIZE
	.align		4
.L_5927:
        /*0160*/ 	.byte	0x04, 0x1e
        /*0162*/ 	.short	(.L_5929 - .L_5928)
.L_5928:
        /*0164*/ 	.word	0x00000000


	//----- nvinfo : EIATTR_CBANK_PARAM_SIZE
	.align		4
.L_5929:
        /*0168*/ 	.byte	0x03, 0x19
        /*016a*/ 	.short	0x0048


	//----- nvinfo : EIATTR_PARAM_CBANK
	.align		4
        /*016c*/ 	.byte	0x04, 0x0a
        /*016e*/ 	.short	(.L_5931 - .L_5930)
	.align		4
.L_5930:
        /*0170*/ 	.word	index@(.nv.constant0._ZN4vllm3moe10topkGatingILi4ELi64ELi4ELi16ELi32EjfLNS0_11ScoringFuncE1EEEvPKT5_PKbPfiPT4_PiiiibPKf)
        /*0174*/ 	.short	0x0380
        /*0176*/ 	.short	0x0048


	//----- nvinfo : EIATTR_SW_WAR
	.align		4
.L_5931:
        /*0178*/ 	.byte	0x04, 0x36
        /*017a*/ 	.short	(.L_5933 - .L_5932)
.L_5932:
        /*017c*/ 	.word	0x00000008
.L_5933:


//--------------------- .nv.info._ZN4vllm3moe10topkGatingILi4ELi32ELi4ELi16ELi32EjfLNS0_11ScoringFuncE1EEEvPKT5_PKbPfiPT4_PiiiibPKf --------------------------
	.section	.nv.info._ZN4vllm3moe10topkGatingILi4ELi32ELi4ELi16ELi32EjfLNS0_11ScoringFuncE1EEEvPKT5_PKbPfiPT4_PiiiibPKf,"",@"SHT_CUDA_INFO"
	.sectionflags	@""
	.align	4


	//----- nvinfo : EIATTR_CUDA_API_VERSION
	.align		4
        /*0000*/ 	.byte	0x04, 0x37
        /*0002*/ 	.short	(.L_5935 - .L_5934)
.L_5934:
        /*0004*/ 	.word	0x00000082


	//----- nvinfo : EIATTR_KPARAM_INFO
	.align		4
.L_5935:
        /*0008*/ 	.byte	0x04, 0x17
        /*000a*/ 	.short	(.L_5937 - .L_5936)
.L_5936:
        /*000c*/ 	.word	0x00000000
        /*0010*/ 	.short	0x000a
        /*0012*/ 	.short	0x0040
        /*0014*/ 	.byte	0x00, 0xf5, 0x21, 0x00


	//----- nvinfo : EIATTR_KPARAM_INFO
	.align		4
.L_5937:
        /*0018*/ 	.byte	0x04, 0x17
        /*001a*/ 	.short	(.L_5939 - .L_5938)
.L_5938:
        /*001c*/ 	.word	0x00000000
        /*0020*/ 	.short	0x0009
        /*0022*/ 	.short	0x003c
        /*0024*/ 	.byte	0x00, 0xf0, 0x05, 0x00


	//----- nvinfo : EIATTR_KPARAM_INFO
	.align		4
.L_5939:
        /*0028*/ 	.byte	0x04, 0x17
        /*002a*/ 	.short	(.L_5941 - .L_5940)
.L_5940:
        /*002c*/ 	.word	0x00000000
        /*0030*/ 	.short	0x0008
        /*0032*/ 	.short	0x0038
        /*0034*/ 	.byte	0x00, 0xf0, 0x11, 0x00


	//----- nvinfo : EIATTR_KPARAM_INFO
	.align		4
.L_5941:
        /*0038*/ 	.byte	0x04, 0x17
        /*003a*/ 	.short	(.L_5943 - .L_5942)
.L_5942:
        /*003c*/ 	.word	0x00000000
        /*0040*/ 	.short	0x0007
        /*0042*/ 	.short	0x0034
        /*0044*/ 	.byte	0x00, 0xf0, 0x11, 0x00


	//----- nvinfo : EIATTR_KPARAM_INFO
	.align		4
.L_5943:
        /*0048*/ 	.byte	0x04, 0x17
        /*004a*/ 	.short	(.L_5945 - .L_5944)
.L_5944:
        /*004c*/ 	.word	0x00000000
        /*0050*/ 	.short	0x0006
        /*0052*/ 	.short	0x0030
        /*0054*/ 	.byte	0x00, 0xf0, 0x11, 0x00


	//----- nvinfo : EIATTR_KPARAM_INFO
	.align		4
.L_5945:
        /*0058*/ 	.byte	0x04, 0x17
        /*005a*/ 	.short	(.L_5947 - .L_5946)
.L_5946:
        /*005c*/ 	.word	0x00000000
        /*0060*/ 	.short	0x0005
        /*0062*/ 	.short	0x0028
        /*0064*/ 	.byte	0x00, 0xf5, 0x21, 0x00


	//----- nvinfo : EIATTR_KPARAM_INFO
	.align		4
.L_5947:
        /*0068*/ 	.byte	0x04, 0x17
        /*006a*/ 	.short	(.L_5949 - .L_5948)
.L_5948:
        /*006c*/ 	.word	0x00000000
        /*0070*/ 	.short	0x0004
        /*0072*/ 	.short	0x0020
        /*0074*/ 	.byte	0x00, 0xf5, 0x21, 0x00


	//----- nvinfo : EIATTR_KPARAM_INFO
	.align		4
.L_5949:
        /*0078*/ 	.byte	0x04, 0x17
        /*007a*/ 	.short	(.L_5951 - .L_5950)
.L_5950:
        /*007c*/ 	.word	0x00000000
        /*0080*/ 	.short	0x0003
        /*0082*/ 	.short	0x0018
        /*0084*/ 	.byte	0x00, 0xf0, 0x11, 0x00


	//----- nvinfo : EIATTR_KPARAM_INFO
	.align		4
.L_5951:
        /*0088*/ 	.byte	0x04, 0x17
        /*008a*/ 	.short	(.L_5953 - .L_5952)
.L_5952:
        /*008c*/ 	.word	0x00000000
        /*0090*/ 	.short	0x0002
        /*0092*/ 	.short	0x0010
        /*0094*/ 	.byte	0x00, 0xf5, 0x21, 0x00


	//----- nvinfo : EIATTR_KPARAM_INFO
	.align		4
.L_5953:
        /*0098*/ 	.byte	0x04, 0x17
        /*009a*/ 	.short	(.L_5955 - .L_5954)
.L_5954:
        /*009c*/ 	.word	0x00000000
        /*00a0*/ 	.short	0x0001
        /*00a2*/ 	.short	0x0008
        /*00a4*/ 	.byte	0x00, 0xf5, 0x21, 0x00


	//----- nvinfo : EIATTR_KPARAM_INFO
	.align		4
.L_5955:
        /*00a8*/ 	.byte	0x04, 0x17
        /*00aa*/ 	.short	(.L_5957 - .L_5956)
.L_5956:
        /*00ac*/ 	.word	0x00000000
        /*00b0*/ 	.short	0x0000
        /*00b2*/ 	.short	0x0000
        /*00b4*/ 	.byte	0x00, 0xf5, 0x21, 0x00


	//----- nvinfo : EIATTR_SPARSE_MMA_MASK
	.align		4
.L_5957:
        /*00b8*/ 	.byte	0x03, 0x50
        /*00ba*/ 	.short	0x0000


	//----- nvinfo : EIATTR_MAXREG_COUNT
	.align		4
        /*00bc*/ 	.byte	0x03, 0x1b
        /*00be*/ 	.short	0x00ff


	//----- nvinfo : EIATTR_MERCURY_ISA_VERSION
	.align		4
        /*00c0*/ 	.byte	0x03, 0x5f
        /*00c2*/ 	.short	0x0101


	//----- nvinfo : EIATTR_COOP_GROUP_MASK_REGIDS
	.align		4
        /*00c4*/ 	.byte	0x04, 0x29
        /*00c6*/ 	.short	(.L_5959 - .L_5958)


	//   ....[0]....
.L_5958:
        /*00c8*/ 	.word	0xffffffff


	//   ....[1]....
        /*00cc*/ 	.word	0xffffffff


	//   ....[2]....
        /*00d0*/ 	.word	0xffffffff


	//   ....[3]....
        /*00d4*/ 	.word	0xffffffff


	//   ....[4]....
        /*00d8*/ 	.word	0xffffffff


	//   ....[5]....
        /*00dc*/ 	.word	0xffffffff


	//   ....[6]....
        /*00e0*/ 	.word	0xffffffff


	//   ....[7]....
        /*00e4*/ 	.word	0xffffffff


	//   ....[8]....
        /*00e8*/ 	.word	0xffffffff


	//----- nvinfo : EIATTR_COOP_GROUP_INSTR_OFFSETS
	.align		4
.L_5959:
        /*00ec*/ 	.byte	0x04, 0x28
        /*00ee*/ 	.short	(.L_5961 - .L_5960)


	//   ....[0]....
.L_5960:
        /*00f0*/ 	.word	0x000005e0


	//   ....[1]....
        /*00f4*/ 	.word	0x00000610


	//   ....[2]....
        /*00f8*/ 	.word	0x00000650


	//   ....[3]....
        /*00fc*/ 	.word	0x000006c0


	//   ....[4]....
        /*0100*/ 	.word	0x000006e0


	//   ....[5]....
        /*0104*/ 	.word	0x000006f0


	//   ....[6]....
        /*0108*/ 	.word	0x00000760


	//   ....[7]....
        /*010c*/ 	.word	0x00000780


	//   ....[8]....
        /*0110*/ 	.word	0x00000790


	//----- nvinfo : EIATTR_VRC_CTA_INIT_COUNT
	.align		4
.L_5961:
        /*0114*/ 	.byte	0x02, 0x4a
	.zero		1
	.zero		1


	//----- nvinfo : EIATTR_EXIT_INSTR_OFFSETS
	.align		4
        /*0118*/ 	.byte	0x04, 0x1c
        /*011a*/ 	.short	(.L_5963 - .L_5962)


	//   ....[0]....
.L_5962:
        /*011c*/ 	.word	0x00000090


	//   ....[1]....
        /*0120*/ 	.word	0x00000b80


	//   ....[2]....
        /*0124*/ 	.word	0x00000ba0


	//   ....[3]....
        /*0128*/ 	.word	0x00001010


	//   ....[4]....
        /*012c*/ 	.word	0x00001230


	//   ....[5]....
        /*0130*/ 	.word	0x00001390


	//   ....[6]....
        /*0134*/ 	.word	0x00001460


	//----- nvinfo : EIATTR_MAX_THREADS
	.align		4
.L_5963:
        /*0138*/ 	.byte	0x04, 0x05
        /*013a*/ 	.short	(.L_5965 - .L_5964)
.L_5964:
        /*013c*/ 	.word	0x00000080
        /*0140*/ 	.word	0x00000001
        /*0144*/ 	.word	0x00000001


	//----- nvinfo : EIATTR_CRS_STACK_SIZE
	.align		4
.L_5965:
        /*0148*/ 	.byte	0x04, 0x1e
        /*014a*/ 	.short	(.L_5967 - .L_5966)
.L_5966:
        /*014c*/ 	.word	0x00000000


	//----- nvinfo : EIATTR_CBANK_PARAM_SIZE
	.align		4
.L_5967:
        /*0150*/ 	.byte	0x03, 0x19
        /*0152*/ 	.short	0x0048


	//----- nvinfo : EIATTR_PARAM_CBANK
	.align		4
        /*0154*/ 	.byte	0x04, 0x0a
        /*0156*/ 	.short	(.L_5969 - .L_5968)
	.align		4
.L_5968:
        /*0158*/ 	.word	index@(.nv.constant0._ZN4vllm3moe10topkGatingILi4ELi32ELi4ELi16ELi32EjfLNS0_11ScoringFuncE1EEEvPKT5_PKbPfiPT4_PiiiibPKf)
        /*015c*/ 	.short	0x0380
        /*015e*/ 	.short	0x0048


	//----- nvinfo : EIATTR_SW_WAR
	.align		4
.L_5969:
        /*0160*/ 	.byte	0x04, 0x36
        /*0162*/ 	.short	(.L_5971 - .L_5970)
.L_5970:
        /*0164*/ 	.word	0x00000008
.L_5971:


//--------------------- .nv.info._ZN4vllm3moe10topkGatingILi4ELi16ELi4ELi16ELi32EjfLNS0_11ScoringFuncE1EEEvPKT5_PKbPfiPT4_PiiiibPKf --------------------------
	.section	.nv.info._ZN4vllm3moe10topkGatingILi4ELi16ELi4ELi16ELi32EjfLNS0_11ScoringFuncE1EEEvPKT5_PKbPfiPT4_PiiiibPKf,"",@"SHT_CUDA_INFO"
	.sectionflags	@""
	.align	4


	//----- nvinfo : EIATTR_CUDA_API_VERSION
	.align		4
        /*0000*/ 	.byte	0x04, 0x37
        /*0002*/ 	.short	(.L_5973 - .L_5972)
.L_5972:
        /*0004*/ 	.word	0x00000082


	//----- nvinfo : EIATTR_KPARAM_INFO
	.align		4
.L_5973:
        /*0008*/ 	.byte	0x04, 0x17
        /*000a*/ 	.short	(.L_5975 - .L_5974)
.L_5974:
        /*000c*/ 	.word	0x00000000
        /*0010*/ 	.short	0x000a
        /*0012*/ 	.short	0x0040
        /*0014*/ 	.byte	0x00, 0xf5, 0x21, 0x00


	//----- nvinfo : EIATTR_KPARAM_INFO
	.align		4
.L_5975:
        /*0018*/ 	.byte	0x04, 0x17
        /*001a*/ 	.short	(.L_5977 - .L_5976)
.L_5976:
        /*001c*/ 	.word	0x00000000
        /*0020*/ 	.short	0x0009
        /*0022*/ 	.short	0x003c
        /*0024*/ 	.byte	0x00, 0xf0, 0x05, 0x00


	//----- nvinfo : EIATTR_KPARAM_INFO
	.align		4
.L_5977:
        /*0028*/ 	.byte	0x04, 0x17
        /*002a*/ 	.short	(.L_5979 - .L_5978)
.L_5978:
        /*002c*/ 	.word	0x00000000
        /*0030*/ 	.short	0x0008
        /*0032*/ 	.short	0x0038
        /*0034*/ 	.byte	0x00, 0xf0, 0x11, 0x00


	//----- nvinfo : EIATTR_KPARAM_INFO
	.align		4
.L_5979:
        /*0038*/ 	.byte	0x04, 0x17
        /*003a*/ 	.short	(.L_5981 - .L_5980)
.L_5980:
        /*003c*/ 	.word	0x00000000
        /*0040*/ 	.short	0x0007
        /*0042*/ 	.short	0x0034
        /*0044*/ 	.byte	0x00, 0xf0, 0x11, 0x00


	//----- nvinfo : EIATTR_KPARAM_INFO
	.align		4
.L_5981:
        /*0048*/ 	.byte	0x04, 0x17
        /*004a*/ 	.short	(.L_5983 - .L_5982)
.L_5982:
        /*004c*/ 	.word	0x00000000
        /*0050*/ 	.short	0x0006
        /*0052*/ 	.short	0x0030
        /*0054*/ 	.byte	0x00, 0xf0, 0x11, 0x00


	//----- nvinfo : EIATTR_KPARAM_INFO
	.align		4
.L_5983:
        /*0058*/ 	.byte	0x04, 0x17
        /*005a*/ 	.short	(.L_5985 - .L_5984)
.L_5984:
        /*005c*/ 	.word	0x00000000
        /*0060*/ 	.short	0x0005
        /*0062*/ 	.short	0x0028
        /*0064*/ 	.byte	0x00, 0xf5, 0x21, 0x00


	//----- nvinfo : EIATTR_KPARAM_INFO
	.align		4
.L_5985:
        /*0068*/ 	.byte	0x04, 0x17
        /*006a*/ 	.short	(.L_5987 - .L_5986)
.L_5986:
        /*006c*/ 	.word	0x00000000
        /*0070*/ 	.short	0x0004
        /*0072*/ 	.short	0x0020
        /*0074*/ 	.byte	0x00, 0xf5, 0x21, 0x00


	//----- nvinfo : EIATTR_KPARAM_INFO
	.align		4
.L_5987:
        /*0078*/ 	.byte	0x04, 0x17
        /*007a*/ 	.short	(.L_5989 - .L_5988)
.L_5988:
        /*007c*/ 	.word	0x00000000
        /*0080*/ 	.short	0x0003
        /*0082*/ 	.short	0x0018
        /*0084*/ 	.byte	0x00, 0xf0, 0x11, 0x00


	//----- nvinfo : EIATTR_KPARAM_INFO
	.align		4
.L_5989:
        /*0088*/ 	.byte	0x04, 0x17
        /*008a*/ 	.short	(.L_5991 - .L_5990)
.L_5990:
        /*008c*/ 	.word	0x00000000
        /*0090*/ 	.short	0x0002
        /*0092*/ 	.short	0x0010
        /*0094*/ 	.byte	0x00, 0xf5, 0x21, 0x00


	//----- nvinfo : EIATTR_KPARAM_INFO
	.align		4
.L_5991:
        /*0098*/ 	.byte	0x04, 0x17
        /*009a*/ 	.short	(.L_5993 - .L_5992)
.L_5992:
        /*009c*/ 	.word	0x00000000
        /*00a0*/ 	.short	0x0001
        /*00a2*/ 	.short	0x0008
        /*00a4*/ 	.byte	0x00, 0xf5, 0x21, 0x00


	//----- nvinfo : EIATTR_KPARAM_INFO
	.align		4
.L_5993:
        /*00a8*/ 	.byte	0x04, 0x17
        /*00aa*/ 	.short	(.L_5995 - .L_5994)
.L_5994:
        /*00ac*/ 	.word	0x00000000
        /*00b0*/ 	.short	0x0000
        /*00b2*/ 	.short	0x0000
        /*00b4*/ 	.byte	0x00, 0xf5, 0x21, 0x00


	//----- nvinfo : EIATTR_SPARSE_MMA_MASK
	.align		4
.L_5995:
        /*00b8*/ 	.byte	0x03, 0x50
        /*00ba*/ 	.short	0x0000


	//----- nvinfo : EIATTR_MAXREG_COUNT
	.align		4
        /*00bc*/ 	.byte	0x03, 0x1b
        /*00be*/ 	.short	0x00ff


	//----- nvinfo : EIATTR_MERCURY_ISA_VERSION
	.align		4
        /*00c0*/ 	.byte	0x03, 0x5f
        /*00c2*/ 	.short	0x0101


	//----- nvinfo : EIATTR_COOP_GROUP_MASK_REGIDS
	.align		4
        /*00c4*/ 	.byte	0x04, 0x29
        /*00c6*/ 	.short	(.L_5997 - .L_5996)


	//   ....[0]....
.L_5996:
        /*00c8*/ 	.word	0xffffffff


	//   ....[1]....
        /*00cc*/ 	.word	0xffffffff


	//   ....[2]....
        /*00d0*/ 	.word	0xffffffff


	//   ....[3]....
        /*00d4*/ 	.word	0xffffffff


	//   ....[4]....
        /*00d8*/ 	.word	0xffffffff


	//   ....[5]....
        /*00dc*/ 	.word	0xffffffff


	//----- nvinfo : EIATTR_COOP_GROUP_INSTR_OFFSETS
	.align		4
.L_5997:
        /*00e0*/ 	.byte	0x04, 0x28
        /*00e2*/ 	.short	(.L_5999 - .L_5998)


	//   ....[0]....
.L_5998:
        /*00e4*/ 	.word	0x000005d0


	//   ....[1]....
        /*00e8*/ 	.word	0x00000610


	//   ....[2]....
        /*00ec*/ 	.word	0x00000650


	//   ....[3]....
        /*00f0*/ 	.word	0x000006c0


	//   ....[4]....
        /*00f4*/ 	.word	0x000006e0


	//   ....[5]....
        /*00f8*/ 	.word	0x000006f0


	//----- nvinfo : EIATTR_VRC_CTA_INIT_COUNT
	.align		4
.L_5999:
        /*00fc*/ 	.byte	0x02, 0x4a
	.zero		1
	.zero		1


	//----- nvinfo : EIATTR_EXIT_INSTR_OFFSETS
	.align		4
        /*0100*/ 	.byte	0x04, 0x1c
        /*0102*/ 	.short	(.L_6001 - .L_6000)


	//   ....[0]....
.L_6000:
        /*0104*/ 	.word	0x00000090


	//   ....[1]....
        /*0108*/ 	.word	0x00000ae0


	//   ....[2]....
        /*010c*/ 	.word	0x00000b00


	//   ....[3]....
        /*0110*/ 	.word	0x00000f70


	//   ....[4]....
        /*0114*/ 	.word	0x00001190


	//   ....[5]....
        /*0118*/ 	.word	0x000012f0


	//   ....[6]....
        /*011c*/ 	.word	0x000013c0


	//----- nvinfo : EIATTR_MAX_THREADS
	.align		4
.L_6001:
        /*0120*/ 	.byte	0x04, 0x05
        /*0122*/ 	.short	(.L_6003 - .L_6002)
.L_6002:
        /*0124*/ 	.word	0x00000080
        /*0128*/ 	.word	0x00000001
        /*012c*/ 	.word	0x00000001


	//----- nvinfo : EIATTR_CRS_STACK_SIZE
	.align		4
.L_6003:
        /*0130*/ 	.byte	0x04, 0x1e
        /*0132*/ 	.short	(.L_6005 - .L_6004)
.L_6004:
        /*0134*/ 	.word	0x00000000


	//----- nvinfo : EIATTR_CBANK_PARAM_SIZE
	.align		4
.L_6005:
        /*0138*/ 	.byte	0x03, 0x19
        /*013a*/ 	.short	0x0048


	//----- nvinfo : EIATTR_PARAM_CBANK
	.align		4
        /*013c*/ 	.byte	0x04, 0x0a
        /*013e*/ 	.short	(.L_6007 - .L_6006)
	.align		4
.L_6006:
        /*0140*/ 	.word	index@(.nv.constant0._ZN4vllm3moe10topkGatingILi4ELi16ELi4ELi16ELi32EjfLNS0_11ScoringFuncE1EEEvPKT5_PKbPfiPT4_PiiiibPKf)
        /*0144*/ 	.short	0x0380
        /*0146*/ 	.short	0x0048


	//----- nvinfo : EIATTR_SW_WAR
	.align		4
.L_6007:
        /*0148*/ 	.byte	0x04, 0x36
        /*014a*/ 	.short	(.L_6009 - .L_6008)
.L_6008:
        /*014c*/ 	.word	0x00000008
.L_6009:


//--------------------- .nv.info._ZN4vllm3moe10topkGatingILi4ELi8ELi4ELi16ELi32EjfLNS0_11ScoringFuncE1EEEvPKT5_PKbPfiPT4_PiiiibPKf --------------------------
	.section	.nv.info._ZN4vllm3moe10topkGatingILi4ELi8ELi4ELi16ELi32EjfLNS0_11ScoringFuncE1EEEvPKT5_PKbPfiPT4_PiiiibPKf,"",@"SHT_CUDA_INFO"
	.sectionflags	@""
	.align	4


	//----- nvinfo : EIATTR_CUDA_API_VERSION
	.align		4
        /*0000*/ 	.byte	0x04, 0x37
        /*0002*/ 	.short	(.L_6011 - .L_6010)
.L_6010:
        /*0004*/ 	.word	0x00000082


	//----- nvinfo : EIATTR_KPARAM_INFO
	.align		4
.L_6011:
        /*0008*/ 	.byte	0x04, 0x17
        /*000a*/ 	.short	(.L_6013 - .L_6012)
.L_6012:
        /*000c*/ 	.word	0x00000000
        /*0010*/ 	.short	0x000a
        /*0012*/ 	.short	0x0040
        /*0014*/ 	.byte	0x00, 0xf5, 0x21, 0x00


	//----- nvinfo : EIATTR_KPARAM_INFO
	.align		4
.L_6013:
        /*0018*/ 	.byte	0x04, 0x17
        /*001a*/ 	.short	(.L_6015 - .L_6014)
.L_6014:
        /*001c*/ 	.word	0x00000000
        /*0020*/ 	.short	0x0009
        /*0022*/ 	.short	0x003c
        /*0024*/ 	.byte	0x00, 0xf0, 0x05, 0x00


	//----- nvinfo : EIATTR_KPARAM_INFO
	.align		4
.L_6015:
        /*0028*/ 	.byte	0x04, 0x17
        /*002a*/ 	.short	(.L_6017 - .L_6016)
.L_6016:
        /*002c*/ 	.word	0x00000000
        /*0030*/ 	.short	0x0008
        /*0032*/ 	.short	0x0038
        /*0034*/ 	.byte	0x00, 0xf0, 0x11, 0x00


	//----- nvinfo : EIATTR_KPARAM_INFO
	.align		4
.L_6017:
        /*0038*/ 	.byte	0x04, 0x17
        /*003a*/ 	.short	(.L_6019 - .L_6018)
.L_6018:
        /*003c*/ 	.word	0x00000000
        /*0040*/ 	.short	0x0007
        /*0042*/ 	.short	0x0034
        /*0044*/ 	.byte	0x00, 0xf0, 0x11, 0x00


	//----- nvinfo : EIATTR_KPARAM_INFO
	.align		4
.L_6019:
        /*0048*/ 	.byte	0x04, 0x17
        /*004a*/ 	.short	(.L_6021 - .L_6020)
.L_6020:
        /*004c*/ 	.word	0x00000000
        /*0050*/ 	.short	0x0006
        /*0052*/ 	.short	0x0030
        /*0054*/ 	.byte	0x00, 0xf0, 0x11, 0x00


	//----- nvinfo : EIATTR_KPARAM_INFO
	.align		4
.L_6021:
        /*0058*/ 	.byte	0x04, 0x17
        /*005a*/ 	.short	(.L_6023 - .L_6022)
.L_6022:
        /*005c*/ 	.word	0x00000000
        /*0060*/ 	.short	0x0005
        /*0062*/ 	.short	0x0028
        /*0064*/ 	.byte	0x00, 0xf5, 0x21, 0x00


	//----- nvinfo : EIATTR_KPARAM_INFO
	.align		4
.L_6023:
        /*0068*/ 	.byte	0x04, 0x17
        /*006a*/ 	.short	(.L_6025 - .L_6024)
.L_6024:
        /*006c*/ 	.word	0x00000000
        /*0070*/ 	.short	0x0004
        /*0072*/ 	.short	0x0020
        /*0074*/ 	.byte	0x00, 0xf5, 0x21, 0x00


	//----- nvinfo : EIATTR_KPARAM_INFO
	.align		4
.L_6025:
        /*0078*/ 	.byte	0x04, 0x17
        /*007a*/ 	.short	(.L_6027 - .L_6026)
.L_6026:
        /*007c*/ 	.word	0x00000000
        /*0080*/ 	.short	0x0003
        /*0082*/ 	.short	0x0018
        /*0084*/ 	.byte	0x00, 0xf0, 0x11, 0x00


	//----- nvinfo : EIATTR_KPARAM_INFO
	.align		4
.L_6027:
        /*0088*/ 	.byte	0x04, 0x17
        /*008a*/ 	.short	(.L_6029 - .L_6028)
.L_6028:
        /*008c*/ 	.word	0x00000000
        /*0090*/ 	.short	0x0002
        /*0092*/ 	.short	0x0010
        /*0094*/ 	.byte	0x00, 0xf5, 0x21, 0x00


	//----- nvinfo : EIATTR_KPARAM_INFO
	.align		4
.L_6029:
        /*0098*/ 	.byte	0x04, 0x17
        /*009a*/ 	.short	(.L_6031 - .L_6030)
.L_6030:
        /*009c*/ 	.word	0x00000000
        /*00a0*/ 	.short	0x0001
        /*00a2*/ 	.short	0x0008
        /*00a4*/ 	.byte	0x00, 0xf5, 0x21, 0x00


	//----- nvinfo : EIATTR_KPARAM_INFO
	.align		4
.L_6031:
        /*00a8*/ 	.byte	0x04, 0x17
        /*00aa*/ 	.short	(.L_6033 - .L_6032)
.L_6032:
        /*00ac*/ 	.word	0x00000000
        /*00b0*/ 	.short	0x0000
        /*00b2*/ 	.short	0x0000
        /*00b4*/ 	.byte	0x00, 0xf5, 0x21, 0x00


	//----- nvinfo : EIATTR_SPARSE_MMA_MASK
	.align		4
.L_6033:
        /*00b8*/ 	.byte	0x03, 0x50
        /*00ba*/ 	.short	0x0000


	//----- nvinfo : EIATTR_MAXREG_COUNT
	.align		4
        /*00bc*/ 	.byte	0x03, 0x1b
        /*00be*/ 	.short	0x00ff


	//----- nvinfo : EIATTR_MERCURY_ISA_VERSION
	.align		4
        /*00c0*/ 	.byte	0x03, 0x5f
        /*00c2*/ 	.short	0x0101


	//----- nvinfo : EIATTR_COOP_GROUP_MASK_REGIDS
	.align		4
        /*00c4*/ 	.byte	0x04, 0x29
        /*00c6*/ 	.short	(.L_6035 - .L_6034)


	//   ....[0]....
.L_6034:
        /*00c8*/ 	.word	0xffffffff


	//   ....[1]....
        /*00cc*/ 	.word	0xffffffff


	//   ....[2]....
        /*00d0*/ 	.word	0xffffffff


	//   ....[3]....
        /*00d4*/ 	.word	0xffffffff


	//   ....[4]....
        /*00d8*/ 	.word	0xffffffff


	//   ....[5]....
        /*00dc*/ 	.word	0xffffffff


	//   ....[6]....
        /*00e0*/ 	.word	0xffffffff


	//   ....[7]....
        /*00e4*/ 	.word	0xffffffff


	//   ....[8]....
        /*00e8*/ 	.word	0xffffffff


	//----- nvinfo : EIATTR_COOP_GROUP_INSTR_OFFSETS
	.align		4
.L_6035:
        /*00ec*/ 	.byte	0x04, 0x28
        /*00ee*/ 	.short	(.L_6037 - .L_6036)


	//   ....[0]....
.L_6036:
        /*00f0*/ 	.word	0x000006b0


	//   ....[1]....
        /*00f4*/ 	.word	0x000006f0


	//   ....[2]....
        /*00f8*/ 	.word	0x00000710


	//   ....[3]....
        /*00fc*/ 	.word	0x00000b30


	//   ....[4]....
        /*0100*/ 	.word	0x00000b70


	//   ....[5]....
        /*0104*/ 	.word	0x00000b80


	//   ....[6]....
        /*0108*/ 	.word	0x000010c0


	//   ....[7]....
        /*010c*/ 	.word	0x000010f0


	//   ....[8]....
        /*0110*/ 	.word	0x00001100


	//----- nvinfo : EIATTR_VRC_CTA_INIT_COUNT
	.align		4
.L_6037:
        /*0114*/ 	.byte	0x02, 0x4a
	.zero		1
	.zero		1


	//----- nvinfo : EIATTR_EXIT_INSTR_OFFSETS
	.align		4
        /*0118*/ 	.byte	0x04, 0x1c
        /*011a*/ 	.short	(.L_6039 - .L_6038)


	//   ....[0]....
.L_6038:
        /*011c*/ 	.word	0x000000b0


	//   ....[1]....
        /*0120*/ 	.word	0x00001330


	//   ....[2]....
        /*0124*/ 	.word	0x00001350


	//   ....[3]....
        /*0128*/ 	.word	0x000017c0


	//   ....[4]....
        /*012c*/ 	.word	0x000019e0


	//   ....[5]....
        /*0130*/ 	.word	0x00001b40


	//   ....[6]....
        /*0134*/ 	.word	0x00001c10


	//----- nvinfo : EIATTR_MAX_THREADS
	.align		4
.L_6039:
        /*0138*/ 	.byte	0x04, 0x05
        /*013a*/ 	.short	(.L_6041 - .L_6040)
.L_6040:
        /*013c*/ 	.word	0x00000080
        /*0140*/ 	.word	0x00000001
        /*0144*/ 	.word	0x00000001


	//----- nvinfo : EIATTR_CRS_STACK_SIZE
	.align		4
.L_6041:
        /*0148*/ 	.byte	0x04, 0x1e
        /*014a*/ 	.short	(.L_6043 - .L_6042)
.L_6042:
        /*014c*/ 	.word	0x00000000


	//----- nvinfo : EIATTR_CBANK_PARAM_SIZE
	.align		4
.L_6043:
        /*0150*/ 	.byte	0x03, 0x19
        /*0152*/ 	.short	0x0048


	//----- nvinfo : EIATTR_PARAM_CBANK
	.align		4
        /*0154*/ 	.byte	0x04, 0x0a
        /*0156*/ 	.short	(.L_6045 - .L_6044)
	.align		4
.L_6044:
        /*0158*/ 	.word	index@(.nv.constant0._ZN4vllm3moe10topkGatingILi4ELi8ELi4ELi16ELi32EjfLNS0_11ScoringFuncE1EEEvPKT5_PKbPfiPT4_PiiiibPKf)
        /*015c*/ 	.short	0x0380
        /*015e*/ 	.short	0x0048


	//----- nvinfo : EIATTR_SW_WAR
	.align		4
.L_6045:
        /*0160*/ 	.byte	0x04, 0x36
        /*0162*/ 	.short	(.L_6047 - .L_6046)
.L_6046:
        /*0164*/ 	.word	0x00000008
.L_6047:


//--------------------- .nv.info._ZN4vllm3moe10topkGatingILi4ELi4ELi4ELi16ELi32EjfLNS0_11ScoringFuncE1EEEvPKT5_PKbPfiPT4_PiiiibPKf --------------------------
	.section	.nv.info._ZN4vllm3moe10topkGatingILi4ELi4ELi4ELi16ELi32EjfLNS0_11ScoringFuncE1EEEvPKT5_PKbPfiPT4_PiiiibPKf,"",@"SHT_CUDA_INFO"
	.sectionflags	@""
	.align	4


	//----- nvinfo : EIATTR_CUDA_API_VERSION
	.align		4
        /*0000*/ 	.byte	0x04, 0x37
        /*0002*/ 	.short	(.L_6049 - .L_6048)
.L_6048:
        /*0004*/ 	.word	0x00000082


	//----- nvinfo : EIATTR_KPARAM_INFO
	.align		4
.L_6049:
        /*0008*/ 	.byte	0x04, 0x17
        /*000a*/ 	.short	(.L_6051 - .L_6050)
.L_6050:
        /*000c*/ 	.word	0x00000000
        /*0010*/ 	.short	0x000a
        /*0012*/ 	.short	0x0040
        /*0014*/ 	.byte	0x00, 0xf5, 0x21, 0x00


	//----- nvinfo : EIATTR_KPARAM_INFO
	.align		4
.L_6051:
        /*0018*/ 	.byte	0x04, 0x17
        /*001a*/ 	.short	(.L_6053 - .L_6052)
.L_6052:
        /*001c*/ 	.word	0x00000000
        /*0020*/ 	.short	0x0009
        /*0022*/ 	.short	0x003c
        /*0024*/ 	.byte	0x00, 0xf0, 0x05, 0x00


	//----- nvinfo : EIATTR_KPARAM_INFO
	.align		4
.L_6053:
        /*0028*/ 	.byte	0x04, 0x17
        /*002a*/ 	.short	(.L_6055 - .L_6054)
.L_6054:
        /*002c*/ 	.word	0x00000000
        /*0030*/ 	.short	0x0008
        /*0032*/ 	.short	0x0038
        /*0034*/ 	.byte	0x00, 0xf0, 0x11, 0x00


	//----- nvinfo : EIATTR_KPARAM_INFO
	.align		4
.L_6055:
        /*0038*/ 	.byte	0x04, 0x17
        /*003a*/ 	.short	(.L_6057 - .L_6056)
.L_6056:
        /*003c*/ 	.word	0x00000000
        /*0040*/ 	.short	0x0007
        /*0042*/ 	.short	0x0034
        /*0044*/ 	.byte	0x00, 0xf0, 0x11, 0x00


	//----- nvinfo : EIATTR_KPARAM_INFO
	.align		4
.L_6057:
        /*0048*/ 	.byte	0x04, 0x17
        /*004a*/ 	.short	(.L_6059 - .L_6058)
.L_6058:
        /*004c*/ 	.word	0x00000000
        /*0050*/ 	.short	0x0006
        /*0052*/ 	.short	0x0030
        /*0054*/ 	.byte	0x00, 0xf0, 0x11, 0x00


	//----- nvinfo : EIATTR_KPARAM_INFO
	.align		4
.L_6059:
        /*0058*/ 	.byte	0x04, 0x17
        /*005a*/ 	.short	(.L_6061 - .L_6060)
.L_6060:
        /*005c*/ 	.word	0x00000000
        /*0060*/ 	.short	0x0005
        /*0062*/ 	.short	0x0028
        /*0064*/ 	.byte	0x00, 0xf5, 0x21, 0x00


	//----- nvinfo : EIATTR_KPARAM_INFO
	.align		4
.L_6061:
        /*0068*/ 	.byte	0x04, 0x17
        /*006a*/ 	.short	(.L_6063 - .L_6062)
.L_6062:
        /*006c*/ 	.word	0x00000000
        /*0070*/ 	.short	0x0004
        /*0072*/ 	.short	0x0020
        /*0074*/ 	.byte	0x00, 0xf5, 0x21, 0x00


	//----- nvinfo : EIATTR_KPARAM_INFO
	.align		4
.L_6063:
        /*0078*/ 	.byte	0x04, 0x17
        /*007a*/ 	.short	(.L_6065 - .L_6064)
.L_6064:
        /*007c*/ 	.word	0x00000000
        /*0080*/ 	.short	0x0003
        /*0082*/ 	.short	0x0018
        /*0084*/ 	.byte	0x00, 0xf0, 0x11, 0x00


	//----- nvinfo : EIATTR_KPARAM_INFO
	.align		4
.L_6065:
        /*0088*/ 	.byte	0x04, 0x17
        /*008a*/ 	.short	(.L_6067 - .L_6066)
.L_6066:
        /*008c*/ 	.word	0x00000000
        /*0090*/ 	.short	0x0002
        /*0092*/ 	.short	0x0010
        /*0094*/ 	.byte	0x00, 0xf5, 0x21, 0x00


	//----- nvinfo : EIATTR_KPARAM_INFO
	.align		4
.L_6067:
        /*0098*/ 	.byte	0x04, 0x17
        /*009a*/ 	.short	(.L_6069 - .L_6068)
.L_6068:
        /*009c*/ 	.word	0x00000000
        /*00a0*/ 	.short	0x0001
        /*00a2*/ 	.short	0x0008
        /*00a4*/ 	.byte	0x00, 0xf5, 0x21, 0x00


	//----- nvinfo : EIATTR_KPARAM_INFO
	.align		4
.L_6069:
        /*00a8*/ 	.byte	0x04, 0x17
        /*00aa*/ 	.short	(.L_6071 - .L_6070)
.L_6070:
        /*00ac*/ 	.word	0x00000000
        /*00b0*/ 	.short	0x0000
        /*00b2*/ 	.short	0x0000
        /*00b4*/ 	.byte	0x00, 0xf5, 0x21, 0x00


	//----- nvinfo : EIATTR_SPARSE_MMA_MASK
	.align		4
.L_6071:
        /*00b8*/ 	.byte	0x03, 0x50
        /*00ba*/ 	.short	0x0000


	//----- nvinfo : EIATTR_MAXREG_COUNT
	.align		4
        /*00bc*/ 	.byte	0x03, 0x1b
        /*00be*/ 	.short	0x00ff


	//----- nvinfo : EIATTR_MERCURY_ISA_VERSION
	.align		4
        /*00c0*/ 	.byte	0x03, 0x5f
        /*00c2*/ 	.short	0x0101


	//----- nvinfo : EIATTR_VRC_CTA_INIT_COUNT
	.align		4
        /*00c4*/ 	.byte	0x02, 0x4a
	.zero		1
	.zero		1


	//----- nvinfo : EIATTR_EXIT_INSTR_OFFSETS
	.align		4
        /*00c8*/ 	.byte	0x04, 0x1c
        /*00ca*/ 	.short	(.L_6073 - .L_6072)


	//   ....[0]....
.L_6072:
        /*00cc*/ 	.word	0x00000080


	//   ....[1]....
        /*00d0*/ 	.word	0x00001630


	//   ....[2]....
        /*00d4*/ 	.word	0x00001660


	//   ....[3]....
        /*00d8*/ 	.word	0x00001ad0


	//   ....[4]....
        /*00dc*/ 	.word	0x00001cf0


	//   ....[5]....
        /*00e0*/ 	.word	0x00001e50


	//   ....[6]....
        /*00e4*/ 	.word	0x00001f20


	//----- nvinfo : EIATTR_MAX_THREADS
	.align		4
.L_6073:
        /*00e8*/ 	.byte	0x04, 0x05
        /*00ea*/ 	.short	(.L_6075 - .L_6074)
.L_6074:
        /*00ec*/ 	.word	0x00000080
        /*00f0*/ 	.word	0x00000001
        /*00f4*/ 	.word	0x00000001


	//----- nvinfo : EIATTR_CBANK_PARAM_SIZE
	.align		4
.L_6075:
        /*00f8*/ 	.byte	0x03, 0x19
        /*00fa*/ 	.short	0x0048


	//----- nvinfo : EIATTR_PARAM_CBANK
	.align		4
        /*00fc*/ 	.byte	0x04, 0x0a
        /*00fe*/ 	.short	(.L_6077 - .L_6076)
	.align		4
.L_6076:
        /*0100*/ 	.word	index@(.nv.constant0._ZN4vllm3moe10topkGatingILi4ELi4ELi4ELi16ELi32EjfLNS0_11ScoringFuncE1EEEvPKT5_PKbPfiPT4_PiiiibPKf)
        /*0104*/ 	.short	0x0380
        /*0106*/ 	.short	0x0048


	//----- nvinfo : EIATTR_SW_WAR
	.align		4
.L_6077:
        /*0108*/ 	.byte	0x04, 0x36
        /*010a*/ 	.short	(.L_6079 - .L_6078)
.L_6078:
        /*010c*/ 	.word	0x00000008
.L_6079:


//--------------------- .nv.info._ZN4vllm3moe10topkGatingILi2ELi2ELi4ELi8ELi32EjfLNS0_11ScoringFuncE1EEEvPKT5_PKbPfiPT4_PiiiibPKf --------------------------
	.section	.nv.info._ZN4vllm3moe10topkGatingILi2ELi2ELi4ELi8ELi32EjfLNS0_11ScoringFuncE1EEEvPKT5_PKbPfiPT4_PiiiibPKf,"",@"SHT_CUDA_INFO"
	.sectionflags	@""
	.align	4


	//----- nvinfo : EIATTR_CUDA_API_VERSION
	.align		4
        /*0000*/ 	.byte	0x04, 0x37
        /*0002*/ 	.short	(.L_6081 - .L_6080)
.L_6080:
        /*0004*/ 	.word	0x00000082


	//----- nvinfo : EIATTR_KPARAM_INFO
	.align		4
.L_6081:
        /*0008*/ 	.byte	0x04, 0x17
        /*000a*/ 	.short	(.L_6083 - .L_6082)
.L_6082:
        /*000c*/ 	.word	0x00000000
        /*0010*/ 	.short	0x000a
        /*0012*/ 	.short	0x0040
        /*0014*/ 	.byte	0x00, 0xf5, 0x21, 0x00


	//----- nvinfo : EIATTR_KPARAM_INFO
	.align		4
.L_6083:
        /*0018*/ 	.byte	0x04, 0x17
        /*001a*/ 	.short	(.L_6085 - .L_6084)
.L_6084:
        /*001c*/ 	.word	0x00000000
        /*0020*/ 	.short	0x0009
        /*0022*/ 	.short	0x003c
        /*0024*/ 	.byte	0x00, 0xf0, 0x05, 0x00


	//----- nvinfo : EIATTR_KPARAM_INFO
	.align		4
.L_6085:
        /*0028*/ 	.byte	0x04, 0x17
        /*002a*/ 	.short	(.L_6087 - .L_6086)
.L_6086:
        /*002c*/ 	.word	0x00000000
        /*0030*/ 	.short	0x0008
        /*0032*/ 	.short	0x0038
        /*0034*/ 	.byte	0x00, 0xf0, 0x11, 0x00


	//----- nvinfo : EIATTR_KPARAM_INFO
	.align		4
.L_6087:
        /*0038*/ 	.byte	0x04, 0x17
        /*003a*/ 	.short	(.L_6089 - .L_6088)
.L_6088:
        /*003c*/ 	.word	0x00000000
        /*0040*/ 	.short	0x0007
        /*0042*/ 	.short	0x0034
        /*0044*/ 	.byte	0x00, 0xf0, 0x11, 0x00


	//----- nvinfo : EIATTR_KPARAM_INFO
	.align		4
.L_6089:
        /*0048*/ 	.byte	0x04, 0x17
        /*004a*/ 	.short	(.L_6091 - .L_6090)
.L_6090:
        /*004c*/ 	.word	0x00000000
        /*0050*/ 	.short	0x0006
        /*0052*/ 	.short	0x0030
        /*0054*/ 	.byte	0x00, 0xf0, 0x11, 0x00


	//----- nvinfo : EIATTR_KPARAM_INFO
	.align		4
.L_6091:
        /*0058*/ 	.byte	0x04, 0x17
        /*005a*/ 	.short	(.L_6093 - .L_6092)
.L_6092:
        /*005c*/ 	.word	0x00000000
        /*0060*/ 	.short	0x0005
        /*0062*/ 	.short	0x0028
        /*0064*/ 	.byte	0x00, 0xf5, 0x21, 0x00


	//----- nvinfo : EIATTR_KPARAM_INFO
	.align		4
.L_6093:
        /*0068*/ 	.byte	0x04, 0x17
        /*006a*/ 	.short	(.L_6095 - .L_6094)
.L_6094:
        /*006c*/ 	.word	0x00000000
        /*0070*/ 	.short	0x0004
        /*0072*/ 	.short	0x0020
        /*0074*/ 	.byte	0x00, 0xf5, 0x21, 0x00


	//----- nvinfo : EIATTR_KPARAM_INFO
	.align		4
.L_6095:
        /*0078*/ 	.byte	0x04, 0x17
        /*007a*/ 	.short	(.L_6097 - .L_6096)
.L_6096:
        /*007c*/ 	.word	0x00000000
        /*0080*/ 	.short	0x0003
        /*0082*/ 	.short	0x0018
        /*0084*/ 	.byte	0x00, 0xf0, 0x11, 0x00


	//----- nvinfo : EIATTR_KPARAM_INFO
	.align		4
.L_6097:
        /*0088*/ 	.byte	0x04, 0x17
        /*008a*/ 	.short	(.L_6099 - .L_6098)
.L_6098:
        /*008c*/ 	.word	0x00000000
        /*0090*/ 	.short	0x0002
        /*0092*/ 	.short	0x0010
        /*0094*/ 	.byte	0x00, 0xf5, 0x21, 0x00


	//----- nvinfo : EIATTR_KPARAM_INFO
	.align		4
.L_6099:
        /*0098*/ 	.byte	0x04, 0x17
        /*009a*/ 	.short	(.L_6101 - .L_6100)
.L_6100:
        /*009c*/ 	.word	0x00000000
        /*00a0*/ 	.short	0x0001
        /*00a2*/ 	.short	0x0008
        /*00a4*/ 	.byte	0x00, 0xf5, 0x21, 0x00


	//----- nvinfo : EIATTR_KPARAM_INFO
	.align		4
.L_6101:
        /*00a8*/ 	.byte	0x04, 0x17
        /*00aa*/ 	.short	(.L_6103 - .L_6102)
.L_6102:
        /*00ac*/ 	.word	0x00000000
        /*00b0*/ 	.short	0x0000
        /*00b2*/ 	.short	0x0000
        /*00b4*/ 	.byte	0x00, 0xf5, 0x21, 0x00


	//----- nvinfo : EIATTR_SPARSE_MMA_MASK
	.align		4
.L_6103:
        /*00b8*/ 	.byte	0x03, 0x50
        /*00ba*/ 	.short	0x0000


	//----- nvinfo : EIATTR_MAXREG_COUNT
	.align		4
        /*00bc*/ 	.byte	0x03, 0x1b
        /*00be*/ 	.short	0x00ff


	//----- nvinfo : EIATTR_MERCURY_ISA_VERSION
	.align		4
        /*00c0*/ 	.byte	0x03, 0x5f
        /*00c2*/ 	.short	0x0101


	//----- nvinfo : EIATTR_VRC_CTA_INIT_COUNT
	.align		4
        /*00c4*/ 	.byte	0x02, 0x4a
	.zero		1
	.zero		1


	//----- nvinfo : EIATTR_EXIT_INSTR_OFFSETS
	.align		4
        /*00c8*/ 	.byte	0x04, 0x1c
        /*00ca*/ 	.short	(.L_6105 - .L_6104)


	//   ....[0]....
.L_6104:
        /*00cc*/ 	.word	0x00000080


	//   ....[1]....
        /*00d0*/ 	.word	0x00001010


	//   ....[2]....
        /*00d4*/ 	.word	0x00001030


	//   ....[3]....
        /*00d8*/ 	.word	0x000014a0


	//   ....[4]....
        /*00dc*/ 	.word	0x000016c0


	//   ....[5]....
        /*00e0*/ 	.word	0x00001820


	//   ....[6]....
        /*00e4*/ 	.word	0x000018f0


	//----- nvinfo : EIATTR_MAX_THREADS
	.align		4
.L_6105:
        /*00e8*/ 	.byte	0x04, 0x05
        /*00ea*/ 	.short	(.L_6107 - .L_6106)
.L_6106:
        /*00ec*/ 	.word	0x00000080
        /*00f0*/ 	.word	0x00000001
        /*00f4*/ 	.word	0x00000001


	//----- nvinfo : EIATTR_CBANK_PARAM_SIZE
	.align		4
.L_6107:
        /*00f8*/ 	.byte	0x03, 0x19
        /*00fa*/ 	.short	0x0048


	//----- nvinfo : EIATTR_PARAM_CBANK
	.align		4
        /*00fc*/ 	.byte	0x04, 0x0a
        /*00fe*/ 	.short	(.L_6109 - .L_6108)
	.align		4
.L_6108:
        /*0100*/ 	.word	index@(.nv.constant0._ZN4vllm3moe10topkGatingILi2ELi2ELi4ELi8ELi32EjfLNS0_11ScoringFuncE1EEEvPKT5_PKbPfiPT4_PiiiibPKf)
        /*0104*/ 	.short	0x0380
        /*0106*/ 	.short	0x0048


	//----- nvinfo : EIATTR_SW_WAR
	.align		4
.L_6109:
        /*0108*/ 	.byte	0x04, 0x36
        /*010a*/ 	.short	(.L_6111 - .L_6110)
.L_6110:
        /*010c*/ 	.word	0x00000008
.L_6111:


//--------------------- .nv.info._ZN4vllm3moe10topkGatingILi1ELi1ELi4ELi4ELi32EjfLNS0_11ScoringFuncE1EEEvPKT5_PKbPfiPT4_PiiiibPKf --------------------------
	.section	.nv.info._ZN4vllm3moe10topkGatingILi1ELi1ELi4ELi4ELi32EjfLNS0_11ScoringFuncE1EEEvPKT5_PKbPfiPT4_PiiiibPKf,"",@"SHT_CUDA_INFO"
	.sectionflags	@""
	.align	4


	//----- nvinfo : EIATTR_CUDA_API_VERSION
	.align		4
        /*0000*/ 	.byte	0x04, 0x37
        /*0002*/ 	.short	(.L_6113 - .L_6112)
.L_6112:
        /*0004*/ 	.word	0x00000082


	//----- nvinfo : EIATTR_KPARAM_INFO
	.align		4
.L_6113:
        /*0008*/ 	.byte	0x04, 0x17
        /*000a*/ 	.short	(.L_6115 - .L_6114)
.L_6114:
        /*000c*/ 	.word	0x00000000
        /*0010*/ 	.short	0x000a
        /*0012*/ 	.short	0x0040
        /*0014*/ 	.byte	0x00, 0xf5, 0x21, 0x00


	//----- nvinfo : EIATTR_KPARAM_INFO
	.align		4
.L_6115:
        /*0018*/ 	.byte	0x04, 0x17
        /*001a*/ 	.short	(.L_6117 - .L_6116)
.L_6116:
        /*001c*/ 	.word	0x00000000
        /*0020*/ 	.short	0x0009
        /*0022*/ 	.short	0x003c
        /*0024*/ 	.byte	0x00, 0xf0, 0x05, 0x00


	//----- nvinfo : EIATTR_KPARAM_INFO
	.align		4
.L_6117:
        /*0028*/ 	.byte	0x04, 0x17
        /*002a*/ 	.short	(.L_6119 - .L_6118)
.L_6118:
        /*002c*/ 	.word	0x00000000
        /*0030*/ 	.short	0x0008
        /*0032*/ 	.short	0x0038
        /*0034*/ 	.byte	0x00, 0xf0, 0x11, 0x00


	//----- nvinfo : EIATTR_KPARAM_INFO
	.align		4
.L_6119:
        /*0038*/ 	.byte	0x04, 0x17
        /*003a*/ 	.short	(.L_6121 - .L_6120)
.L_6120:
        /*003c*/ 	.word	0x00000000
        /*0040*/ 	.short	0x0007
        /*0042*/ 	.short	0x0034
        /*0044*/ 	.byte	0x00, 0xf0, 0x11, 0x00


	//----- nvinfo : EIATTR_KPARAM_INFO
	.align		4
.L_6121:
        /*0048*/ 	.byte	0x04, 0x17
        /*004a*/ 	.short	(.L_6123 - .L_6122)
.L_6122:
        /*004c*/ 	.word	0x00000000
        /*0050*/ 	.short	0x0006
        /*0052*/ 	.short	0x0030
        /*0054*/ 	.byte	0x00, 0xf0, 0x11, 0x00


	//----- nvinfo : EIATTR_KPARAM_INFO
	.align		4
.L_6123:
        /*0058*/ 	.byte	0x04, 0x17
        /*005a*/ 	.short	(.L_6125 - .L_6124)
.L_6124:
        /*005c*/ 	.word	0x00000000
        /*0060*/ 	.short	0x0005
        /*0062*/ 	.short	0x0028
        /*0064*/ 	.byte	0x00, 0xf5, 0x21, 0x00


	//----- nvinfo : EIATTR_KPARAM_INFO
	.align		4
.L_6125:
        /*0068*/ 	.byte	0x04, 0x17
        /*006a*/ 	.short	(.L_6127 - .L_6126)
.L_6126:
        /*006c*/ 	.word	0x00000000
        /*0070*/ 	.short	0x0004
        /*0072*/ 	.short	0x0020
        /*0074*/ 	.byte	0x00, 0xf5, 0x21, 0x00


	//----- nvinfo : EIATTR_KPARAM_INFO
	.align		4
.L_6127:
        /*0078*/ 	.byte	0x04, 0x17
        /*007a*/ 	.short	(.L_6129 - .L_6128)
.L_6128:
        /*007c*/ 	.word	0x00000000
        /*0080*/ 	.short	0x0003
        /*0082*/ 	.short	0x0018
        /*0084*/ 	.byte	0x00, 0xf0, 0x11, 0x00


	//----- nvinfo : EIATTR_KPARAM_INFO
	.align		4
.L_6129:
        /*0088*/ 	.byte	0x04, 0x17
        /*008a*/ 	.short	(.L_6131 - .L_6130)
.L_6130:
        /*008c*/ 	.word	0x00000000
        /*0090*/ 	.short	0x0002
        /*0092*/ 	.short	0x0010
        /*0094*/ 	.byte	0x00, 0xf5, 0x21, 0x00


	//----- nvinfo : EIATTR_KPARAM_INFO
	.align		4
.L_6131:
        /*0098*/ 	.byte	0x04, 0x17
        /*009a*/ 	.short	(.L_6133 - .L_6132)
.L_6132:
        /*009c*/ 	.word	0x00000000
        /*00a0*/ 	.short	0x0001
        /*00a2*/ 	.short	0x0008
        /*00a4*/ 	.byte	0x00, 0xf5, 0x21, 0x00


	//----- nvinfo : EIATTR_KPARAM_INFO
	.align		4
.L_6133:
        /*00a8*/ 	.byte	0x04, 0x17
        /*00aa*/ 	.short	(.L_6135 - .L_6134)
.L_6134:
        /*00ac*/ 	.word	0x00000000
        /*00b0*/ 	.short	0x0000
        /*00b2*/ 	.short	0x0000
        /*00b4*/ 	.byte	0x00, 0xf5, 0x21, 0x00


	//----- nvinfo : EIATTR_SPARSE_MMA_MASK
	.align		4
.L_6135:
        /*00b8*/ 	.byte	0x03, 0x50
        /*00ba*/ 	.short	0x0000


	//----- nvinfo : EIATTR_MAXREG_COUNT
	.align		4
        /*00bc*/ 	.byte	0x03, 0x1b
        /*00be*/ 	.short	0x00ff


	//----- nvinfo : EIATTR_MERCURY_ISA_VERSION
	.align		4
        /*00c0*/ 	.byte	0x03, 0x5f
        /*00c2*/ 	.short	0x0101


	//----- nvinfo : EIATTR_VRC_CTA_INIT_COUNT
	.align		4
        /*00c4*/ 	.byte	0x02, 0x4a
	.zero		1
	.zero		1


	//----- nvinfo : EIATTR_EXIT_INSTR_OFFSETS
	.align		4
        /*00c8*/ 	.byte	0x04, 0x1c
        /*00ca*/ 	.short	(.L_6137 - .L_6136)


	//   ....[0]....
.L_6136:
        /*00cc*/ 	.word	0x00000080


	//   ....[1]....
        /*00d0*/ 	.word	0x00000900


	//   ....[2]....
        /*00d4*/ 	.word	0x00000910


	//   ....[3]....
        /*00d8*/ 	.word	0x00000d80


	//   ....[4]....
        /*00dc*/ 	.word	0x00000fa0


	//   ....[5]....
        /*00e0*/ 	.word	0x00001100


	//   ....[6]....
        /*00e4*/ 	.word	0x000011d0


	//----- nvinfo : EIATTR_MAX_THREADS
	.align		4
.L_6137:
        /*00e8*/ 	.byte	0x04, 0x05
        /*00ea*/ 	.short	(.L_6139 - .L_6138)
.L_6138:
        /*00ec*/ 	.word	0x00000080
        /*00f0*/ 	.word	0x00000001
        /*00f4*/ 	.word	0x00000001


	//----- nvinfo : EIATTR_CBANK_PARAM_SIZE
	.align		4
.L_6139:
        /*00f8*/ 	.byte	0x03, 0x19
        /*00fa*/ 	.short	0x0048


	//----- nvinfo : EIATTR_PARAM_CBANK
	.align		4
        /*00fc*/ 	.byte	0x04, 0x0a
        /*00fe*/ 	.short	(.L_6141 - .L_6140)
	.align		4
.L_6140:
        /*0100*/ 	.word	index@(.nv.constant0._ZN4vllm3moe10topkGatingILi1ELi1ELi4ELi4ELi32EjfLNS0_11ScoringFuncE1EEEvPKT5_PKbPfiPT4_PiiiibPKf)
        /*0104*/ 	.short	0x0380
        /*0106*/ 	.short	0x0048


	//----- nvinfo : EIATTR_SW_WAR
	.align		4
.L_6141:
        /*0108*/ 	.byte	0x04, 0x36
        /*010a*/ 	.short	(.L_6143 - .L_6142)
.L_6142:
        /*010c*/ 	.word	0x00000008
.L_6143:


//--------------------- .nv.info._ZN4vllm3moe10moeSigmoidILi256EfEEvPKT0_PKbPfi --------------------------
	.section	.nv.info._ZN4vllm3moe10moeSigmoidILi256EfEEvPKT0_PKbPfi,"",@"SHT_CUDA_INFO"
	.sectionflags	@""
	.align	4


	//----- nvinfo : EIATTR_CUDA_API_VERSION
	.align		4
        /*0000*/ 	.byte	0x04, 0x37
        /*0002*/ 	.short	(.L_6145 - .L_6144)
.L_6144:
        /*0004*/ 	.word	0x00000082


	//----- nvinfo : EIATTR_KPARAM_INFO
	.align		4
.L_6145:
        /*0008*/ 	.byte	0x04, 0x17
        /*000a*/ 	.short	(.L_6147 - .L_6146)
.L_6146:
        /*000c*/ 	.word	0x00000000
        /*0010*/ 	.short	0x0003
        /*0012*/ 	.short	0x0018
        /*0014*/ 	.byte	0x00, 0xf0, 0x11, 0x00


	//----- nvinfo : EIATTR_KPARAM_INFO
	.align		4
.L_6147:
        /*0018*/ 	.byte	0x04, 0x17
        /*001a*/ 	.short	(.L_6149 - .L_6148)
.L_6148:
        /*001c*/ 	.word	0x00000000
        /*0020*/ 	.short	0x0002
        /*0022*/ 	.short	0x0010
        /*0024*/ 	.byte	0x00, 0xf5, 0x21, 0x00


	//----- nvinfo : EIATTR_KPARAM_INFO
	.align		4
.L_6149:
        /*0028*/ 	.byte	0x04, 0x17
        /*002a*/ 	.short	(.L_6151 - .L_6150)
.L_6150:
        /*002c*/ 	.word	0x00000000
        /*0030*/ 	.short	0x0001
        /*0032*/ 	.short	0x0008
        /*0034*/ 	.byte	0x00, 0xf5, 0x21, 0x00


	//----- nvinfo : EIATTR_KPARAM_INFO
	.align		4
.L_6151:
        /*0038*/ 	.byte	0x04, 0x17
        /*003a*/ 	.short	(.L_6153 - .L_6152)
.L_6152:
        /*003c*/ 	.word	0x00000000
        /*0040*/ 	.short	0x0000
        /*0042*/ 	.short	0x0000
        /*0044*/ 	.byte	0x00, 0xf5, 0x21, 0x00


	//----- nvinfo : EIATTR_SPARSE_MMA_MASK
	.align		4
.L_6153:
        /*0048*/ 	.byte	0x03, 0x50
        /*004a*/ 	.short	0x0000


	//----- nvinfo : EIATTR_MAXREG_COUNT
	.align		4
        /*004c*/ 	.byte	0x03, 0x1b
        /*004e*/ 	.short	0x00ff


	//----- nvinfo : EIATTR_MERCURY_ISA_VERSION
	.align		4
        /*0050*/ 	.byte	0x03, 0x5f
        /*0052*/ 	.short	0x0101


	//----- nvinfo : EIATTR_VRC_CTA_INIT_COUNT
	.align		4
        /*0054*/ 	.byte	0x02, 0x4a
	.zero		1
	.zero		1


	//----- nvinfo : EIATTR_EXIT_INSTR_OFFSETS
	.align		4
        /*0058*/ 	.byte	0x04, 0x1c
        /*005a*/ 	.short	(.L_6155 - .L_6154)


	//   ....[0]....
.L_6154:
        /*005c*/ 	.word	0x00000120


	//   ....[1]....
        /*0060*/ 	.word	0x00000160


	//   ....[2]....
        /*0064*/ 	.word	0x00000370


	//   ....[3]....
        /*0068*/ 	.word	0x00000650


	//----- nvinfo : EIATTR_MAX_THREADS
	.align		4
.L_6155:
        /*006c*/ 	.byte	0x04, 0x05
        /*006e*/ 	.short	(.L_6157 - .L_6156)
.L_6156:
        /*0070*/ 	.word	0x00000100
        /*0074*/ 	.word	0x00000001
        /*0078*/ 	.word	0x00000001


	//----- nvinfo : EIATTR_CRS_STACK_SIZE
	.align		4
.L_6157:
        /*007c*/ 	.byte	0x04, 0x1e
        /*007e*/ 	.short	(.L_6159 - .L_6158)
.L_6158:
        /*0080*/ 	.word	0x00000000


	//----- nvinfo : EIATTR_CBANK_PARAM_SIZE
	.align		4
.L_6159:
        /*0084*/ 	.byte	0x03, 0x19
        /*0086*/ 	.short	0x001c


	//----- nvinfo : EIATTR_PARAM_CBANK
	.align		4
        /*0088*/ 	.byte	0x04, 0x0a
        /*008a*/ 	.short	(.L_6161 - .L_6160)
	.align		4
.L_6160:
        /*008c*/ 	.word	index@(.nv.constant0._ZN4vllm3moe10moeSigmoidILi256EfEEvPKT0_PKbPfi)
        /*0090*/ 	.short	0x0380
        /*0092*/ 	.short	0x001c


	//----- nvinfo : EIATTR_SW_WAR
	.align		4
.L_6161:
        /*0094*/ 	.byte	0x04, 0x36
        /*0096*/ 	.short	(.L_6163 - .L_6162)
.L_6162:
        /*0098*/ 	.word	0x00000008
.L_6163:


//--------------------- .nv.info._ZN4vllm3moe10topkGatingILi18ELi576ELi4ELi8ELi32EifLNS0_11ScoringFuncE1EEEvPKT5_PKbPfiPT4_PiiiibPKf --------------------------
	.section	.nv.info._ZN4vllm3moe10topkGatingILi18ELi576ELi4ELi8ELi32EifLNS0_11ScoringFuncE1EEEvPKT5_PKbPfiPT4_PiiiibPKf,"",@"SHT_CUDA_INFO"
	.sectionflags	@""
	.align	4


	//----- nvinfo : EIATTR_CUDA_API_VERSION
	.align		4
        /*0000*/ 	.byte	0x04, 0x37
        /*0002*/ 	.short	(.L_6165 - .L_6164)
.L_6164:
        /*0004*/ 	.word	0x00000082


	//----- nvinfo : EIATTR_KPARAM_INFO
	.align		4
.L_6165:
        /*0008*/ 	.byte	0x04, 0x17
        /*000a*/ 	.short	(.L_6167 - .L_6166)
.L_6166:
        /*000c*/ 	.word	0x00000000
        /*0010*/ 	.short	0x000a
        /*0012*/ 	.short	0x0040
        /*0014*/ 	.byte	0x00, 0xf5, 0x21, 0x00


	//----- nvinfo : EIATTR_KPARAM_INFO
	.align		4
.L_6167:
        /*0018*/ 	.byte	0x04, 0x17
        /*001a*/ 	.short	(.L_6169 - .L_6168)
.L_6168:
        /*001c*/ 	.word	0x00000000
        /*0020*/ 	.short	0x0009
        /*0022*/ 	.short	0x003c
        /*0024*/ 	.byte	0x00, 0xf0, 0x05, 0x00


	//----- nvinfo : EIATTR_KPARAM_INFO
	.align		4
.L_6169:
        /*0028*/ 	.byte	0x04, 0x17
        /*002a*/ 	.short	(.L_6171 - .L_6170)
.L_6170:
        /*002c*/ 	.word	0x00000000
        /*0030*/ 	.short	0x0008
        /*0032*/ 	.short	0x0038
        /*0034*/ 	.byte	0x00, 0xf0, 0x11, 0x00


	//----- nvinfo : EIATTR_KPARAM_INFO
	.align		4
.L_6171:
        /*0038*/ 	.byte	0x04, 0x17
        /*003a*/ 	.short	(.L_6173 - .L_6172)
.L_6172:
        /*003c*/ 	.word	0x00000000
        /*0040*/ 	.short	0x0007
        /*0042*/ 	.short	0x0034
        /*0044*/ 	.byte	0x00, 0xf0, 0x11, 0x00


	//----- nvinfo : EIATTR_KPARAM_INFO
	.align		4
.L_6173:
        /*0048*/ 	.byte	0x04, 0x17
        /*004a*/ 	.short	(.L_6175 - .L_6174)
.L_6174:
        /*004c*/ 	.word	0x00000000
        /*0050*/ 	.short	0x0006
        /*0052*/ 	.short	0x0030
        /*0054*/ 	.byte	0x00, 0xf0, 0x11, 0x00


	//----- nvinfo : EIATTR_KPARAM_INFO
	.align		4
.L_6175:
        /*0058*/ 	.byte	0x04, 0x17
        /*005a*/ 	.short	(.L_6177 - .L_6176)
.L_6176:
        /*005c*/ 	.word	0x00000000
        /*0060*/ 	.short	0x0005
        /*0062*/ 	.short	0x0028
        /*0064*/ 	.byte	0x00, 0xf5, 0x21, 0x00


	//----- nvinfo : EIATTR_KPARAM_INFO
	.align		4
.L_6177:
        /*0068*/ 	.byte	0x04, 0x17
        /*006a*/ 	.short	(.L_6179 - .L_6178)
.L_6178:
        /*006c*/ 	.word	0x00000000
        /*0070*/ 	.short	0x0004
        /*0072*/ 	.short	0x0020
        /*0074*/ 	.byte	0x00, 0xf5, 0x21, 0x00


	//----- nvinfo : EIATTR_KPARAM_INFO
	.align		4
.L_6179:
        /*0078*/ 	.byte	0x04, 0x17
        /*007a*/ 	.short	(.L_6181 - .L_6180)
.L_6180:
        /*007c*/ 	.word	0x00000000
        /*0080*/ 	.short	0x0003
        /*0082*/ 	.short	0x0018
        /*0084*/ 	.byte	0x00, 0xf0, 0x11, 0x00


	//----- nvinfo : EIATTR_KPARAM_INFO
	.align		4
.L_6181:
        /*0088*/ 	.byte	0x04, 0x17
        /*008a*/ 	.short	(.L_6183 - .L_6182)
.L_6182:
        /*008c*/ 	.word	0x00000000
        /*0090*/ 	.short	0x0002
        /*0092*/ 	.short	0x0010
        /*0094*/ 	.byte	0x00, 0xf5, 0x21, 0x00


	//----- nvinfo : EIATTR_KPARAM_INFO
	.align		4
.L_6183:
        /*0098*/ 	.byte	0x04, 0x17
        /*009a*/ 	.short	(.L_6185 - .L_6184)
.L_6184:
        /*009c*/ 	.word	0x00000000
        /*00a0*/ 	.short	0x0001
        /*00a2*/ 	.short	0x0008
        /*00a4*/ 	.byte	0x00, 0xf5, 0x21, 0x00


	//----- nvinfo : EIATTR_KPARAM_INFO
	.align		4
.L_6185:
        /*00a8*/ 	.byte	0x04, 0x17
        /*00aa*/ 	.short	(.L_6187 - .L_6186)
.L_6186:
        /*00ac*/ 	.word	0x00000000
        /*00b0*/ 	.short	0x0000
        /*00b2*/ 	.short	0x0000
        /*00b4*/ 	.byte	0x00, 0xf5, 0x21, 0x00


	//----- nvinfo : EIATTR_SPARSE_MMA_MASK
	.align		4
.L_6187:
        /*00b8*/ 	.byte	0x03, 0x50
        /*00ba*/ 	.short	0x0000


	//----- nvinfo : EIATTR_MAXREG_COUNT
	.align		4
        /*00bc*/ 	.byte	0x03, 0x1b
        /*00be*/ 	.short	0x00ff


	//----- nvinfo : EIATTR_MERCURY_ISA_VERSION
	.align		4
        /*00c0*/ 	.byte	0x03, 0x5f
        /*00c2*/ 	.short	0x0101


	//----- nvinfo : EIATTR_COOP_GROUP_MASK_REGIDS
	.align		4
        /*00c4*/ 	.byte	0x04, 0x29
        /*00c6*/ 	.short	(.L_6189 - .L_6188)


	//   ....[0]....
.L_6188:
        /*00c8*/ 	.word	0xffffffff


	//   ....[1]....
        /*00cc*/ 	.word	0xffffffff


	//   ....[2]....
        /*00d0*/ 	.word	0xffffffff


	//   ....[3]....
        /*00d4*/ 	.word	0xffffffff


	//   ....[4]....
        /*00d8*/ 	.word	0xffffffff


	//   ....[5]....
        /*00dc*/ 	.word	0xffffffff


	//   ....[6]....
        /*00e0*/ 	.word	0xffffffff


	//   ....[7]....
        /*00e4*/ 	.word	0xffffffff


	//   ....[8]....
        /*00e8*/ 	.word	0xffffffff


	//   ....[9]....
        /*00ec*/ 	.word	0xffffffff


	//   ....[10]....
        /*00f0*/ 	.word	0xffffffff


	//   ....[11]....
        /*00f4*/ 	.word	0xffffffff


	//   ....[12]....
        /*00f8*/ 	.word	0xffffffff


	//   ....[13]....
        /*00fc*/ 	.word	0xffffffff


	//   ....[14]....
        /*0100*/ 	.word	0xffffffff


	//----- nvinfo : EIATTR_COOP_GROUP_INSTR_OFFSETS
	.align		4
.L_6189:
        /*0104*/ 	.byte	0x04, 0x28
        /*0106*/ 	.short	(.L_6191 - .L_6190)


	//   ....[0]....
.L_6190:
        /*0108*/ 	.word	0x00001190


	//   ....[1]....
        /*010c*/ 	.word	0x000011e0


	//   ....[2]....
        /*0110*/ 	.word	0x00001250


	//   ....[3]....
        /*0114*/ 	.word	0x00001260


	//   ....[4]....
        /*0118*/ 	.word	0x00001460


	//   ....[5]....
        /*011c*/ 	.word	0x00001480


	//   ....[6]....
        /*0120*/ 	.word	0x000014b0


	//   ....[7]....
        /*0124*/ 	.word	0x00001510


	//   ....[8]....
        /*0128*/ 	.word	0x00001550


	//   ....[9]....
        /*012c*/ 	.word	0x00001560


	//   ....[10]....
        /*0130*/ 	.word	0x00001580


	//   ....[11]....
        /*0134*/ 	.word	0x000015e0


	//   ....[12]....
        /*0138*/ 	.word	0x00001610


	//   ....[13]....
        /*013c*/ 	.word	0x00001620


	//   ....[14]....
        /*0140*/ 	.word	0x00001650


	//----- nvinfo : EIATTR_VRC_CTA_INIT_COUNT
	.align		4
.L_6191:
        /*0144*/ 	.byte	0x02, 0x4a
	.zero		1
	.zero		1


	//----- nvinfo : EIATTR_EXIT_INSTR_OFFSETS
	.align		4
        /*0148*/ 	.byte	0x04, 0x1c
        /*014a*/ 	.short	(.L_6193 - .L_6192)


	//   ....[0]....
.L_6192:
        /*014c*/ 	.word	0x00000080


	//   ....[1]....
        /*0150*/ 	.word	0x00001be0


	//   ....[2]....
        /*0154*/ 	.word	0x00001c20


	//   ....[3]....
        /*0158*/ 	.word	0x00002080


	//   ....[4]....
        /*015c*/ 	.word	0x000022a0


	//   ....[5]....
        /*0160*/ 	.word	0x00002400


	//   ....[6]....
        /*0164*/ 	.word	0x000024d0


	//----- nvinfo : EIATTR_MAX_THREADS
	.align		4
.L_6193:
        /*0168*/ 	.byte	0x04, 0x05
        /*016a*/ 	.short	(.L_6195 - .L_6194)
.L_6194:
        /*016c*/ 	.word	0x00000080
        /*0170*/ 	.word	0x00000001
        /*0174*/ 	.word	0x00000001


	//----- nvinfo : EIATTR_CRS_STACK_SIZE
	.align		4
.L_6195:
        /*0178*/ 	.byte	0x04, 0x1e
        /*017a*/ 	.short	(.L_6197 - .L_6196)
.L_6196:
        /*017c*/ 	.word	0x00000000


	//----- nvinfo : EIATTR_CBANK_PARAM_SIZE
	.align		4
.L_6197:
        /*0180*/ 	.byte	0x03, 0x19
        /*0182*/ 	.short	0x0048


	//----- nvinfo : EIATTR_PARAM_CBANK
	.align		4
        /*0184*/ 	.byte	0x04, 0x0a
        /*0186*/ 	.short	(.L_6199 - .L_6198)
	.align		4
.L_6198:
        /*0188*/ 	.word	index@(.nv.constant0._ZN4vllm3moe10topkGatingILi18ELi576ELi4ELi8ELi32EifLNS0_11ScoringFuncE1EEEvPKT5_PKbPfiPT4_PiiiibPKf)
        /*018c*/ 	.short	0x0380
        /*018e*/ 	.short	0x0048


	//----- nvinfo : EIATTR_SW_WAR
	.align		4
.L_6199:
        /*0190*/ 	.byte	0x04, 0x36
        /*0192*/ 	.short	(.L_6201 - .L_6200)
.L_6200:
        /*0194*/ 	.word	0x00000008
.L_6201:


//--------------------- .nv.info._ZN4vllm3moe10topkGatingILi14ELi448ELi4ELi8ELi32EifLNS0_11ScoringFuncE1EEEvPKT5_PKbPfiPT4_PiiiibPKf --------------------------
	.section	.nv.info._ZN4vllm3moe10topkGatingILi14ELi448ELi4ELi8ELi32EifLNS0_11ScoringFuncE1EEEvPKT5_PKbPfiPT4_PiiiibPKf,"",@"SHT_CUDA_INFO"
	.sectionflags	@""
	.align	4


	//----- nvinfo : EIATTR_CUDA_API_VERSION
	.align		4
        /*0000*/ 	.byte	0x04, 0x37
        /*0002*/ 	.short	(.L_6203 - .L_6202)
.L_6202:
        /*0004*/ 	.word	0x00000082


	//----- nvinfo : EIATTR_KPARAM_INFO
	.align		4
.L_6203:
        /*0008*/ 	.byte	0x04, 0x17
        /*000a*/ 	.short	(.L_6205 - .L_6204)
.L_6204:
        /*000c*/ 	.word	0x00000000
        /*0010*/ 	.short	0x000a
        /*0012*/ 	.short	0x0040
        /*0014*/ 	.byte	0x00, 0xf5, 0x21, 0x00


	//----- nvinfo : EIATTR_KPARAM_INFO
	.align		4
.L_6205:
        /*0018*/ 	.byte	0x04, 0x17
        /*001a*/ 	.short	(.L_6207 - .L_6206)
.L_6206:
        /*001c*/ 	.word	0x00000000
        /*0020*/ 	.short	0x0009
        /*0022*/ 	.short	0x003c
        /*0024*/ 	.byte	0x00, 0xf0, 0x05, 0x00


	//----- nvinfo : EIATTR_KPARAM_INFO
	.align		4
.L_6207:
        /*0028*/ 	.byte	0x04, 0x17
        /*002a*/ 	.short	(.L_6209 - .L_6208)
.L_6208:
        /*002c*/ 	.word	0x00000000
        /*0030*/ 	.short	0x0008
        /*0032*/ 	.short	0x0038
        /*0034*/ 	.byte	0x00, 0xf0, 0x11, 0x00


	//----- nvinfo : EIATTR_KPARAM_INFO
	.align		4
.L_6209:
        /*0038*/ 	.byte	0x04, 0x17
        /*003a*/ 	.short	(.L_6211 - .L_6210)
.L_6210:
        /*003c*/ 	.word	0x00000000
        /*0040*/ 	.short	0x0007
        /*0042*/ 	.short	0x0034
        /*0044*/ 	.byte	0x00, 0xf0, 0x11, 0x00


	//----- nvinfo : EIATTR_KPARAM_INFO
	.align		4
.L_6211:
        /*0048*/ 	.byte	0x04, 0x17
        /*004a*/ 	.short	(.L_6213 - .L_6212)
.L_6212:
        /*004c*/ 	.word	0x00000000
        /*0050*/ 	.short	0x0006
        /*0052*/ 	.short	0x0030
        /*0054*/ 	.byte	0x00, 0xf0, 0x11, 0x00


	//----- nvinfo : EIATTR_KPARAM_INFO
	.align		4
.L_6213:
        /*0058*/ 	.byte	0x04, 0x17
        /*005a*/ 	.short	(.L_6215 - .L_6214)
.L_6214:
        /*005c*/ 	.word	0x00000000
        /*0060*/ 	.short	0x0005
        /*0062*/ 	.short	0x0028
        /*0064*/ 	.byte	0x00, 0xf5, 0x21, 0x00


	//----- nvinfo : EIATTR_KPARAM_INFO
	.align		4
.L_6215:
        /*0068*/ 	.byte	0x04, 0x17
        /*006a*/ 	.short	(.L_6217 - .L_6216)
.L_6216:
        /*006c*/ 	.word	0x00000000
        /*0070*/ 	.short	0x0004
        /*0072*/ 	.short	0x0020
        /*0074*/ 	.byte	0x00, 0xf5, 0x21, 0x00


	//----- nvinfo : EIATTR_KPARAM_INFO
	.align		4
.L_6217:
        /*0078*/ 	.byte	0x04, 0x17
        /*007a*/ 	.short	(.L_6219 - .L_6218)
.L_6218:
        /*007c*/ 	.word	0x00000000
        /*0080*/ 	.short	0x0003
        /*0082*/ 	.short	0x0018
        /*0084*/ 	.byte	0x00, 0xf0, 0x11, 0x00


	//----- nvinfo : EIATTR_KPARAM_INFO
	.align		4
.L_6219:
        /*0088*/ 	.byte	0x04, 0x17
        /*008a*/ 	.short	(.L_6221 - .L_6220)
.L_6220:
        /*008c*/ 	.word	0x00000000
        /*0090*/ 	.short	0x0002
        /*0092*/ 	.short	0x0010
        /*0094*/ 	.byte	0x00, 0xf5, 0x21, 0x00


	//----- nvinfo : EIATTR_KPARAM_INFO
	.align		4
.L_6221:
        /*0098*/ 	.byte	0x04, 0x17
        /*009a*/ 	.short	(.L_6223 - .L_6222)
.L_6222:
        /*009c*/ 	.word	0x00000000
        /*00a0*/ 	.short	0x0001
        /*00a2*/ 	.short	0x0008
        /*00a4*/ 	.byte	0x00, 0xf5, 0x21, 0x00


	//----- nvinfo : EIATTR_KPARAM_INFO
	.align		4
.L_6223:
        /*00a8*/ 	.byte	0x04, 0x17
        /*00aa*/ 	.short	(.L_6225 - .L_6224)
.L_6224:
        /*00ac*/ 	.word	0x00000000
        /*00b0*/ 	.short	0x0000
        /*00b2*/ 	.short	0x0000
        /*00b4*/ 	.byte	0x00, 0xf5, 0x21, 0x00


	//----- nvinfo : EIATTR_SPARSE_MMA_MASK
	.align		4
.L_6225:
        /*00b8*/ 	.byte	0x03, 0x50
        /*00ba*/ 	.short	0x0000


	//----- nvinfo : EIATTR_MAXREG_COUNT
	.align		4
        /*00bc*/ 	.byte	0x03, 0x1b
        /*00be*/ 	.short	0x00ff


	//----- nvinfo : EIATTR_MERCURY_ISA_VERSION
	.align		4
        /*00c0*/ 	.byte	0x03, 0x5f
        /*00c2*/ 	.short	0x0101


	//----- nvinfo : EIATTR_COOP_GROUP_MASK_REGIDS
	.align		4
        /*00c4*/ 	.byte	0x04, 0x29
        /*00c6*/ 	.short	(.L_6227 - .L_6226)


	//   ....[0]....
.L_6226:
        /*00c8*/ 	.word	0xffffffff


	//   ....[1]....
        /*00cc*/ 	.word	0xffffffff


	//   ....[2]....
        /*00d0*/ 	.word	0xffffffff


	//   ....[3]....
        /*00d4*/ 	.word	0xffffffff


	//   ....[4]....
        /*00d8*/ 	.word	0xffffffff


	//   ....[5]....
        /*00dc*/ 	.word	0xffffffff


	//   ....[6]....
        /*00e0*/ 	.word	0xffffffff


	//   ....[7]....
        /*00e4*/ 	.word	0xffffffff


	//   ....[8]....
        /*00e8*/ 	.word	0xffffffff


	//   ....[9]....
        /*00ec*/ 	.word	0xffffffff


	//   ....[10]....
        /*00f0*/ 	.word	0xffffffff


	//   ....[11]....
        /*00f4*/ 	.word	0xffffffff


	//   ....[12]....
        /*00f8*/ 	.word	0xffffffff


	//   ....[13]....
        /*00fc*/ 	.word	0xffffffff


	//   ....[14]....
        /*0100*/ 	.word	0xffffffff


	//----- nvinfo : EIATTR_COOP_GROUP_INSTR_OFFSETS
	.align		4
.L_6227:
        /*0104*/ 	.byte	0x04, 0x28
        /*0106*/ 	.short	(.L_6229 - .L_6228)


	//   ....[0]....
.L_6228:
        /*0108*/ 	.word	0x00000e10


	//   ....[1]....
        /*010c*/ 	.word	0x00000e80


	//   ....[2]....
        /*0110*/ 	.word	0x00000ef0


	//   ....[3]....
        /*0114*/ 	.word	0x00000f00


	//   ....[4]....
        /*0118*/ 	.word	0x00001080


	//   ....[5]....
        /*011c*/ 	.word	0x000010a0


	//   ....[6]....
        /*0120*/ 	.word	0x000010d0


	//   ....[7]....
        /*0124*/ 	.word	0x00001130


	//   ....[8]....
        /*0128*/ 	.word	0x00001170


	//   ....[9]....
        /*012c*/ 	.word	0x00001180


	//   ....[10]....
        /*0130*/ 	.word	0x000011a0


	//   ....[11]....
        /*0134*/ 	.word	0x00001200


	//   ....[12]....
        /*0138*/ 	.word	0x00001230


	//   ....[13]....
        /*013c*/ 	.word	0x00001240


	//   ....[14]....
        /*0140*/ 	.word	0x00001270


	//----- nvinfo : EIATTR_VRC_CTA_INIT_COUNT
	.align		4
.L_6229:
        /*0144*/ 	.byte	0x02, 0x4a
	.zero		1
	.zero		1


	//----- nvinfo : EIATTR_EXIT_INSTR_OFFSETS
	.align		4
        /*0148*/ 	.byte	0x04, 0x1c
        /*014a*/ 	.short	(.L_6231 - .L_6230)


	//   ....[0]....
.L_6230:
        /*014c*/ 	.word	0x00000080


	//   ....[1]....
        /*0150*/ 	.word	0x000017c0


	//   ....[2]....
        /*0154*/ 	.word	0x000017e0


	//   ....[3]....
        /*0158*/ 	.word	0x00001c50


	//   ....[4]....
        /*015c*/ 	.word	0x00001e70


	//   ....[5]....
        /*0160*/ 	.word	0x00001fd0


	//   ....[6]....
        /*0164*/ 	.word	0x000020a0


	//----- nvinfo : EIATTR_MAX_THREADS
	.align		4
.L_6231:
        /*0168*/ 	.byte	0x04, 0x05
        /*016a*/ 	.short	(.L_6233 - .L_6232)
.L_6232:
        /*016c*/ 	.word	0x00000080
        /*0170*/ 	.word	0x00000001
        /*0174*/ 	.word	0x00000001


	//----- nvinfo : EIATTR_CRS_STACK_SIZE
	.align		4
.L_6233:
        /*0178*/ 	.byte	0x04, 0x1e
        /*017a*/ 	.short	(.L_6235 - .L_6234)
.L_6234:
        /*017c*/ 	.word	0x00000000


	//----- nvinfo : EIATTR_CBANK_PARAM_SIZE
	.align		4
.L_6235:
        /*0180*/ 	.byte	0x03, 0x19
        /*0182*/ 	.short	0x0048


	//----- nvinfo : EIATTR_PARAM_CBANK
	.align		4
        /*0184*/ 	.byte	0x04, 0x0a
        /*0186*/ 	.short	(.L_6237 - .L_6236)
	.align		4
.L_6236:
        /*0188*/ 	.word	index@(.nv.constant0._ZN4vllm3moe10topkGatingILi14ELi448ELi4ELi8ELi32EifLNS0_11ScoringFuncE1EEEvPKT5_PKbPfiPT4_PiiiibPKf)
        /*018c*/ 	.short	0x0380
        /*018e*/ 	.short	0x0048


	//----- nvinfo : EIATTR_SW_WAR
	.align		4
.L_6237:
        /*0190*/ 	.byte	0x04, 0x36
        /*0192*/ 	.short	(.L_6239 - .L_6238)
.L_6238:
        /*0194*/ 	.word	0x00000008
.L_6239:


//--------------------- .nv.info._ZN4vllm3moe10topkGatingILi12ELi384ELi4ELi8ELi32EifLNS0_11ScoringFuncE1EEEvPKT5_PKbPfiPT4_PiiiibPKf --------------------------
	.section	.nv.info._ZN4vllm3moe10topkGatingILi12ELi384ELi4ELi8ELi32EifLNS0_11ScoringFuncE1EEEvPKT5_PKbPfiPT4_PiiiibPKf,"",@"SHT_CUDA_INFO"
	.sectionflags	@""
	.align	4


	//----- nvinfo : EIATTR_CUDA_API_VERSION
	.align		4
        /*0000*/ 	.byte	0x04, 0x37
        /*0002*/ 	.short	(.L_6241 - .L_6240)
.L_6240:
        /*0004*/ 	.word	0x00000082


	//----- nvinfo : EIATTR_KPARAM_INFO
	.align		4
.L_6241:
        /*0008*/ 	.byte	0x04, 0x17
        /*000a*/ 	.short	(.L_6243 - .L_6242)
.L_6242:
        /*000c*/ 	.word	0x00000000
        /*0010*/ 	.short	0x000a
        /*0012*/ 	.short	0x0040
        /*0014*/ 	.byte	0x00, 0xf5, 0x21, 0x00


	//----- nvinfo : EIATTR_KPARAM_INFO
	.align		4
.L_6243:
        /*0018*/ 	.byte	0x04, 0x17
        /*001a*/ 	.short	(.L_6245 - .L_6244)
.L_6244:
        /*001c*/ 	.word	0x00000000
        /*0020*/ 	.short	0x0009
        /*0022*/ 	.short	0x003c
        /*0024*/ 	.byte	0x00, 0xf0, 0x05, 0x00


	//----- nvinfo : EIATTR_KPARAM_INFO
	.align		4
.L_6245:
        /*0028*/ 	.byte	0x04, 0x17
        /*002a*/ 	.short	(.L_6247 - .L_6246)
.L_6246:
        /*002c*/ 	.word	0x00000000
        /*0030*/ 	.short	0x0008
        /*0032*/ 	.short	0x0038
        /*0034*/ 	.byte	0x00, 0xf0, 0x11, 0x00


	//----- nvinfo : EIATTR_KPARAM_INFO
	.align		4
.L_6247:
        /*0038*/ 	.byte	0x04, 0x17
        /*003a*/ 	.short	(.L_6249 - .L_6248)
.L_6248:
        /*003c*/ 	.word	0x00000000
        /*0040*/ 	.short	0x0007
        /*0042*/ 	.short	0x0034
        /*0044*/ 	.byte	0x00, 0xf0, 0x11, 0x00


	//----- nvinfo : EIATTR_KPARAM_INFO
	.align		4
.L_6249:
        /*0048*/ 	.byte	0x04, 0x17
        /*004a*/ 	.short	(.L_6251 - .L_6250)
.L_6250:
        /*004c*/ 	.word	0x00000000
        /*0050*/ 	.short	0x0006
        /*0052*/ 	.short	0x0030
        /*0054*/ 	.byte	0x00, 0xf0, 0x11, 0x00


	//----- nvinfo : EIATTR_KPARAM_INFO
	.align		4
.L_6251:
        /*0058*/ 	.byte	0x04, 0x17
        /*005a*/ 	.short	(.L_6253 - .L_6252)
.L_6252:
        /*005c*/ 	.word	0x00000000
        /*0060*/ 	.short	0x0005
        /*0062*/ 	.short	0x0028
        /*0064*/ 	.byte	0x00, 0xf5, 0x21, 0x00


	//----- nvinfo : EIATTR_KPARAM_INFO
	.align		4
.L_6253:
        /*0068*/ 	.byte	0x04, 0x17
        /*006a*/ 	.short	(.L_6255 - .L_6254)
.L_6254:
        /*006c*/ 	.word	0x00000000
        /*0070*/ 	.short	0x0004
        /*0072*/ 	.short	0x0020
        /*0074*/ 	.byte	0x00, 0xf5, 0x21, 0x00


	//----- nvinfo : EIATTR_KPARAM_INFO
	.align		4
.L_6255:
        /*0078*/ 	.byte	0x04, 0x17
        /*007a*/ 	.short	(.L_6257 - .L_6256)
.L_6256:
        /*007c*/ 	.word	0x00000000
        /*0080*/ 	.short	0x0003
        /*0082*/ 	.short	0x0018
        /*0084*/ 	.byte	0x00, 0xf0, 0x11, 0x00


	//----- nvinfo : EIATTR_KPARAM_INFO
	.align		4
.L_6257:
        /*0088*/ 	.byte	0x04, 0x17
        /*008a*/ 	.short	(.L_6259 - .L_6258)
.L_6258:
        /*008c*/ 	.word	0x00000000
        /*0090*/ 	.short	0x0002
        /*0092*/ 	.short	0x0010
        /*0094*/ 	.byte	0x00, 0xf5, 0x21, 0x00


	//----- nvinfo : EIATTR_KPARAM_INFO
	.align		4
.L_6259:
        /*0098*/ 	.byte	0x04, 0x17
        /*009a*/ 	.short	(.L_6261 - .L_6260)
.L_6260:
        /*009c*/ 	.word	0x00000000
        /*00a0*/ 	.short	0x0001
        /*00a2*/ 	.short	0x0008
        /*00a4*/ 	.byte	0x00, 0xf5, 0x21, 0x00


	//----- nvinfo : EIATTR_KPARAM_INFO
	.align		4
.L_6261:
        /*00a8*/ 	.byte	0x04, 0x17
        /*00aa*/ 	.short	(.L_6263 - .L_6262)
.L_6262:
        /*00ac*/ 	.word	0x00000000
        /*00b0*/ 	.short	0x0000
        /*00b2*/ 	.short	0x0000
        /*00b4*/ 	.byte	0x00, 0xf5, 0x21, 0x00


	//----- nvinfo : EIATTR_SPARSE_MMA_MASK
	.align		4
.L_6263:
        /*00b8*/ 	.byte	0x03, 0x50
        /*00ba*/ 	.short	0x0000


	//----- nvinfo : EIATTR_MAXREG_COUNT
	.align		4
        /*00bc*/ 	.byte	0x03, 0x1b
        /*00be*/ 	.short	0x00ff


	//----- nvinfo : EIATTR_MERCURY_ISA_VERSION
	.align		4
        /*00c0*/ 	.byte	0x03, 0x5f
        /*00c2*/ 	.short	0x0101


	//----- nvinfo : EIATTR_COOP_GROUP_MASK_REGIDS
	.align		4
        /*00c4*/ 	.byte	0x04, 0x29
        /*00c6*/ 	.short	(.L_6265 - .L_6264)


	//   ....[0]....
.L_6264:
        /*00c8*/ 	.word	0xffffffff


	//   ....[1]....
        /*00cc*/ 	.word	0xffffffff


	//   ....[2]....
        /*00d0*/ 	.word	0xffffffff


	//   ....[3]....
        /*00d4*/ 	.word	0xffffffff


	//   ....[4]....
        /*00d8*/ 	.word	0xffffffff


	//   ....[5]....
        /*00dc*/ 	.word	0xffffffff


	//   ....[6]....
        /*00e0*/ 	.word	0xffffffff


	//   ....[7]....
        /*00e4*/ 	.word	0xffffffff


	//   ....[8]....
        /*00e8*/ 	.word	0xffffffff


	//   ....[9]....
        /*00ec*/ 	.word	0xffffffff


	//   ....[10]....
        /*00f0*/ 	.word	0xffffffff


	//   ....[11]....
        /*00f4*/ 	.word	0xffffffff


	//   ....[12]....
        /*00f8*/ 	.word	0xffffffff


	//   ....[13]....
        /*00fc*/ 	.word	0xffffffff


	//   ....[14]....
        /*0100*/ 	.word	0xffffffff


	//----- nvinfo : EIATTR_COOP_GROUP_INSTR_OFFSETS
	.align		4
.L_6265:
        /*0104*/ 	.byte	0x04, 0x28
        /*0106*/ 	.short	(.L_6267 - .L_6266)


	//   ....[0]....
.L_6266:
        /*0108*/ 	.word	0x00000cb0


	//   ....[1]....
        /*010c*/ 	.word	0x00000cf0


	//   ....[2]....
        /*0110*/ 	.word	0x00000d70


	//   ....[3]....
        /*0114*/ 	.word	0x00000dc0


	//   ....[4]....
        /*0118*/ 	.word	0x00000ea0


	//   ....[5]....
        /*011c*/ 	.word	0x00000ee0


	//   ....[6]....
        /*0120*/ 	.word	0x00000ef0


	//   ....[7]....
        /*0124*/ 	.word	0x00000f20


	//   ....[8]....
        /*0128*/ 	.word	0x00000f90


	//   ....[9]....
        /*012c*/ 	.word	0x00000fb0


	//   ....[10]....
        /*0130*/ 	.word	0x00000fc0


	//   ....[11]....
        /*0134*/ 	.word	0x00001000


	//   ....[12]....
        /*0138*/ 	.word	0x00001060


	//   ....[13]....
        /*013c*/ 	.word	0x00001080


	//   ....[14]....
        /*0140*/ 	.word	0x00001090


	//----- nvinfo : EIATTR_VRC_CTA_INIT_COUNT
	.align		4
.L_6267:
        /*0144*/ 	.byte	0x02, 0x4a
	.zero		1
	.zero		1


	//----- nvinfo : EIATTR_EXIT_INSTR_OFFSETS
	.align		4
        /*0148*/ 	.byte	0x04, 0x1c
        /*014a*/ 	.short	(.L_6269 - .L_6268)


	//   ....[0]....
.L_6268:
        /*014c*/ 	.word	0x00000080


	//   ....[1]....
        /*0150*/ 	.word	0x000015a0


	//   ....[2]....
        /*0154*/ 	.word	0x000015c0


	//   ....[3]....
        /*0158*/ 	.word	0x00001a30


	//   ....[4]....
        /*015c*/ 	.word	0x00001c50


	//   ....[5]....
        /*0160*/ 	.word	0x00001db0


	//   ....[6]....
        /*0164*/ 	.word	0x00001e80


	//----- nvinfo : EIATTR_MAX_THREADS
	.align		4
.L_6269:
        /*0168*/ 	.byte	0x04, 0x05
        /*016a*/ 	.short	(.L_6271 - .L_6270)
.L_6270:
        /*016c*/ 	.word	0x00000080
        /*0170*/ 	.word	0x00000001
        /*0174*/ 	.word	0x00000001


	//----- nvinfo : EIATTR_CRS_STACK_SIZE
	.align		4
.L_6271:
        /*0178*/ 	.byte	0x04, 0x1e
        /*017a*/ 	.short	(.L_6273 - .L_6272)
.L_6272:
        /*017c*/ 	.word	0x00000000


	//----- nvinfo : EIATTR_CBANK_PARAM_SIZE
	.align		4
.L_6273:
        /*0180*/ 	.byte	0x03, 0x19
        /*0182*/ 	.short	0x0048


	//----- nvinfo : EIATTR_PARAM_CBANK
	.align		4
        /*0184*/ 	.byte	0x04, 0x0a
        /*0186*/ 	.short	(.L_6275 - .L_6274)
	.align		4
.L_6274:
        /*0188*/ 	.word	index@(.nv.constant0._ZN4vllm3moe10topkGatingILi12ELi384ELi4ELi8ELi32EifLNS0_11ScoringFuncE1EEEvPKT5_PKbPfiPT4_PiiiibPKf)
        /*018c*/ 	.short	0x0380
        /*018e*/ 	.short	0x0048


	//----- nvinfo : EIATTR_SW_WAR
	.align		4
.L_6275:
        /*0190*/ 	.byte	0x04, 0x36
        /*0192*/ 	.short	(.L_6277 - .L_6276)
.L_6276:
        /*0194*/ 	.word	0x00000008
.L_6277:


//--------------------- .nv.info._ZN4vllm3moe10topkGatingILi10ELi320ELi4ELi8ELi32EifLNS0_11ScoringFuncE1EEEvPKT5_PKbPfiPT4_PiiiibPKf --------------------------
	.section	.nv.info._ZN4vllm3moe10topkGatingILi10ELi320ELi4ELi8ELi32EifLNS0_11ScoringFuncE1EEEvPKT5_PKbPfiPT4_PiiiibPKf,"",@"SHT_CUDA_INFO"
	.sectionflags	@""
	.align	4


	//----- nvinfo : EIATTR_CUDA_API_VERSION
	.align		4
        /*0000*/ 	.byte	0x04, 0x37
        /*0002*/ 	.short	(.L_6279 - .L_6278)
.L_6278:
        /*0004*/ 	.word	0x00000082


	//----- nvinfo : EIATTR_KPARAM_INFO
	.align		4
.L_6279:
        /*0008*/ 	.byte	0x04, 0x17
        /*000a*/ 	.short	(.L_6281 - .L_6280)
.L_6280:
        /*000c*/ 	.word	0x00000000
        /*0010*/ 	.short	0x000a
        /*0012*/ 	.short	0x0040
        /*0014*/ 	.byte	0x00, 0xf5, 0x21, 0x00


	//----- nvinfo : EIATTR_KPARAM_INFO
	.align		4
.L_6281:
        /*0018*/ 	.byte	0x04, 0x17
        /*001a*/ 	.short	(.L_6283 - .L_6282)
.L_6282:
        /*001c*/ 	.word	0x00000000
        /*0020*/ 	.short	0x0009
        /*0022*/ 	.short	0x003c
        /*0024*/ 	.byte	0x00, 0xf0, 0x05, 0x00


	//----- nvinfo : EIATTR_KPARAM_INFO
	.align		4
.L_6283:
        /*0028*/ 	.byte	0x04, 0x17
        /*002a*/ 	.short	(.L_6285 - .L_6284)
.L_6284:
        /*002c*/ 	.word	0x00000000
        /*0030*/ 	.short	0x0008
        /*0032*/ 	.short	0x0038
        /*0034*/ 	.byte	0x00, 0xf0, 0x11, 0x00


	//----- nvinfo : EIATTR_KPARAM_INFO
	.align		4
.L_6285:
        /*0038*/ 	.byte	0x04, 0x17
        /*003a*/ 	.short	(.L_6287 - .L_6286)
.L_6286:
        /*003c*/ 	.word	0x00000000
        /*0040*/ 	.short	0x0007
        /*0042*/ 	.short	0x0034
        /*0044*/ 	.byte	0x00, 0xf0, 0x11, 0x00


	//----- nvinfo : EIATTR_KPARAM_INFO
	.align		4
.L_6287:
        /*0048*/ 	.byte	0x04, 0x17
        /*004a*/ 	.short	(.L_6289 - .L_6288)
.L_6288:
        /*004c*/ 	.word	0x00000000
        /*0050*/ 	.short	0x0006
        /*0052*/ 	.short	0x0030
        /*0054*/ 	.byte	0x00, 0xf0, 0x11, 0x00


	//----- nvinfo : EIATTR_KPARAM_INFO
	.align		4
.L_6289:
        /*0058*/ 	.byte	0x04, 0x17
        /*005a*/ 	.short	(.L_6291 - .L_6290)
.L_6290:
        /*005c*/ 	.word	0x00000000
        /*0060*/ 	.short	0x0005
        /*0062*/ 	.short	0x0028
        /*0064*/ 	.byte	0x00, 0xf5, 0x21, 0x00


	//----- nvinfo : EIATTR_KPARAM_INFO
	.align		4
.L_6291:
        /*0068*/ 	.byte	0x04, 0x17
        /*006a*/ 	.short	(.L_6293 - .L_6292)
.L_6292:
        /*006c*/ 	.word	0x00000000
        /*0070*/ 	.short	0x0004
        /*0072*/ 	.short	0x0020
        /*0074*/ 	.byte	0x00, 0xf5, 0x21, 0x00


	//----- nvinfo : EIATTR_KPARAM_INFO
	.align		4
.L_6293:
        /*0078*/ 	.byte	0x04, 0x17
        /*007a*/ 	.short	(.L_6295 - .L_6294)
.L_6294:
        /*007c*/ 	.word	0x00000000
        /*0080*/ 	.short	0x0003
        /*0082*/ 	.short	0x0018
        /*0084*/ 	.byte	0x00, 0xf0, 0x11, 0x00


	//----- nvinfo : EIATTR_KPARAM_INFO
	.align		4
.L_6295:
        /*0088*/ 	.byte	0x04, 0x17
        /*008a*/ 	.short	(.L_6297 - .L_6296)
.L_6296:
        /*008c*/ 	.word	0x00000000
        /*0090*/ 	.short	0x0002
        /*0092*/ 	.short	0x0010
        /*0094*/ 	.byte	0x00, 0xf5, 0x21, 0x00


	//----- nvinfo : EIATTR_KPARAM_INFO
	.align		4
.L_6297:
        /*0098*/ 	.byte	0x04, 0x17
        /*009a*/ 	.short	(.L_6299 - .L_6298)
.L_6298:
        /*009c*/ 	.word	0x00000000
        /*00a0*/ 	.short	0x0001
        /*00a2*/ 	.short	0x0008
        /*00a4*/ 	.byte	0x00, 0xf5, 0x21, 0x00


	//----- nvinfo : EIATTR_KPARAM_INFO
	.align		4
.L_6299:
        /*00a8*/ 	.byte	0x04, 0x17
        /*00aa*/ 	.short	(.L_6301 - .L_6300)
.L_6300:
        /*00ac*/ 	.word	0x00000000
        /*00b0*/ 	.short	0x0000
        /*00b2*/ 	.short	0x0000
        /*00b4*/ 	.byte	0x00, 0xf5, 0x21, 0x00


	//----- nvinfo : EIATTR_SPARSE_MMA_MASK
	.align		4
.L_6301:
        /*00b8*/ 	.byte	0x03, 0x50
        /*00ba*/ 	.short	0x0000


	//----- nvinfo : EIATTR_MAXREG_COUNT
	.align		4
        /*00bc*/ 	.byte	0x03, 0x1b
        /*00be*/ 	.short	0x00ff


	//----- nvinfo : EIATTR_MERCURY_ISA_VERSION
	.align		4
        /*00c0*/ 	.byte	0x03, 0x5f
        /*00c2*/ 	.short	0x0101


	//----- nvinfo : EIATTR_COOP_GROUP_MASK_REGIDS
	.align		4
        /*00c4*/ 	.byte	0x04, 0x29
        /*00c6*/ 	.short	(.L_6303 - .L_6302)


	//   ....[0]....
.L_6302:
        /*00c8*/ 	.word	0xffffffff


	//   ....[1]....
        /*00cc*/ 	.word	0xffffffff


	//   ....[2]....
        /*00d0*/ 	.word	0xffffffff


	//   ....[3]....
        /*00d4*/ 	.word	0xffffffff


	//   ....[4]....
        /*00d8*/ 	.word	0xffffffff


	//   ....[5]....
        /*00dc*/ 	.word	0xffffffff


	//   ....[6]....
        /*00e0*/ 	.word	0xffffffff


	//   ....[7]....
        /*00e4*/ 	.word	0xffffffff


	//   ....[8]....
        /*00e8*/ 	.word	0xffffffff


	//   ....[9]....
        /*00ec*/ 	.word	0xffffffff


	//   ....[10]....
        /*00f0*/ 	.word	0xffffffff


	//   ....[11]....
        /*00f4*/ 	.word	0xffffffff


	//   ....[12]....
        /*00f8*/ 	.word	0xffffffff


	//   ....[13]....
        /*00fc*/ 	.word	0xffffffff


	//   ....[14]....
        /*0100*/ 	.word	0xffffffff


	//----- nvinfo : EIATTR_COOP_GROUP_INSTR_OFFSETS
	.align		4
.L_6303:
        /*0104*/ 	.byte	0x04, 0x28
        /*0106*/ 	.short	(.L_6305 - .L_6304)


	//   ....[0]....
.L_6304:
        /*0108*/ 	.word	0x00000b10


	//   ....[1]....
        /*010c*/ 	.word	0x00000b40


	//   ....[2]....
        /*0110*/ 	.word	0x00000bb0


	//   ....[3]....
        /*0114*/ 	.word	0x00000bc0


	//   ....[4]....
        /*0118*/ 	.word	0x00000ce0


	//   ....[5]....
        /*011c*/ 	.word	0x00000d00


	//   ....[6]....
        /*0120*/ 	.word	0x00000d30


	//   ....[7]....
        /*0124*/ 	.word	0x00000d90


	//   ....[8]....
        /*0128*/ 	.word	0x00000dd0


	//   ....[9]....
        /*012c*/ 	.word	0x00000de0


	//   ....[10]....
        /*0130*/ 	.word	0x00000e00


	//   ....[11]....
        /*0134*/ 	.word	0x00000e60


	//   ....[12]....
        /*0138*/ 	.word	0x00000e90


	//   ....[13]....
        /*013c*/ 	.word	0x00000ea0


	//   ....[14]....
        /*0140*/ 	.word	0x00000ed0


	//----- nvinfo : EIATTR_VRC_CTA_INIT_COUNT
	.align		4
.L_6305:
        /*0144*/ 	.byte	0x02, 0x4a
	.zero		1
	.zero		1


	//----- nvinfo : EIATTR_EXIT_INSTR_OFFSETS
	.align		4
        /*0148*/ 	.byte	0x04, 0x1c
        /*014a*/ 	.short	(.L_6307 - .L_6306)


	//   ....[0]....
.L_6306:
        /*014c*/ 	.word	0x00000080


	//   ....[1]....
        /*0150*/ 	.word	0x000013a0


	//   ....[2]....
        /*0154*/ 	.word	0x000013c0


	//   ....[3]....
        /*0158*/ 	.word	0x00001830


	//   ....[4]....
        /*015c*/ 	.word	0x00001a50


	//   ....[5]....
        /*0160*/ 	.word	0x00001bb0


	//   ....[6]....
        /*0164*/ 	.word	0x00001c80


	//----- nvinfo : EIATTR_MAX_THREADS
	.align		4
.L_6307:
        /*0168*/ 	.byte	0x04, 0x05
        /*016a*/ 	.short	(.L_6309 - .L_6308)
.L_6308:
        /*016c*/ 	.word	0x00000080
        /*0170*/ 	.word	0x00000001
        /*0174*/ 	.word	0x00000001


	//----- nvinfo : EIATTR_CRS_STACK_SIZE
	.align		4
.L_6309:
        /*0178*/ 	.byte	0x04, 0x1e
        /*017a*/ 	.short	(.L_6311 - .L_6310)
.L_6310:
        /*017c*/ 	.word	0x00000000


	//----- nvinfo : EIATTR_CBANK_PARAM_SIZE
	.align		4
.L_6311:
        /*0180*/ 	.byte	0x03, 0x19
        /*0182*/ 	.short	0x0048


	//----- nvinfo : EIATTR_PARAM_CBANK
	.align		4
        /*0184*/ 	.byte	0x04, 0x0a
        /*0186*/ 	.short	(.L_6313 - .L_6312)
	.align		4
.L_6312:
        /*0188*/ 	.word	index@(.nv.constant0._ZN4vllm3moe10topkGatingILi10ELi320ELi4ELi8ELi32EifLNS0_11ScoringFuncE1EEEvPKT5_PKbPfiPT4_PiiiibPKf)
        /*018c*/ 	.short	0x0380
        /*018e*/ 	.short	0x0048


	//----- nvinfo : EIATTR_SW_WAR
	.align		4
.L_6313:
        /*0190*/ 	.byte	0x04, 0x36
        /*0192*/ 	.short	(.L_6315 - .L_6314)
.L_6314:
        /*0194*/ 	.word	0x00000008
.L_6315:


//--------------------- .nv.info._ZN4vllm3moe10topkGatingILi6ELi192ELi4ELi8ELi32EifLNS0_11ScoringFuncE1EEEvPKT5_PKbPfiPT4_PiiiibPKf --------------------------
	.section	.nv.info._ZN4vllm3moe10topkGatingILi6ELi192ELi4ELi8ELi32EifLNS0_11ScoringFuncE1EEEvPKT5_PKbPfiPT4_PiiiibPKf,"",@"SHT_CUDA_INFO"
	.sectionflags	@""
	.align	4


	//----- nvinfo : EIATTR_CUDA_API_VERSION
	.align		4
        /*0000*/ 	.byte	0x04, 0x37
        /*0002*/ 	.short	(.L_6317 - .L_6316)
.L_6316:
        /*0004*/ 	.word	0x00000082


	//----- nvinfo : EIATTR_KPARAM_INFO
	.align		4
.L_6317:
        /*0008*/ 	.byte	0x04, 0x17
        /*000a*/ 	.short	(.L_6319 - .L_6318)
.L_6318:
        /*000c*/ 	.word	0x00000000
        /*0010*/ 	.short	0x000a
        /*0012*/ 	.short	0x0040
        /*0014*/ 	.byte	0x00, 0xf5, 0x21, 0x00


	//----- nvinfo : EIATTR_KPARAM_INFO
	.align		4
.L_6319:
        /*0018*/ 	.byte	0x04, 0x17
        /*001a*/ 	.short	(.L_6321 - .L_6320)
.L_6320:
        /*001c*/ 	.word	0x00000000
        /*0020*/ 	.short	0x0009
        /*0022*/ 	.short	0x003c
        /*0024*/ 	.byte	0x00, 0xf0, 0x05, 0x00


	//----- nvinfo : EIATTR_KPARAM_INFO
	.align		4
.L_6321:
        /*0028*/ 	.byte	0x04, 0x17
        /*002a*/ 	.short	(.L_6323 - .L_6322)
.L_6322:
        /*002c*/ 	.word	0x00000000
        /*0030*/ 	.short	0x0008
        /*0032*/ 	.short	0x0038
        /*0034*/ 	.byte	0x00, 0xf0, 0x11, 0x00


	//----- nvinfo : EIATTR_KPARAM_INFO
	.align		4
.L_6323:
        /*0038*/ 	.byte	0x04, 0x17
        /*003a*/ 	.short	(.L_6325 - .L_6324)
.L_6324:
        /*003c*/ 	.word	0x00000000
        /*0040*/ 	.short	0x0007
        /*0042*/ 	.short	0x0034
        /*0044*/ 	.byte	0x00, 0xf0, 0x11, 0x00


	//----- nvinfo : EIATTR_KPARAM_INFO
	.align		4
.L_6325:
        /*0048*/ 	.byte	0x04, 0x17
        /*004a*/ 	.short	(.L_6327 - .L_6326)
.L_6326:
        /*004c*/ 	.word	0x00000000
        /*0050*/ 	.short	0x0006
        /*0052*/ 	.short	0x0030
        /*0054*/ 	.byte	0x00, 0xf0, 0x11, 0x00


	//----- nvinfo : EIATTR_KPARAM_INFO
	.align		4
.L_6327:
        /*0058*/ 	.byte	0x04, 0x17
        /*005a*/ 	.short	(.L_6329 - .L_6328)
.L_6328:
        /*005c*/ 	.word	0x00000000
        /*0060*/ 	.short	0x0005
        /*0062*/ 	.short	0x0028
        /*0064*/ 	.byte	0x00, 0xf5, 0x21, 0x00


	//----- nvinfo : EIATTR_KPARAM_INFO
	.align		4
.L_6329:
        /*0068*/ 	.byte	0x04, 0x17
        /*006a*/ 	.short	(.L_6331 - .L_6330)
.L_6330:
        /*006c*/ 	.word	0x00000000
        /*0070*/ 	.short	0x0004
        /*0072*/ 	.short	0x0020
        /*0074*/ 	.byte	0x00, 0xf5, 0x21, 0x00


	//----- nvinfo : EIATTR_KPARAM_INFO
	.align		4
.L_6331:
        /*0078*/ 	.byte	0x04, 0x17
        /*007a*/ 	.short	(.L_6333 - .L_6332)
.L_6332:
        /*007c*/ 	.word	0x00000000
        /*0080*/ 	.short	0x0003
        /*0082*/ 	.short	0x0018
        /*0084*/ 	.byte	0x00, 0xf0, 0x11, 0x00


	//----- nvinfo : EIATTR_KPARAM_INFO
	.align		4
.L_6333:
        /*0088*/ 	.byte	0x04, 0x17
        /*008a*/ 	.short	(.L_6335 - .L_6334)
.L_6334:
        /*008c*/ 	.word	0x00000000
        /*0090*/ 	.short	0x0002
        /*0092*/ 	.short	0x0010
        /*0094*/ 	.byte	0x00, 0xf5, 0x21, 0x00


	//----- nvinfo : EIATTR_KPARAM_INFO
	.align		4
.L_6335:
        /*0098*/ 	.byte	0x04, 0x17
        /*009a*/ 	.short	(.L_6337 - .L_6336)
.L_6336:
        /*009c*/ 	.word	0x00000000
        /*00a0*/ 	.short	0x0001
        /*00a2*/ 	.short	0x0008
        /*00a4*/ 	.byte	0x00, 0xf5, 0x21, 0x00


	//----- nvinfo : EIATTR_KPARAM_INFO
	.align		4
.L_6337:
        /*00a8*/ 	.byte	0x04, 0x17
        /*00aa*/ 	.short	(.L_6339 - .L_6338)
.L_6338:
        /*00ac*/ 	.word	0x00000000
        /*00b0*/ 	.short	0x0000
        /*00b2*/ 	.short	0x0000
        /*00b4*/ 	.byte	0x00, 0xf5, 0x21, 0x00


	//----- nvinfo : EIATTR_SPARSE_MMA_MASK
	.align		4
.L_6339:
        /*00b8*/ 	.byte	0x03, 0x50
        /*00ba*/ 	.short	0x0000


	//----- nvinfo : EIATTR_MAXREG_COUNT
	.align		4
        /*00bc*/ 	.byte	0x03, 0x1b
        /*00be*/ 	.short	0x00ff


	//----- nvinfo : EIATTR_MERCURY_ISA_VERSION
	.align		4
        /*00c0*/ 	.byte	0x03, 0x5f
        /*00c2*/ 	.short	0x0101


	//----- nvinfo : EIATTR_COOP_GROUP_MASK_REGIDS
	.align		4
        /*00c4*/ 	.byte	0x04, 0x29
        /*00c6*/ 	.short	(.L_6341 - .L_6340)


	//   ....[0]....
.L_6340:
        /*00c8*/ 	.word	0xffffffff


	//   ....[1]....
        /*00cc*/ 	.word	0xffffffff


	//   ....[2]....
        /*00d0*/ 	.word	0xffffffff


	//   ....[3]....
        /*00d4*/ 	.word	0xffffffff


	//   ....[4]....
        /*00d8*/ 	.word	0xffffffff


	//   ....[5]....
        /*00dc*/ 	.word	0xffffffff


	//   ....[6]....
        /*00e0*/ 	.word	0xffffffff


	//   ....[7]....
        /*00e4*/ 	.word	0xffffffff


	//   ....[8]....
        /*00e8*/ 	.word	0xffffffff


	//   ....[9]....
        /*00ec*/ 	.word	0xffffffff


	//   ....[10]....
        /*00f0*/ 	.word	0xffffffff


	//   ....[11]....
        /*00f4*/ 	.word	0xffffffff


	//   ....[12]....
        /*00f8*/ 	.word	0xffffffff


	//   ....[13]....
        /*00fc*/ 	.word	0xffffffff


	//   ....[14]....
        /*0100*/ 	.word	0xffffffff


	//----- nvinfo : EIATTR_COOP_GROUP_INSTR_OFFSETS
	.align		4
.L_6341:
        /*0104*/ 	.byte	0x04, 0x28
        /*0106*/ 	.short	(.L_6343 - .L_6342)


	//   ....[0]....
.L_6342:
        /*0108*/ 	.word	0x00000770


	//   ....[1]....
        /*010c*/ 	.word	0x000007b0


	//   ....[2]....
        /*0110*/ 	.word	0x00000830


	//   ....[3]....
        /*0114*/ 	.word	0x00000850


	//   ....[4]....
        /*0118*/ 	.word	0x000008b0


	//   ....[5]....
        /*011c*/ 	.word	0x00000920


	//   ....[6]....
        /*0120*/ 	.word	0x00000940


	//   ....[7]....
        /*0124*/ 	.word	0x00000950


	//   ....[8]....
        /*0128*/ 	.word	0x00000980


	//   ....[9]....
        /*012c*/ 	.word	0x000009e0


	//   ....[10]....
        /*0130*/ 	.word	0x00000a00


	//   ....[11]....
        /*0134*/ 	.word	0x00000a10


	//   ....[12]....
        /*0138*/ 	.word	0x00000a80


	//   ....[13]....
        /*013c*/ 	.word	0x00000aa0


	//   ....[14]....
        /*0140*/ 	.word	0x00000ab0


	//----- nvinfo : EIATTR_VRC_CTA_INIT_COUNT
	.align		4
.L_6343:
        /*0144*/ 	.byte	0x02, 0x4a
	.zero		1
	.zero		1


	//----- nvinfo : EIATTR_EXIT_INSTR_OFFSETS
	.align		4
        /*0148*/ 	.byte	0x04, 0x1c
        /*014a*/ 	.short	(.L_6345 - .L_6344)


	//   ....[0]....
.L_6344:
        /*014c*/ 	.word	0x00000080


	//   ....[1]....
        /*0150*/ 	.word	0x00000f00


	//   ....[2]....
        /*0154*/ 	.word	0x00000f20


	//   ....[3]....
        /*0158*/ 	.word	0x00001390


	//   ....[4]....
        /*015c*/ 	.word	0x000015b0


	//   ....[5]....
        /*0160*/ 	.word	0x00001710


	//   ....[6]....
        /*0164*/ 	.word	0x000017e0


	//----- nvinfo : EIATTR_MAX_THREADS
	.align		4
.L_6345:
        /*0168*/ 	.byte	0x04, 0x05
        /*016a*/ 	.short	(.L_6347 - .L_6346)
.L_6346:
        /*016c*/ 	.word	0x00000080
        /*0170*/ 	.word	0x00000001
        /*0174*/ 	.word	0x00000001


	//----- nvinfo : EIATTR_CRS_STACK_SIZE
	.align		4
.L_6347:
        /*0178*/ 	.byte	0x04, 0x1e
        /*017a*/ 	.short	(.L_6349 - .L_6348)
.L_6348:
        /*017c*/ 	.word	0x00000000


	//----- nvinfo : EIATTR_CBANK_PARAM_SIZE
	.align		4
.L_6349:
        /*0180*/ 	.byte	0x03, 0x19
        /*0182*/ 	.short	0x0048


	//----- nvinfo : EIATTR_PARAM_CBANK
	.align		4
        /*0184*/ 	.byte	0x04, 0x0a
        /*0186*/ 	.short	(.L_6351 - .L_6350)
	.align		4
.L_6350:
        /*0188*/ 	.word	index@(.nv.constant0._ZN4vllm3moe10topkGatingILi6ELi192ELi4ELi8ELi32EifLNS0_11ScoringFuncE1EEEvPKT5_PKbPfiPT4_PiiiibPKf)
        /*018c*/ 	.short	0x0380
        /*018e*/ 	.short	0x0048


	//----- nvinfo : EIATTR_SW_WAR
	.align		4
.L_6351:
        /*0190*/ 	.byte	0x04, 0x36
        /*0192*/ 	.short	(.L_6353 - .L_6352)
.L_6352:
        /*0194*/ 	.word	0x00000008
.L_6353:


//--------------------- .nv.info._ZN4vllm3moe10topkGatingILi16ELi512ELi4ELi16ELi32EifLNS0_11ScoringFuncE1EEEvPKT5_PKbPfiPT4_PiiiibPKf --------------------------
	.section	.nv.info._ZN4vllm3moe10topkGatingILi16ELi512ELi4ELi16ELi32EifLNS0_11ScoringFuncE1EEEvPKT5_PKbPfiPT4_PiiiibPKf,"",@"SHT_CUDA_INFO"
	.sectionflags	@""
	.align	4


	//----- nvinfo : EIATTR_CUDA_API_VERSION
	.align		4
        /*0000*/ 	.byte	0x04, 0x37
        /*0002*/ 	.short	(.L_6355 - .L_6354)
.L_6354:
        /*0004*/ 	.word	0x00000082


	//----- nvinfo : EIATTR_KPARAM_INFO
	.align		4
.L_6355:
        /*0008*/ 	.byte	0x04, 0x17
        /*000a*/ 	.short	(.L_6357 - .L_6356)
.L_6356:
        /*000c*/ 	.word	0x00000000
        /*0010*/ 	.short	0x000a
        /*0012*/ 	.short	0x0040
        /*0014*/ 	.byte	0x00, 0xf5, 0x21, 0x00


	//----- nvinfo : EIATTR_KPARAM_INFO
	.align		4
.L_6357:
        /*0018*/ 	.byte	0x04, 0x17
        /*001a*/ 	.short	(.L_6359 - .L_6358)
.L_6358:
        /*001c*/ 	.word	0x00000000
        /*0020*/ 	.short	0x0009
        /*0022*/ 	.short	0x003c
        /*0024*/ 	.byte	0x00, 0xf0, 0x05, 0x00


	//----- nvinfo : EIATTR_KPARAM_INFO
	.align		4
.L_6359:
        /*0028*/ 	.byte	0x04, 0x17
        /*002a*/ 	.short	(.L_6361 - .L_6360)
.L_6360:
        /*002c*/ 	.word	0x00000000
        /*0030*/ 	.short	0x0008
        /*0032*/ 	.short	0x0038
        /*0034*/ 	.byte	0x00, 0xf0, 0x11, 0x00


	//----- nvinfo : EIATTR_KPARAM_INFO
	.align		4
.L_6361:
        /*0038*/ 	.byte	0x04, 0x17
        /*003a*/ 	.short	(.L_6363 - .L_6362)
.L_6362:
        /*003c*/ 	.word	0x00000000
        /*0040*/ 	.short	0x0007
        /*0042*/ 	.short	0x0034
        /*0044*/ 	.byte	0x00, 0xf0, 0x11, 0x00


	//----- nvinfo : EIATTR_KPARAM_INFO
	.align		4
.L_6363:
        /*0048*/ 	.byte	0x04, 0x17
        /*004a*/ 	.short	(.L_6365 - .L_6364)
.L_6364:
        /*004c*/ 	.word	0x00000000
        /*0050*/ 	.short	0x0006
        /*0052*/ 	.short	0x0030
        /*0054*/ 	.byte	0x00, 0xf0, 0x11, 0x00


	//----- nvinfo : EIATTR_KPARAM_INFO
	.align		4
.L_6365:
        /*0058*/ 	.byte	0x04, 0x17
        /*005a*/ 	.short	(.L_6367 - .L_6366)
.L_6366:
        /*005c*/ 	.word	0x00000000
        /*0060*/ 	.short	0x0005
        /*0062*/ 	.short	0x0028
        /*0064*/ 	.byte	0x00, 0xf5, 0x21, 0x00


	//----- nvinfo : EIATTR_KPARAM_INFO
	.align		4
.L_6367:
        /*0068*/ 	.byte	0x04, 0x17
        /*006a*/ 	.short	(.L_6369 - .L_6368)
.L_6368:
        /*006c*/ 	.word	0x00000000
        /*0070*/ 	.short	0x0004
        /*0072*/ 	.short	0x0020
        /*0074*/ 	.byte	0x00, 0xf5, 0x21, 0x00


	//----- nvinfo : EIATTR_KPARAM_INFO
	.align		4
.L_6369:
        /*0078*/ 	.byte	0x04, 0x17
        /*007a*/ 	.short	(.L_6371 - .L_6370)
.L_6370:
        /*007c*/ 	.word	0x00000000
        /*0080*/ 	.short	0x0003
        /*0082*/ 	.short	0x0018
        /*0084*/ 	.byte	0x00, 0xf0, 0x11, 0x00


	//----- nvinfo : EIATTR_KPARAM_INFO
	.align		4
.L_6371:
        /*0088*/ 	.byte	0x04, 0x17
        /*008a*/ 	.short	(.L_6373 - .L_6372)
.L_6372:
        /*008c*/ 	.word	0x00000000
        /*0090*/ 	.short	0x0002
        /*0092*/ 	.short	0x0010
        /*0094*/ 	.byte	0x00, 0xf5, 0x21, 0x00


	//----- nvinfo : EIATTR_KPARAM_INFO
	.align		4
.L_6373:
        /*0098*/ 	.byte	0x04, 0x17
        /*009a*/ 	.short	(.L_6375 - .L_6374)
.L_6374:
        /*009c*/ 	.word	0x00000000
        /*00a0*/ 	.short	0x0001
        /*00a2*/ 	.short	0x0008
        /*00a4*/ 	.byte	0x00, 0xf5, 0x21, 0x00


	//----- nvinfo : EIATTR_KPARAM_INFO
	.align		4
.L_6375:
        /*00a8*/ 	.byte	0x04, 0x17
        /*00aa*/ 	.short	(.L_6377 - .L_6376)
.L_6376:
        /*00ac*/ 	.word	0x00000000
        /*00b0*/ 	.short	0x0000
        /*00b2*/ 	.short	0x0000
        /*00b4*/ 	.byte	0x00, 0xf5, 0x21, 0x00


	//----- nvinfo : EIATTR_SPARSE_MMA_MASK
	.align		4
.L_6377:
        /*00b8*/ 	.byte	0x03, 0x50
        /*00ba*/ 	.short	0x0000


	//----- nvinfo : EIATTR_MAXREG_COUNT
	.align		4
        /*00bc*/ 	.byte	0x03, 0x1b
        /*00be*/ 	.short	0x00ff


	//----- nvinfo : EIATTR_MERCURY_ISA_VERSION
	.align		4
        /*00c0*/ 	.byte	0x03, 0x5f
        /*00c2*/ 	.short	0x0101


	//----- nvinfo : EIATTR_COOP_GROUP_MASK_REGIDS
	.align		4
        /*00c4*/ 	.byte	0x04, 0x29
        /*00c6*/ 	.short	(.L_6379 - .L_6378)


	//   ....[0]....
.L_6378:
        /*00c8*/ 	.word	0xffffffff


	//   ....[1]....
        /*00cc*/ 	.word	0xffffffff


	//   ....[2]....
        /*00d0*/ 	.word	0xffffffff


	//   ....[3]....
        /*00d4*/ 	.word	0xffffffff


	//   ....[4]....
        /*00d8*/ 	.word	0xffffffff


	//   ....[5]....
        /*00dc*/ 	.word	0xffffffff


	//   ....[6]....
        /*00e0*/ 	.word	0xffffffff


	//   ....[7]....
        /*00e4*/ 	.word	0xffffffff


	//   ....[8]....
        /*00e8*/ 	.word	0xffffffff


	//   ....[9]....
        /*00ec*/ 	.word	0xffffffff


	//   ....[10]....
        /*00f0*/ 	.word	0xffffffff


	//   ....[11]....
        /*00f4*/ 	.word	0xffffffff


	//   ....[12]....
        /*00f8*/ 	.word	0xffffffff


	//   ....[13]....
        /*00fc*/ 	.word	0xffffffff


	//   ....[14]....
        /*0100*/ 	.word	0xffffffff


	//----- nvinfo : EIATTR_COOP_GROUP_INSTR_OFFSETS
	.align		4
.L_6379:
        /*0104*/ 	.byte	0x04, 0x28
        /*0106*/ 	.short	(.L_6381 - .L_6380)


	//   ....[0]....
.L_6380:
        /*0108*/ 	.word	0x00000f90


	//   ....[1]....
        /*010c*/ 	.word	0x00000fd0


	//   ....[2]....
        /*0110*/ 	.word	0x00001090


	//   ....[3]....
        /*0114*/ 	.word	0x00001110


	//   ....[4]....
        /*0118*/ 	.word	0x00001230


	//   ....[5]....
        /*011c*/ 	.word	0x00001240


	//   ....[6]....
        /*0120*/ 	.word	0x00001250


	//   ....[7]....
        /*0124*/ 	.word	0x00001290


	//   ....[8]....
        /*0128*/ 	.word	0x000012f0


	//   ....[9]....
        /*012c*/ 	.word	0x00001310


	//   ....[10]....
        /*0130*/ 	.word	0x00001320


	//   ....[11]....
        /*0134*/ 	.word	0x00001360


	//   ....[12]....
        /*0138*/ 	.word	0x000013b0


	//   ....[13]....
        /*013c*/ 	.word	0x000013c0


	//   ....[14]....
        /*0140*/ 	.word	0x000013f0


	//----- nvinfo : EIATTR_VRC_CTA_INIT_COUNT
	.align		4
.L_6381:
        /*0144*/ 	.byte	0x02, 0x4a
	.zero		1
	.zero		1


	//----- nvinfo : EIATTR_EXIT_INSTR_OFFSETS
	.align		4
        /*0148*/ 	.byte	0x04, 0x1c
        /*014a*/ 	.short	(.L_6383 - .L_6382)


	//   ....[0]....
.L_6382:
        /*014c*/ 	.word	0x00000080


	//   ....[1]....
        /*0150*/ 	.word	0x00001980


	//   ....[2]....
        /*0154*/ 	.word	0x000019a0


	//   ....[3]....
        /*0158*/ 	.word	0x00001e10


	//   ....[4]....
        /*015c*/ 	.word	0x00002030


	//   ....[5]....
        /*0160*/ 	.word	0x00002190


	//   ....[6]....
        /*0164*/ 	.word	0x00002260


	//----- nvinfo : EIATTR_MAX_THREADS
	.align		4
.L_6383:
        /*0168*/ 	.byte	0x04, 0x05
        /*016a*/ 	.short	(.L_6385 - .L_6384)
.L_6384:
        /*016c*/ 	.word	0x00000080
        /*0170*/ 	.word	0x00000001
        /*0174*/ 	.word	0x00000001


	//----- nvinfo : EIATTR_CRS_STACK_SIZE
	.align		4
.L_6385:
        /*0178*/ 	.byte	0x04, 0x1e
        /*017a*/ 	.short	(.L_6387 - .L_6386)
.L_6386:
        /*017c*/ 	.word	0x00000000


	//----- nvinfo : EIATTR_CBANK_PARAM_SIZE
	.align		4
.L_6387:
        /*0180*/ 	.byte	0x03, 0x19
        /*0182*/ 	.short	0x0048


	//----- nvinfo : EIATTR_PARAM_CBANK
	.align		4
        /*0184*/ 	.byte	0x04, 0x0a
        /*0186*/ 	.short	(.L_6389 - .L_6388)
	.align		4
.L_6388:
        /*0188*/ 	.word	index@(.nv.constant0._ZN4vllm3moe10topkGatingILi16ELi512ELi4ELi16ELi32EifLNS0_11ScoringFuncE1EEEvPKT5_PKbPfiPT4_PiiiibPKf)
        /*018c*/ 	.short	0x0380
        /*018e*/ 	.short	0x0048


	//----- nvinfo : EIATTR_SW_WAR
	.align		4
.L_6389:
        /*0190*/ 	.byte	0x04, 0x36
        /*0192*/ 	.short	(.L_6391 - .L_6390)
.L_6390:
        /*0194*/ 	.word	0x00000008
.L_6391:


//--------------------- .nv.info._ZN4vllm3moe10topkGatingILi8ELi256ELi4ELi16ELi32EifLNS0_11ScoringFuncE1EEEvPKT5_PKbPfiPT4_PiiiibPKf --------------------------
	.section	.nv.info._ZN4vllm3moe10topkGatingILi8ELi256ELi4ELi16ELi32EifLNS0_11ScoringFuncE1EEEvPKT5_PKbPfiPT4_PiiiibPKf,"",@"SHT_CUDA_INFO"
	.sectionflags	@""
	.align	4


	//----- nvinfo : EIATTR_CUDA_API_VERSION
	.align		4
        /*0000*/ 	.byte	0x04, 0x37
        /*0002*/ 	.short	(.L_6393 - .L_6392)
.L_6392:
        /*0004*/ 	.word	0x00000082


	//----- nvinfo : EIATTR_KPARAM_INFO
	.align		4
.L_6393:
        /*0008*/ 	.byte	0x04, 0x17
        /*000a*/ 	.short	(.L_6395 - .L_6394)
.L_6394:
        /*000c*/ 	.word	0x00000000
        /*0010*/ 	.short	0x000a
        /*0012*/ 	.short	0x0040
        /*0014*/ 	.byte	0x00, 0xf5, 0x21, 0x00


	//----- nvinfo : EIATTR_KPARAM_INFO
	.align		4
.L_6395:
        /*0018*/ 	.byte	0x04, 0x17
        /*001a*/ 	.short	(.L_6397 - .L_6396)
.L_6396:
        /*001c*/ 	.word	0x00000000
        /*0020*/ 	.short	0x0009
        /*0022*/ 	.short	0x003c
        /*0024*/ 	.byte	0x00, 0xf0, 0x05, 0x00


	//----- nvinfo : EIATTR_KPARAM_INFO
	.align		4
.L_6397:
        /*0028*/ 	.byte	0x04, 0x17
        /*002a*/ 	.short	(.L_6399 - .L_6398)
.L_6398:
        /*002c*/ 	.word	0x00000000
        /*0030*/ 	.short	0x0008
        /*0032*/ 	.short	0x0038
        /*0034*/ 	.byte	0x00, 0xf0, 0x11, 0x00


	//----- nvinfo : EIATTR_KPARAM_INFO
	.align		4
.L_6399:
        /*0038*/ 	.byte	0x04, 0x17
        /*003a*/ 	.short	(.L_6401 - .L_6400)
.L_6400:
        /*003c*/ 	.word	0x00000000
        /*0040*/ 	.short	0x0007
        /*0042*/ 	.short	0x0034
        /*0044*/ 	.byte	0x00, 0xf0, 0x11, 0x00


	//----- nvinfo : EIATTR_KPARAM_INFO
	.align		4
.L_6401:
        /*0048*/ 	.byte	0x04, 0x17
        /*004a*/ 	.short	(.L_6403 - .L_6402)
.L_6402:
        /*004c*/ 	.word	0x00000000
        /*0050*/ 	.short	0x0006
        /*0052*/ 	.short	0x0030
        /*0054*/ 	.byte	0x00, 0xf0, 0x11, 0x00


	//----- nvinfo : EIATTR_KPARAM_INFO
	.align		4
.L_6403:
        /*0058*/ 	.byte	0x04, 0x17
        /*005a*/ 	.short	(.L_6405 - .L_6404)
.L_6404:
        /*005c*/ 	.word	0x00000000
        /*0060*/ 	.short	0x0005
        /*0062*/ 	.short	0x0028
        /*0064*/ 	.byte	0x00, 0xf5, 0x21, 0x00


	//----- nvinfo : EIATTR_KPARAM_INFO
	.align		4
.L_6405:
        /*0068*/ 	.byte	0x04, 0x17
        /*006a*/ 	.short	(.L_6407 - .L_6406)
.L_6406:
        /*006c*/ 	.word	0x00000000
        /*0070*/ 	.short	0x0004
        /*0072*/ 	.short	0x0020
        /*0074*/ 	.byte	0x00, 0xf5, 0x21, 0x00


	//----- nvinfo : EIATTR_KPARAM_INFO
	.align		4
.L_6407:
        /*0078*/ 	.byte	0x04, 0x17
        /*007a*/ 	.short	(.L_6409 - .L_6408)
.L_6408:
        /*007c*/ 	.word	0x00000000
        /*0080*/ 	.short	0x0003
        /*0082*/ 	.short	0x0018
        /*0084*/ 	.byte	0x00, 0xf0, 0x11, 0x00


	//----- nvinfo : EIATTR_KPARAM_INFO
	.align		4
.L_6409:
        /*0088*/ 	.byte	0x04, 0x17
        /*008a*/ 	.short	(.L_6411 - .L_6410)
.L_6410:
        /*008c*/ 	.word	0x00000000
        /*0090*/ 	.short	0x0002
        /*0092*/ 	.short	0x0010
        /*0094*/ 	.byte	0x00, 0xf5, 0x21, 0x00


	//----- nvinfo : EIATTR_KPARAM_INFO
	.align		4
.L_6411:
        /*0098*/ 	.byte	0x04, 0x17
        /*009a*/ 	.short	(.L_6413 - .L_6412)
.L_6412:
        /*009c*/ 	.word	0x00000000
        /*00a0*/ 	.short	0x0001
        /*00a2*/ 	.short	0x0008
        /*00a4*/ 	.byte	0x00, 0xf5, 0x21, 0x00


	//----- nvinfo : EIATTR_KPARAM_INFO
	.align		4
.L_6413:
        /*00a8*/ 	.byte	0x04, 0x17
        /*00aa*/ 	.short	(.L_6415 - .L_6414)
.L_6414:
        /*00ac*/ 	.word	0x00000000
        /*00b0*/ 	.short	0x0000
        /*00b2*/ 	.short	0x0000
        /*00b4*/ 	.byte	0x00, 0xf5, 0x21, 0x00


	//----- nvinfo : EIATTR_SPARSE_MMA_MASK
	.align		4
.L_6415:
        /*00b8*/ 	.byte	0x03, 0x50
        /*00ba*/ 	.short	0x0000


	//----- nvinfo : EIATTR_MAXREG_COUNT
	.align		4
        /*00bc*/ 	.byte	0x03, 0x1b
        /*00be*/ 	.short	0x00ff


	//----- nvinfo : EIATTR_MERCURY_ISA_VERSION
	.align		4
        /*00c0*/ 	.byte	0x03, 0x5f
        /*00c2*/ 	.short	0x0101


	//----- nvinfo : EIATTR_COOP_GROUP_MASK_REGIDS
	.align		4
        /*00c4*/ 	.byte	0x04, 0x29
        /*00c6*/ 	.short	(.L_6417 - .L_6416)


	//   ....[0]....
.L_6416:
        /*00c8*/ 	.word	0xffffffff


	//   ....[1]....
        /*00cc*/ 	.word	0xffffffff


	//   ....[2]....
        /*00d0*/ 	.word	0xffffffff


	//   ....[3]....
        /*00d4*/ 	.word	0xffffffff


	//   ....[4]....
        /*00d8*/ 	.word	0xffffffff


	//   ....[5]....
        /*00dc*/ 	.word	0xffffffff


	//   ....[6]....
        /*00e0*/ 	.word	0xffffffff


	//   ....[7]....
        /*00e4*/ 	.word	0xffffffff


	//   ....[8]....
        /*00e8*/ 	.word	0xffffffff


	//   ....[9]....
        /*00ec*/ 	.word	0xffffffff


	//   ....[10]....
        /*00f0*/ 	.word	0xffffffff


	//   ....[11]....
        /*00f4*/ 	.word	0xffffffff


	//   ....[12]....
        /*00f8*/ 	.word	0xffffffff


	//   ....[13]....
        /*00fc*/ 	.word	0xffffffff


	//   ....[14]....
        /*0100*/ 	.word	0xffffffff


	//----- nvinfo : EIATTR_COOP_GROUP_INSTR_OFFSETS
	.align		4
.L_6417:
        /*0104*/ 	.byte	0x04, 0x28
        /*0106*/ 	.short	(.L_6419 - .L_6418)


	//   ....[0]....
.L_6418:
        /*0108*/ 	.word	0x00000910


	//   ....[1]....
        /*010c*/ 	.word	0x00000950


	//   ....[2]....
        /*0110*/ 	.word	0x00000980


	//   ....[3]....
        /*0114*/ 	.word	0x000009f0


	//   ....[4]....
        /*0118*/ 	.word	0x00000a10


	//   ....[5]....
        /*011c*/ 	.word	0x00000a60


	//   ....[6]....
        /*0120*/ 	.word	0x00000a80


	//   ....[7]....
        /*0124*/ 	.word	0x00000aa0


	//   ....[8]....
        /*0128*/ 	.word	0x00000b00


	//   ....[9]....
        /*012c*/ 	.word	0x00000b20


	//   ....[10]....
        /*0130*/ 	.word	0x00000b40


	//   ....[11]....
        /*0134*/ 	.word	0x00000bb0


	//   ....[12]....
        /*0138*/ 	.word	0x00000bc0


	//   ....[13]....
        /*013c*/ 	.word	0x00000c00


	//   ....[14]....
        /*0140*/ 	.word	0x00000c20


	//----- nvinfo : EIATTR_VRC_CTA_INIT_COUNT
	.align		4
.L_6419:
        /*0144*/ 	.byte	0x02, 0x4a
	.zero		1
	.zero		1


	//----- nvinfo : EIATTR_EXIT_INSTR_OFFSETS
	.align		4
        /*0148*/ 	.byte	0x04, 0x1c
        /*014a*/ 	.short	(.L_6421 - .L_6420)


	//   ....[0]....
.L_6420:
        /*014c*/ 	.word	0x00000080


	//   ....[1]....
        /*0150*/ 	.word	0x00001090


	//   ....[2]....
        /*0154*/ 	.word	0x000010b0


	//   ....[3]....
        /*0158*/ 	.word	0x00001520


	//   ....[4]....
        /*015c*/ 	.word	0x00001740


	//   ....[5]....
        /*0160*/ 	.word	0x000018a0


	//   ....[6]....
        /*0164*/ 	.word	0x00001970


	//----- nvinfo : EIATTR_MAX_THREADS
	.align		4
.L_6421:
        /*0168*/ 	.byte	0x04, 0x05
        /*016a*/ 	.short	(.L_6423 - .L_6422)
.L_6422:
        /*016c*/ 	.word	0x00000080
        /*0170*/ 	.word	0x00000001
        /*0174*/ 	.word	0x00000001


	//----- nvinfo : EIATTR_CRS_STACK_SIZE
	.align		4
.L_6423:
        /*0178*/ 	.byte	0x04, 0x1e
        /*017a*/ 	.short	(.L_6425 - .L_6424)
.L_6424:
        /*017c*/ 	.word	0x00000000


	//----- nvinfo : EIATTR_CBANK_PARAM_SIZE
	.align		4
.L_6425:
        /*0180*/ 	.byte	0x03, 0x19
        /*0182*/ 	.short	0x0048


	//----- nvinfo : EIATTR_PARAM_CBANK
	.align		4
        /*0184*/ 	.byte	0x04, 0x0a
        /*0186*/ 	.short	(.L_6427 - .L_6426)
	.align		4
.L_6426:
        /*0188*/ 	.word	index@(.nv.constant0._ZN4vllm3moe10topkGatingILi8ELi256ELi4ELi16ELi32EifLNS0_11ScoringFuncE1EEEvPKT5_PKbPfiPT4_PiiiibPKf)
        /*018c*/ 	.short	0x0380
        /*018e*/ 	.short	0x0048


	//----- nvinfo : EIATTR_SW_WAR
	.align		4
.L_6427:
        /*0190*/ 	.byte	0x04, 0x36
        /*0192*/ 	.short	(.L_6429 - .L_6428)
.L_6428:
        /*0194*/ 	.word	0x00000008
.L_6429:


//--------------------- .nv.info._ZN4vllm3moe10topkGatingILi4ELi128ELi4ELi16ELi32EifLNS0_11ScoringFuncE1EEEvPKT5_PKbPfiPT4_PiiiibPKf --------------------------
	.section	.nv.info._ZN4vllm3moe10topkGatingILi4ELi128ELi4ELi16ELi32EifLNS0_11ScoringFuncE1EEEvPKT5_PKbPfiPT4_PiiiibPKf,"",@"SHT_CUDA_INFO"
	.sectionflags	@""
	.align	4


	//----- nvinfo : EIATTR_CUDA_API_VERSION
	.align		4
        /*0000*/ 	.byte	0x04, 0x37
        /*0002*/ 	.short	(.L_6431 - .L_6430)
.L_6430:
        /*0004*/ 	.word	0x00000082


	//----- nvinfo : EIATTR_KPARAM_INFO
	.align		4
.L_6431:
        /*0008*/ 	.byte	0x04, 0x17
        /*000a*/ 	.short	(.L_6433 - .L_6432)
.L_6432:
        /*000c*/ 	.word	0x00000000
        /*0010*/ 	.short	0x000a
        /*0012*/ 	.short	0x0040
        /*0014*/ 	.byte	0x00, 0xf5, 0x21, 0x00


	//----- nvinfo : EIATTR_KPARAM_INFO
	.align		4
.L_6433:
        /*0018*/ 	.byte	0x04, 0x17
        /*001a*/ 	.short	(.L_6435 - .L_6434)
.L_6434:
        /*001c*/ 	.word	0x00000000
        /*0020*/ 	.short	0x0009
        /*0022*/ 	.short	0x003c
        /*0024*/ 	.byte	0x00, 0xf0, 0x05, 0x00


	//----- nvinfo : EIATTR_KPARAM_INFO
	.align		4
.L_6435:
        /*0028*/ 	.byte	0x04, 0x17
        /*002a*/ 	.short	(.L_6437 - .L_6436)
.L_6436:
        /*002c*/ 	.word	0x00000000
        /*0030*/ 	.short	0x0008
        /*0032*/ 	.short	0x0038
        /*0034*/ 	.byte	0x00, 0xf0, 0x11, 0x00


	//----- nvinfo : EIATTR_KPARAM_INFO
	.align		4
.L_6437:
        /*0038*/ 	.byte	0x04, 0x17
        /*003a*/ 	.short	(.L_6439 - .L_6438)
.L_6438:
        /*003c*/ 	.word	0x00000000
        /*0040*/ 	.short	0x0007
        /*0042*/ 	.short	0x0034
        /*0044*/ 	.byte	0x00, 0xf0, 0x11, 0x00


	//----- nvinfo : EIATTR_KPARAM_INFO
	.align		4
.L_6439:
        /*0048*/ 	.byte	0x04, 0x17
        /*004a*/ 	.short	(.L_6441 - .L_6440)
.L_6440:
        /*004c*/ 	.word	0x00000000
        /*0050*/ 	.short	0x0006
        /*0052*/ 	.short	0x0030
        /*0054*/ 	.byte	0x00, 0xf0, 0x11, 0x00


	//----- nvinfo : EIATTR_KPARAM_INFO
	.align		4
.L_6441:
        /*0058*/ 	.byte	0x04, 0x17
        /*005a*/ 	.short	(.L_6443 - .L_6442)
.L_6442:
        /*005c*/ 	.word	0x00000000
        /*0060*/ 	.short	0x0005
        /*0062*/ 	.short	0x0028
        /*0064*/ 	.byte	0x00, 0xf5, 0x21, 0x00


	//----- nvinfo : EIATTR_KPARAM_INFO
	.align		4
.L_6443:
        /*0068*/ 	.byte	0x04, 0x17
        /*006a*/ 	.short	(.L_6445 - .L_6444)
.L_6444:
        /*006c*/ 	.word	0x00000000
        /*0070*/ 	.short	0x0004
        /*0072*/ 	.short	0x0020
        /*0074*/ 	.byte	0x00, 0xf5, 0x21, 0x00


	//----- nvinfo : EIATTR_KPARAM_INFO
	.align		4
.L_6445:
        /*0078*/ 	.byte	0x04, 0x17
        /*007a*/ 	.short	(.L_6447 - .L_6446)
.L_6446:
        /*007c*/ 	.word	0x00000000
        /*0080*/ 	.short	0x0003
        /*0082*/ 	.short	0x0018
        /*0084*/ 	.byte	0x00, 0xf0, 0x11, 0x00


	//----- nvinfo : EIATTR_KPARAM_INFO
	.align		4
.L_6447:
        /*0088*/ 	.byte	0x04, 0x17
        /*008a*/ 	.short	(.L_6449 - .L_6448)
.L_6448:
        /*008c*/ 	.word	0x00000000
        /*0090*/ 	.short	0x0002
        /*0092*/ 	.short	0x0010
        /*0094*/ 	.byte	0x00, 0xf5, 0x21, 0x00


	//----- nvinfo : EIATTR_KPARAM_INFO
	.align		4
.L_6449:
        /*0098*/ 	.byte	0x04, 0x17
        /*009a*/ 	.short	(.L_6451 - .L_6450)
.L_6450:
        /*009c*/ 	.word	0x00000000
        /*00a0*/ 	.short	0x0001
        /*00a2*/ 	.short	0x0008
        /*00a4*/ 	.byte	0x00, 0xf5, 0x21, 0x00


	//----- nvinfo : EIATTR_KPARAM_INFO
	.align		4
.L_6451:
        /*00a8*/ 	.byte	0x04, 0x17
        /*00aa*/ 	.short	(.L_6453 - .L_6452)
.L_6452:
        /*00ac*/ 	.word	0x00000000
        /*00b0*/ 	.short	0x0000
        /*00b2*/ 	.short	0x0000
        /*00b4*/ 	.byte	0x00, 0xf5, 0x21, 0x00


	//----- nvinfo : EIATTR_SPARSE_MMA_MASK
	.align		4
.L_6453:
        /*00b8*/ 	.byte	0x03, 0x50
        /*00ba*/ 	.short	0x0000


	//----- nvinfo : EIATTR_MAXREG_COUNT
	.align		4
        /*00bc*/ 	.byte	0x03, 0x1b
        /*00be*/ 	.short	0x00ff


	//----- nvinfo : EIATTR_MERCURY_ISA_VERSION
	.align		4
        /*00c0*/ 	.byte	0x03, 0x5f
        /*00c2*/ 	.short	0x0101


	//----- nvinfo : EIATTR_COOP_GROUP_MASK_REGIDS
	.align		4
        /*00c4*/ 	.byte	0x04, 0x29
        /*00c6*/ 	.short	(.L_6455 - .L_6454)


	//   ....[0]....
.L_6454:
        /*00c8*/ 	.word	0xffffffff


	//   ....[1]....
        /*00cc*/ 	.word	0xffffffff


	//   ....[2]....
        /*00d0*/ 	.word	0xffffffff


	//   ....[3]....
        /*00d4*/ 	.word	0xffffffff


	//   ....[4]....
        /*00d8*/ 	.word	0xffffffff


	//   ....[5]....
        /*00dc*/ 	.word	0xffffffff


	//   ....[6]....
        /*00e0*/ 	.word	0xffffffff


	//   ....[7]....
        /*00e4*/ 	.word	0xffffffff


	//   ....[8]....
        /*00e8*/ 	.word	0xffffffff


	//   ....[9]....
        /*00ec*/ 	.word	0xffffffff


	//   ....[10]....
        /*00f0*/ 	.word	0xffffffff


	//   ....[11]....
        /*00f4*/ 	.word	0xffffffff


	//   ....[12]....
        /*00f8*/ 	.word	0xffffffff


	//   ....[13]....
        /*00fc*/ 	.word	0xffffffff


	//   ....[14]....
        /*0100*/ 	.word	0xffffffff


	//----- nvinfo : EIATTR_COOP_GROUP_INSTR_OFFSETS
	.align		4
.L_6455:
        /*0104*/ 	.byte	0x04, 0x28
        /*0106*/ 	.short	(.L_6457 - .L_6456)


	//   ....[0]....
.L_6456:
        /*0108*/ 	.word	0x000005d0


	//   ....[1]....
        /*010c*/ 	.word	0x000005f0


	//   ....[2]....
        /*0110*/ 	.word	0x00000660


	//   ....[3]....
        /*0114*/ 	.word	0x00000690


	//   ....[4]....
        /*0118*/ 	.word	0x000006b0


	//   ....[5]....
        /*011c*/ 	.word	0x00000730


	//   ....[6]....
        /*0120*/ 	.word	0x00000740


	//   ....[7]....
        /*0124*/ 	.word	0x00000750


	//   ....[8]....
        /*0128*/ 	.word	0x000007d0


	//   ....[9]....
        /*012c*/ 	.word	0x000007f0


	//   ....[10]....
        /*0130*/ 	.word	0x00000800


	//   ....[11]....
        /*0134*/ 	.word	0x00000830


	//   ....[12]....
        /*0138*/ 	.word	0x00000890


	//   ....[13]....
        /*013c*/ 	.word	0x000008b0


	//   ....[14]....
        /*0140*/ 	.word	0x000008c0


	//----- nvinfo : EIATTR_VRC_CTA_INIT_COUNT
	.align		4
.L_6457:
        /*0144*/ 	.byte	0x02, 0x4a
	.zero		1
	.zero		1


	//----- nvinfo : EIATTR_EXIT_INSTR_OFFSETS
	.align		4
        /*0148*/ 	.byte	0x04, 0x1c
        /*014a*/ 	.short	(.L_6459 - .L_6458)


	//   ....[0]....
.L_6458:
        /*014c*/ 	.word	0x00000080


	//   ....[1]....
        /*0150*/ 	.word	0x00000cc0


	//   ....[2]....
        /*0154*/ 	.word	0x00000ce0


	//   ....[3]....
        /*0158*/ 	.word	0x00001150


	//   ....[4]....
        /*015c*/ 	.word	0x00001370


	//   ....[5]....
        /*0160*/ 	.word	0x000014d0


	//   ....[6]....
        /*0164*/ 	.word	0x000015a0


	//----- nvinfo : EIATTR_MAX_THREADS
	.align		4
.L_6459:
        /*0168*/ 	.byte	0x04, 0x05
        /*016a*/ 	.short	(.L_6461 - .L_6460)
.L_6460:
        /*016c*/ 	.word	0x00000080
        /*0170*/ 	.word	0x00000001
        /*0174*/ 	.word	0x00000001


	//----- nvinfo : EIATTR_CRS_STACK_SIZE
	.align		4
.L_6461:
        /*0178*/ 	.byte	0x04, 0x1e
        /*017a*/ 	.short	(.L_6463 - .L_6462)
.L_6462:
        /*017c*/ 	.word	0x00000000


	//----- nvinfo : EIATTR_CBANK_PARAM_SIZE
	.align		4
.L_6463:
        /*0180*/ 	.byte	0x03, 0x19
        /*0182*/ 	.short	0x0048


	//----- nvinfo : EIATTR_PARAM_CBANK
	.align		4
        /*0184*/ 	.byte	0x04, 0x0a
        /*0186*/ 	.short	(.L_6465 - .L_6464)
	.align		4
.L_6464:
        /*0188*/ 	.word	index@(.nv.constant0._ZN4vllm3moe10topkGatingILi4ELi128ELi4ELi16ELi32EifLNS0_11ScoringFuncE1EEEvPKT5_PKbPfiPT4_PiiiibPKf)
        /*018c*/ 	.short	0x0380
        /*018e*/ 	.short	0x0048


	//----- nvinfo : EIATTR_SW_WAR
	.align		4
.L_6465:
        /*0190*/ 	.byte	0x04, 0x36
        /*0192*/ 	.short	(.L_6467 - .L_6466)
.L_6466:
        /*0194*/ 	.word	0x00000008
.L_6467:


//--------------------- .nv.info._ZN4vllm3moe10topkGatingILi4ELi64ELi4ELi16ELi32EifLNS0_11ScoringFuncE1EEEvPKT5_PKbPfiPT4_PiiiibPKf --------------------------
	.section	.nv.info._ZN4vllm3moe10topkGatingILi4ELi64ELi4ELi16ELi32EifLNS0_11ScoringFuncE1EEEvPKT5_PKbPfiPT4_PiiiibPKf,"",@"SHT_CUDA_INFO"
	.sectionflags	@""
	.align	4


	//----- nvinfo : EIATTR_CUDA_API_VERSION
	.align		4
        /*0000*/ 	.byte	0x04, 0x37
        /*0002*/ 	.short	(.L_6469 - .L_6468)
.L_6468:
        /*0004*/ 	.word	0x00000082


	//----- nvinfo : EIATTR_KPARAM_INFO
	.align		4
.L_6469:
        /*0008*/ 	.byte	0x04, 0x17
        /*000a*/ 	.short	(.L_6471 - .L_6470)
.L_6470:
        /*000c*/ 	.word	0x00000000
        /*0010*/ 	.short	0x000a
        /*0012*/ 	.short	0x0040
        /*0014*/ 	.byte	0x00, 0xf5, 0x21, 0x00


	//----- nvinfo : EIATTR_KPARAM_INFO
	.align		4
.L_6471:
        /*0018*/ 	.byte	0x04, 0x17
        /*001a*/ 	.short	(.L_6473 - .L_6472)
.L_6472:
        /*001c*/ 	.word	0x00000000
        /*0020*/ 	.short	0x0009
        /*0022*/ 	.short	0x003c
        /*0024*/ 	.byte	0x00, 0xf0, 0x05, 0x00


	//----- nvinfo : EIATTR_KPARAM_INFO
	.align		4
.L_6473:
        /*0028*/ 	.byte	0x04, 0x17
        /*002a*/ 	.short	(.L_6475 - .L_6474)
.L_6474:
        /*002c*/ 	.word	0x00000000
        /*0030*/ 	.short	0x0008
        /*0032*/ 	.short	0x0038
        /*0034*/ 	.byte	0x00, 0xf0, 0x11, 0x00


	//----- nvinfo : EIATTR_KPARAM_INFO
	.align		4
.L_6475:
        /*0038*/ 	.byte	0x04, 0x17
        /*003a*/ 	.short	(.L_6477 - .L_6476)
.L_6476:
        /*003c*/ 	.word	0x00000000
        /*0040*/ 	.short	0x0007
        /*0042*/ 	.short	0x0034
        /*0044*/ 	.byte	0x00, 0xf0, 0x11, 0x00


	//----- nvinfo : EIATTR_KPARAM_INFO
	.align		4
.L_6477:
        /*0048*/ 	.byte	0x04, 0x17
        /*004a*/ 	.short	(.L_6479 - .L_6478)
.L_6478:
        /*004c*/ 	.word	0x00000000
        /*0050*/ 	.short	0x0006
        /*0052*/ 	.short	0x0030
        /*0054*/ 	.byte	0x00, 0xf0, 0x11, 0x00


	//----- nvinfo : EIATTR_KPARAM_INFO
	.align		4
.L_6479:
        /*0058*/ 	.byte	0x04, 0x17
        /*005a*/ 	.short	(.L_6481 - .L_6480)
.L_6480:
        /*005c*/ 	.word	0x00000000
        /*0060*/ 	.short	0x0005
        /*0062*/ 	.short	0x0028
        /*0064*/ 	.byte	0x00, 0xf5, 0x21, 0x00


	//----- nvinfo : EIATTR_KPARAM_INFO
	.align		4
.L_6481:
        /*0068*/ 	.byte	0x04, 0x17
        /*006a*/ 	.short	(.L_6483 - .L_6482)
.L_6482:
        /*006c*/ 	.word	0x00000000
        /*0070*/ 	.short	0x0004
        /*0072*/ 	.short	0x0020
        /*0074*/ 	.byte	0x00, 0xf5, 0x21, 0x00


	//----- nvinfo : EIATTR_KPARAM_INFO
	.align		4
.L_6483:
        /*0078*/ 	.byte	0x04, 0x17
        /*007a*/ 	.short	(.L_6485 - .L_6484)
.L_6484:
        /*007c*/ 	.word	0x00000000
        /*0080*/ 	.short	0x0003
        /*0082*/ 	.short	0x0018
        /*0084*/ 	.byte	0x00, 0xf0, 0x11, 0x00


	//----- nvinfo : EIATTR_KPARAM_INFO
	.align		4
.L_6485:
        /*0088*/ 	.byte	0x04, 0x17
        /*008a*/ 	.short	(.L_6487 - .L_6486)
.L_6486:
        /*008c*/ 	.word	0x00000000
        /*0090*/ 	.short	0x0002
        /*0092*/ 	.short	0x0010
        /*0094*/ 	.byte	0x00, 0xf5, 0x21, 0x00


	//----- nvinfo : EIATTR_KPARAM_INFO
	.align		4
.L_6487:
        /*0098*/ 	.byte	0x04, 0x17
        /*009a*/ 	.short	(.L_6489 - .L_6488)
.L_6488:
        /*009c*/ 	.word	0x00000000
        /*00a0*/ 	.short	0x0001
        /*00a2*/ 	.short	0x0008
        /*00a4*/ 	.byte	0x00, 0xf5, 0x21, 0x00


	//----- nvinfo : EIATTR_KPARAM_INFO
	.align		4
.L_6489:
        /*00a8*/ 	.byte	0x04, 0x17
        /*00aa*/ 	.short	(.L_6491 - .L_6490)
.L_6490:
        /*00ac*/ 	.word	0x00000000
        /*00b0*/ 	.short	0x0000
        /*00b2*/ 	.short	0x0000
        /*00b4*/ 	.byte	0x00, 0xf5, 0x21, 0x00


	//----- nvinfo : EIATTR_SPARSE_MMA_MASK
	.align		4
.L_6491:
        /*00b8*/ 	.byte	0x03, 0x50
        /*00ba*/ 	.short	0x0000


	//----- nvinfo : EIATTR_MAXREG_COUNT
	.align		4
        /*00bc*/ 	.byte	0x03, 0x1b
        /*00be*/ 	.short	0x00ff


	//----- nvinfo : EIATTR_MERCURY_ISA_VERSION
	.align		4
        /*00c0*/ 	.byte	0x03, 0x5f
        /*00c2*/ 	.short	0x0101


	//----- nvinfo : EIATTR_COOP_GROUP_MASK_REGIDS
	.align		4
        /*00c4*/ 	.byte	0x04, 0x29
        /*00c6*/ 	.short	(.L_6493 - .L_6492)


	//   ....[0]....
.L_6492:
        /*00c8*/ 	.word	0xffffffff


	//   ....[1]....
        /*00cc*/ 	.word	0xffffffff


	//   ....[2]....
        /*00d0*/ 	.word	0xffffffff


	//   ....[3]....
        /*00d4*/ 	.word	0xffffffff


	//   ....[4]....
        /*00d8*/ 	.word	0xffffffff


	//   ....[5]....
        /*00dc*/ 	.word	0xffffffff


	//   ....[6]....
        /*00e0*/ 	.word	0xffffffff


	//   ....[7]....
        /*00e4*/ 	.word	0xffffffff


	//   ....[8]....
        /*00e8*/ 	.word	0xffffffff


	//   ....[9]....
        /*00ec*/ 	.word	0xffffffff


	//   ....[10]....
        /*00f0*/ 	.word	0xffffffff


	//   ....[11]....
        /*00f4*/ 	.word	0xffffffff


	//----- nvinfo : EIATTR_COOP_GROUP_INSTR_OFFSETS
	.align		4
.L_6493:
        /*00f8*/ 	.byte	0x04, 0x28
        /*00fa*/ 	.short	(.L_6495 - .L_6494)


	//   ....[0]....
.L_6494:
        /*00fc*/ 	.word	0x000005e0


	//   ....[1]....
        /*0100*/ 	.word	0x00000610


	//   ....[2]....
        /*0104*/ 	.word	0x00000680


	//   ....[3]....
        /*0108*/ 	.word	0x000006a0


	//   ....[4]....
        /*010c*/ 	.word	0x000006c0


	//   ....[5]....
        /*0110*/ 	.word	0x00000740


	//   ....[6]....
        /*0114*/ 	.word	0x00000760


	//   ....[7]....
        /*0118*/ 	.word	0x00000770


	//   ....[8]....
        /*011c*/ 	.word	0x000007a0


	//   ....[9]....
        /*0120*/ 	.word	0x00000800


	//   ....[10]....
        /*0124*/ 	.word	0x00000820


	//   ....[11]....
        /*0128*/ 	.word	0x00000830


	//----- nvinfo : EIATTR_VRC_CTA_INIT_COUNT
	.align		4
.L_6495:
        /*012c*/ 	.byte	0x02, 0x4a
	.zero		1
	.zero		1


	//----- nvinfo : EIATTR_EXIT_INSTR_OFFSETS
	.align		4
        /*0130*/ 	.byte	0x04, 0x1c
        /*0132*/ 	.short	(.L_6497 - .L_6496)


	//   ....[0]....
.L_6496:
        /*0134*/ 	.word	0x00000090


	//   ....[1]....
        /*0138*/ 	.word	0x00000c30


	//   ....[2]....
        /*013c*/ 	.word	0x00000c50


	//   ....[3]....
        /*0140*/ 	.word	0x000010c0


	//   ....[4]....
        /*0144*/ 	.word	0x000012e0


	//   ....[5]....
        /*0148*/ 	.word	0x00001440


	//   ....[6]....
        /*014c*/ 	.word	0x00001510


	//----- nvinfo : EIATTR_MAX_THREADS
	.align		4
.L_6497:
        /*0150*/ 	.byte	0x04, 0x05
        /*0152*/ 	.short	(.L_6499 - .L_6498)
.L_6498:
        /*0154*/ 	.word	0x00000080
        /*0158*/ 	.word	0x00000001
        /*015c*/ 	.word	0x00000001


	//----- nvinfo : EIATTR_CRS_STACK_SIZE
	.align		4
.L_6499:
        /*0160*/ 	.byte	0x04, 0x1e
        /*0162*/ 	.short	(.L_6501 - .L_6500)
.L_6500:
        /*0164*/ 	.word	0x00000000


	//----- nvinfo : EIATTR_CBANK_PARAM_SIZE
	.align		4
.L_6501:
        /*0168*/ 	.byte	0x03, 0x19
        /*016a*/ 	.short	0x0048


	//----- nvinfo : EIATTR_PARAM_CBANK
	.align		4
        /*016c*/ 	.byte	0x04, 0x0a
        /*016e*/ 	.short	(.L_6503 - .L_6502)
	.align		4
.L_6502:
        /*0170*/ 	.word	index@(.nv.constant0._ZN4vllm3moe10topkGatingILi4ELi64ELi4ELi16ELi32EifLNS0_11ScoringFuncE1EEEvPKT5_PKbPfiPT4_PiiiibPKf)
        /*0174*/ 	.short	0x0380
        /*0176*/ 	.short	0x0048


	//----- nvinfo : EIATTR_SW_WAR
	.align		4
.L_6503:
        /*0178*/ 	.byte	0x04, 0x36
        /*017a*/ 	.short	(.L_6505 - .L_6504)
.L_6504:
        /*017c*/ 	.word	0x00000008
.L_6505:


//--------------------- .nv.info._ZN4vllm3moe10topkGatingILi4ELi32ELi4ELi16ELi32EifLNS0_11ScoringFuncE1EEEvPKT5_PKbPfiPT4_PiiiibPKf --------------------------
	.section	.nv.info._ZN4vllm3moe10topkGatingILi4ELi32ELi4ELi16ELi32EifLNS0_11ScoringFuncE1EEEvPKT5_PKbPfiPT4_PiiiibPKf,"",@"SHT_CUDA_INFO"
	.sectionflags	@""
	.align	4


	//----- nvinfo : EIATTR_CUDA_API_VERSION
	.align		4
        /*0000*/ 	.byte	0x04, 0x37
        /*0002*/ 	.short	(.L_6507 - .L_6506)
.L_6506:
        /*0004*/ 	.word	0x00000082


	//----- nvinfo : EIATTR_KPARAM_INFO
	.align		4
.L_6507:
        /*0008*/ 	.byte	0x04, 0x17
        /*000a*/ 	.short	(.L_6509 - .L_6508)
.L_6508:
        /*000c*/ 	.word	0x00000000
        /*0010*/ 	.short	0x000a
        /*0012*/ 	.short	0x0040
        /*0014*/ 	.byte	0x00, 0xf5, 0x21, 0x00


	//----- nvinfo : EIATTR_KPARAM_INFO
	.align		4
.L_6509:
        /*0018*/ 	.byte	0x04, 0x17
        /*001a*/ 	.short	(.L_6511 - .L_6510)
.L_6510:
        /*001c*/ 	.word	0x00000000
        /*0020*/ 	.short	0x0009
        /*0022*/ 	.short	0x003c
        /*0024*/ 	.byte	0x00, 0xf0, 0x05, 0x00


	//----- nvinfo : EIATTR_KPARAM_INFO
	.align		4
.L_6511:
        /*0028*/ 	.byte	0x04, 0x17
        /*002a*/ 	.short	(.L_6513 - .L_6512)
.L_6512:
        /*002c*/ 	.word	0x00000000
        /*0030*/ 	.short	0x0008
        /*0032*/ 	.short	0x0038
        /*0034*/ 	.byte	0x00, 0xf0, 0x11, 0x00


	//----- nvinfo : EIATTR_KPARAM_INFO
	.align		4
.L_6513:
        /*0038*/ 	.byte	0x04, 0x17
        /*003a*/ 	.short	(.L_6515 - .L_6514)
.L_6514:
        /*003c*/ 	.word	0x00000000
        /*0040*/ 	.short	0x0007
        /*0042*/ 	.short	0x0034
        /*0044*/ 	.byte	0x00, 0xf0, 0x11, 0x00


	//----- nvinfo : EIATTR_KPARAM_INFO
	.align		4
.L_6515:
        /*0048*/ 	.byte	0x04, 0x17
        /*004a*/ 	.short	(.L_6517 - .L_6516)
.L_6516:
        /*004c*/ 	.word	0x00000000
        /*0050*/ 	.short	0x0006
        /*0052*/ 	.short	0x0030
        /*0054*/ 	.byte	0x00, 0xf0, 0x11, 0x00


	//----- nvinfo : EIATTR_KPARAM_INFO
	.align		4
.L_6517:
        /*0058*/ 	.byte	0x04, 0x17
        /*005a*/ 	.short	(.L_6519 - .L_6518)
.L_6518:
        /*005c*/ 	.word	0x00000000
        /*0060*/ 	.short	0x0005
        /*0062*/ 	.short	0x0028
        /*0064*/ 	.byte	0x00, 0xf5, 0x21, 0x00


	//----- nvinfo : EIATTR_KPARAM_INFO
	.align		4
.L_6519:
        /*0068*/ 	.byte	0x04, 0x17
        /*006a*/ 	.short	(.L_6521 - .L_6520)
.L_6520:
        /*006c*/ 	.word	0x00000000
        /*0070*/ 	.short	0x0004
        /*0072*/ 	.short	0x0020
        /*0074*/ 	.byte	0x00, 0xf5, 0x21, 0x00


	//----- nvinfo : EIATTR_KPARAM_INFO
	.align		4
.L_6521:
        /*0078*/ 	.byte	0x04, 0x17
        /*007a*/ 	.short	(.L_6523 - .L_6522)
.L_6522:
        /*007c*/ 	.word	0x00000000
        /*0080*/ 	.short	0x0003
        /*0082*/ 	.short	0x0018
        /*0084*/ 	.byte	0x00, 0xf0, 0x11, 0x00


	//----- nvinfo : EIATTR_KPARAM_INFO
	.align		4
.L_6523:
        /*0088*/ 	.byte	0x04, 0x17
        /*008a*/ 	.short	(.L_6525 - .L_6524)
.L_6524:
        /*008c*/ 	.word	0x00000000
        /*0090*/ 	.short	0x0002
        /*0092*/ 	.short	0x0010
        /*0094*/ 	.byte	0x00, 0xf5, 0x21, 0x00


	//----- nvinfo : EIATTR_KPARAM_INFO
	.align		4
.L_6525:
        /*0098*/ 	.byte	0x04, 0x17
        /*009a*/ 	.short	(.L_6527 - .L_6526)
.L_6526:
        /*009c*/ 	.word	0x00000000
        /*00a0*/ 	.short	0x0001
        /*00a2*/ 	.short	0x0008
        /*00a4*/ 	.byte	0x00, 0xf5, 0x21, 0x00


	//----- nvinfo : EIATTR_KPARAM_INFO
	.align		4
.L_6527:
        /*00a8*/ 	.byte	0x04, 0x17
        /*00aa*/ 	.short	(.L_6529 - .L_6528)
.L_6528:
        /*00ac*/ 	.word	0x00000000
        /*00b0*/ 	.short	0x0000
        /*00b2*/ 	.short	0x0000
        /*00b4*/ 	.byte	0x00, 0xf5, 0x21, 0x00


	//----- nvinfo : EIATTR_SPARSE_MMA_MASK
	.align		4
.L_6529:
        /*00b8*/ 	.byte	0x03, 0x50
        /*00ba*/ 	.short	0x0000


	//----- nvinfo : EIATTR_MAXREG_COUNT
	.align		4
        /*00bc*/ 	.byte	0x03, 0x1b
        /*00be*/ 	.short	0x00ff


	//----- nvinfo : EIATTR_MERCURY_ISA_VERSION
	.align		4
        /*00c0*/ 	.byte	0x03, 0x5f
        /*00c2*/ 	.short	0x0101


	//----- nvinfo : EIATTR_COOP_GROUP_MASK_REGIDS
	.align		4
        /*00c4*/ 	.byte	0x04, 0x29
        /*00c6*/ 	.short	(.L_6531 - .L_6530)


	//   ....[0]....
.L_6530:
        /*00c8*/ 	.word	0xffffffff


	//   ....[1]....
        /*00cc*/ 	.word	0xffffffff


	//   ....[2]....
        /*00d0*/ 	.word	0xffffffff


	//   ....[3]....
        /*00d4*/ 	.word	0xffffffff


	//   ....[4]....
        /*00d8*/ 	.word	0xffffffff


	//   ....[5]....
        /*00dc*/ 	.word	0xffffffff


	//   ....[6]....
        /*00e0*/ 	.word	0xffffffff


	//   ....[7]....
        /*00e4*/ 	.word	0xffffffff


	//   ....[8]....
        /*00e8*/ 	.word	0xffffffff


	//----- nvinfo : EIATTR_COOP_GROUP_INSTR_OFFSETS
	.align		4
.L_6531:
        /*00ec*/ 	.byte	0x04, 0x28
        /*00ee*/ 	.short	(.L_6533 - .L_6532)


	//   ....[0]....
.L_6532:
        /*00f0*/ 	.word	0x000005e0


	//   ....[1]....
        /*00f4*/ 	.word	0x00000610


	//   ....[2]....
        /*00f8*/ 	.word	0x00000650


	//   ....[3]....
        /*00fc*/ 	.word	0x000006c0


	//   ....[4]....
        /*0100*/ 	.word	0x000006e0


	//   ....[5]....
        /*0104*/ 	.word	0x000006f0


	//   ....[6]....
        /*0108*/ 	.word	0x00000760


	//   ....[7]....
        /*010c*/ 	.word	0x00000780


	//   ....[8]....
        /*0110*/ 	.word	0x00000790


	//----- nvinfo : EIATTR_VRC_CTA_INIT_COUNT
	.align		4
.L_6533:
        /*0114*/ 	.byte	0x02, 0x4a
	.zero		1
	.zero		1


	//----- nvinfo : EIATTR_EXIT_INSTR_OFFSETS
	.align		4
        /*0118*/ 	.byte	0x04, 0x1c
        /*011a*/ 	.short	(.L_6535 - .L_6534)


	//   ....[0]....
.L_6534:
        /*011c*/ 	.word	0x00000090


	//   ....[1]....
        /*0120*/ 	.word	0x00000b80


	//   ....[2]....
        /*0124*/ 	.word	0x00000ba0


	//   ....[3]....
        /*0128*/ 	.word	0x00001010


	//   ....[4]....
        /*012c*/ 	.word	0x00001230


	//   ....[5]....
        /*0130*/ 	.word	0x00001390


	//   ....[6]....
        /*0134*/ 	.word	0x00001460


	//----- nvinfo : EIATTR_MAX_THREADS
	.align		4
.L_6535:
        /*0138*/ 	.byte	0x04, 0x05
        /*013a*/ 	.short	(.L_6537 - .L_6536)
.L_6536:
        /*013c*/ 	.word	0x00000080
        /*0140*/ 	.word	0x00000001
        /*0144*/ 	.word	0x00000001


	//----- nvinfo : EIATTR_CRS_STACK_SIZE
	.align		4
.L_6537:
        /*0148*/ 	.byte	0x04, 0x1e
        /*014a*/ 	.short	(.L_6539 - .L_6538)
.L_6538:
        /*014c*/ 	.word	0x00000000


	//----- nvinfo : EIATTR_CBANK_PARAM_SIZE
	.align		4
.L_6539:
        /*0150*/ 	.byte	0x03, 0x19
        /*0152*/ 	.short	0x0048


	//----- nvinfo : EIATTR_PARAM_CBANK
	.align		4
        /*0154*/ 	.byte	0x04, 0x0a
        /*0156*/ 	.short	(.L_6541 - .L_6540)
	.align		4
.L_6540:
        /*0158*/ 	.word	index@(.nv.constant0._ZN4vllm3moe10topkGatingILi4ELi32ELi4ELi16ELi32EifLNS0_11ScoringFuncE1EEEvPKT5_PKbPfiPT4_PiiiibPKf)
        /*015c*/ 	.short	0x0380
        /*015e*/ 	.short	0x0048


	//----- nvinfo : EIATTR_SW_WAR
	.align		4
.L_6541:
        /*0160*/ 	.byte	0x04, 0x36
        /*0162*/ 	.short	(.L_6543 - .L_6542)
.L_6542:
        /*0164*/ 	.word	0x00000008
.L_6543:


//--------------------- .nv.info._ZN4vllm3moe10topkGatingILi4ELi16ELi4ELi16ELi32EifLNS0_11ScoringFuncE1EEEvPKT5_PKbPfiPT4_PiiiibPKf --------------------------
	.section	.nv.info._ZN4vllm3moe10topkGatingILi4ELi16ELi4ELi16ELi32EifLNS0_11ScoringFuncE1EEEvPKT5_PKbPfiPT4_PiiiibPKf,"",@"SHT_CUDA_INFO"
	.sectionflags	@""
	.align	4


	//----- nvinfo : EIATTR_CUDA_API_VERSION
	.align		4
        /*0000*/ 	.byte	0x04, 0x37
        /*0002*/ 	.short	(.L_6545 - .L_6544)
.L_6544:
        /*0004*/ 	.word	0x00000082


	//----- nvinfo : EIATTR_KPARAM_INFO
	.align		4
.L_6545:
        /*0008*/ 	.byte	0x04, 0x17
        /*000a*/ 	.short	(.L_6547 - .L_6546)
.L_6546:
        /*000c*/ 	.word	0x00000000
        /*0010*/ 	.short	0x000a
        /*0012*/ 	.short	0x0040
        /*0014*/ 	.byte	0x00, 0xf5, 0x21, 0x00


	//----- nvinfo : EIATTR_KPARAM_INFO
	.align		4
.L_6547:
        /*0018*/ 	.byte	0x04, 0x17
        /*001a*/ 	.short	(.L_6549 - .L_6548)
.L_6548:
        /*001c*/ 	.word	0x00000000
        /*0020*/ 	.short	0x0009
        /*0022*/ 	.short	0x003c
        /*0024*/ 	.byte	0x00, 0xf0, 0x05, 0x00


	//----- nvinfo : EIATTR_KPARAM_INFO
	.align		4
.L_6549:
        /*0028*/ 	.byte	0x04, 0x17
        /*002a*/ 	.short	(.L_6551 - .L_6550)
.L_6550:
        /*002c*/ 	.word	0x00000000
        /*0030*/ 	.short	0x0008
        /*0032*/ 	.short	0x0038
        /*0034*/ 	.byte	0x00, 0xf0, 0x11, 0x00


	//----- nvinfo : EIATTR_KPARAM_INFO
	.align		4
.L_6551:
        /*0038*/ 	.byte	0x04, 0x17
        /*003a*/ 	.short	(.L_6553 - .L_6552)
.L_6552:
        /*003c*/ 	.word	0x00000000
        /*0040*/ 	.short	0x0007
        /*0042*/ 	.short	0x0034
        /*0044*/ 	.byte	0x00, 0xf0, 0x11, 0x00


	//----- nvinfo : EIATTR_KPARAM_INFO
	.align		4
.L_6553:
        /*0048*/ 	.byte	0x04, 0x17
        /*004a*/ 	.short	(.L_6555 - .L_6554)
.L_6554:
        /*004c*/ 	.word	0x00000000
        /*0050*/ 	.short	0x0006
        /*0052*/ 	.short	0x0030
        /*0054*/ 	.byte	0x00, 0xf0, 0x11, 0x00


	//----- nvinfo : EIATTR_KPARAM_INFO
	.align		4
.L_6555:
        /*0058*/ 	.byte	0x04, 0x17
        /*005a*/ 	.short	(.L_6557 - .L_6556)
.L_6556:
        /*005c*/ 	.word	0x00000000
        /*0060*/ 	.short	0x0005
        /*0062*/ 	.short	0x0028
        /*0064*/ 	.byte	0x00, 0xf5, 0x21, 0x00


	//----- nvinfo : EIATTR_KPARAM_INFO
	.align		4
.L_6557:
        /*0068*/ 	.byte	0x04, 0x17
        /*006a*/ 	.short	(.L_6559 - .L_6558)
.L_6558:
        /*006c*/ 	.word	0x00000000
        /*0070*/ 	.short	0x0004
        /*0072*/ 	.short	0x0020
        /*0074*/ 	.byte	0x00, 0xf5, 0x21, 0x00


	//----- nvinfo : EIATTR_KPARAM_INFO
	.align		4
.L_6559:
        /*0078*/ 	.byte	0x04, 0x17
        /*007a*/ 	.short	(.L_6561 - .L_6560)
.L_6560:
        /*007c*/ 	.word	0x00000000
        /*0080*/ 	.short	0x0003
        /*0082*/ 	.short	0x0018
        /*0084*/ 	.byte	0x00, 0xf0, 0x11, 0x00


	//----- nvinfo : EIATTR_KPARAM_INFO
	.align		4
.L_6561:
        /*0088*/ 	.byte	0x04, 0x17
        /*008a*/ 	.short	(.L_6563 - .L_6562)
.L_6562:
        /*008c*/ 	.word	0x00000000
        /*0090*/ 	.short	0x0002
        /*0092*/ 	.short	0x0010
        /*0094*/ 	.byte	0x00, 0xf5, 0x21, 0x00


	//----- nvinfo : EIATTR_KPARAM_INFO
	.align		4
.L_6563:
        /*0098*/ 	.byte	0x04, 0x17
        /*009a*/ 	.short	(.L_6565 - .L_6564)
.L_6564:
        /*009c*/ 	.word	0x00000000
        /*00a0*/ 	.short	0x0001
        /*00a2*/ 	.short	0x0008
        /*00a4*/ 	.byte	0x00, 0xf5, 0x21, 0x00


	//----- nvinfo : EIATTR_KPARAM_INFO
	.align		4
.L_6565:
        /*00a8*/ 	.byte	0x04, 0x17
        /*00aa*/ 	.short	(.L_6567 - .L_6566)
.L_6566:
        /*00ac*/ 	.word	0x00000000
        /*00b0*/ 	.short	0x0000
        /*00b2*/ 	.short	0x0000
        /*00b4*/ 	.byte	0x00, 0xf5, 0x21, 0x00


	//----- nvinfo : EIATTR_SPARSE_MMA_MASK
	.align		4
.L_6567:
        /*00b8*/ 	.byte	0x03, 0x50
        /*00ba*/ 	.short	0x0000


	//----- nvinfo : EIATTR_MAXREG_COUNT
	.align		4
        /*00bc*/ 	.byte	0x03, 0x1b
        /*00be*/ 	.short	0x00ff


	//----- nvinfo : EIATTR_MERCURY_ISA_VERSION
	.align		4
        /*00c0*/ 	.byte	0x03, 0x5f
        /*00c2*/ 	.short	0x0101


	//----- nvinfo : EIATTR_COOP_GROUP_MASK_REGIDS
	.align		4
        /*00c4*/ 	.byte	0x04, 0x29
        /*00c6*/ 	.short	(.L_6569 - .L_6568)


	//   ....[0]....
.L_6568:
        /*00c8*/ 	.word	0xffffffff


	//   ....[1]....
        /*00cc*/ 	.word	0xffffffff


	//   ....[2]....
        /*00d0*/ 	.word	0xffffffff


	//   ....[3]....
        /*00d4*/ 	.word	0xffffffff


	//   ....[4]....
        /*00d8*/ 	.word	0xffffffff


	//   ....[5]....
        /*00dc*/ 	.word	0xffffffff


	//----- nvinfo : EIATTR_COOP_GROUP_INSTR_OFFSETS
	.align		4
.L_6569:
        /*00e0*/ 	.byte	0x04, 0x28
        /*00e2*/ 	.short	(.L_6571 - .L_6570)


	//   ....[0]....
.L_6570:
        /*00e4*/ 	.word	0x000005d0


	//   ....[1]....
        /*00e8*/ 	.word	0x00000610


	//   ....[2]....
        /*00ec*/ 	.word	0x00000650


	//   ....[3]....
        /*00f0*/ 	.word	0x000006c0


	//   ....[4]....
        /*00f4*/ 	.word	0x000006e0


	//   ....[5]....
        /*00f8*/ 	.word	0x000006f0


	//----- nvinfo : EIATTR_VRC_CTA_INIT_COUNT
	.align		4
.L_6571:
        /*00fc*/ 	.byte	0x02, 0x4a
	.zero		1
	.zero		1


	//----- nvinfo : EIATTR_EXIT_INSTR_OFFSETS
	.align		4
        /*0100*/ 	.byte	0x04, 0x1c
        /*0102*/ 	.short	(.L_6573 - .L_6572)


	//   ....[0]....
.L_6572:
        /*0104*/ 	.word	0x00000090


	//   ....[1]....
        /*0108*/ 	.word	0x00000ae0


	//   ....[2]....
        /*010c*/ 	.word	0x00000b00


	//   ....[3]....
        /*0110*/ 	.word	0x00000f70


	//   ....[4]....
        /*0114*/ 	.word	0x00001190


	//   ....[5]....
        /*0118*/ 	.word	0x000012f0


	//   ....[6]....
        /*011c*/ 	.word	0x000013c0


	//----- nvinfo : EIATTR_MAX_THREADS
	.align		4
.L_6573:
        /*0120*/ 	.byte	0x04, 0x05
        /*0122*/ 	.short	(.L_6575 - .L_6574)
.L_6574:
        /*0124*/ 	.word	0x00000080
        /*0128*/ 	.word	0x00000001
        /*012c*/ 	.word	0x00000001


	//----- nvinfo : EIATTR_CRS_STACK_SIZE
	.align		4
.L_6575:
        /*0130*/ 	.byte	0x04, 0x1e
        /*0132*/ 	.short	(.L_6577 - .L_6576)
.L_6576:
        /*0134*/ 	.word	0x00000000


	//----- nvinfo : EIATTR_CBANK_PARAM_SIZE
	.align		4
.L_6577:
        /*0138*/ 	.byte	0x03, 0x19
        /*013a*/ 	.short	0x0048


	//----- nvinfo : EIATTR_PARAM_CBANK
	.align		4
        /*013c*/ 	.byte	0x04, 0x0a
        /*013e*/ 	.short	(.L_6579 - .L_6578)
	.align		4
.L_6578:
        /*0140*/ 	.word	index@(.nv.constant0._ZN4vllm3moe10topkGatingILi4ELi16ELi4ELi16ELi32EifLNS0_11ScoringFuncE1EEEvPKT5_PKbPfiPT4_PiiiibPKf)
        /*0144*/ 	.short	0x0380
        /*0146*/ 	.short	0x0048


	//----- nvinfo : EIATTR_SW_WAR
	.align		4
.L_6579:
        /*0148*/ 	.byte	0x04, 0x36
        /*014a*/ 	.short	(.L_6581 - .L_6580)
.L_6580:
        /*014c*/ 	.word	0x00000008
.L_6581:


//--------------------- .nv.info._ZN4vllm3moe10topkGatingILi4ELi8ELi4ELi16ELi32EifLNS0_11ScoringFuncE1EEEvPKT5_PKbPfiPT4_PiiiibPKf --------------------------
	.section	.nv.info._ZN4vllm3moe10topkGatingILi4ELi8ELi4ELi16ELi32EifLNS0_11ScoringFuncE1EEEvPKT5_PKbPfiPT4_PiiiibPKf,"",@"SHT_CUDA_INFO"
	.sectionflags	@""
	.align	4


	//----- nvinfo : EIATTR_CUDA_API_VERSION
	.align		4
        /*0000*/ 	.byte	0x04, 0x37
        /*0002*/ 	.short	(.L_6583 - .L_6582)
.L_6582:
        /*0004*/ 	.word	0x00000082


	//----- nvinfo : EIATTR_KPARAM_INFO
	.align		4
.L_6583:
        /*0008*/ 	.byte	0x04, 0x17
        /*000a*/ 	.short	(.L_6585 - .L_6584)
.L_6584:
        /*000c*/ 	.word	0x00000000
        /*0010*/ 	.short	0x000a
        /*0012*/ 	.short	0x0040
        /*0014*/ 	.byte	0x00, 0xf5, 0x21, 0x00


	//----- nvinfo : EIATTR_KPARAM_INFO
	.align		4
.L_6585:
        /*0018*/ 	.byte	0x04, 0x17
        /*001a*/ 	.short	(.L_6587 - .L_6586)
.L_6586:
        /*001c*/ 	.word	0x00000000
        /*0020*/ 	.short	0x0009
        /*0022*/ 	.short	0x003c
        /*0024*/ 	.byte	0x00, 0xf0, 0x05, 0x00


	//----- nvinfo : EIATTR_KPARAM_INFO
	.align		4
.L_6587:
        /*0028*/ 	.byte	0x04, 0x17
        /*002a*/ 	.short	(.L_6589 - .L_6588)
.L_6588:
        /*002c*/ 	.word	0x00000000
        /*0030*/ 	.short	0x0008
        /*0032*/ 	.short	0x0038
        /*0034*/ 	.byte	0x00, 0xf0, 0x11, 0x00


	//----- nvinfo : EIATTR_KPARAM_INFO
	.align		4
.L_6589:
        /*0038*/ 	.byte	0x04, 0x17
        /*003a*/ 	.short	(.L_6591 - .L_6590)
.L_6590:
        /*003c*/ 	.word	0x00000000
        /*0040*/ 	.short	0x0007
        /*0042*/ 	.short	0x0034
        /*0044*/ 	.byte	0x00, 0xf0, 0x11, 0x00


	//----- nvinfo : EIATTR_KPARAM_INFO
	.align		4
.L_6591:
        /*0048*/ 	.byte	0x04, 0x17
        /*004a*/ 	.short	(.L_6593 - .L_6592)
.L_6592:
        /*004c*/ 	.word	0x00000000
        /*0050*/ 	.short	0x0006
        /*0052*/ 	.short	0x0030
        /*0054*/ 	.byte	0x00, 0xf0, 0x11, 0x00


	//----- nvinfo : EIATTR_KPARAM_INFO
	.align		4
.L_6593:
        /*0058*/ 	.byte	0x04, 0x17
        /*005a*/ 	.short	(.L_6595 - .L_6594)
.L_6594:
        /*005c*/ 	.word	0x00000000
        /*0060*/ 	.short	0x0005
        /*0062*/ 	.short	0x0028
        /*0064*/ 	.byte	0x00, 0xf5, 0x21, 0x00


	//----- nvinfo : EIATTR_KPARAM_INFO
	.align		4
.L_6595:
        /*0068*/ 	.byte	0x04, 0x17
        /*006a*/ 	.short	(.L_6597 - .L_6596)
.L_6596:
        /*006c*/ 	.word	0x00000000
        /*0070*/ 	.short	0x0004
        /*0072*/ 	.short	0x0020
        /*0074*/ 	.byte	0x00, 0xf5, 0x21, 0x00


	//----- nvinfo : EIATTR_KPARAM_INFO
	.align		4
.L_6597:
        /*0078*/ 	.byte	0x04, 0x17
        /*007a*/ 	.short	(.L_6599 - .L_6598)
.L_6598:
        /*007c*/ 	.word	0x00000000
        /*0080*/ 	.short	0x0003
        /*0082*/ 	.short	0x0018
        /*0084*/ 	.byte	0x00, 0xf0, 0x11, 0x00


	//----- nvinfo : EIATTR_KPARAM_INFO
	.align		4
.L_6599:
        /*0088*/ 	.byte	0x04, 0x17
        /*008a*/ 	.short	(.L_6601 - .L_6600)
.L_6600:
        /*008c*/ 	.word	0x00000000
        /*0090*/ 	.short	0x0002
        /*0092*/ 	.short	0x0010
        /*0094*/ 	.byte	0x00, 0xf5, 0x21, 0x00


	//----- nvinfo : EIATTR_KPARAM_INFO
	.align		4
.L_6601:
        /*0098*/ 	.byte	0x04, 0x17
        /*009a*/ 	.short	(.L_6603 - .L_6602)
.L_6602:
        /*009c*/ 	.word	0x00000000
        /*00a0*/ 	.short	0x0001
        /*00a2*/ 	.short	0x0008
        /*00a4*/ 	.byte	0x00, 0xf5, 0x21, 0x00


	//----- nvinfo : EIATTR_KPARAM_INFO
	.align		4
.L_6603:
        /*00a8*/ 	.byte	0x04, 0x17
        /*00aa*/ 	.short	(.L_6605 - .L_6604)
.L_6604:
        /*00ac*/ 	.word	0x00000000
        /*00b0*/ 	.short	0x0000
        /*00b2*/ 	.short	0x0000
        /*00b4*/ 	.byte	0x00, 0xf5, 0x21, 0x00


	//----- nvinfo : EIATTR_SPARSE_MMA_MASK
	.align		4
.L_6605:
        /*00b8*/ 	.byte	0x03, 0x50
        /*00ba*/ 	.short	0x0000


	//----- nvinfo : EIATTR_MAXREG_COUNT
	.align		4
        /*00bc*/ 	.byte	0x03, 0x1b
        /*00be*/ 	.short	0x00ff


	//----- nvinfo : EIATTR_MERCURY_ISA_VERSION
	.align		4
        /*00c0*/ 	.byte	0x03, 0x5f
        /*00c2*/ 	.short	0x0101


	//----- nvinfo : EIATTR_COOP_GROUP_MASK_REGIDS
	.align		4
        /*00c4*/ 	.byte	0x04, 0x29
        /*00c6*/ 	.short	(.L_6607 - .L_6606)


	//   ....[0]....
.L_6606:
        /*00c8*/ 	.word	0xffffffff


	//   ....[1]....
        /*00cc*/ 	.word	0xffffffff


	//   ....[2]....
        /*00d0*/ 	.word	0xffffffff


	//   ....[3]....
        /*00d4*/ 	.word	0xffffffff


	//   ....[4]....
        /*00d8*/ 	.word	0xffffffff


	//   ....[5]....
        /*00dc*/ 	.word	0xffffffff


	//   ....[6]....
        /*00e0*/ 	.word	0xffffffff


	//   ....[7]....
        /*00e4*/ 	.word	0xffffffff


	//   ....[8]....
        /*00e8*/ 	.word	0xffffffff


	//----- nvinfo : EIATTR_COOP_GROUP_INSTR_OFFSETS
	.align		4
.L_6607:
        /*00ec*/ 	.byte	0x04, 0x28
        /*00ee*/ 	.short	(.L_6609 - .L_6608)


	//   ....[0]....
.L_6608:
        /*00f0*/ 	.word	0x000006b0


	//   ....[1]....
        /*00f4*/ 	.word	0x000006f0


	//   ....[2]....
        /*00f8*/ 	.word	0x00000710


	//   ....[3]....
        /*00fc*/ 	.word	0x00000b30


	//   ....[4]....
        /*0100*/ 	.word	0x00000b70


	//   ....[5]....
        /*0104*/ 	.word	0x00000b80


	//   ....[6]....
        /*0108*/ 	.word	0x000010c0


	//   ....[7]....
        /*010c*/ 	.word	0x000010f0


	//   ....[8]....
        /*0110*/ 	.word	0x00001100


	//----- nvinfo : EIATTR_VRC_CTA_INIT_COUNT
	.align		4
.L_6609:
        /*0114*/ 	.byte	0x02, 0x4a
	.zero		1
	.zero		1


	//----- nvinfo : EIATTR_EXIT_INSTR_OFFSETS
	.align		4
        /*0118*/ 	.byte	0x04, 0x1c
        /*011a*/ 	.short	(.L_6611 - .L_6610)


	//   ....[0]....
.L_6610:
        /*011c*/ 	.word	0x000000b0


	//   ....[1]....
        /*0120*/ 	.word	0x00001330


	//   ....[2]....
        /*0124*/ 	.word	0x00001350


	//   ....[3]....
        /*0128*/ 	.word	0x000017c0


	//   ....[4]....
        /*012c*/ 	.word	0x000019e0


	//   ....[5]....
        /*0130*/ 	.word	0x00001b40


	//   ....[6]....
        /*0134*/ 	.word	0x00001c10


	//----- nvinfo : EIATTR_MAX_THREADS
	.align		4
.L_6611:
        /*0138*/ 	.byte	0x04, 0x05
        /*013a*/ 	.short	(.L_6613 - .L_6612)
.L_6612:
        /*013c*/ 	.word	0x00000080
        /*0140*/ 	.word	0x00000001
        /*0144*/ 	.word	0x00000001


	//----- nvinfo : EIATTR_CRS_STACK_SIZE
	.align		4
.L_6613:
        /*0148*/ 	.byte	0x04, 0x1e
        /*014a*/ 	.short	(.L_6615 - .L_6614)
.L_6614:
        /*014c*/ 	.word	0x00000000


	//----- nvinfo : EIATTR_CBANK_PARAM_SIZE
	.align		4
.L_6615:
        /*0150*/ 	.byte	0x03, 0x19
        /*0152*/ 	.short	0x0048


	//----- nvinfo : EIATTR_PARAM_CBANK
	.align		4
        /*0154*/ 	.byte	0x04, 0x0a
        /*0156*/ 	.short	(.L_6617 - .L_6616)
	.align		4
.L_6616:
        /*0158*/ 	.word	index@(.nv.constant0._ZN4vllm3moe10topkGatingILi4ELi8ELi4ELi16ELi32EifLNS0_11ScoringFuncE1EEEvPKT5_PKbPfiPT4_PiiiibPKf)
        /*015c*/ 	.short	0x0380
        /*015e*/ 	.short	0x0048


	//----- nvinfo : EIATTR_SW_WAR
	.align		4
.L_6617:
        /*0160*/ 	.byte	0x04, 0x36
        /*0162*/ 	.short	(.L_6619 - .L_6618)
.L_6618:
        /*0164*/ 	.word	0x00000008
.L_6619:


//--------------------- .nv.info._ZN4vllm3moe10topkGatingILi4ELi4ELi4ELi16ELi32EifLNS0_11ScoringFuncE1EEEvPKT5_PKbPfiPT4_PiiiibPKf --------------------------
	.section	.nv.info._ZN4vllm3moe10topkGatingILi4ELi4ELi4ELi16ELi32EifLNS0_11ScoringFuncE1EEEvPKT5_PKbPfiPT4_PiiiibPKf,"",@"SHT_CUDA_INFO"
	.sectionflags	@""
	.align	4


	//----- nvinfo : EIATTR_CUDA_API_VERSION
	.align		4
        /*0000*/ 	.byte	0x04, 0x37
        /*0002*/ 	.short	(.L_6621 - .L_6620)
.L_6620:
        /*0004*/ 	.word	0x00000082


	//----- nvinfo : EIATTR_KPARAM_INFO
	.align		4
.L_6621:
        /*0008*/ 	.byte	0x04, 0x17
        /*000a*/ 	.short	(.L_6623 - .L_6622)
.L_6622:
        /*000c*/ 	.word	0x00000000
        /*0010*/ 	.short	0x000a
        /*0012*/ 	.short	0x0040
        /*0014*/ 	.byte	0x00, 0xf5, 0x21, 0x00


	//----- nvinfo : EIATTR_KPARAM_INFO
	.align		4
.L_6623:
        /*0018*/ 	.byte	0x04, 0x17
        /*001a*/ 	.short	(.L_6625 - .L_6624)
.L_6624:
        /*001c*/ 	.word	0x00000000
        /*0020*/ 	.short	0x0009
        /*0022*/ 	.short	0x003c
        /*0024*/ 	.byte	0x00, 0xf0, 0x05, 0x00


	//----- nvinfo : EIATTR_KPARAM_INFO
	.align		4
.L_6625:
        /*0028*/ 	.byte	0x04, 0x17
        /*002a*/ 	.short	(.L_6627 - .L_6626)
.L_6626:
        /*002c*/ 	.word	0x00000000
        /*0030*/ 	.short	0x0008
        /*0032*/ 	.short	0x0038
        /*0034*/ 	.byte	0x00, 0xf0, 0x11, 0x00


	//----- nvinfo : EIATTR_KPARAM_INFO
	.align		4
.L_6627:
        /*0038*/ 	.byte	0x04, 0x17
        /*003a*/ 	.short	(.L_6629 - .L_6628)
.L_6628:
        /*003c*/ 	.word	0x00000000
        /*0040*/ 	.short	0x0007
        /*0042*/ 	.short	0x0034
        /*0044*/ 	.byte	0x00, 0xf0, 0x11, 0x00


	//----- nvinfo : EIATTR_KPARAM_INFO
	.align		4
.L_6629:
        /*0048*/ 	.byte	0x04, 0x17
        /*004a*/ 	.short	(.L_6631 - .L_6630)
.L_6630:
        /*004c*/ 	.word	0x00000000
        /*0050*/ 	.short	0x0006
        /*0052*/ 	.short	0x0030
        /*0054*/ 	.byte	0x00, 0xf0, 0x11, 0x00


	//----- nvinfo : EIATTR_KPARAM_INFO
	.align		4
.L_6631:
        /*0058*/ 	.byte	0x04, 0x17
        /*005a*/ 	.short	(.L_6633 - .L_6632)
.L_6632:
        /*005c*/ 	.word	0x00000000
        /*0060*/ 	.short	0x0005
        /*0062*/ 	.short	0x0028
        /*0064*/ 	.byte	0x00, 0xf5, 0x21, 0x00


	//----- nvinfo : EIATTR_KPARAM_INFO
	.align		4
.L_6633:
        /*0068*/ 	.byte	0x04, 0x17
        /*006a*/ 	.short	(.L_6635 - .L_6634)
.L_6634:
        /*006c*/ 	.word	0x00000000
        /*0070*/ 	.short	0x0004
        /*0072*/ 	.short	0x0020
        /*0074*/ 	.byte	0x00, 0xf5, 0x21, 0x00


	//----- nvinfo : EIATTR_KPARAM_INFO
	.align		4
.L_6635:
        /*0078*/ 	.byte	0x04, 0x17
        /*007a*/ 	.short	(.L_6637 - .L_6636)
.L_6636:
        /*007c*/ 	.word	0x00000000
        /*0080*/ 	.short	0x0003
        /*0082*/ 	.short	0x0018
        /*0084*/ 	.byte	0x00, 0xf0, 0x11, 0x00


	//----- nvinfo : EIATTR_KPARAM_INFO
	.align		4
.L_6637:
        /*0088*/ 	.byte	0x04, 0x17
        /*008a*/ 	.short	(.L_6639 - .L_6638)
.L_6638:
        /*008c*/ 	.word	0x00000000
        /*0090*/ 	.short	0x0002
        /*0092*/ 	.short	0x0010
        /*0094*/ 	.byte	0x00, 0xf5, 0x21, 0x00


	//----- nvinfo : EIATTR_KPARAM_INFO
	.align		4
.L_6639:
        /*0098*/ 	.byte	0x04, 0x17
        /*009a*/ 	.short	(.L_6641 - .L_6640)
.L_6640:
        /*009c*/ 	.word	0x00000000
        /*00a0*/ 	.short	0x0001
        /*00a2*/ 	.short	0x0008
        /*00a4*/ 	.byte	0x00, 0xf5, 0x21, 0x00


	//----- nvinfo : EIATTR_KPARAM_INFO
	.align		4
.L_6641:
        /*00a8*/ 	.byte	0x04, 0x17
        /*00aa*/ 	.short	(.L_6643 - .L_6642)
.L_6642:
        /*00ac*/ 	.word	0x00000000
        /*00b0*/ 	.short	0x0000
        /*00b2*/ 	.short	0x0000
        /*00b4*/ 	.byte	0x00, 0xf5, 0x21, 0x00


	//----- nvinfo : EIATTR_SPARSE_MMA_MASK
	.align		4
.L_6643:
        /*00b8*/ 	.byte	0x03, 0x50
        /*00ba*/ 	.short	0x0000


	//----- nvinfo : EIATTR_MAXREG_COUNT
	.align		4
        /*00bc*/ 	.byte	0x03, 0x1b
        /*00be*/ 	.short	0x00ff


	//----- nvinfo : EIATTR_MERCURY_ISA_VERSION
	.align		4
        /*00c0*/ 	.byte	0x03, 0x5f
        /*00c2*/ 	.short	0x0101


	//----- nvinfo : EIATTR_VRC_CTA_INIT_COUNT
	.align		4
        /*00c4*/ 	.byte	0x02, 0x4a
	.zero		1
	.zero		1


	//----- nvinfo : EIATTR_EXIT_INSTR_OFFSETS
	.align		4
        /*00c8*/ 	.byte	0x04, 0x1c
        /*00ca*/ 	.short	(.L_6645 - .L_6644)


	//   ....[0]....
.L_6644:
        /*00cc*/ 	.word	0x00000080


	//   ....[1]....
        /*00d0*/ 	.word	0x00001630


	//   ....[2]....
        /*00d4*/ 	.word	0x00001660


	//   ....[3]....
        /*00d8*/ 	.word	0x00001ad0


	//   ....[4]....
        /*00dc*/ 	.word	0x00001cf0


	//   ....[5]....
        /*00e0*/ 	.word	0x00001e50


	//   ....[6]....
        /*00e4*/ 	.word	0x00001f20


	//----- nvinfo : EIATTR_MAX_THREADS
	.align		4
.L_6645:
        /*00e8*/ 	.byte	0x04, 0x05
        /*00ea*/ 	.short	(.L_6647 - .L_6646)
.L_6646:
        /*00ec*/ 	.word	0x00000080
        /*00f0*/ 	.word	0x00000001
        /*00f4*/ 	.word	0x00000001


	//----- nvinfo : EIATTR_CBANK_PARAM_SIZE
	.align		4
.L_6647:
        /*00f8*/ 	.byte	0x03, 0x19
        /*00fa*/ 	.short	0x0048


	//----- nvinfo : EIATTR_PARAM_CBANK
	.align		4
        /*00fc*/ 	.byte	0x04, 0x0a
        /*00fe*/ 	.short	(.L_6649 - .L_6648)
	.align		4
.L_6648:
        /*0100*/ 	.word	index@(.nv.constant0._ZN4vllm3moe10topkGatingILi4ELi4ELi4ELi16ELi32EifLNS0_11ScoringFuncE1EEEvPKT5_PKbPfiPT4_PiiiibPKf)
        /*0104*/ 	.short	0x0380
        /*0106*/ 	.short	0x0048


	//----- nvinfo : EIATTR_SW_WAR
	.align		4
.L_6649:
        /*0108*/ 	.byte	0x04, 0x36
        /*010a*/ 	.short	(.L_6651 - .L_6650)
.L_6650:
        /*010c*/ 	.word	0x00000008
.L_6651:


//--------------------- .nv.info._ZN4vllm3moe10topkGatingILi2ELi2ELi4ELi8ELi32EifLNS0_11ScoringFuncE1EEEvPKT5_PKbPfiPT4_PiiiibPKf --------------------------
	.section	.nv.info._ZN4vllm3moe10topkGatingILi2ELi2ELi4ELi8ELi32EifLNS0_11ScoringFuncE1EEEvPKT5_PKbPfiPT4_PiiiibPKf,"",@"SHT_CUDA_INFO"
	.sectionflags	@""
	.align	4


	//----- nvinfo : EIATTR_CUDA_API_VERSION
	.align		4
        /*0000*/ 	.byte	0x04, 0x37
        /*0002*/ 	.short	(.L_6653 - .L_6652)
.L_6652:
        /*0004*/ 	.word	0x00000082


	//----- nvinfo : EIATTR_KPARAM_INFO
	.align		4
.L_6653:
        /*0008*/ 	.byte	0x04, 0x17
        /*000a*/ 	.short	(.L_6655 - .L_6654)
.L_6654:
        /*000c*/ 	.word	0x00000000
        /*0010*/ 	.short	0x000a
        /*0012*/ 	.short	0x0040
        /*0014*/ 	.byte	0x00, 0xf5, 0x21, 0x00


	//----- nvinfo : EIATTR_KPARAM_INFO
	.align		4
.L_6655:
        /*0018*/ 	.byte	0x04, 0x17
        /*001a*/ 	.short	(.L_6657 - .L_6656)
.L_6656:
        /*001c*/ 	.word	0x00000000
        /*0020*/ 	.short	0x0009
        /*0022*/ 	.short	0x003c
        /*0024*/ 	.byte	0x00, 0xf0, 0x05, 0x00


	//----- nvinfo : EIATTR_KPARAM_INFO
	.align		4
.L_6657:
        /*0028*/ 	.byte	0x04, 0x17
        /*002a*/ 	.short	(.L_6659 - .L_6658)
.L_6658:
        /*002c*/ 	.word	0x00000000
        /*0030*/ 	.short	0x0008
        /*0032*/ 	.short	0x0038
        /*0034*/ 	.byte	0x00, 0xf0, 0x11, 0x00


	//----- nvinfo : EIATTR_KPARAM_INFO
	.align		4
.L_6659:
        /*0038*/ 	.byte	0x04, 0x17
        /*003a*/ 	.short	(.L_6661 - .L_6660)
.L_6660:
        /*003c*/ 	.word	0x00000000
        /*0040*/ 	.short	0x0007
        /*0042*/ 	.short	0x0034
        /*0044*/ 	.byte	0x00, 0xf0, 0x11, 0x00


	//----- nvinfo : EIATTR_KPARAM_INFO
	.align		4
.L_6661:
        /*0048*/ 	.byte	0x04, 0x17
        /*004a*/ 	.short	(.L_6663 - .L_6662)
.L_6662:
        /*004c*/ 	.word	0x00000000
        /*0050*/ 	.short	0x0006
        /*0052*/ 	.short	0x0030
        /*0054*/ 	.byte	0x00, 0xf0, 0x11, 0x00


	//----- nvinfo : EIATTR_KPARAM_INFO
	.align		4
.L_6663:
        /*0058*/ 	.byte	0x04, 0x17
        /*005a*/ 	.short	(.L_6665 - .L_6664)
.L_6664:
        /*005c*/ 	.word	0x00000000
        /*0060*/ 	.short	0x0005
        /*0062*/ 	.short	0x0028
        /*0064*/ 	.byte	0x00, 0xf5, 0x21, 0x00


	//----- nvinfo : EIATTR_KPARAM_INFO
	.align		4
.L_6665:
        /*0068*/ 	.byte	0x04, 0x17
        /*006a*/ 	.short	(.L_6667 - .L_6666)
.L_6666:
        /*006c*/ 	.word	0x00000000
        /*0070*/ 	.short	0x0004
        /*0072*/ 	.short	0x0020
        /*0074*/ 	.byte	0x00, 0xf5, 0x21, 0x00


	//----- nvinfo : EIATTR_KPARAM_INFO
	.align		4
.L_6667:
        /*0078*/ 	.byte	0x04, 0x17
        /*007a*/ 	.short	(.L_6669 - .L_6668)
.L_6668:
        /*007c*/ 	.word	0x00000000
        /*0080*/ 	.short	0x0003
        /*0082*/ 	.short	0x0018
        /*0084*/ 	.byte	0x00, 0xf0, 0x11, 0x00


	//----- nvinfo : EIATTR_KPARAM_INFO
	.align		4
.L_6669:
        /*0088*/ 	.byte	0x04, 0x17
        /*008a*/ 	.short	(.L_6671 - .L_6670)
.L_6670:
        /*008c*/ 	.word	0x00000000
        /*0090*/ 	.short	0x0002
        /*0092*/ 	.short	0x0010
        /*0094*/ 	.byte	0x00, 0xf5, 0x21, 0x00


	//----- nvinfo : EIATTR_KPARAM_INFO
	.align		4
.L_6671:
        /*0098*/ 	.byte	0x04, 0x17
        /*009a*/ 	.short	(.L_6673 - .L_6672)
.L_6672:
        /*009c*/ 	.word	0x00000000
        /*00a0*/ 	.short	0x0001
        /*00a2*/ 	.short	0x0008
        /*00a4*/ 	.byte	0x00, 0xf5, 0x21, 0x00


	//----- nvinfo : EIATTR_KPARAM_INFO
	.align		4
.L_6673:
        /*00a8*/ 	.byte	0x04, 0x17
        /*00aa*/ 	.short	(.L_6675 - .L_6674)
.L_6674:
        /*00ac*/ 	.word	0x00000000
        /*00b0*/ 	.short	0x0000
        /*00b2*/ 	.short	0x0000
        /*00b4*/ 	.byte	0x00, 0xf5, 0x21, 0x00


	//----- nvinfo : EIATTR_SPARSE_MMA_MASK
	.align		4
.L_6675:
        /*00b8*/ 	.byte	0x03, 0x50
        /*00ba*/ 	.short	0x0000


	//----- nvinfo : EIATTR_MAXREG_COUNT
	.align		4
        /*00bc*/ 	.byte	0x03, 0x1b
        /*00be*/ 	.short	0x00ff


	//----- nvinfo : EIATTR_MERCURY_ISA_VERSION
	.align		4
        /*00c0*/ 	.byte	0x03, 0x5f
        /*00c2*/ 	.short	0x0101


	//----- nvinfo : EIATTR_VRC_CTA_INIT_COUNT
	.align		4
        /*00c4*/ 	.byte	0x02, 0x4a
	.zero		1
	.zero		1


	//----- nvinfo : EIATTR_EXIT_INSTR_OFFSETS
	.align		4
        /*00c8*/ 	.byte	0x04, 0x1c
        /*00ca*/ 	.short	(.L_6677 - .L_6676)


	//   ....[0]....
.L_6676:
        /*00cc*/ 	.word	0x00000080


	//   ....[1]....
        /*00d0*/ 	.word	0x00001010


	//   ....[2]....
        /*00d4*/ 	.word	0x00001030


	//   ....[3]....
        /*00d8*/ 	.word	0x000014a0


	//   ....[4]....
        /*00dc*/ 	.word	0x000016c0


	//   ....[5]....
        /*00e0*/ 	.word	0x00001820


	//   ....[6]....
        /*00e4*/ 	.word	0x000018f0


	//----- nvinfo : EIATTR_MAX_THREADS
	.align		4
.L_6677:
        /*00e8*/ 	.byte	0x04, 0x05
        /*00ea*/ 	.short	(.L_6679 - .L_6678)
.L_6678:
        /*00ec*/ 	.word	0x00000080
        /*00f0*/ 	.word	0x00000001
        /*00f4*/ 	.word	0x00000001


	//----- nvinfo : EIATTR_CBANK_PARAM_SIZE
	.align		4
.L_6679:
        /*00f8*/ 	.byte	0x03, 0x19
        /*00fa*/ 	.short	0x0048


	//----- nvinfo : EIATTR_PARAM_CBANK
	.align		4
        /*00fc*/ 	.byte	0x04, 0x0a
        /*00fe*/ 	.short	(.L_6681 - .L_6680)
	.align		4
.L_6680:
        /*0100*/ 	.word	index@(.nv.constant0._ZN4vllm3moe10topkGatingILi2ELi2ELi4ELi8ELi32EifLNS0_11ScoringFuncE1EEEvPKT5_PKbPfiPT4_PiiiibPKf)
        /*0104*/ 	.short	0x0380
        /*0106*/ 	.short	0x0048


	//----- nvinfo : EIATTR_SW_WAR
	.align		4
.L_6681:
        /*0108*/ 	.byte	0x04, 0x36
        /*010a*/ 	.short	(.L_6683 - .L_6682)
.L_6682:
        /*010c*/ 	.word	0x00000008
.L_6683:


//--------------------- .nv.info._ZN4vllm3moe10topkGatingILi1ELi1ELi4ELi4ELi32EifLNS0_11ScoringFuncE1EEEvPKT5_PKbPfiPT4_PiiiibPKf --------------------------
	.section	.nv.info._ZN4vllm3moe10topkGatingILi1ELi1ELi4ELi4ELi32EifLNS0_11ScoringFuncE1EEEvPKT5_PKbPfiPT4_PiiiibPKf,"",@"SHT_CUDA_INFO"
	.sectionflags	@""
	.align	4


	//----- nvinfo : EIATTR_CUDA_API_VERSION
	.align		4
        /*0000*/ 	.byte	0x04, 0x37
        /*0002*/ 	.short	(.L_6685 - .L_6684)
.L_6684:
        /*0004*/ 	.word	0x00000082


	//----- nvinfo : EIATTR_KPARAM_INFO
	.align		4
.L_6685:
        /*0008*/ 	.byte	0x04, 0x17
        /*000a*/ 	.short	(.L_6687 - .L_6686)
.L_6686:
        /*000c*/ 	.word	0x00000000
        /*0010*/ 	.short	0x000a
        /*0012*/ 	.short	0x0040
        /*0014*/ 	.byte	0x00, 0xf5, 0x21, 0x00


	//----- nvinfo : EIATTR_KPARAM_INFO
	.align		4
.L_6687:
        /*0018*/ 	.byte	0x04, 0x17
        /*001a*/ 	.short	(.L_6689 - .L_6688)
.L_6688:
        /*001c*/ 	.word	0x00000000
        /*0020*/ 	.short	0x0009
        /*0022*/ 	.short	0x003c
        /*0024*/ 	.byte	0x00, 0xf0, 0x05, 0x00


	//----- nvinfo : EIATTR_KPARAM_INFO
	.align		4
.L_6689:
        /*0028*/ 	.byte	0x04, 0x17
        /*002a*/ 	.short	(.L_6691 - .L_6690)
.L_6690:
        /*002c*/ 	.word	0x00000000
        /*0030*/ 	.short	0x0008
        /*0032*/ 	.short	0x0038
        /*0034*/ 	.byte	0x00, 0xf0, 0x11, 0x00


	//----- nvinfo : EIATTR_KPARAM_INFO
	.align		4
.L_6691:
        /*0038*/ 	.byte	0x04, 0x17
        /*003a*/ 	.short	(.L_6693 - .L_6692)
.L_6692:
        /*003c*/ 	.word	0x00000000
        /*0040*/ 	.short	0x0007
        /*0042*/ 	.short	0x0034
        /*0044*/ 	.byte	0x00, 0xf0, 0x11, 0x00


	//----- nvinfo : EIATTR_KPARAM_INFO
	.align		4
.L_6693:
        /*0048*/ 	.byte	0x04, 0x17
        /*004a*/ 	.short	(.L_6695 - .L_6694)
.L_6694:
        /*004c*/ 	.word	0x00000000
        /*0050*/ 	.short	0x0006
        /*0052*/ 	.short	0x0030
        /*0054*/ 	.byte	0x00, 0xf0, 0x11, 0x00


	//----- nvinfo : EIATTR_KPARAM_INFO
	.align		4
.L_6695:
        /*0058*/ 	.byte	0x04, 0x17
        /*005a*/ 	.short	(.L_6697 - .L_6696)
.L_6696:
        /*005c*/ 	.word	0x00000000
        /*0060*/ 	.short	0x0005
        /*0062*/ 	.short	0x0028
        /*0064*/ 	.byte	0x00, 0xf5, 0x21, 0x00


	//----- nvinfo : EIATTR_KPARAM_INFO
	.align		4
.L_6697:
        /*0068*/ 	.byte	0x04, 0x17
        /*006a*/ 	.short	(.L_6699 - .L_6698)
.L_6698:
        /*006c*/ 	.word	0x00000000
        /*0070*/ 	.short	0x0004
        /*0072*/ 	.short	0x0020
        /*0074*/ 	.byte	0x00, 0xf5, 0x21, 0x00


	//----- nvinfo : EIATTR_KPARAM_INFO
	.align		4
.L_6699:
        /*0078*/ 	.byte	0x04, 0x17
        /*007a*/ 	.short	(.L_6701 - .L_6700)
.L_6700:
        /*007c*/ 	.word	0x00000000
        /*0080*/ 	.short	0x0003
        /*0082*/ 	.short	0x0018
        /*0084*/ 	.byte	0x00, 0xf0, 0x11, 0x00


	//----- nvinfo : EIATTR_KPARAM_INFO
	.align		4
.L_6701:
        /*0088*/ 	.byte	0x04, 0x17
        /*008a*/ 	.short	(.L_6703 - .L_6702)
.L_6702:
        /*008c*/ 	.word	0x00000000
        /*0090*/ 	.short	0x0002
        /*0092*/ 	.short	0x0010
        /*0094*/ 	.byte	0x00, 0xf5, 0x21, 0x00


	//----- nvinfo : EIATTR_KPARAM_INFO
	.align		4
.L_6703:
        /*0098*/ 	.byte	0x04, 0x17
        /*009a*/ 	.short	(.L_6705 - .L_6704)
.L_6704:
        /*009c*/ 	.word	0x00000000
        /*00a0*/ 	.short	0x0001
        /*00a2*/ 	.short	0x0008
        /*00a4*/ 	.byte	0x00, 0xf5, 0x21, 0x00


	//----- nvinfo : EIATTR_KPARAM_INFO
	.align		4
.L_6705:
        /*00a8*/ 	.byte	0x04, 0x17
        /*00aa*/ 	.short	(.L_6707 - .L_6706)
.L_6706:
        /*00ac*/ 	.word	0x00000000
        /*00b0*/ 	.short	0x0000
        /*00b2*/ 	.short	0x0000
        /*00b4*/ 	.byte	0x00, 0xf5, 0x21, 0x00


	//----- nvinfo : EIATTR_SPARSE_MMA_MASK
	.align		4
.L_6707:
        /*00b8*/ 	.byte	0x03, 0x50
        /*00ba*/ 	.short	0x0000


	//----- nvinfo : EIATTR_MAXREG_COUNT
	.align		4
        /*00bc*/ 	.byte	0x03, 0x1b
        /*00be*/ 	.short	0x00ff


	//----- nvinfo : EIATTR_MERCURY_ISA_VERSION
	.align		4
        /*00c0*/ 	.byte	0x03, 0x5f
        /*00c2*/ 	.short	0x0101


	//----- nvinfo : EIATTR_VRC_CTA_INIT_COUNT
	.align		4
        /*00c4*/ 	.byte	0x02, 0x4a
	.zero		1
	.zero		1


	//----- nvinfo : EIATTR_EXIT_INSTR_OFFSETS
	.align		4
        /*00c8*/ 	.byte	0x04, 0x1c
        /*00ca*/ 	.short	(.L_6709 - .L_6708)


	//   ....[0]....
.L_6708:
        /*00cc*/ 	.word	0x00000080


	//   ....[1]....
        /*00d0*/ 	.word	0x00000900


	//   ....[2]....
        /*00d4*/ 	.word	0x00000910


	//   ....[3]....
        /*00d8*/ 	.word	0x00000d80


	//   ....[4]....
        /*00dc*/ 	.word	0x00000fa0


	//   ....[5]....
        /*00e0*/ 	.word	0x00001100


	//   ....[6]....
        /*00e4*/ 	.word	0x000011d0


	//----- nvinfo : EIATTR_MAX_THREADS
	.align		4
.L_6709:
        /*00e8*/ 	.byte	0x04, 0x05
        /*00ea*/ 	.short	(.L_6711 - .L_6710)
.L_6710:
        /*00ec*/ 	.word	0x00000080
        /*00f0*/ 	.word	0x00000001
        /*00f4*/ 	.word	0x00000001


	//----- nvinfo : EIATTR_CBANK_PARAM_SIZE
	.align		4
.L_6711:
        /*00f8*/ 	.byte	0x03, 0x19
        /*00fa*/ 	.short	0x0048


	//----- nvinfo : EIATTR_PARAM_CBANK
	.align		4
        /*00fc*/ 	.byte	0x04, 0x0a
        /*00fe*/ 	.short	(.L_6713 - .L_6712)
	.align		4
.L_6712:
        /*0100*/ 	.word	index@(.nv.constant0._ZN4vllm3moe10topkGatingILi1ELi1ELi4ELi4ELi32EifLNS0_11ScoringFuncE1EEEvPKT5_PKbPfiPT4_PiiiibPKf)
        /*0104*/ 	.short	0x0380
        /*0106*/ 	.short	0x0048


	//----- nvinfo : EIATTR_SW_WAR
	.align		4
.L_6713:
        /*0108*/ 	.byte	0x04, 0x36
        /*010a*/ 	.short	(.L_6715 - .L_6714)
.L_6714:
        /*010c*/ 	.word	0x00000008
.L_6715:


//--------------------- .nv.info._ZN4vllm3moe10topkGatingILi18ELi576ELi4ELi4ELi32El13__nv_bfloat16LNS0_11ScoringFuncE0EEEvPKT5_PKbPfiPT4_PiiiibPKf --------------------------
	.section	.nv.info._ZN4vllm3moe10topkGatingILi18ELi576ELi4ELi4ELi32El13__nv_bfloat16LNS0_11ScoringFuncE0EEEvPKT5_PKbPfiPT4_PiiiibPKf,"",@"SHT_CUDA_INFO"
	.sectionflags	@""
	.align	4


	//----- nvinfo : EIATTR_CUDA_API_VERSION
	.align		4
        /*0000*/ 	.byte	0x04, 0x37
        /*0002*/ 	.short	(.L_6717 - .L_6716)
.L_6716:
        /*0004*/ 	.word	0x00000082


	//----- nvinfo : EIATTR_KPARAM_INFO
	.align		4
.L_6717:
        /*0008*/ 	.byte	0x04, 0x17
        /*000a*/ 	.short	(.L_6719 - .L_6718)
.L_6718:
        /*000c*/ 	.word	0x00000000
        /*0010*/ 	.short	0x000a
        /*0012*/ 	.short	0x0040
        /*0014*/ 	.byte	0x00, 0xf5, 0x21, 0x00


	//----- nvinfo : EIATTR_KPARAM_INFO
	.align		4
.L_6719:
        /*0018*/ 	.byte	0x04, 0x17
        /*001a*/ 	.short	(.L_6721 - .L_6720)
.L_6720:
        /*001c*/ 	.word	0x00000000
        /*0020*/ 	.short	0x0009
        /*0022*/ 	.short	0x003c
        /*0024*/ 	.byte	0x00, 0xf0, 0x05, 0x00


	//----- nvinfo : EIATTR_KPARAM_INFO
	.align		4
.L_6721:
        /*0028*/ 	.byte	0x04, 0x17
        /*002a*/ 	.short	(.L_6723 - .L_6722)
.L_6722:
        /*002c*/ 	.word	0x00000000
        /*0030*/ 	.short	0x0008
        /*0032*/ 	.short	0x0038
        /*0034*/ 	.byte	0x00, 0xf0, 0x11, 0x00


	//----- nvinfo : EIATTR_KPARAM_INFO
	.align		4
.L_6723:
        /*0038*/ 	.byte	0x04, 0x17
        /*003a*/ 	.short	(.L_6725 - .L_6724)
.L_6724:
        /*003c*/ 	.word	0x00000000
        /*0040*/ 	.short	0x0007
        /*0042*/ 	.short	0x0034
        /*0044*/ 	.byte	0x00, 0xf0, 0x11, 0x00


	//----- nvinfo : EIATTR_KPARAM_INFO
	.align		4
.L_6725:
        /*0048*/ 	.byte	0x04, 0x17
        /*004a*/ 	.short	(.L_6727 - .L_6726)
.L_6726:
        /*004c*/ 	.word	0x00000000
        /*0050*/ 	.short	0x0006
        /*0052*/ 	.short	0x0030
        /*0054*/ 	.byte	0x00, 0xf0, 0x11, 0x00


	//----- nvinfo : EIATTR_KPARAM_INFO
	.align		4
.L_6727:
        /*0058*/ 	.byte	0x04, 0x17
        /*005a*/ 	.short	(.L_6729 - .L_6728)
.L_6728:
        /*005c*/ 	.word	0x00000000
        /*0060*/ 	.short	0x0005
        /*0062*/ 	.short	0x0028
        /*0064*/ 	.byte	0x00, 0xf5, 0x21, 0x00


	//----- nvinfo : EIATTR_KPARAM_INFO
	.align		4
.L_6729:
        /*0068*/ 	.byte	0x04, 0x17
        /*006a*/ 	.short	(.L_6731 - .L_6730)
.L_6730:
        /*006c*/ 	.word	0x00000000
        /*0070*/ 	.short	0x0004
        /*0072*/ 	.short	0x0020
        /*0074*/ 	.byte	0x00, 0xf5, 0x21, 0x00


	//----- nvinfo : EIATTR_KPARAM_INFO
	.align		4
.L_6731:
        /*0078*/ 	.byte	0x04, 0x17
        /*007a*/ 	.short	(.L_6733 - .L_6732)
.L_6732:
        /*007c*/ 	.word	0x00000000
        /*0080*/ 	.short	0x0003
        /*0082*/ 	.short	0x0018
        /*0084*/ 	.byte	0x00, 0xf0, 0x11, 0x00


	//----- nvinfo : EIATTR_KPARAM_INFO
	.align		4
.L_6733:
        /*0088*/ 	.byte	0x04, 0x17
        /*008a*/ 	.short	(.L_6735 - .L_6734)
.L_6734:
        /*008c*/ 	.word	0x00000000
        /*0090*/ 	.short	0x0002
        /*0092*/ 	.short	0x0010
        /*0094*/ 	.byte	0x00, 0xf5, 0x21, 0x00


	//----- nvinfo : EIATTR_KPARAM_INFO
	.align		4
.L_6735:
        /*0098*/ 	.byte	0x04, 0x17
        /*009a*/ 	.short	(.L_6737 - .L_6736)
.L_6736:
        /*009c*/ 	.word	0x00000000
        /*00a0*/ 	.short	0x0001
        /*00a2*/ 	.short	0x0008
        /*00a4*/ 	.byte	0x00, 0xf5, 0x21, 0x00


	//----- nvinfo : EIATTR_KPARAM_INFO
	.align		4
.L_6737:
        /*00a8*/ 	.byte	0x04, 0x17
        /*00aa*/ 	.short	(.L_6739 - .L_6738)
.L_6738:
        /*00ac*/ 	.word	0x00000000
        /*00b0*/ 	.short	0x0000
        /*00b2*/ 	.short	0x0000
        /*00b4*/ 	.byte	0x00, 0xf5, 0x21, 0x00


	//----- nvinfo : EIATTR_SPARSE_MMA_MASK
	.align		4
.L_6739:
        /*00b8*/ 	.byte	0x03, 0x50
        /*00ba*/ 	.short	0x0000


	//----- nvinfo : EIATTR_MAXREG_COUNT
	.align		4
        /*00bc*/ 	.byte	0x03, 0x1b
        /*00be*/ 	.short	0x00ff


	//----- nvinfo : EIATTR_MERCURY_ISA_VERSION
	.align		4
        /*00c0*/ 	.byte	0x03, 0x5f
        /*00c2*/ 	.short	0x0101


	//----- nvinfo : EIATTR_COOP_GROUP_MASK_REGIDS
	.align		4
        /*00c4*/ 	.byte	0x04, 0x29
        /*00c6*/ 	.short	(.L_6741 - .L_6740)


	//   ....[0]....
.L_6740:
        /*00c8*/ 	.word	0xffffffff


	//   ....[1]....
        /*00cc*/ 	.word	0xffffffff


	//   ....[2]....
        /*00d0*/ 	.word	0xffffffff


	//   ....[3]....
        /*00d4*/ 	.word	0xffffffff


	//   ....[4]....
        /*00d8*/ 	.word	0xffffffff


	//   ....[5]....
        /*00dc*/ 	.word	0xffffffff


	//   ....[6]....
        /*00e0*/ 	.word	0xffffffff


	//   ....[7]....
        /*00e4*/ 	.word	0xffffffff


	//   ....[8]....
        /*00e8*/ 	.word	0xffffffff


	//   ....[9]....
        /*00ec*/ 	.word	0xffffffff


	//   ....[10]....
        /*00f0*/ 	.word	0xffffffff


	//   ....[11]....
        /*00f4*/ 	.word	0xffffffff


	//   ....[12]....
        /*00f8*/ 	.word	0xffffffff


	//   ....[13]....
        /*00fc*/ 	.word	0xffffffff


	//   ....[14]....
        /*0100*/ 	.word	0xffffffff


	//   ....[15]....
        /*0104*/ 	.word	0xffffffff


	//   ....[16]....
        /*0108*/ 	.word	0xffffffff


	//   ....[17]....
        /*010c*/ 	.word	0xffffffff


	//   ....[18]....
        /*0110*/ 	.word	0xffffffff


	//   ....[19]....
        /*0114*/ 	.word	0xffffffff


	//   ....[20]....
        /*0118*/ 	.word	0xffffffff


	//   ....[21]....
        /*011c*/ 	.word	0xffffffff


	//   ....[22]....
        /*0120*/ 	.word	0xffffffff


	//   ....[23]....
        /*0124*/ 	.word	0xffffffff


	//   ....[24]....
        /*0128*/ 	.word	0xffffffff


	//----- nvinfo : EIATTR_COOP_GROUP_INSTR_OFFSETS
	.align		4
.L_6741:
        /*012c*/ 	.byte	0x04, 0x28
        /*012e*/ 	.short	(.L_6743 - .L_6742)


	//   ....[0]....
.L_6742:
        /*0130*/ 	.word	0x00000420


	//   ....[1]....
        /*0134*/ 	.word	0x00000440


	//   ....[2]....
        /*0138*/ 	.word	0x00000470


	//   ....[3]....
        /*013c*/ 	.word	0x000004b0


	//   ....[4]....
        /*0140*/ 	.word	0x000004e0


	//   ....[5]....
        /*0144*/ 	.word	0x00000980


	//   ....[6]....
        /*0148*/ 	.word	0x000009a0


	//   ....[7]....
        /*014c*/ 	.word	0x000009c0


	//   ....[8]....
        /*0150*/ 	.word	0x000009e0


	//   ....[9]....
        /*0154*/ 	.word	0x00000a00


	//   ....[10]....
        /*0158*/ 	.word	0x00001640


	//   ....[11]....
        /*015c*/ 	.word	0x00001690


	//   ....[12]....
        /*0160*/ 	.word	0x00001700


	//   ....[13]....
        /*0164*/ 	.word	0x00001710


	//   ....[14]....
        /*0168*/ 	.word	0x00001910


	//   ....[15]....
        /*016c*/ 	.word	0x00001930


	//   ....[16]....
        /*0170*/ 	.word	0x00001960


	//   ....[17]....
        /*0174*/ 	.word	0x000019c0


	//   ....[18]....
        /*0178*/ 	.word	0x00001a00


	//   ....[19]....
        /*017c*/ 	.word	0x00001a10


	//   ....[20]....
        /*0180*/ 	.word	0x00001a30


	//   ....[21]....
        /*0184*/ 	.word	0x00001aa0


	//   ....[22]....
        /*0188*/ 	.word	0x00001ac0


	//   ....[23]....
        /*018c*/ 	.word	0x00001ad0


	//   ....[24]....
        /*0190*/ 	.word	0x00001b10


	//----- nvinfo : EIATTR_VRC_CTA_INIT_COUNT
	.align		4
.L_6743:
        /*0194*/ 	.byte	0x02, 0x4a
	.zero		1
	.zero		1


	//----- nvinfo : EIATTR_EXIT_INSTR_OFFSETS
	.align		4
        /*0198*/ 	.byte	0x04, 0x1c
        /*019a*/ 	.short	(.L_6745 - .L_6744)


	//   ....[0]....
.L_6744:
        /*019c*/ 	.word	0x00000080


	//   ....[1]....
        /*01a0*/ 	.word	0x000020d0


	//   ....[2]....
        /*01a4*/ 	.word	0x00002110


	//   ....[3]....
        /*01a8*/ 	.word	0x00002570


	//   ....[4]....
        /*01ac*/ 	.word	0x00002790


	//   ....[5]....
        /*01b0*/ 	.word	0x000028f0


	//   ....[6]....
        /*01b4*/ 	.word	0x000029c0


	//----- nvinfo : EIATTR_MAX_THREADS
	.align		4
.L_6745:
        /*01b8*/ 	.byte	0x04, 0x05
        /*01ba*/ 	.short	(.L_6747 - .L_6746)
.L_6746:
        /*01bc*/ 	.word	0x00000080
        /*01c0*/ 	.word	0x00000001
        /*01c4*/ 	.word	0x00000001


	//----- nvinfo : EIATTR_CRS_STACK_SIZE
	.align		4
.L_6747:
        /*01c8*/ 	.byte	0x04, 0x1e
        /*01ca*/ 	.short	(.L_6749 - .L_6748)
.L_6748:
        /*01cc*/ 	.word	0x00000000


	//----- nvinfo : EIATTR_CBANK_PARAM_SIZE
	.align		4
.L_6749:
        /*01d0*/ 	.byte	0x03, 0x19
        /*01d2*/ 	.short	0x0048


	//----- nvinfo : EIATTR_PARAM_CBANK
	.align		4
        /*01d4*/ 	.byte	0x04, 0x0a
        /*01d6*/ 	.short	(.L_6751 - .L_6750)
	.align		4
.L_6750:
        /*01d8*/ 	.word	index@(.nv.constant0._ZN4vllm3moe10topkGatingILi18ELi576ELi4ELi4ELi32El13__nv_bfloat16LNS0_11ScoringFuncE0EEEvPKT5_PKbPfiPT4_PiiiibPKf)
        /*01dc*/ 	.short	0x0380
        /*01de*/ 	.short	0x0048


	//----- nvinfo : EIATTR_SW_WAR
	.align		4
.L_6751:
        /*01e0*/ 	.byte	0x04, 0x36
        /*01e2*/ 	.short	(.L_6753 - .L_6752)
.L_6752:
        /*01e4*/ 	.word	0x00000008
.L_6753:


//--------------------- .nv.info._ZN4vllm3moe10topkGatingILi14ELi448ELi4ELi4ELi32El13__nv_bfloat16LNS0_11ScoringFuncE0EEEvPKT5_PKbPfiPT4_PiiiibPKf --------------------------
	.section	.nv.info._ZN4vllm3moe10topkGatingILi14ELi448ELi4ELi4ELi32El13__nv_bfloat16LNS0_11ScoringFuncE0EEEvPKT5_PKbPfiPT4_PiiiibPKf,"",@"SHT_CUDA_INFO"
	.sectionflags	@""
	.align	4


	//----- nvinfo : EIATTR_CUDA_API_VERSION
	.align		4
        /*0000*/ 	.byte	0x04, 0x37
        /*0002*/ 	.short	(.L_6755 - .L_6754)
.L_6754:
        /*0004*/ 	.word	0x00000082


	//----- nvinfo : EIATTR_KPARAM_INFO
	.align		4
.L_6755:
        /*0008*/ 	.byte	0x04, 0x17
        /*000a*/ 	.short	(.L_6757 - .L_6756)
.L_6756:
        /*000c*/ 	.word	0x00000000
        /*0010*/ 	.short	0x000a
        /*0012*/ 	.short	0x0040
        /*0014*/ 	.byte	0x00, 0xf5, 0x21, 0x00


	//----- nvinfo : EIATTR_KPARAM_INFO
	.align		4
.L_6757:
        /*0018*/ 	.byte	0x04, 0x17
        /*001a*/ 	.short	(.L_6759 - .L_6758)
.L_6758:
        /*001c*/ 	.word	0x00000000
        /*0020*/ 	.short	0x0009
        /*0022*/ 	.short	0x003c
        /*0024*/ 	.byte	0x00, 0xf0, 0x05, 0x00


	//----- nvinfo : EIATTR_KPARAM_INFO
	.align		4
.L_6759:
        /*0028*/ 	.byte	0x04, 0x17
        /*002a*/ 	.short	(.L_6761 - .L_6760)
.L_6760:
        /*002c*/ 	.word	0x00000000
        /*0030*/ 	.short	0x0008
        /*0032*/ 	.short	0x0038
        /*0034*/ 	.byte	0x00, 0xf0, 0x11, 0x00


	//----- nvinfo : EIATTR_KPARAM_INFO
	.align		4
.L_6761:
        /*0038*/ 	.byte	0x04, 0x17
        /*003a*/ 	.short	(.L_6763 - .L_6762)
.L_6762:
        /*003c*/ 	.word	0x00000000
        /*0040*/ 	.short	0x0007
        /*0042*/ 	.short	0x0034
        /*0044*/ 	.byte	0x00, 0xf0, 0x11, 0x00


	//----- nvinfo : EIATTR_KPARAM_INFO
	.align		4
.L_6763:
        /*0048*/ 	.byte	0x04, 0x17
        /*004a*/ 	.short	(.L_6765 - .L_6764)
.L_6764:
        /*004c*/ 	.word	0x00000000
        /*0050*/ 	.short	0x0006
        /*0052*/ 	.short	0x0030
        /*0054*/ 	.byte	0x00, 0xf0, 0x11, 0x00


	//----- nvinfo : EIATTR_KPARAM_INFO
	.align		4
.L_6765:
        /*0058*/ 	.byte	0x04, 0x17
        /*005a*/ 	.short	(.L_6767 - .L_6766)
.L_6766:
        /*005c*/ 	.word	0x00000000
        /*0060*/ 	.short	0x0005
        /*0062*/ 	.short	0x0028
        /*0064*/ 	.byte	0x00, 0xf5, 0x21, 0x00


	//----- nvinfo : EIATTR_KPARAM_INFO
	.align		4
.L_6767:
        /*0068*/ 	.byte	0x04, 0x17
        /*006a*/ 	.short	(.L_6769 - .L_6768)
.L_6768:
        /*006c*/ 	.word	0x00000000
        /*0070*/ 	.short	0x0004
        /*0072*/ 	.short	0x0020
        /*0074*/ 	.byte	0x00, 0xf5, 0x21, 0x00


	//----- nvinfo : EIATTR_KPARAM_INFO
	.align		4
.L_6769:
        /*0078*/ 	.byte	0x04, 0x17
        /*007a*/ 	.short	(.L_6771 - .L_6770)
.L_6770:
        /*007c*/ 	.word	0x00000000
        /*0080*/ 	.short	0x0003
        /*0082*/ 	.short	0x0018
        /*0084*/ 	.byte	0x00, 0xf0, 0x11, 0x00


	//----- nvinfo : EIATTR_KPARAM_INFO
	.align		4
.L_6771:
        /*0088*/ 	.byte	0x04, 0x17
        /*008a*/ 	.short	(.L_6773 - .L_6772)
.L_6772:
        /*008c*/ 	.word	0x00000000
        /*0090*/ 	.short	0x0002
        /*0092*/ 	.short	0x0010
        /*0094*/ 	.byte	0x00, 0xf5, 0x21, 0x00


	//----- nvinfo : EIATTR_KPARAM_INFO
	.align		4
.L_6773:
        /*0098*/ 	.byte	0x04, 0x17
        /*009a*/ 	.short	(.L_6775 - .L_6774)
.L_6774:
        /*009c*/ 	.word	0x00000000
        /*00a0*/ 	.short	0x0001
        /*00a2*/ 	.short	0x0008
        /*00a4*/ 	.byte	0x00, 0xf5, 0x21, 0x00


	//----- nvinfo : EIATTR_KPARAM_INFO
	.align		4
.L_6775:
        /*00a8*/ 	.byte	0x04, 0x17
        /*00aa*/ 	.short	(.L_6777 - .L_6776)
.L_6776:
        /*00ac*/ 	.word	0x00000000
        /*00b0*/ 	.short	0x0000
        /*00b2*/ 	.short	0x0000
        /*00b4*/ 	.byte	0x00, 0xf5, 0x21, 0x00


	//----- nvinfo : EIATTR_SPARSE_MMA_MASK
	.align		4
.L_6777:
        /*00b8*/ 	.byte	0x03, 0x50
        /*00ba*/ 	.short	0x0000


	//----- nvinfo : EIATTR_MAXREG_COUNT
	.align		4
        /*00bc*/ 	.byte	0x03, 0x1b
        /*00be*/ 	.short	0x00ff


	//----- nvinfo : EIATTR_MERCURY_ISA_VERSION
	.align		4
        /*00c0*/ 	.byte	0x03, 0x5f
        /*00c2*/ 	.short	0x0101


	//----- nvinfo : EIATTR_COOP_GROUP_MASK_REGIDS
	.align		4
        /*00c4*/ 	.byte	0x04, 0x29
        /*00c6*/ 	.short	(.L_6779 - .L_6778)


	//   ....[0]....
.L_6778:
        /*00c8*/ 	.word	0xffffffff


	//   ....[1]....
        /*00cc*/ 	.word	0xffffffff


	//   ....[2]....
        /*00d0*/ 	.word	0xffffffff


	//   ....[3]....
        /*00d4*/ 	.word	0xffffffff


	//   ....[4]....
        /*00d8*/ 	.word	0xffffffff


	//   ....[5]....
        /*00dc*/ 	.word	0xffffffff


	//   ....[6]....
        /*00e0*/ 	.word	0xffffffff


	//   ....[7]....
        /*00e4*/ 	.word	0xffffffff


	//   ....[8]....
        /*00e8*/ 	.word	0xffffffff


	//   ....[9]....
        /*00ec*/ 	.word	0xffffffff


	//   ....[10]....
        /*00f0*/ 	.word	0xffffffff


	//   ....[11]....
        /*00f4*/ 	.word	0xffffffff


	//   ....[12]....
        /*00f8*/ 	.word	0xffffffff


	//   ....[13]....
        /*00fc*/ 	.word	0xffffffff


	//   ....[14]....
        /*0100*/ 	.word	0xffffffff


	//   ....[15]....
        /*0104*/ 	.word	0xffffffff


	//   ....[16]....
        /*0108*/ 	.word	0xffffffff


	//   ....[17]....
        /*010c*/ 	.word	0xffffffff


	//   ....[18]....
        /*0110*/ 	.word	0xffffffff


	//   ....[19]....
        /*0114*/ 	.word	0xffffffff


	//   ....[20]....
        /*0118*/ 	.word	0xffffffff


	//   ....[21]....
        /*011c*/ 	.word	0xffffffff


	//   ....[22]....
        /*0120*/ 	.word	0xffffffff


	//   ....[23]....
        /*0124*/ 	.word	0xffffffff


	//   ....[24]....
        /*0128*/ 	.word	0xffffffff


	//----- nvinfo : EIATTR_COOP_GROUP_INSTR_OFFSETS
	.align		4
.L_6779:
        /*012c*/ 	.byte	0x04, 0x28
        /*012e*/ 	.short	(.L_6781 - .L_6780)


	//   ....[0]....
.L_6780:
        /*0130*/ 	.word	0x000003b0


	//   ....[1]....
        /*0134*/ 	.word	0x000003d0


	//   ....[2]....
        /*0138*/ 	.word	0x000003f0


	//   ....[3]....
        /*013c*/ 	.word	0x00000420


	//   ....[4]....
        /*0140*/ 	.word	0x00000440


	//   ....[5]....
        /*0144*/ 	.word	0x000007e0


	//   ....[6]....
        /*0148*/ 	.word	0x00000800


	//   ....[7]....
        /*014c*/ 	.word	0x00000820


	//   ....[8]....
        /*0150*/ 	.word	0x00000840


	//   ....[9]....
        /*0154*/ 	.word	0x00000860


	//   ....[10]....
        /*0158*/ 	.word	0x00001200


	//   ....[11]....
        /*015c*/ 	.word	0x00001270


	//   ....[12]....
        /*0160*/ 	.word	0x000012e0


	//   ....[13]....
        /*0164*/ 	.word	0x000012f0


	//   ....[14]....
        /*0168*/ 	.word	0x00001470


	//   ....[15]....
        /*016c*/ 	.word	0x00001490


	//   ....[16]....
        /*0170*/ 	.word	0x000014c0


	//   ....[17]....
        /*0174*/ 	.word	0x00001520


	//   ....[18]....
        /*0178*/ 	.word	0x00001560


	//   ....[19]....
        /*017c*/ 	.word	0x00001570


	//   ....[20]....
        /*0180*/ 	.word	0x00001590


	//   ....[21]....
        /*0184*/ 	.word	0x000015f0


	//   ....[22]....
        /*0188*/ 	.word	0x00001620


	//   ....[23]....
        /*018c*/ 	.word	0x00001630


	//   ....[24]....
        /*0190*/ 	.word	0x00001660


	//----- nvinfo : EIATTR_VRC_CTA_INIT_COUNT
	.align		4
.L_6781:
        /*0194*/ 	.byte	0x02, 0x4a
	.zero		1
	.zero		1


	//----- nvinfo : EIATTR_EXIT_INSTR_OFFSETS
	.align		4
        /*0198*/ 	.byte	0x04, 0x1c
        /*019a*/ 	.short	(.L_6783 - .L_6782)


	//   ....[0]....
.L_6782:
        /*019c*/ 	.word	0x00000080


	//   ....[1]....
        /*01a0*/ 	.word	0x00001bf0


	//   ....[2]....
        /*01a4*/ 	.word	0x00001c10


	//   ....[3]....
        /*01a8*/ 	.word	0x00002080


	//   ....[4]....
        /*01ac*/ 	.word	0x000022a0


	//   ....[5]....
        /*01b0*/ 	.word	0x00002400


	//   ....[6]....
        /*01b4*/ 	.word	0x000024d0


	//----- nvinfo : EIATTR_MAX_THREADS
	.align		4
.L_6783:
        /*01b8*/ 	.byte	0x04, 0x05
        /*01ba*/ 	.short	(.L_6785 - .L_6784)
.L_6784:
        /*01bc*/ 	.word	0x00000080
        /*01c0*/ 	.word	0x00000001
        /*01c4*/ 	.word	0x00000001


	//----- nvinfo : EIATTR_CRS_STACK_SIZE
	.align		4
.L_6785:
        /*01c8*/ 	.byte	0x04, 0x1e
        /*01ca*/ 	.short	(.L_6787 - .L_6786)
.L_6786:
        /*01cc*/ 	.word	0x00000000


	//----- nvinfo : EIATTR_CBANK_PARAM_SIZE
	.align		4
.L_6787:
        /*01d0*/ 	.byte	0x03, 0x19
        /*01d2*/ 	.short	0x0048


	//----- nvinfo : EIATTR_PARAM_CBANK
	.align		4
        /*01d4*/ 	.byte	0x04, 0x0a
        /*01d6*/ 	.short	(.L_6789 - .L_6788)
	.align		4
.L_6788:
        /*01d8*/ 	.word	index@(.nv.constant0._ZN4vllm3moe10topkGatingILi14ELi448ELi4ELi4ELi32El13__nv_bfloat16LNS0_11ScoringFuncE0EEEvPKT5_PKbPfiPT4_PiiiibPKf)
        /*01dc*/ 	.short	0x0380
        /*01de*/ 	.short	0x0048


	//----- nvinfo : EIATTR_SW_WAR
	.align		4
.L_6789:
        /*01e0*/ 	.byte	0x04, 0x36
        /*01e2*/ 	.short	(.L_6791 - .L_6790)
.L_6790:
        /*01e4*/ 	.word	0x00000008
.L_6791:


//--------------------- .nv.info._ZN4vllm3moe10topkGatingILi12ELi384ELi4ELi4ELi32El13__nv_bfloat16LNS0_11ScoringFuncE0EEEvPKT5_PKbPfiPT4_PiiiibPKf --------------------------
	.section	.nv.info._ZN4vllm3moe10topkGatingILi12ELi384ELi4ELi4ELi32El13__nv_bfloat16LNS0_11ScoringFuncE0EEEvPKT5_PKbPfiPT4_PiiiibPKf,"",@"SHT_CUDA_INFO"
	.sectionflags	@""
	.align	4


	//----- nvinfo : EIATTR_CUDA_API_VERSION
	.align		4
        /*0000*/ 	.byte	0x04, 0x37
        /*0002*/ 	.short	(.L_6793 - .L_6792)
.L_6792:
        /*0004*/ 	.word	0x00000082


	//----- nvinfo : EIATTR_KPARAM_INFO
	.align		4
.L_6793:
        /*0008*/ 	.byte	0x04, 0x17
        /*000a*/ 	.short	(.L_6795 - .L_6794)
.L_6794:
        /*000c*/ 	.word	0x00000000
        /*0010*/ 	.short	0x000a
        /*0012*/ 	.short	0x0040
        /*0014*/ 	.byte	0x00, 0xf5, 0x21, 0x00


	//----- nvinfo : EIATTR_KPARAM_INFO
	.align		4
.L_6795:
        /*0018*/ 	.byte	0x04, 0x17
        /*001a*/ 	.short	(.L_6797 - .L_6796)
.L_6796:
        /*001c*/ 	.word	0x00000000
        /*0020*/ 	.short	0x0009
        /*0022*/ 	.short	0x003c
        /*0024*/ 	.byte	0x00, 0xf0, 0x05, 0x00


	//----- nvinfo : EIATTR_KPARAM_INFO
	.align		4
.L_6797:
        /*0028*/ 	.byte	0x04, 0x17
        /*002a*/ 	.short	(.L_6799 - .L_6798)
.L_6798:
        /*002c*/ 	.word	0x00000000
        /*0030*/ 	.short	0x0008
        /*0032*/ 	.short	0x0038
        /*0034*/ 	.byte	0x00, 0xf0, 0x11, 0x00


	//----- nvinfo : EIATTR_KPARAM_INFO
	.align		4
.L_6799:
        /*0038*/ 	.byte	0x04, 0x17
        /*003a*/ 	.short	(.L_6801 - .L_6800)
.L_6800:
        /*003c*/ 	.word	0x00000000
        /*0040*/ 	.short	0x0007
        /*0042*/ 	.short	0x0034
        /*0044*/ 	.byte	0x00, 0xf0, 0x11, 0x00


	//----- nvinfo : EIATTR_KPARAM_INFO
	.align		4
.L_6801:
        /*0048*/ 	.byte	0x04, 0x17
        /*004a*/ 	.short	(.L_6803 - .L_6802)
.L_6802:
        /*004c*/ 	.word	0x00000000
        /*0050*/ 	.short	0x0006
        /*0052*/ 	.short	0x0030
        /*0054*/ 	.byte	0x00, 0xf0, 0x11, 0x00


	//----- nvinfo : EIATTR_KPARAM_INFO
	.align		4
.L_6803:
        /*0058*/ 	.byte	0x04, 0x17
        /*005a*/ 	.short	(.L_6805 - .L_6804)
.L_6804:
        /*005c*/ 	.word	0x00000000
        /*0060*/ 	.short	0x0005
        /*0062*/ 	.short	0x0028
        /*0064*/ 	.byte	0x00, 0xf5, 0x21, 0x00


	//----- nvinfo : EIATTR_KPARAM_INFO
	.align		4
.L_6805:
        /*0068*/ 	.byte	0x04, 0x17
        /*006a*/ 	.short	(.L_6807 - .L_6806)
.L_6806:
        /*006c*/ 	.word	0x00000000
        /*0070*/ 	.short	0x0004
        /*0072*/ 	.short	0x0020
        /*0074*/ 	.byte	0x00, 0xf5, 0x21, 0x00


	//----- nvinfo : EIATTR_KPARAM_INFO
	.align		4
.L_6807:
        /*0078*/ 	.byte	0x04, 0x17
        /*007a*/ 	.short	(.L_6809 - .L_6808)
.L_6808:
        /*007c*/ 	.word	0x00000000
        /*0080*/ 	.short	0x0003
        /*0082*/ 	.short	0x0018
        /*0084*/ 	.byte	0x00, 0xf0, 0x11, 0x00


	//----- nvinfo : EIATTR_KPARAM_INFO
	.align		4
.L_6809:
        /*0088*/ 	.byte	0x04, 0x17
        /*008a*/ 	.short	(.L_6811 - .L_6810)
.L_6810:
        /*008c*/ 	.word	0x00000000
        /*0090*/ 	.short	0x0002
        /*0092*/ 	.short	0x0010
        /*0094*/ 	.byte	0x00, 0xf5, 0x21, 0x00


	//----- nvinfo : EIATTR_KPARAM_INFO
	.align		4
.L_6811:
        /*0098*/ 	.byte	0x04, 0x17
        /*009a*/ 	.short	(.L_6813 - .L_6812)
.L_6812:
        /*009c*/ 	.word	0x00000000
        /*00a0*/ 	.short	0x0001
        /*00a2*/ 	.short	0x0008
        /*00a4*/ 	.byte	0x00, 0xf5, 0x21, 0x00


	//----- nvinfo : EIATTR_KPARAM_INFO
	.align		4
.L_6813:
        /*00a8*/ 	.byte	0x04, 0x17
        /*00aa*/ 	.short	(.L_6815 - .L_6814)
.L_6814:
        /*00ac*/ 	.word	0x00000000
        /*00b0*/ 	.short	0x0000
        /*00b2*/ 	.short	0x0000
        /*00b4*/ 	.byte	0x00, 0xf5, 0x21, 0x00


	//----- nvinfo : EIATTR_SPARSE_MMA_MASK
	.align		4
.L_6815:
        /*00b8*/ 	.byte	0x03, 0x50
        /*00ba*/ 	.short	0x0000


	//----- nvinfo : EIATTR_MAXREG_COUNT
	.align		4
        /*00bc*/ 	.byte	0x03, 0x1b
        /*00be*/ 	.short	0x00ff


	//----- nvinfo : EIATTR_MERCURY_ISA_VERSION
	.align		4
        /*00c0*/ 	.byte	0x03, 0x5f
        /*00c2*/ 	.short	0x0101


	//----- nvinfo : EIATTR_COOP_GROUP_MASK_REGIDS
	.align		4
        /*00c4*/ 	.byte	0x04, 0x29
        /*00c6*/ 	.short	(.L_6817 - .L_6816)


	//   ....[0]....
.L_6816:
        /*00c8*/ 	.word	0xffffffff


	//   ....[1]....
        /*00cc*/ 	.word	0xffffffff


	//   ....[2]....
        /*00d0*/ 	.word	0xffffffff


	//   ....[3]....
        /*00d4*/ 	.word	0xffffffff


	//   ....[4]....
        /*00d8*/ 	.word	0xffffffff


	//   ....[5]....
        /*00dc*/ 	.word	0xffffffff


	//   ....[6]....
        /*00e0*/ 	.word	0xffffffff


	//   ....[7]....
        /*00e4*/ 	.word	0xffffffff


	//   ....[8]....
        /*00e8*/ 	.word	0xffffffff


	//   ....[9]....
        /*00ec*/ 	.word	0xffffffff


	//   ....[10]....
        /*00f0*/ 	.word	0xffffffff


	//   ....[11]....
        /*00f4*/ 	.word	0xffffffff


	//   ....[12]....
        /*00f8*/ 	.word	0xffffffff


	//   ....[13]....
        /*00fc*/ 	.word	0xffffffff


	//   ....[14]....
        /*0100*/ 	.word	0xffffffff


	//   ....[15]....
        /*0104*/ 	.word	0xffffffff


	//   ....[16]....
        /*0108*/ 	.word	0xffffffff


	//   ....[17]....
        /*010c*/ 	.word	0xffffffff


	//   ....[18]....
        /*0110*/ 	.word	0xffffffff


	//   ....[19]....
        /*0114*/ 	.word	0xffffffff


	//   ....[20]....
        /*0118*/ 	.word	0xffffffff


	//   ....[21]....
        /*011c*/ 	.word	0xffffffff


	//   ....[22]....
        /*0120*/ 	.word	0xffffffff


	//   ....[23]....
        /*0124*/ 	.word	0xffffffff


	//   ....[24]....
        /*0128*/ 	.word	0xffffffff


	//----- nvinfo : EIATTR_COOP_GROUP_INSTR_OFFSETS
	.align		4
.L_6817:
        /*012c*/ 	.byte	0x04, 0x28
        /*012e*/ 	.short	(.L_6819 - .L_6818)


	//   ....[0]....
.L_6818:
        /*0130*/ 	.word	0x00000330


	//   ....[1]....
        /*0134*/ 	.word	0x00000350


	//   ....[2]....
        /*0138*/ 	.word	0x00000380


	//   ....[3]....
        /*013c*/ 	.word	0x000003c0


	//   ....[4]....
        /*0140*/ 	.word	0x00000420


	//   ....[5]....
        /*0144*/ 	.word	0x00000740


	//   ....[6]....
        /*0148*/ 	.word	0x00000760


	//   ....[7]....
        /*014c*/ 	.word	0x00000780


	//   ....[8]....
        /*0150*/ 	.word	0x000007a0


	//   ....[9]....
        /*0154*/ 	.word	0x000007c0


	//   ....[10]....
        /*0158*/ 	.word	0x00001040


	//   ....[11]....
        /*015c*/ 	.word	0x00001080


	//   ....[12]....
        /*0160*/ 	.word	0x00001100


	//   ....[13]....
        /*0164*/ 	.word	0x00001150


	//   ....[14]....
        /*0168*/ 	.word	0x00001230


	//   ....[15]....
        /*016c*/ 	.word	0x00001270


	//   ....[16]....
        /*0170*/ 	.word	0x00001280


	//   ....[17]....
        /*0174*/ 	.word	0x000012b0


	//   ....[18]....
        /*0178*/ 	.word	0x00001320


	//   ....[19]....
        /*017c*/ 	.word	0x00001340


	//   ....[20]....
        /*0180*/ 	.word	0x00001350


	//   ....[21]....
        /*0184*/ 	.word	0x00001390


	//   ....[22]....
        /*0188*/ 	.word	0x000013f0


	//   ....[23]....
        /*018c*/ 	.word	0x00001410


	//   ....[24]....
        /*0190*/ 	.word	0x00001420


	//----- nvinfo : EIATTR_VRC_CTA_INIT_COUNT
	.align		4
.L_6819:
        /*0194*/ 	.byte	0x02, 0x4a
	.zero		1
	.zero		1


	//----- nvinfo : EIATTR_EXIT_INSTR_OFFSETS
	.align		4
        /*0198*/ 	.byte	0x04, 0x1c
        /*019a*/ 	.short	(.L_6821 - .L_6820)


	//   ....[0]....
.L_6820:
        /*019c*/ 	.word	0x00000080


	//   ....[1]....
        /*01a0*/ 	.word	0x00001970


	//   ....[2]....
        /*01a4*/ 	.word	0x00001990


	//   ....[3]....
        /*01a8*/ 	.word	0x00001e00


	//   ....[4]....
        /*01ac*/ 	.word	0x00002020


	//   ....[5]....
        /*01b0*/ 	.word	0x00002180


	//   ....[6]....
        /*01b4*/ 	.word	0x00002250


	//----- nvinfo : EIATTR_MAX_THREADS
	.align		4
.L_6821:
        /*01b8*/ 	.byte	0x04, 0x05
        /*01ba*/ 	.short	(.L_6823 - .L_6822)
.L_6822:
        /*01bc*/ 	.word	0x00000080
        /*01c0*/ 	.word	0x00000001
        /*01c4*/ 	.word	0x00000001


	//----- nvinfo : EIATTR_CRS_STACK_SIZE
	.align		4
.L_6823:
        /*01c8*/ 	.byte	0x04, 0x1e
        /*01ca*/ 	.short	(.L_6825 - .L_6824)
.L_6824:
        /*01cc*/ 	.word	0x00000000


	//----- nvinfo : EIATTR_CBANK_PARAM_SIZE
	.align		4
.L_6825:
        /*01d0*/ 	.byte	0x03, 0x19
        /*01d2*/ 	.short	0x0048


	//----- nvinfo : EIATTR_PARAM_CBANK
	.align		4
        /*01d4*/ 	.byte	0x04, 0x0a
        /*01d6*/ 	.short	(.L_6827 - .L_6826)
	.align		4
.L_6826:
        /*01d8*/ 	.word	index@(.nv.constant0._ZN4vllm3moe10topkGatingILi12ELi384ELi4ELi4ELi32El13__nv_bfloat16LNS0_11ScoringFuncE0EEEvPKT5_PKbPfiPT4_PiiiibPKf)
        /*01dc*/ 	.short	0x0380
        /*01de*/ 	.short	0x0048


	//----- nvinfo : EIATTR_SW_WAR
	.align		4
.L_6827:
        /*01e0*/ 	.byte	0x04, 0x36
        /*01e2*/ 	.short	(.L_6829 - .L_6828)
.L_6828:
        /*01e4*/ 	.word	0x00000008
.L_6829:


//--------------------- .nv.info._ZN4vllm3moe10topkGatingILi10ELi320ELi4ELi4ELi32El13__nv_bfloat16LNS0_11ScoringFuncE0EEEvPKT5_PKbPfiPT4_PiiiibPKf --------------------------
	.section	.nv.info._ZN4vllm3moe10topkGatingILi10ELi320ELi4ELi4ELi32El13__nv_bfloat16LNS0_11ScoringFuncE0EEEvPKT5_PKbPfiPT4_PiiiibPKf,"",@"SHT_CUDA_INFO"
	.sectionflags	@""
	.align	4


	//----- nvinfo : EIATTR_CUDA_API_VERSION
	.align		4
        /*0000*/ 	.byte	0x04, 0x37
        /*0002*/ 	.short	(.L_6831 - .L_6830)
.L_6830:
        /*0004*/ 	.word	0x00000082


	//----- nvinfo : EIATTR_KPARAM_INFO
	.align		4
.L_6831:
        /*0008*/ 	.byte	0x04, 0x17
        /*000a*/ 	.short	(.L_6833 - .L_6832)
.L_6832:
        /*000c*/ 	.word	0x00000000
        /*0010*/ 	.short	0x000a
        /*0012*/ 	.short	0x0040
        /*0014*/ 	.byte	0x00, 0xf5, 0x21, 0x00


	//----- nvinfo : EIATTR_KPARAM_INFO
	.align		4
.L_6833:
        /*0018*/ 	.byte	0x04, 0x17
        /*001a*/ 	.short	(.L_6835 - .L_6834)
.L_6834:
        /*001c*/ 	.word	0x00000000
        /*0020*/ 	.short	0x0009
        /*0022*/ 	.short	0x003c
        /*0024*/ 	.byte	0x00, 0xf0, 0x05, 0x00


	//----- nvinfo : EIATTR_KPARAM_INFO
	.align		4
.L_6835:
        /*0028*/ 	.byte	0x04, 0x17
        /*002a*/ 	.short	(.L_6837 - .L_6836)
.L_6836:
        /*002c*/ 	.word	0x00000000
        /*0030*/ 	.short	0x0008
        /*0032*/ 	.short	0x0038
        /*0034*/ 	.byte	0x00, 0xf0, 0x11, 0x00


	//----- nvinfo : EIATTR_KPARAM_INFO
	.align		4
.L_6837:
        /*0038*/ 	.byte	0x04, 0x17
        /*003a*/ 	.short	(.L_6839 - .L_6838)
.L_6838:
        /*003c*/ 	.word	0x00000000
        /*0040*/ 	.short	0x0007
        /*0042*/ 	.short	0x0034
        /*0044*/ 	.byte	0x00, 0xf0, 0x11, 0x00


	//----- nvinfo : EIATTR_KPARAM_INFO
	.align		4
.L_6839:
        /*0048*/ 	.byte	0x04, 0x17
        /*004a*/ 	.short	(.L_6841 - .L_6840)
.L_6840:
        /*004c*/ 	.word	0x00000000
        /*0050*/ 	.short	0x0006
        /*0052*/ 	.short	0x0030
        /*0054*/ 	.byte	0x00, 0xf0, 0x11, 0x00


	//----- nvinfo : EIATTR_KPARAM_INFO
	.align		4
.L_6841:
        /*0058*/ 	.byte	0x04, 0x17
        /*005a*/ 	.short	(.L_6843 - .L_6842)
.L_6842:
        /*005c*/ 	.word	0x00000000
        /*0060*/ 	.short	0x0005
        /*0062*/ 	.short	0x0028
        /*0064*/ 	.byte	0x00, 0xf5, 0x21, 0x00


	//----- nvinfo : EIATTR_KPARAM_INFO
	.align		4
.L_6843:
        /*0068*/ 	.byte	0x04, 0x17
        /*006a*/ 	.short	(.L_6845 - .L_6844)
.L_6844:
        /*006c*/ 	.word	0x00000000
        /*0070*/ 	.short	0x0004
        /*0072*/ 	.short	0x0020
        /*0074*/ 	.byte	0x00, 0xf5, 0x21, 0x00


	//----- nvinfo : EIATTR_KPARAM_INFO
	.align		4
.L_6845:
        /*0078*/ 	.byte	0x04, 0x17
        /*007a*/ 	.short	(.L_6847 - .L_6846)
.L_6846:
        /*007c*/ 	.word	0x00000000
        /*0080*/ 	.short	0x0003
        /*0082*/ 	.short	0x0018
        /*0084*/ 	.byte	0x00, 0xf0, 0x11, 0x00


	//----- nvinfo : EIATTR_KPARAM_INFO
	.align		4
.L_6847:
        /*0088*/ 	.byte	0x04, 0x17
        /*008a*/ 	.short	(.L_6849 - .L_6848)
.L_6848:
        /*008c*/ 	.word	0x00000000
        /*0090*/ 	.short	0x0002
        /*0092*/ 	.short	0x0010
        /*0094*/ 	.byte	0x00, 0xf5, 0x21, 0x00


	//----- nvinfo : EIATTR_KPARAM_INFO
	.align		4
.L_6849:
        /*0098*/ 	.byte	0x04, 0x17
        /*009a*/ 	.short	(.L_6851 - .L_6850)
.L_6850:
        /*009c*/ 	.word	0x00000000
        /*00a0*/ 	.short	0x0001
        /*00a2*/ 	.short	0x0008
        /*00a4*/ 	.byte	0x00, 0xf5, 0x21, 0x00


	//----- nvinfo : EIATTR_KPARAM_INFO
	.align		4
.L_6851:
        /*00a8*/ 	.byte	0x04, 0x17
        /*00aa*/ 	.short	(.L_6853 - .L_6852)
.L_6852:
        /*00ac*/ 	.word	0x00000000
        /*00b0*/ 	.short	0x0000
        /*00b2*/ 	.short	0x0000
        /*00b4*/ 	.byte	0x00, 0xf5, 0x21, 0x00


	//----- nvinfo : EIATTR_SPARSE_MMA_MASK
	.align		4
.L_6853:
        /*00b8*/ 	.byte	0x03, 0x50
        /*00ba*/ 	.short	0x0000


	//----- nvinfo : EIATTR_MAXREG_COUNT
	.align		4
        /*00bc*/ 	.byte	0x03, 0x1b
        /*00be*/ 	.short	0x00ff


	//----- nvinfo : EIATTR_MERCURY_ISA_VERSION
	.align		4
        /*00c0*/ 	.byte	0x03, 0x5f
        /*00c2*/ 	.short	0x0101


	//----- nvinfo : EIATTR_COOP_GROUP_MASK_REGIDS
	.align		4
        /*00c4*/ 	.byte	0x04, 0x29
        /*00c6*/ 	.short	(.L_6855 - .L_6854)


	//   ....[0]....
.L_6854:
        /*00c8*/ 	.word	0xffffffff


	//   ....[1]....
        /*00cc*/ 	.word	0xffffffff


	//   ....[2]....
        /*00d0*/ 	.word	0xffffffff


	//   ....[3]....
        /*00d4*/ 	.word	0xffffffff


	//   ....[4]....
        /*00d8*/ 	.word	0xffffffff


	//   ....[5]....
        /*00dc*/ 	.word	0xffffffff


	//   ....[6]....
        /*00e0*/ 	.word	0xffffffff


	//   ....[7]....
        /*00e4*/ 	.word	0xffffffff


	//   ....[8]....
        /*00e8*/ 	.word	0xffffffff


	//   ....[9]....
        /*00ec*/ 	.word	0xffffffff


	//   ....[10]....
        /*00f0*/ 	.word	0xffffffff


	//   ....[11]....
        /*00f4*/ 	.word	0xffffffff


	//   ....[12]....
        /*00f8*/ 	.word	0xffffffff


	//   ....[13]....
        /*00fc*/ 	.word	0xffffffff


	//   ....[14]....
        /*0100*/ 	.word	0xffffffff


	//   ....[15]....
        /*0104*/ 	.word	0xffffffff


	//   ....[16]....
        /*0108*/ 	.word	0xffffffff


	//   ....[17]....
        /*010c*/ 	.word	0xffffffff


	//   ....[18]....
        /*0110*/ 	.word	0xffffffff


	//   ....[19]....
        /*0114*/ 	.word	0xffffffff


	//   ....[20]....
        /*0118*/ 	.word	0xffffffff


	//   ....[21]....
        /*011c*/ 	.word	0xffffffff


	//   ....[22]....
        /*0120*/ 	.word	0xffffffff


	//   ....[23]....
        /*0124*/ 	.word	0xffffffff


	//   ....[24]....
        /*0128*/ 	.word	0xffffffff


	//----- nvinfo : EIATTR_COOP_GROUP_INSTR_OFFSETS
	.align		4
.L_6855:
        /*012c*/ 	.byte	0x04, 0x28
        /*012e*/ 	.short	(.L_6857 - .L_6856)


	//   ....[0]....
.L_6856:
        /*0130*/ 	.word	0x000002f0


	//   ....[1]....
        /*0134*/ 	.word	0x00000310


	//   ....[2]....
        /*0138*/ 	.word	0x00000350


	//   ....[3]....
        /*013c*/ 	.word	0x000003b0


	//   ....[4]....
        /*0140*/ 	.word	0x000003d0


	//   ....[5]....
        /*0144*/ 	.word	0x00000670


	//   ....[6]....
        /*0148*/ 	.word	0x00000690


	//   ....[7]....
        /*014c*/ 	.word	0x000006b0


	//   ....[8]....
        /*0150*/ 	.word	0x000006d0


	//   ....[9]....
        /*0154*/ 	.word	0x000006f0


	//   ....[10]....
        /*0158*/ 	.word	0x00000e40


	//   ....[11]....
        /*015c*/ 	.word	0x00000e70


	//   ....[12]....
        /*0160*/ 	.word	0x00000ee0


	//   ....[13]....
        /*0164*/ 	.word	0x00000ef0


	//   ....[14]....
        /*0168*/ 	.word	0x00001010


	//   ....[15]....
        /*016c*/ 	.word	0x00001030


	//   ....[16]....
        /*0170*/ 	.word	0x00001060


	//   ....[17]....
        /*0174*/ 	.word	0x000010c0


	//   ....[18]....
        /*0178*/ 	.word	0x00001100


	//   ....[19]....
        /*017c*/ 	.word	0x00001110


	//   ....[20]....
        /*0180*/ 	.word	0x00001130


	//   ....[21]....
        /*0184*/ 	.word	0x00001190


	//   ....[22]....
        /*0188*/ 	.word	0x000011c0


	//   ....[23]....
        /*018c*/ 	.word	0x000011d0


	//   ....[24]....
        /*0190*/ 	.word	0x00001200


	//----- nvinfo : EIATTR_VRC_CTA_INIT_COUNT
	.align		4
.L_6857:
        /*0194*/ 	.byte	0x02, 0x4a
	.zero		1
	.zero		1


	//----- nvinfo : EIATTR_EXIT_INSTR_OFFSETS
	.align		4
        /*0198*/ 	.byte	0x04, 0x1c
        /*019a*/ 	.short	(.L_6859 - .L_6858)


	//   ....[0]....
.L_6858:
        /*019c*/ 	.word	0x00000080


	//   ....[1]....
        /*01a0*/ 	.word	0x00001710


	//   ....[2]....
        /*01a4*/ 	.word	0x00001730


	//   ....[3]....
        /*01a8*/ 	.word	0x00001ba0


	//   ....[4]....
        /*01ac*/ 	.word	0x00001dc0


	//   ....[5]....
        /*01b0*/ 	.word	0x00001f20


	//   ....[6]....
        /*01b4*/ 	.word	0x00001ff0


	//----- nvinfo : EIATTR_MAX_THREADS
	.align		4
.L_6859:
        /*01b8*/ 	.byte	0x04, 0x05
        /*01ba*/ 	.short	(.L_6861 - .L_6860)
.L_6860:
        /*01bc*/ 	.word	0x00000080
        /*01c0*/ 	.word	0x00000001
        /*01c4*/ 	.word	0x00000001


	//----- nvinfo : EIATTR_CRS_STACK_SIZE
	.align		4
.L_6861:
        /*01c8*/ 	.byte	0x04, 0x1e
        /*01ca*/ 	.short	(.L_6863 - .L_6862)
.L_6862:
        /*01cc*/ 	.word	0x00000000


	//----- nvinfo : EIATTR_CBANK_PARAM_SIZE
	.align		4
.L_6863:
        /*01d0*/ 	.byte	0x03, 0x19
        /*01d2*/ 	.short	0x0048


	//----- nvinfo : EIATTR_PARAM_CBANK
	.align		4
        /*01d4*/ 	.byte	0x04, 0x0a
        /*01d6*/ 	.short	(.L_6865 - .L_6864)
	.align		4
.L_6864:
        /*01d8*/ 	.word	index@(.nv.constant0._ZN4vllm3moe10topkGatingILi10ELi320ELi4ELi4ELi32El13__nv_bfloat16LNS0_11ScoringFuncE0EEEvPKT5_PKbPfiPT4_PiiiibPKf)
        /*01dc*/ 	.short	0x0380
        /*01de*/ 	.short	0x0048


	//----- nvinfo : EIATTR_SW_WAR
	.align		4
.L_6865:
        /*01e0*/ 	.byte	0x04, 0x36
        /*01e2*/ 	.short	(.L_6867 - .L_6866)
.L_6866:
        /*01e4*/ 	.word	0x00000008
.L_6867:


//--------------------- .nv.info._ZN4vllm3moe10topkGatingILi6ELi192ELi4ELi4ELi32El13__nv_bfloat16LNS0_11ScoringFuncE0EEEvPKT5_PKbPfiPT4_PiiiibPKf --------------------------
	.section	.nv.info._ZN4vllm3moe10topkGatingILi6ELi192ELi4ELi4ELi32El13__nv_bfloat16LNS0_11ScoringFuncE0EEEvPKT5_PKbPfiPT4_PiiiibPKf,"",@"SHT_CUDA_INFO"
	.sectionflags	@""
	.align	4


	//----- nvinfo : EIATTR_CUDA_API_VERSION
	.align		4
        /*0000*/ 	.byte	0x04, 0x37
        /*0002*/ 	.short	(.L_6869 - .L_6868)
.L_6868:
        /*0004*/ 	.word	0x00000082


	//----- nvinfo : EIATTR_KPARAM_INFO
	.align		4
.L_6869:
        /*0008*/ 	.byte	0x04, 0x17
        /*000a*/ 	.short	(.L_6871 - .L_6870)
.L_6870:
        /*000c*/ 	.word	0x00000000
        /*0010*/ 	.short	0x000a
        /*0012*/ 	.short	0x0040
        /*0014*/ 	.byte	0x00, 0xf5, 0x21, 0x00


	//----- nvinfo : EIATTR_KPARAM_INFO
	.align		4
.L_6871:
        /*0018*/ 	.byte	0x04, 0x17
        /*001a*/ 	.short	(.L_6873 - .L_6872)
.L_6872:
        /*001c*/ 	.word	0x00000000
        /*0020*/ 	.short	0x0009
        /*0022*/ 	.short	0x003c
        /*0024*/ 	.byte	0x00, 0xf0, 0x05, 0x00


	//----- nvinfo : EIATTR_KPARAM_INFO
	.align		4
.L_6873:
        /*0028*/ 	.byte	0x04, 0x17
        /*002a*/ 	.short	(.L_6875 - .L_6874)
.L_6874:
        /*002c*/ 	.word	0x00000000
        /*0030*/ 	.short	0x0008
        /*0032*/ 	.short	0x0038
        /*0034*/ 	.byte	0x00, 0xf0, 0x11, 0x00


	//----- nvinfo : EIATTR_KPARAM_INFO
	.align		4
.L_6875:
        /*0038*/ 	.byte	0x04, 0x17
        /*003a*/ 	.short	(.L_6877 - .L_6876)
.L_6876:
        /*003c*/ 	.word	0x00000000
        /*0040*/ 	.short	0x0007
        /*0042*/ 	.short	0x0034
        /*0044*/ 	.byte	0x00, 0xf0, 0x11, 0x00


	//----- nvinfo : EIATTR_KPARAM_INFO
	.align		4
.L_6877:
        /*0048*/ 	.byte	0x04, 0x17
        /*004a*/ 	.short	(.L_6879 - .L_6878)
.L_6878:
        /*004c*/ 	.word	0x00000000
        /*0050*/ 	.short	0x0006
        /*0052*/ 	.short	0x0030
        /*0054*/ 	.byte	0x00, 0xf0, 0x11, 0x00


	//----- nvinfo : EIATTR_KPARAM_INFO
	.align		4
.L_6879:
        /*0058*/ 	.byte	0x04, 0x17
        /*005a*/ 	.short	(.L_6881 - .L_6880)
.L_6880:
        /*005c*/ 	.word	0x00000000
        /*0060*/ 	.short	0x0005
        /*0062*/ 	.short	0x0028
        /*0064*/ 	.byte	0x00, 0xf5, 0x21, 0x00


	//----- nvinfo : EIATTR_KPARAM_INFO
	.align		4
.L_6881:
        /*0068*/ 	.byte	0x04, 0x17
        /*006a*/ 	.short	(.L_6883 - .L_6882)
.L_6882:
        /*006c*/ 	.word	0x00000000
        /*0070*/ 	.short	0x0004
        /*0072*/ 	.short	0x0020
        /*0074*/ 	.byte	0x00, 0xf5, 0x21, 0x00


	//----- nvinfo : EIATTR_KPARAM_INFO
	.align		4
.L_6883:
        /*0078*/ 	.byte	0x04, 0x17
        /*007a*/ 	.short	(.L_6885 - .L_6884)
.L_6884:
        /*007c*/ 	.word	0x00000000
        /*0080*/ 	.short	0x0003
        /*0082*/ 	.short	0x0018
        /*0084*/ 	.byte	0x00, 0xf0, 0x11, 0x00


	//----- nvinfo : EIATTR_KPARAM_INFO
	.align		4
.L_6885:
        /*0088*/ 	.byte	0x04, 0x17
        /*008a*/ 	.short	(.L_6887 - .L_6886)
.L_6886:
        /*008c*/ 	.word	0x00000000
        /*0090*/ 	.short	0x0002
        /*0092*/ 	.short	0x0010
        /*0094*/ 	.byte	0x00, 0xf5, 0x21, 0x00


	//----- nvinfo : EIATTR_KPARAM_INFO
	.align		4
.L_6887:
        /*0098*/ 	.byte	0x04, 0x17
        /*009a*/ 	.short	(.L_6889 - .L_6888)
.L_6888:
        /*009c*/ 	.word	0x00000000
        /*00a0*/ 	.short	0x0001
        /*00a2*/ 	.short	0x0008
        /*00a4*/ 	.byte	0x00, 0xf5, 0x21, 0x00


	//----- nvinfo : EIATTR_KPARAM_INFO
	.align		4
.L_6889:
        /*00a8*/ 	.byte	0x04, 0x17
        /*00aa*/ 	.short	(.L_6891 - .L_6890)
.L_6890:
        /*00ac*/ 	.word	0x00000000
        /*00b0*/ 	.short	0x0000
        /*00b2*/ 	.short	0x0000
        /*00b4*/ 	.byte	0x00, 0xf5, 0x21, 0x00


	//----- nvinfo : EIATTR_SPARSE_MMA_MASK
	.align		4
.L_6891:
        /*00b8*/ 	.byte	0x03, 0x50
        /*00ba*/ 	.short	0x0000


	//----- nvinfo : EIATTR_MAXREG_COUNT
	.align		4
        /*00bc*/ 	.byte	0x03, 0x1b
        /*00be*/ 	.short	0x00ff


	//----- nvinfo : EIATTR_MERCURY_ISA_VERSION
	.align		4
        /*00c0*/ 	.byte	0x03, 0x5f
        /*00c2*/ 	.short	0x0101


	//----- nvinfo : EIATTR_COOP_GROUP_MASK_REGIDS
	.align		4
        /*00c4*/ 	.byte	0x04, 0x29
        /*00c6*/ 	.short	(.L_6893 - .L_6892)


	//   ....[0]....
.L_6892:
        /*00c8*/ 	.word	0xffffffff


	//   ....[1]....
        /*00cc*/ 	.word	0xffffffff


	//   ....[2]....
        /*00d0*/ 	.word	0xffffffff


	//   ....[3]....
        /*00d4*/ 	.word	0xffffffff


	//   ....[4]....
        /*00d8*/ 	.word	0xffffffff


	//   ....[5]....
        /*00dc*/ 	.word	0xffffffff


	//   ....[6]....
        /*00e0*/ 	.word	0xffffffff


	//   ....[7]....
        /*00e4*/ 	.word	0xffffffff


	//   ....[8]....
        /*00e8*/ 	.word	0xffffffff


	//   ....[9]....
        /*00ec*/ 	.word	0xffffffff


	//   ....[10]....
        /*00f0*/ 	.word	0xffffffff


	//   ....[11]....
        /*00f4*/ 	.word	0xffffffff


	//   ....[12]....
        /*00f8*/ 	.word	0xffffffff


	//   ....[13]....
        /*00fc*/ 	.word	0xffffffff


	//   ....[14]....
        /*0100*/ 	.word	0xffffffff


	//   ....[15]....
        /*0104*/ 	.word	0xffffffff


	//   ....[16]....
        /*0108*/ 	.word	0xffffffff


	//   ....[17]....
        /*010c*/ 	.word	0xffffffff


	//   ....[18]....
        /*0110*/ 	.word	0xffffffff


	//   ....[19]....
        /*0114*/ 	.word	0xffffffff


	//   ....[20]....
        /*0118*/ 	.word	0xffffffff


	//   ....[21]....
        /*011c*/ 	.word	0xffffffff


	//   ....[22]....
        /*0120*/ 	.word	0xffffffff


	//   ....[23]....
        /*0124*/ 	.word	0xffffffff


	//   ....[24]....
        /*0128*/ 	.word	0xffffffff


	//----- nvinfo : EIATTR_COOP_GROUP_INSTR_OFFSETS
	.align		4
.L_6893:
        /*012c*/ 	.byte	0x04, 0x28
        /*012e*/ 	.short	(.L_6895 - .L_6894)


	//   ....[0]....
.L_6894:
        /*0130*/ 	.word	0x000002a0


	//   ....[1]....
        /*0134*/ 	.word	0x000002d0


	//   ....[2]....
        /*0138*/ 	.word	0x000002f0


	//   ....[3]....
        /*013c*/ 	.word	0x00000390


	//   ....[4]....
        /*0140*/ 	.word	0x000003b0


	//   ....[5]....
        /*0144*/ 	.word	0x00000550


	//   ....[6]....
        /*0148*/ 	.word	0x00000570


	//   ....[7]....
        /*014c*/ 	.word	0x00000590


	//   ....[8]....
        /*0150*/ 	.word	0x000005b0


	//   ....[9]....
        /*0154*/ 	.word	0x000005d0


	//   ....[10]....
        /*0158*/ 	.word	0x000009e0


	//   ....[11]....
        /*015c*/ 	.word	0x00000a20


	//   ....[12]....
        /*0160*/ 	.word	0x00000aa0


	//   ....[13]....
        /*0164*/ 	.word	0x00000ac0


	//   ....[14]....
        /*0168*/ 	.word	0x00000b10


	//   ....[15]....
        /*016c*/ 	.word	0x00000b80


	//   ....[16]....
        /*0170*/ 	.word	0x00000ba0


	//   ....[17]....
        /*0174*/ 	.word	0x00000bb0


	//   ....[18]....
        /*0178*/ 	.word	0x00000bf0


	//   ....[19]....
        /*017c*/ 	.word	0x00000c50


	//   ....[20]....
        /*0180*/ 	.word	0x00000c70


	//   ....[21]....
        /*0184*/ 	.word	0x00000c80


	//   ....[22]....
        /*0188*/ 	.word	0x00000cf0


	//   ....[23]....
        /*018c*/ 	.word	0x00000d10


	//   ....[24]....
        /*0190*/ 	.word	0x00000d20


	//----- nvinfo : EIATTR_VRC_CTA_INIT_COUNT
	.align		4
.L_6895:
        /*0194*/ 	.byte	0x02, 0x4a
	.zero		1
	.zero		1


	//----- nvinfo : EIATTR_EXIT_INSTR_OFFSETS
	.align		4
        /*0198*/ 	.byte	0x04, 0x1c
        /*019a*/ 	.short	(.L_6897 - .L_6896)


	//   ....[0]....
.L_6896:
        /*019c*/ 	.word	0x00000080


	//   ....[1]....
        /*01a0*/ 	.word	0x000011b0


	//   ....[2]....
        /*01a4*/ 	.word	0x000011d0


	//   ....[3]....
        /*01a8*/ 	.word	0x00001640


	//   ....[4]....
        /*01ac*/ 	.word	0x00001860


	//   ....[5]....
        /*01b0*/ 	.word	0x000019c0


	//   ....[6]....
        /*01b4*/ 	.word	0x00001a90


	//----- nvinfo : EIATTR_MAX_THREADS
	.align		4
.L_6897:
        /*01b8*/ 	.byte	0x04, 0x05
        /*01ba*/ 	.short	(.L_6899 - .L_6898)
.L_6898:
        /*01bc*/ 	.word	0x00000080
        /*01c0*/ 	.word	0x00000001
        /*01c4*/ 	.word	0x00000001


	//----- nvinfo : EIATTR_CRS_STACK_SIZE
	.align		4
.L_6899:
        /*01c8*/ 	.byte	0x04, 0x1e
        /*01ca*/ 	.short	(.L_6901 - .L_6900)
.L_6900:
        /*01cc*/ 	.word	0x00000000


	//----- nvinfo : EIATTR_CBANK_PARAM_SIZE
	.align		4
.L_6901:
        /*01d0*/ 	.byte	0x03, 0x19
        /*01d2*/ 	.short	0x0048


	//----- nvinfo : EIATTR_PARAM_CBANK
	.align		4
        /*01d4*/ 	.byte	0x04, 0x0a
        /*01d6*/ 	.short	(.L_6903 - .L_6902)
	.align		4
.L_6902:
        /*01d8*/ 	.word	index@(.nv.constant0._ZN4vllm3moe10topkGatingILi6ELi192ELi4ELi4ELi32El13__nv_bfloat16LNS0_11ScoringFuncE0EEEvPKT5_PKbPfiPT4_PiiiibPKf)
        /*01dc*/ 	.short	0x0380
        /*01de*/ 	.short	0x0048


	//----- nvinfo : EIATTR_SW_WAR
	.align		4
.L_6903:
        /*01e0*/ 	.byte	0x04, 0x36
        /*01e2*/ 	.short	(.L_6905 - .L_6904)
.L_6904:
        /*01e4*/ 	.word	0x00000008
.L_6905:


//--------------------- .nv.info._ZN4vllm3moe10topkGatingILi16ELi512ELi4ELi16ELi32El13__nv_bfloat16LNS0_11ScoringFuncE0EEEvPKT5_PKbPfiPT4_PiiiibPKf --------------------------
	.section	.nv.info._ZN4vllm3moe10topkGatingILi16ELi512ELi4ELi16ELi32El13__nv_bfloat16LNS0_11ScoringFuncE0EEEvPKT5_PKbPfiPT4_PiiiibPKf,"",@"SHT_CUDA_INFO"
	.sectionflags	@""
	.align	4


	//----- nvinfo : EIATTR_CUDA_API_VERSION
	.align		4
        /*0000*/ 	.byte	0x04, 0x37
        /*0002*/ 	.short	(.L_6907 - .L_6906)
.L_6906:
        /*0004*/ 	.word	0x00000082


	//----- nvinfo : EIATTR_KPARAM_INFO
	.align		4
.L_6907:
        /*0008*/ 	.byte	0x04, 0x17
        /*000a*/ 	.short	(.L_6909 - .L_6908)
.L_6908:
        /*000c*/ 	.word	0x00000000
        /*0010*/ 	.short	0x000a
        /*0012*/ 	.short	0x0040
        /*0014*/ 	.byte	0x00, 0xf5, 0x21, 0x00


	//----- nvinfo : EIATTR_KPARAM_INFO
	.align		4
.L_6909:
        /*0018*/ 	.byte	0x04, 0x17
        /*001a*/ 	.short	(.L_6911 - .L_6910)
.L_6910:
        /*001c*/ 	.word	0x00000000
        /*0020*/ 	.short	0x0009
        /*0022*/ 	.short	0x003c
        /*0024*/ 	.byte	0x00, 0xf0, 0x05, 0x00


	//----- nvinfo : EIATTR_KPARAM_INFO
	.align		4
.L_6911:
        /*0028*/ 	.byte	0x04, 0x17
        /*002a*/ 	.short	(.L_6913 - .L_6912)
.L_6912:
        /*002c*/ 	.word	0x00000000
        /*0030*/ 	.short	0x0008
        /*0032*/ 	.short	0x0038
        /*0034*/ 	.byte	0x00, 0xf0, 0x11, 0x00


	//----- nvinfo : EIATTR_KPARAM_INFO
	.align		4
.L_6913:
        /*0038*/ 	.byte	0x04, 0x17
        /*003a*/ 	.short	(.L_6915 - .L_6914)
.L_6914:
        /*003c*/ 	.word	0x00000000
        /*0040*/ 	.short	0x0007
        /*0042*/ 	.short	0x0034
        /*0044*/ 	.byte	0x00, 0xf0, 0x11, 0x00


	//----- nvinfo : EIATTR_KPARAM_INFO
	.align		4
.L_6915:
        /*0048*/ 	.byte	0x04, 0x17
        /*004a*/ 	.short	(.L_6917 - .L_6916)
.L_6916:
        /*004c*/ 	.word	0x00000000
        /*0050*/ 	.short	0x0006
        /*0052*/ 	.short	0x0030
        /*0054*/ 	.byte	0x00, 0xf0, 0x11, 0x00


	//----- nvinfo : EIATTR_KPARAM_INFO
	.align		4
.L_6917:
        /*0058*/ 	.byte	0x04, 0x17
        /*005a*/ 	.short	(.L_6919 - .L_6918)
.L_6918:
        /*005c*/ 	.word	0x00000000
        /*0060*/ 	.short	0x0005
        /*0062*/ 	.short	0x0028
        /*0064*/ 	.byte	0x00, 0xf5, 0x21, 0x00


	//----- nvinfo : EIATTR_KPARAM_INFO
	.align		4
.L_6919:
        /*0068*/ 	.byte	0x04, 0x17
        /*006a*/ 	.short	(.L_6921 - .L_6920)
.L_6920:
        /*006c*/ 	.word	0x00000000
        /*0070*/ 	.short	0x0004
        /*0072*/ 	.short	0x0020
        /*0074*/ 	.byte	0x00, 0xf5, 0x21, 0x00


	//----- nvinfo : EIATTR_KPARAM_INFO
	.align		4
.L_6921:
        /*0078*/ 	.byte	0x04, 0x17
        /*007a*/ 	.short	(.L_6923 - .L_6922)
.L_6922:
        /*007c*/ 	.word	0x00000000
        /*0080*/ 	.short	0x0003
        /*0082*/ 	.short	0x0018
        /*0084*/ 	.byte	0x00, 0xf0, 0x11, 0x00


	//----- nvinfo : EIATTR_KPARAM_INFO
	.align		4
.L_6923:
        /*0088*/ 	.byte	0x04, 0x17
        /*008a*/ 	.short	(.L_6925 - .L_6924)
.L_6924:
        /*008c*/ 	.word	0x00000000
        /*0090*/ 	.short	0x0002
        /*0092*/ 	.short	0x0010
        /*0094*/ 	.byte	0x00, 0xf5, 0x21, 0x00


	//----- nvinfo : EIATTR_KPARAM_INFO
	.align		4
.L_6925:
        /*0098*/ 	.byte	0x04, 0x17
        /*009a*/ 	.short	(.L_6927 - .L_6926)
.L_6926:
        /*009c*/ 	.word	0x00000000
        /*00a0*/ 	.short	0x0001
        /*00a2*/ 	.short	0x0008
        /*00a4*/ 	.byte	0x00, 0xf5, 0x21, 0x00


	//----- nvinfo : EIATTR_KPARAM_INFO
	.align		4
.L_6927:
        /*00a8*/ 	.byte	0x04, 0x17
        /*00aa*/ 	.short	(.L_6929 - .L_6928)
.L_6928:
        /*00ac*/ 	.word	0x00000000
        /*00b0*/ 	.short	0x0000
        /*00b2*/ 	.short	0x0000
        /*00b4*/ 	.byte	0x00, 0xf5, 0x21, 0x00


	//----- nvinfo : EIATTR_SPARSE_MMA_MASK
	.align		4
.L_6929:
        /*00b8*/ 	.byte	0x03, 0x50
        /*00ba*/ 	.short	0x0000


	//----- nvinfo : EIATTR_MAXREG_COUNT
	.align		4
        /*00bc*/ 	.byte	0x03, 0x1b
        /*00be*/ 	.short	0x00ff


	//----- nvinfo : EIATTR_MERCURY_ISA_VERSION
	.align		4
        /*00c0*/ 	.byte	0x03, 0x5f
        /*00c2*/ 	.short	0x0101


	//----- nvinfo : EIATTR_COOP_GROUP_MASK_REGIDS
	.align		4
        /*00c4*/ 	.byte	0x04, 0x29
        /*00c6*/ 	.short	(.L_6931 - .L_6930)


	//   ....[0]....
.L_6930:
        /*00c8*/ 	.word	0xffffffff


	//   ....[1]....
        /*00cc*/ 	.word	0xffffffff


	//   ....[2]....
        /*00d0*/ 	.word	0xffffffff


	//   ....[3]....
        /*00d4*/ 	.word	0xffffffff


	//   ....[4]....
        /*00d8*/ 	.word	0xffffffff


	//   ....[5]....
        /*00dc*/ 	.word	0xffffffff


	//   ....[6]....
        /*00e0*/ 	.word	0xffffffff


	//   ....[7]....
        /*00e4*/ 	.word	0xffffffff


	//   ....[8]....
        /*00e8*/ 	.word	0xffffffff


	//   ....[9]....
        /*00ec*/ 	.word	0xffffffff


	//   ....[10]....
        /*00f0*/ 	.word	0xffffffff


	//   ....[11]....
        /*00f4*/ 	.word	0xffffffff


	//   ....[12]....
        /*00f8*/ 	.word	0xffffffff


	//   ....[13]....
        /*00fc*/ 	.word	0xffffffff


	//   ....[14]....
        /*0100*/ 	.word	0xffffffff


	//   ....[15]....
        /*0104*/ 	.word	0xffffffff


	//   ....[16]....
        /*0108*/ 	.word	0xffffffff


	//   ....[17]....
        /*010c*/ 	.word	0xffffffff


	//   ....[18]....
        /*0110*/ 	.word	0xffffffff


	//   ....[19]....
        /*0114*/ 	.word	0xffffffff


	//   ....[20]....
        /*0118*/ 	.word	0xffffffff


	//   ....[21]....
        /*011c*/ 	.word	0xffffffff


	//   ....[22]....
        /*0120*/ 	.word	0xffffffff


	//   ....[23]....
        /*0124*/ 	.word	0xffffffff


	//   ....[24]....
        /*0128*/ 	.word	0xffffffff


	//----- nvinfo : EIATTR_COOP_GROUP_INSTR_OFFSETS
	.align		4
.L_6931:
        /*012c*/ 	.byte	0x04, 0x28
        /*012e*/ 	.short	(.L_6933 - .L_6932)


	//   ....[0]....
.L_6932:
        /*0130*/ 	.word	0x000003a0


	//   ....[1]....
        /*0134*/ 	.word	0x000003c0


	//   ....[2]....
        /*0138*/ 	.word	0x000003e0


	//   ....[3]....
        /*013c*/ 	.word	0x00000410


	//   ....[4]....
        /*0140*/ 	.word	0x00000430


	//   ....[5]....
        /*0144*/ 	.word	0x00000850


	//   ....[6]....
        /*0148*/ 	.word	0x00000870


	//   ....[7]....
        /*014c*/ 	.word	0x00000890


	//   ....[8]....
        /*0150*/ 	.word	0x000008b0


	//   ....[9]....
        /*0154*/ 	.word	0x000008d0


	//   ....[10]....
        /*0158*/ 	.word	0x000013c0


	//   ....[11]....
        /*015c*/ 	.word	0x00001400


	//   ....[12]....
        /*0160*/ 	.word	0x000014c0


	//   ....[13]....
        /*0164*/ 	.word	0x00001540


	//   ....[14]....
        /*0168*/ 	.word	0x00001660


	//   ....[15]....
        /*016c*/ 	.word	0x00001670


	//   ....[16]....
        /*0170*/ 	.word	0x00001680


	//   ....[17]....
        /*0174*/ 	.word	0x000016c0


	//   ....[18]....
        /*0178*/ 	.word	0x00001720


	//   ....[19]....
        /*017c*/ 	.word	0x00001740


	//   ....[20]....
        /*0180*/ 	.word	0x00001750


	//   ....[21]....
        /*0184*/ 	.word	0x00001790


	//   ....[22]....
        /*0188*/ 	.word	0x000017e0


	//   ....[23]....
        /*018c*/ 	.word	0x000017f0


	//   ....[24]....
        /*0190*/ 	.word	0x00001820


	//----- nvinfo : EIATTR_VRC_CTA_INIT_COUNT
	.align		4
.L_6933:
        /*0194*/ 	.byte	0x02, 0x4a
	.zero		1
	.zero		1


	//----- nvinfo : EIATTR_EXIT_INSTR_OFFSETS
	.align		4
        /*0198*/ 	.byte	0x04, 0x1c
        /*019a*/ 	.short	(.L_6935 - .L_6934)


	//   ....[0]....
.L_6934:
        /*019c*/ 	.word	0x00000080


	//   ....[1]....
        /*01a0*/ 	.word	0x00001df0


	//   ....[2]....
        /*01a4*/ 	.word	0x00001e10


	//   ....[3]....
        /*01a8*/ 	.word	0x00002280


	//   ....[4]....
        /*01ac*/ 	.word	0x000024a0


	//   ....[5]....
        /*01b0*/ 	.word	0x00002600


	//   ....[6]....
        /*01b4*/ 	.word	0x000026d0


	//----- nvinfo : EIATTR_MAX_THREADS
	.align		4
.L_6935:
        /*01b8*/ 	.byte	0x04, 0x05
        /*01ba*/ 	.short	(.L_6937 - .L_6936)
.L_6936:
        /*01bc*/ 	.word	0x00000080
        /*01c0*/ 	.word	0x00000001
        /*01c4*/ 	.word	0x00000001


	//----- nvinfo : EIATTR_CRS_STACK_SIZE
	.align		4
.L_6937:
        /*01c8*/ 	.byte	0x04, 0x1e
        /*01ca*/ 	.short	(.L_6939 - .L_6938)
.L_6938:
        /*01cc*/ 	.word	0x00000000


	//----- nvinfo : EIATTR_CBANK_PARAM_SIZE
	.align		4
.L_6939:
        /*01d0*/ 	.byte	0x03, 0x19
        /*01d2*/ 	.short	0x0048


	//----- nvinfo : EIATTR_PARAM_CBANK
	.align		4
        /*01d4*/ 	.byte	0x04, 0x0a
        /*01d6*/ 	.short	(.L_6941 - .L_6940)
	.align		4
.L_6940:
        /*01d8*/ 	.word	index@(.nv.constant0._ZN4vllm3moe10topkGatingILi16ELi512ELi4ELi16ELi32El13__nv_bfloat16LNS0_11ScoringFuncE0EEEvPKT5_PKbPfiPT4_PiiiibPKf)
        /*01dc*/ 	.short	0x0380
        /*01de*/ 	.short	0x0048


	//----- nvinfo : EIATTR_SW_WAR
	.align		4
.L_6941:
        /*01e0*/ 	.byte	0x04, 0x36
        /*01e2*/ 	.short	(.L_6943 - .L_6942)
.L_6942:
        /*01e4*/ 	.word	0x00000008
.L_6943:


//--------------------- .nv.info._ZN4vllm3moe10topkGatingILi8ELi256ELi4ELi16ELi32El13__nv_bfloat16LNS0_11ScoringFuncE0EEEvPKT5_PKbPfiPT4_PiiiibPKf --------------------------
	.section	.nv.info._ZN4vllm3moe10topkGatingILi8ELi256ELi4ELi16ELi32El13__nv_bfloat16LNS0_11ScoringFuncE0EEEvPKT5_PKbPfiPT4_PiiiibPKf,"",@"SHT_CUDA_INFO"
	.sectionflags	@""
	.align	4


	//----- nvinfo : EIATTR_CUDA_API_VERSION
	.align		4
        /*0000*/ 	.byte	0x04, 0x37
        /*0002*/ 	.short	(.L_6945 - .L_6944)
.L_6944:
        /*0004*/ 	.word	0x00000082


	//----- nvinfo : EIATTR_KPARAM_INFO
	.align		4
.L_6945:
        /*0008*/ 	.byte	0x04, 0x17
        /*000a*/ 	.short	(.L_6947 - .L_6946)
.L_6946:
        /*000c*/ 	.word	0x00000000
        /*0010*/ 	.short	0x000a
        /*0012*/ 	.short	0x0040
        /*0014*/ 	.byte	0x00, 0xf5, 0x21, 0x00


	//----- nvinfo : EIATTR_KPARAM_INFO
	.align		4
.L_6947:
        /*0018*/ 	.byte	0x04, 0x17
        /*001a*/ 	.short	(.L_6949 - .L_6948)
.L_6948:
        /*001c*/ 	.word	0x00000000
        /*0020*/ 	.short	0x0009
        /*0022*/ 	.short	0x003c
        /*0024*/ 	.byte	0x00, 0xf0, 0x05, 0x00


	//----- nvinfo : EIATTR_KPARAM_INFO
	.align		4
.L_6949:
        /*0028*/ 	.byte	0x04, 0x17
        /*002a*/ 	.short	(.L_6951 - .L_6950)
.L_6950:
        /*002c*/ 	.word	0x00000000
        /*0030*/ 	.short	0x0008
        /*0032*/ 	.short	0x0038
        /*0034*/ 	.byte	0x00, 0xf0, 0x11, 0x00


	//----- nvinfo : EIATTR_KPARAM_INFO
	.align		4
.L_6951:
        /*0038*/ 	.byte	0x04, 0x17
        /*003a*/ 	.short	(.L_6953 - .L_6952)
.L_6952:
        /*003c*/ 	.word	0x00000000
        /*0040*/ 	.short	0x0007
        /*0042*/ 	.short	0x0034
        /*0044*/ 	.byte	0x00, 0xf0, 0x11, 0x00


	//----- nvinfo : EIATTR_KPARAM_INFO
	.align		4
.L_6953:
        /*0048*/ 	.byte	0x04, 0x17
        /*004a*/ 	.short	(.L_6955 - .L_6954)
.L_6954:
        /*004c*/ 	.word	0x00000000
        /*0050*/ 	.short	0x0006
        /*0052*/ 	.short	0x0030
        /*0054*/ 	.byte	0x00, 0xf0, 0x11, 0x00


	//----- nvinfo : EIATTR_KPARAM_INFO
	.align		4
.L_6955:
        /*0058*/ 	.byte	0x04, 0x17
        /*005a*/ 	.short	(.L_6957 - .L_6956)
.L_6956:
        /*005c*/ 	.word	0x00000000
        /*0060*/ 	.short	0x0005
        /*0062*/ 	.short	0x0028
        /*0064*/ 	.byte	0x00, 0xf5, 0x21, 0x00


	//----- nvinfo : EIATTR_KPARAM_INFO
	.align		4
.L_6957:
        /*0068*/ 	.byte	0x04, 0x17
        /*006a*/ 	.short	(.L_6959 - .L_6958)
.L_6958:
        /*006c*/ 	.word	0x00000000
        /*0070*/ 	.short	0x0004
        /*0072*/ 	.short	0x0020
        /*0074*/ 	.byte	0x00, 0xf5, 0x21, 0x00


	//----- nvinfo : EIATTR_KPARAM_INFO
	.align		4
.L_6959:
        /*0078*/ 	.byte	0x04, 0x17
        /*007a*/ 	.short	(.L_6961 - .L_6960)
.L_6960:
        /*007c*/ 	.word	0x00000000
        /*0080*/ 	.short	0x0003
        /*0082*/ 	.short	0x0018
        /*0084*/ 	.byte	0x00, 0xf0, 0x11, 0x00


	//----- nvinfo : EIATTR_KPARAM_INFO
	.align		4
.L_6961:
        /*0088*/ 	.byte	0x04, 0x17
        /*008a*/ 	.short	(.L_6963 - .L_6962)
.L_6962:
        /*008c*/ 	.word	0x00000000
        /*0090*/ 	.short	0x0002
        /*0092*/ 	.short	0x0010
        /*0094*/ 	.byte	0x00, 0xf5, 0x21, 0x00


	//----- nvinfo : EIATTR_KPARAM_INFO
	.align		4
.L_6963:
        /*0098*/ 	.byte	0x04, 0x17
        /*009a*/ 	.short	(.L_6965 - .L_6964)
.L_6964:
        /*009c*/ 	.word	0x00000000
        /*00a0*/ 	.short	0x0001
        /*00a2*/ 	.short	0x0008
        /*00a4*/ 	.byte	0x00, 0xf5, 0x21, 0x00


	//----- nvinfo : EIATTR_KPARAM_INFO
	.align		4
.L_6965:
        /*00a8*/ 	.byte	0x04, 0x17
        /*00aa*/ 	.short	(.L_6967 - .L_6966)
.L_6966:
        /*00ac*/ 	.word	0x00000000
        /*00b0*/ 	.short	0x0000
        /*00b2*/ 	.short	0x0000
        /*00b4*/ 	.byte	0x00, 0xf5, 0x21, 0x00


	//----- nvinfo : EIATTR_SPARSE_MMA_MASK
	.align		4
.L_6967:
        /*00b8*/ 	.byte	0x03, 0x50
        /*00ba*/ 	.short	0x0000


	//----- nvinfo : EIATTR_MAXREG_COUNT
	.align		4
        /*00bc*/ 	.byte	0x03, 0x1b
        /*00be*/ 	.short	0x00ff


	//----- nvinfo : EIATTR_MERCURY_ISA_VERSION
	.align		4
        /*00c0*/ 	.byte	0x03, 0x5f
        /*00c2*/ 	.short	0x0101


	//----- nvinfo : EIATTR_COOP_GROUP_MASK_REGIDS
	.align		4
        /*00c4*/ 	.byte	0x04, 0x29
        /*00c6*/ 	.short	(.L_6969 - .L_6968)


	//   ....[0]....
.L_6968:
        /*00c8*/ 	.word	0xffffffff


	//   ....[1]....
        /*00cc*/ 	.word	0xffffffff


	//   ....[2]....
        /*00d0*/ 	.word	0xffffffff


	//   ....[3]....
        /*00d4*/ 	.word	0xffffffff


	//   ....[4]....
        /*00d8*/ 	.word	0xffffffff


	//   ....[5]....
        /*00dc*/ 	.word	0xffffffff


	//   ....[6]....
        /*00e0*/ 	.word	0xffffffff


	//   ....[7]....
        /*00e4*/ 	.word	0xffffffff


	//   ....[8]....
        /*00e8*/ 	.word	0xffffffff


	//   ....[9]....
        /*00ec*/ 	.word	0xffffffff


	//   ....[10]....
        /*00f0*/ 	.word	0xffffffff


	//   ....[11]....
        /*00f4*/ 	.word	0xffffffff


	//   ....[12]....
        /*00f8*/ 	.word	0xffffffff


	//   ....[13]....
        /*00fc*/ 	.word	0xffffffff


	//   ....[14]....
        /*0100*/ 	.word	0xffffffff


	//   ....[15]....
        /*0104*/ 	.word	0xffffffff


	//   ....[16]....
        /*0108*/ 	.word	0xffffffff


	//   ....[17]....
        /*010c*/ 	.word	0xffffffff


	//   ....[18]....
        /*0110*/ 	.word	0xffffffff


	//   ....[19]....
        /*0114*/ 	.word	0xffffffff


	//   ....[20]....
        /*0118*/ 	.word	0xffffffff


	//   ....[21]....
        /*011c*/ 	.word	0xffffffff


	//   ....[22]....
        /*0120*/ 	.word	0xffffffff


	//   ....[23]....
        /*0124*/ 	.word	0xffffffff


	//   ....[24]....
        /*0128*/ 	.word	0xffffffff


	//----- nvinfo : EIATTR_COOP_GROUP_INSTR_OFFSETS
	.align		4
.L_6969:
        /*012c*/ 	.byte	0x04, 0x28
        /*012e*/ 	.short	(.L_6971 - .L_6970)


	//   ....[0]....
.L_6970:
        /*0130*/ 	.word	0x000002d0


	//   ....[1]....
        /*0134*/ 	.word	0x000002f0


	//   ....[2]....
        /*0138*/ 	.word	0x00000310


	//   ....[3]....
        /*013c*/ 	.word	0x000003b0


	//   ....[4]....
        /*0140*/ 	.word	0x000003f0


	//   ....[5]....
        /*0144*/ 	.word	0x00000610


	//   ....[6]....
        /*0148*/ 	.word	0x00000630


	//   ....[7]....
        /*014c*/ 	.word	0x00000650


	//   ....[8]....
        /*0150*/ 	.word	0x00000670


	//   ....[9]....
        /*0154*/ 	.word	0x00000690


	//   ....[10]....
        /*0158*/ 	.word	0x00000bd0


	//   ....[11]....
        /*015c*/ 	.word	0x00000c10


	//   ....[12]....
        /*0160*/ 	.word	0x00000c40


	//   ....[13]....
        /*0164*/ 	.word	0x00000cb0


	//   ....[14]....
        /*0168*/ 	.word	0x00000cd0


	//   ....[15]....
        /*016c*/ 	.word	0x00000ce0


	//   ....[16]....
        /*0170*/ 	.word	0x00000d50


	//   ....[17]....
        /*0174*/ 	.word	0x00000d70


	//   ....[18]....
        /*0178*/ 	.word	0x00000d80


	//   ....[19]....
        /*017c*/ 	.word	0x00000df0


	//   ....[20]....
        /*0180*/ 	.word	0x00000e10


	//   ....[21]....
        /*0184*/ 	.word	0x00000e20


	//   ....[22]....
        /*0188*/ 	.word	0x00000e90


	//   ....[23]....
        /*018c*/ 	.word	0x00000eb0


	//   ....[24]....
        /*0190*/ 	.word	0x00000ee0


	//----- nvinfo : EIATTR_VRC_CTA_INIT_COUNT
	.align		4
.L_6971:
        /*0194*/ 	.byte	0x02, 0x4a
	.zero		1
	.zero		1


	//----- nvinfo : EIATTR_EXIT_INSTR_OFFSETS
	.align		4
        /*0198*/ 	.byte	0x04, 0x1c
        /*019a*/ 	.short	(.L_6973 - .L_6972)


	//   ....[0]....
.L_6972:
        /*019c*/ 	.word	0x00000080


	//   ....[1]....
        /*01a0*/ 	.word	0x00001390


	//   ....[2]....
        /*01a4*/ 	.word	0x000013b0


	//   ....[3]....
        /*01a8*/ 	.word	0x00001820


	//   ....[4]....
        /*01ac*/ 	.word	0x00001a40


	//   ....[5]....
        /*01b0*/ 	.word	0x00001ba0


	//   ....[6]....
        /*01b4*/ 	.word	0x00001c70


	//----- nvinfo : EIATTR_MAX_THREADS
	.align		4
.L_6973:
        /*01b8*/ 	.byte	0x04, 0x05
        /*01ba*/ 	.short	(.L_6975 - .L_6974)
.L_6974:
        /*01bc*/ 	.word	0x00000080
        /*01c0*/ 	.word	0x00000001
        /*01c4*/ 	.word	0x00000001


	//----- nvinfo : EIATTR_CRS_STACK_SIZE
	.align		4
.L_6975:
        /*01c8*/ 	.byte	0x04, 0x1e
        /*01ca*/ 	.short	(.L_6977 - .L_6976)
.L_6976:
        /*01cc*/ 	.word	0x00000000


	//----- nvinfo : EIATTR_CBANK_PARAM_SIZE
	.align		4
.L_6977:
        /*01d0*/ 	.byte	0x03, 0x19
        /*01d2*/ 	.short	0x0048


	//----- nvinfo : EIATTR_PARAM_CBANK
	.align		4
        /*01d4*/ 	.byte	0x04, 0x0a
        /*01d6*/ 	.short	(.L_6979 - .L_6978)
	.align		4
.L_6978:
        /*01d8*/ 	.word	index@(.nv.constant0._ZN4vllm3moe10topkGatingILi8ELi256ELi4ELi16ELi32El13__nv_bfloat16LNS0_11ScoringFuncE0EEEvPKT5_PKbPfiPT4_PiiiibPKf)
        /*01dc*/ 	.short	0x0380
        /*01de*/ 	.short	0x0048


	//----- nvinfo : EIATTR_SW_WAR
	.align		4
.L_6979:
        /*01e0*/ 	.byte	0x04, 0x36
        /*01e2*/ 	.short	(.L_6981 - .L_6980)
.L_6980:
        /*01e4*/ 	.word	0x00000008
.L_6981:


//--------------------- .nv.info._ZN4vllm3moe10topkGatingILi8ELi128ELi4ELi16ELi32El13__nv_bfloat16LNS0_11ScoringFuncE0EEEvPKT5_PKbPfiPT4_PiiiibPKf --------------------------
	.section	.nv.info._ZN4vllm3moe10topkGatingILi8ELi128ELi4ELi16ELi32El13__nv_bfloat16LNS0_11ScoringFuncE0EEEvPKT5_PKbPfiPT4_PiiiibPKf,"",@"SHT_CUDA_INFO"
	.sectionflags	@""
	.align	4


	//----- nvinfo : EIATTR_CUDA_API_VERSION
	.align		4
        /*0000*/ 	.byte	0x04, 0x37
        /*0002*/ 	.short	(.L_6983 - .L_6982)
.L_6982:
        /*0004*/ 	.word	0x00000082


	//----- nvinfo : EIATTR_KPARAM_INFO
	.align		4
.L_6983:
        /*0008*/ 	.byte	0x04, 0x17
        /*000a*/ 	.short	(.L_6985 - .L_6984)
.L_6984:
        /*000c*/ 	.word	0x00000000
        /*0010*/ 	.short	0x000a
        /*0012*/ 	.short	0x0040
        /*0014*/ 	.byte	0x00, 0xf5, 0x21, 0x00


	//----- nvinfo : EIATTR_KPARAM_INFO
	.align		4
.L_6985:
        /*0018*/ 	.byte	0x04, 0x17
        /*001a*/ 	.short	(.L_6987 - .L_6986)
.L_6986:
        /*001c*/ 	.word	0x00000000
        /*0020*/ 	.short	0x0009
        /*0022*/ 	.short	0x003c
        /*0024*/ 	.byte	0x00, 0xf0, 0x05, 0x00


	//----- nvinfo : EIATTR_KPARAM_INFO
	.align		4
.L_6987:
        /*0028*/ 	.byte	0x04, 0x17
        /*002a*/ 	.short	(.L_6989 - .L_6988)
.L_6988:
        /*002c*/ 	.word	0x00000000
        /*0030*/ 	.short	0x0008
        /*0032*/ 	.short	0x0038
        /*0034*/ 	.byte	0x00, 0xf0, 0x11, 0x00


	//----- nvinfo : EIATTR_KPARAM_INFO
	.align		4
.L_6989:
        /*0038*/ 	.byte	0x04, 0x17
        /*003a*/ 	.short	(.L_6991 - .L_6990)
.L_6990:
        /*003c*/ 	.word	0x00000000
        /*0040*/ 	.short	0x0007
        /*0042*/ 	.short	0x0034
        /*0044*/ 	.byte	0x00, 0xf0, 0x11, 0x00


	//----- nvinfo : EIATTR_KPARAM_INFO
	.align		4
.L_6991:
        /*0048*/ 	.byte	0x04, 0x17
        /*004a*/ 	.short	(.L_6993 - .L_6992)
.L_6992:
        /*004c*/ 	.word	0x00000000
        /*0050*/ 	.short	0x0006
        /*0052*/ 	.short	0x0030
        /*0054*/ 	.byte	0x00, 0xf0, 0x11, 0x00


	//----- nvinfo : EIATTR_KPARAM_INFO
	.align		4
.L_6993:
        /*0058*/ 	.byte	0x04, 0x17
        /*005a*/ 	.short	(.L_6995 - .L_6994)
.L_6994:
        /*005c*/ 	.word	0x00000000
        /*0060*/ 	.short	0x0005
        /*0062*/ 	.short	0x0028
        /*0064*/ 	.byte	0x00, 0xf5, 0x21, 0x00


	//----- nvinfo : EIATTR_KPARAM_INFO
	.align		4
.L_6995:
        /*0068*/ 	.byte	0x04, 0x17
        /*006a*/ 	.short	(.L_6997 - .L_6996)
.L_6996:
        /*006c*/ 	.word	0x00000000
        /*0070*/ 	.short	0x0004
        /*0072*/ 	.short	0x0020
        /*0074*/ 	.byte	0x00, 0xf5, 0x21, 0x00


	//----- nvinfo : EIATTR_KPARAM_INFO
	.align		4
.L_6997:
        /*0078*/ 	.byte	0x04, 0x17
        /*007a*/ 	.short	(.L_6999 - .L_6998)
.L_6998:
        /*007c*/ 	.word	0x00000000
        /*0080*/ 	.short	0x0003
        /*0082*/ 	.short	0x0018
        /*0084*/ 	.byte	0x00, 0xf0, 0x11, 0x00


	//----- nvinfo : EIATTR_KPARAM_INFO
	.align		4
.L_6999:
        /*0088*/ 	.byte	0x04, 0x17
        /*008a*/ 	.short	(.L_7001 - .L_7000)
.L_7000:
        /*008c*/ 	.word	0x00000000
        /*0090*/ 	.short	0x0002
        /*0092*/ 	.short	0x0010
        /*0094*/ 	.byte	0x00, 0xf5, 0x21, 0x00


	//----- nvinfo : EIATTR_KPARAM_INFO
	.align		4
.L_7001:
        /*0098*/ 	.byte	0x04, 0x17
        /*009a*/ 	.short	(.L_7003 - .L_7002)
.L_7002:
        /*009c*/ 	.word	0x00000000
        /*00a0*/ 	.short	0x0001
        /*00a2*/ 	.short	0x0008
        /*00a4*/ 	.byte	0x00, 0xf5, 0x21, 0x00


	//----- nvinfo : EIATTR_KPARAM_INFO
	.align		4
.L_7003:
        /*00a8*/ 	.byte	0x04, 0x17
        /*00aa*/ 	.short	(.L_7005 - .L_7004)
.L_7004:
        /*00ac*/ 	.word	0x00000000
        /*00b0*/ 	.short	0x0000
        /*00b2*/ 	.short	0x0000
        /*00b4*/ 	.byte	0x00, 0xf5, 0x21, 0x00


	//----- nvinfo : EIATTR_SPARSE_MMA_MASK
	.align		4
.L_7005:
        /*00b8*/ 	.byte	0x03, 0x50
        /*00ba*/ 	.short	0x0000


	//----- nvinfo : EIATTR_MAXREG_COUNT
	.align		4
        /*00bc*/ 	.byte	0x03, 0x1b
        /*00be*/ 	.short	0x00ff


	//----- nvinfo : EIATTR_MERCURY_ISA_VERSION
	.align		4
        /*00c0*/ 	.byte	0x03, 0x5f
        /*00c2*/ 	.short	0x0101


	//----- nvinfo : EIATTR_COOP_GROUP_MASK_REGIDS
	.align		4
        /*00c4*/ 	.byte	0x04, 0x29
        /*00c6*/ 	.short	(.L_7007 - .L_7006)


	//   ....[0]....
.L_7006:
        /*00c8*/ 	.word	0xffffffff


	//   ....[1]....
        /*00cc*/ 	.word	0xffffffff


	//   ....[2]....
        /*00d0*/ 	.word	0xffffffff


	//   ....[3]....
        /*00d4*/ 	.word	0xffffffff


	//   ....[4]....
        /*00d8*/ 	.word	0xffffffff


	//   ....[5]....
        /*00dc*/ 	.word	0xffffffff


	//   ....[6]....
        /*00e0*/ 	.word	0xffffffff


	//   ....[7]....
        /*00e4*/ 	.word	0xffffffff


	//   ....[8]....
        /*00e8*/ 	.word	0xffffffff


	//   ....[9]....
        /*00ec*/ 	.word	0xffffffff


	//   ....[10]....
        /*00f0*/ 	.word	0xffffffff


	//   ....[11]....
        /*00f4*/ 	.word	0xffffffff


	//   ....[12]....
        /*00f8*/ 	.word	0xffffffff


	//   ....[13]....
        /*00fc*/ 	.word	0xffffffff


	//   ....[14]....
        /*0100*/ 	.word	0xffffffff


	//   ....[15]....
        /*0104*/ 	.word	0xffffffff


	//   ....[16]....
        /*0108*/ 	.word	0xffffffff


	//   ....[17]....
        /*010c*/ 	.word	0xffffffff


	//   ....[18]....
        /*0110*/ 	.word	0xffffffff


	//   ....[19]....
        /*0114*/ 	.word	0xffffffff


	//----- nvinfo : EIATTR_COOP_GROUP_INSTR_OFFSETS
	.align		4
.L_7007:
        /*0118*/ 	.byte	0x04, 0x28
        /*011a*/ 	.short	(.L_7009 - .L_7008)


	//   ....[0]....
.L_7008:
        /*011c*/ 	.word	0x000002e0


	//   ....[1]....
        /*0120*/ 	.word	0x00000360


	//   ....[2]....
        /*0124*/ 	.word	0x000003c0


	//   ....[3]....
        /*0128*/ 	.word	0x000003e0


	//   ....[4]....
        /*012c*/ 	.word	0x00000600


	//   ....[5]....
        /*0130*/ 	.word	0x00000620


	//   ....[6]....
        /*0134*/ 	.word	0x00000640


	//   ....[7]....
        /*0138*/ 	.word	0x00000660


	//   ....[8]....
        /*013c*/ 	.word	0x00000ba0


	//   ....[9]....
        /*0140*/ 	.word	0x00000be0


	//   ....[10]....
        /*0144*/ 	.word	0x00000c10


	//   ....[11]....
        /*0148*/ 	.word	0x00000c80


	//   ....[12]....
        /*014c*/ 	.word	0x00000ca0


	//   ....[13]....
        /*0150*/ 	.word	0x00000cb0


	//   ....[14]....
        /*0154*/ 	.word	0x00000d20


	//   ....[15]....
        /*0158*/ 	.word	0x00000d40


	//   ....[16]....
        /*015c*/ 	.word	0x00000d50


	//   ....[17]....
        /*0160*/ 	.word	0x00000dc0


	//   ....[18]....
        /*0164*/ 	.word	0x00000de0


	//   ....[19]....
        /*0168*/ 	.word	0x00000df0


	//----- nvinfo : EIATTR_VRC_CTA_INIT_COUNT
	.align		4
.L_7009:
        /*016c*/ 	.byte	0x02, 0x4a
	.zero		1
	.zero		1


	//----- nvinfo : EIATTR_EXIT_INSTR_OFFSETS
	.align		4
        /*0170*/ 	.byte	0x04, 0x1c
        /*0172*/ 	.short	(.L_7011 - .L_7010)


	//   ....[0]....
.L_7010:
        /*0174*/ 	.word	0x00000090


	//   ....[1]....
        /*0178*/ 	.word	0x000012b0


	//   ....[2]....
        /*017c*/ 	.word	0x000012d0


	//   ....[3]....
        /*0180*/ 	.word	0x00001740


	//   ....[4]....
        /*0184*/ 	.word	0x00001960


	//   ....[5]....
        /*0188*/ 	.word	0x00001ac0


	//   ....[6]....
        /*018c*/ 	.word	0x00001b90


	//----- nvinfo : EIATTR_MAX_THREADS
	.align		4
.L_7011:
        /*0190*/ 	.byte	0x04, 0x05
        /*0192*/ 	.short	(.L_7013 - .L_7012)
.L_7012:
        /*0194*/ 	.word	0x00000080
        /*0198*/ 	.word	0x00000001
        /*019c*/ 	.word	0x00000001


	//----- nvinfo : EIATTR_CRS_STACK_SIZE
	.align		4
.L_7013:
        /*01a0*/ 	.byte	0x04, 0x1e
        /*01a2*/ 	.short	(.L_7015 - .L_7014)
.L_7014:
        /*01a4*/ 	.word	0x00000000


	//----- nvinfo : EIATTR_CBANK_PARAM_SIZE
	.align		4
.L_7015:
        /*01a8*/ 	.byte	0x03, 0x19
        /*01aa*/ 	.short	0x0048


	//----- nvinfo : EIATTR_PARAM_CBANK
	.align		4
        /*01ac*/ 	.byte	0x04, 0x0a
        /*01ae*/ 	.short	(.L_7017 - .L_7016)
	.align		4
.L_7016:
        /*01b0*/ 	.word	index@(.nv.constant0._ZN4vllm3moe10topkGatingILi8ELi128ELi4ELi16ELi32El13__nv_bfloat16LNS0_11ScoringFuncE0EEEvPKT5_PKbPfiPT4_PiiiibPKf)
        /*01b4*/ 	.short	0x0380
        /*01b6*/ 	.short	0x0048


	//----- nvinfo : EIATTR_SW_WAR
	.align		4
.L_7017:
        /*01b8*/ 	.byte	0x04, 0x36
        /*01ba*/ 	.short	(.L_7019 - .L_7018)
.L_7018:
        /*01bc*/ 	.word	0x00000008
.L_7019:


//--------------------- .nv.info._ZN4vllm3moe10topkGatingILi8ELi64ELi4ELi16ELi32El13__nv_bfloat16LNS0_11ScoringFuncE0EEEvPKT5_PKbPfiPT4_PiiiibPKf --------------------------
	.section	.nv.info._ZN4vllm3moe10topkGatingILi8ELi64ELi4ELi16ELi32El13__nv_bfloat16LNS0_11ScoringFuncE0EEEvPKT5_PKbPfiPT4_PiiiibPKf,"",@"SHT_CUDA_INFO"
	.sectionflags	@""
	.align	4


	//----- nvinfo : EIATTR_CUDA_API_VERSION
	.align		4
        /*0000*/ 	.byte	0x04, 0x37
        /*0002*/ 	.short	(.L_7021 - .L_7020)
.L_7020:
        /*0004*/ 	.word	0x00000082


	//----- nvinfo : EIATTR_KPARAM_INFO
	.align		4
.L_7021:
        /*0008*/ 	.byte	0x04, 0x17
        /*000a*/ 	.short	(.L_7023 - .L_7022)
.L_7022:
        /*000c*/ 	.word	0x00000000
        /*0010*/ 	.short	0x000a
        /*0012*/ 	.short	0x0040
        /*0014*/ 	.byte	0x00, 0xf5, 0x21, 0x00


	//----- nvinfo : EIATTR_KPARAM_INFO
	.align		4
.L_7023:
        /*0018*/ 	.byte	0x04, 0x17
        /*001a*/ 	.short	(.L_7025 - .L_7024)
.L_7024:
        /*001c*/ 	.word	0x00000000
        /*0020*/ 	.short	0x0009
        /*0022*/ 	.short	0x003c
        /*0024*/ 	.byte	0x00, 0xf0, 0x05, 0x00


	//----- nvinfo : EIATTR_KPARAM_INFO
	.align		4
.L_7025:
        /*0028*/ 	.byte	0x04, 0x17
        /*002a*/ 	.short	(.L_7027 - .L_7026)
.L_7026:
        /*002c*/ 	.word	0x00000000
        /*0030*/ 	.short	0x0008
        /*0032*/ 	.short	0x0038
        /*0034*/ 	.byte	0x00, 0xf0, 0x11, 0x00


	//----- nvinfo : EIATTR_KPARAM_INFO
	.align		4
.L_7027:
        /*0038*/ 	.byte	0x04, 0x17
        /*003a*/ 	.short	(.L_7029 - .L_7028)
.L_7028:
        /*003c*/ 	.word	0x00000000
        /*0040*/ 	.short	0x0007
        /*0042*/ 	.short	0x0034
        /*0044*/ 	.byte	0x00, 0xf0, 0x11, 0x00


	//----- nvinfo : EIATTR_KPARAM_INFO
	.align		4
.L_7029:
        /*0048*/ 	.byte	0x04, 0x17
        /*004a*/ 	.short	(.L_7031 - .L_7030)
.L_7030:
        /*004c*/ 	.word	0x00000000
        /*0050*/ 	.short	0x0006
        /*0052*/ 	.short	0x0030
        /*0054*/ 	.byte	0x00, 0xf0, 0x11, 0x00


	//----- nvinfo : EIATTR_KPARAM_INFO
	.align		4
.L_7031:
        /*0058*/ 	.byte	0x04, 0x17
        /*005a*/ 	.short	(.L_7033 - .L_7032)
.L_7032:
        /*005c*/ 	.word	0x00000000
        /*0060*/ 	.short	0x0005
        /*0062*/ 	.short	0x0028
        /*0064*/ 	.byte	0x00, 0xf5, 0x21, 0x00


	//----- nvinfo : EIATTR_KPARAM_INFO
	.align		4
.L_7033:
        /*0068*/ 	.byte	0x04, 0x17
        /*006a*/ 	.short	(.L_7035 - .L_7034)
.L_7034:
        /*006c*/ 	.word	0x00000000
        /*0070*/ 	.short	0x0004
        /*0072*/ 	.short	0x0020
        /*0074*/ 	.byte	0x00, 0xf5, 0x21, 0x00


	//----- nvinfo : EIATTR_KPARAM_INFO
	.align		4
.L_7035:
        /*0078*/ 	.byte	0x04, 0x17
        /*007a*/ 	.short	(.L_7037 - .L_7036)
.L_7036:
        /*007c*/ 	.word	0x00000000
        /*0080*/ 	.short	0x0003
        /*0082*/ 	.short	0x0018
        /*0084*/ 	.byte	0x00, 0xf0, 0x11, 0x00


	//----- nvinfo : EIATTR_KPARAM_INFO
	.align		4
.L_7037:
        /*0088*/ 	.byte	0x04, 0x17
        /*008a*/ 	.short	(.L_7039 - .L_7038)
.L_7038:
        /*008c*/ 	.word	0x00000000
        /*0090*/ 	.short	0x0002
        /*0092*/ 	.short	0x0010
        /*0094*/ 	.byte	0x00, 0xf5, 0x21, 0x00


	//----- nvinfo : EIATTR_KPARAM_INFO
	.align		4
.L_7039:
        /*0098*/ 	.byte	0x04, 0x17
        /*009a*/ 	.short	(.L_7041 - .L_7040)
.L_7040:
        /*009c*/ 	.word	0x00000000
        /*00a0*/ 	.short	0x0001
        /*00a2*/ 	.short	0x0008
        /*00a4*/ 	.byte	0x00, 0xf5, 0x21, 0x00


	//----- nvinfo : EIATTR_KPARAM_INFO
	.align		4
.L_7041:
        /*00a8*/ 	.byte	0x04, 0x17
        /*00aa*/ 	.short	(.L_7043 - .L_7042)
.L_7042:
        /*00ac*/ 	.word	0x00000000
        /*00b0*/ 	.short	0x0000
        /*00b2*/ 	.short	0x0000
        /*00b4*/ 	.byte	0x00, 0xf5, 0x21, 0x00


	//----- nvinfo : EIATTR_SPARSE_MMA_MASK
	.align		4
.L_7043:
        /*00b8*/ 	.byte	0x03, 0x50
        /*00ba*/ 	.short	0x0000


	//----- nvinfo : EIATTR_MAXREG_COUNT
	.align		4
        /*00bc*/ 	.byte	0x03, 0x1b
        /*00be*/ 	.short	0x00ff


	//----- nvinfo : EIATTR_MERCURY_ISA_VERSION
	.align		4
        /*00c0*/ 	.byte	0x03, 0x5f
        /*00c2*/ 	.short	0x0101


	//----- nvinfo : EIATTR_COOP_GROUP_MASK_REGIDS
	.align		4
        /*00c4*/ 	.byte	0x04, 0x29
        /*00c6*/ 	.short	(.L_7045 - .L_7044)


	//   ....[0]....
.L_7044:
        /*00c8*/ 	.word	0xffffffff


	//   ....[1]....
        /*00cc*/ 	.word	0xffffffff


	//   ....[2]....
        /*00d0*/ 	.word	0xffffffff


	//   ....[3]....
        /*00d4*/ 	.word	0xffffffff


	//   ....[4]....
        /*00d8*/ 	.word	0xffffffff


	//   ....[5]....
        /*00dc*/ 	.word	0xffffffff


	//   ....[6]....
        /*00e0*/ 	.word	0xffffffff


	//   ....[7]....
        /*00e4*/ 	.word	0xffffffff


	//   ....[8]....
        /*00e8*/ 	.word	0xffffffff


	//   ....[9]....
        /*00ec*/ 	.word	0xffffffff


	//   ....[10]....
        /*00f0*/ 	.word	0xffffffff


	//   ....[11]....
        /*00f4*/ 	.word	0xffffffff


	//   ....[12]....
        /*00f8*/ 	.word	0xffffffff


	//   ....[13]....
        /*00fc*/ 	.word	0xffffffff


	//   ....[14]....
        /*0100*/ 	.word	0xffffffff


	//----- nvinfo : EIATTR_COOP_GROUP_INSTR_OFFSETS
	.align		4
.L_7045:
        /*0104*/ 	.byte	0x04, 0x28
        /*0106*/ 	.short	(.L_7047 - .L_7046)


	//   ....[0]....
.L_7046:
        /*0108*/ 	.word	0x00000380


	//   ....[1]....
        /*010c*/ 	.word	0x000003c0


	//   ....[2]....
        /*0110*/ 	.word	0x000003e0


	//   ....[3]....
        /*0114*/ 	.word	0x00000600


	//   ....[4]....
        /*0118*/ 	.word	0x00000620


	//   ....[5]....
        /*011c*/ 	.word	0x00000640


	//   ....[6]....
        /*0120*/ 	.word	0x00000b60


	//   ....[7]....
        /*0124*/ 	.word	0x00000b90


	//   ....[8]....
        /*0128*/ 	.word	0x00000c10


	//   ....[9]....
        /*012c*/ 	.word	0x00000c30


	//   ....[10]....
        /*0130*/ 	.word	0x00000c40


	//   ....[11]....
        /*0134*/ 	.word	0x00000c80


	//   ....[12]....
        /*0138*/ 	.word	0x00000ce0


	//   ....[13]....
        /*013c*/ 	.word	0x00000d00


	//   ....[14]....
        /*0140*/ 	.word	0x00000d10


	//----- nvinfo : EIATTR_VRC_CTA_INIT_COUNT
	.align		4
.L_7047:
        /*0144*/ 	.byte	0x02, 0x4a
	.zero		1
	.zero		1


	//----- nvinfo : EIATTR_EXIT_INSTR_OFFSETS
	.align		4
        /*0148*/ 	.byte	0x04, 0x1c
        /*014a*/ 	.short	(.L_7049 - .L_7048)


	//   ....[0]....
.L_7048:
        /*014c*/ 	.word	0x00000090


	//   ....[1]....
        /*0150*/ 	.word	0x000011d0


	//   ....[2]....
        /*0154*/ 	.word	0x000011f0


	//   ....[3]....
        /*0158*/ 	.word	0x00001660


	//   ....[4]....
        /*015c*/ 	.word	0x00001880


	//   ....[5]....
        /*0160*/ 	.word	0x000019e0


	//   ....[6]....
        /*0164*/ 	.word	0x00001ab0


	//----- nvinfo : EIATTR_MAX_THREADS
	.align		4
.L_7049:
        /*0168*/ 	.byte	0x04, 0x05
        /*016a*/ 	.short	(.L_7051 - .L_7050)
.L_7050:
        /*016c*/ 	.word	0x00000080
        /*0170*/ 	.word	0x00000001
        /*0174*/ 	.word	0x00000001


	//----- nvinfo : EIATTR_CRS_STACK_SIZE
	.align		4
.L_7051:
        /*0178*/ 	.byte	0x04, 0x1e
        /*017a*/ 	.short	(.L_7053 - .L_7052)
.L_7052:
        /*017c*/ 	.word	0x00000000


	//----- nvinfo : EIATTR_CBANK_PARAM_SIZE
	.align		4
.L_7053:
        /*0180*/ 	.byte	0x03, 0x19
        /*0182*/ 	.short	0x0048


	//----- nvinfo : EIATTR_PARAM_CBANK
	.align		4
        /*0184*/ 	.byte	0x04, 0x0a
        /*0186*/ 	.short	(.L_7055 - .L_7054)
	.align		4
.L_7054:
        /*0188*/ 	.word	index@(.nv.constant0._ZN4vllm3moe10topkGatingILi8ELi64ELi4ELi16ELi32El13__nv_bfloat16LNS0_11ScoringFuncE0EEEvPKT5_PKbPfiPT4_PiiiibPKf)
        /*018c*/ 	.short	0x0380
        /*018e*/ 	.short	0x0048


	//----- nvinfo : EIATTR_SW_WAR
	.align		4
.L_7055:
        /*0190*/ 	.byte	0x04, 0x36
        /*0192*/ 	.short	(.L_7057 - .L_7056)
.L_7056:
        /*0194*/ 	.word	0x00000008
.L_7057:


//--------------------- .nv.info._ZN4vllm3moe10topkGatingILi8ELi32ELi4ELi16ELi32El13__nv_bfloat16LNS0_11ScoringFuncE0EEEvPKT5_PKbPfiPT4_PiiiibPKf --------------------------
	.section	.nv.info._ZN4vllm3moe10topkGatingILi8ELi32ELi4ELi16ELi32El13__nv_bfloat16LNS0_11ScoringFuncE0EEEvPKT5_PKbPfiPT4_PiiiibPKf,"",@"SHT_CUDA_INFO"
	.sectionflags	@""
	.align	4


	//----- nvinfo : EIATTR_CUDA_API_VERSION
	.align		4
        /*0000*/ 	.byte	0x04, 0x37
        /*0002*/ 	.short	(.L_7059 - .L_7058)
.L_7058:
        /*0004*/ 	.word	0x00000082


	//----- nvinfo : EIATTR_KPARAM_INFO
	.align		4
.L_7059:
        /*0008*/ 	.byte	0x04, 0x17
        /*000a*/ 	.short	(.L_7061 - .L_7060)
.L_7060:
        /*000c*/ 	.word	0x00000000
        /*0010*/ 	.short	0x000a
        /*0012*/ 	.short	0x0040
        /*0014*/ 	.byte	0x00, 0xf5, 0x21, 0x00


	//----- nvinfo : EIATTR_KPARAM_INFO
	.align		4
.L_7061:
        /*0018*/ 	.byte	0x04, 0x17
        /*001a*/ 	.short	(.L_7063 - .L_7062)
.L_7062:
        /*001c*/ 	.word	0x00000000
        /*0020*/ 	.short	0x0009
        /*0022*/ 	.short	0x003c
        /*0024*/ 	.byte	0x00, 0xf0, 0x05, 0x00


	//----- nvinfo : EIATTR_KPARAM_INFO
	.align		4
.L_7063:
        /*0028*/ 	.byte	0x04, 0x17
        /*002a*/ 	.short	(.L_7065 - .L_7064)
.L_7064:
        /*002c*/ 	.word	0x00000000
        /*0030*/ 	.short	0x0008
        /*0032*/ 	.short	0x0038
        /*0034*/ 	.byte	0x00, 0xf0, 0x11, 0x00


	//----- nvinfo : EIATTR_KPARAM_INFO
	.align		4
.L_7065:
        /*0038*/ 	.byte	0x04, 0x17
        /*003a*/ 	.short	(.L_7067 - .L_7066)
.L_7066:
        /*003c*/ 	.word	0x00000000
        /*0040*/ 	.short	0x0007
        /*0042*/ 	.short	0x0034
        /*0044*/ 	.byte	0x00, 0xf0, 0x11, 0x00


	//----- nvinfo : EIATTR_KPARAM_INFO
	.align		4
.L_7067:
        /*0048*/ 	.byte	0x04, 0x17
        /*004a*/ 	.short	(.L_7069 - .L_7068)
.L_7068:
        /*004c*/ 	.word	0x00000000
        /*0050*/ 	.short	0x0006
        /*0052*/ 	.short	0x0030
        /*0054*/ 	.byte	0x00, 0xf0, 0x11, 0x00


	//----- nvinfo : EIATTR_KPARAM_INFO
	.align		4
.L_7069:
        /*0058*/ 	.byte	0x04, 0x17
        /*005a*/ 	.short	(.L_7071 - .L_7070)
.L_7070:
        /*005c*/ 	.word	0x00000000
        /*0060*/ 	.short	0x0005
        /*0062*/ 	.short	0x0028
        /*0064*/ 	.byte	0x00, 0xf5, 0x21, 0x00


	//----- nvinfo : EIATTR_KPARAM_INFO
	.align		4
.L_7071:
        /*0068*/ 	.byte	0x04, 0x17
        /*006a*/ 	.short	(.L_7073 - .L_7072)
.L_7072:
        /*006c*/ 	.word	0x00000000
        /*0070*/ 	.short	0x0004
        /*0072*/ 	.short	0x0020
        /*0074*/ 	.byte	0x00, 0xf5, 0x21, 0x00


	//----- nvinfo : EIATTR_KPARAM_INFO
	.align		4
.L_7073:
        /*0078*/ 	.byte	0x04, 0x17
        /*007a*/ 	.short	(.L_7075 - .L_7074)
.L_7074:
        /*007c*/ 	.word	0x00000000
        /*0080*/ 	.short	0x0003
        /*0082*/ 	.short	0x0018
        /*0084*/ 	.byte	0x00, 0xf0, 0x11, 0x00


	//----- nvinfo : EIATTR_KPARAM_INFO
	.align		4
.L_7075:
        /*0088*/ 	.byte	0x04, 0x17
        /*008a*/ 	.short	(.L_7077 - .L_7076)
.L_7076:
        /*008c*/ 	.word	0x00000000
        /*0090*/ 	.short	0x0002
        /*0092*/ 	.short	0x0010
        /*0094*/ 	.byte	0x00, 0xf5, 0x21, 0x00


	//----- nvinfo : EIATTR_KPARAM_INFO
	.align		4
.L_7077:
        /*0098*/ 	.byte	0x04, 0x17
        /*009a*/ 	.short	(.L_7079 - .L_7078)
.L_7078:
        /*009c*/ 	.word	0x00000000
        /*00a0*/ 	.short	0x0001
        /*00a2*/ 	.short	0x0008
        /*00a4*/ 	.byte	0x00, 0xf5, 0x21, 0x00


	//----- nvinfo : EIATTR_KPARAM_INFO
	.align		4
.L_7079:
        /*00a8*/ 	.byte	0x04, 0x17
        /*00aa*/ 	.short	(.L_7081 - .L_7080)
.L_7080:
        /*00ac*/ 	.word	0x00000000
        /*00b0*/ 	.short	0x0000
        /*00b2*/ 	.short	0x0000
        /*00b4*/ 	.byte	0x00, 0xf5, 0x21, 0x00


	//----- nvinfo : EIATTR_SPARSE_MMA_MASK
	.align		4
.L_7081:
        /*00b8*/ 	.byte	0x03, 0x50
        /*00ba*/ 	.short	0x0000


	//----- nvinfo : EIATTR_MAXREG_COUNT
	.align		4
        /*00bc*/ 	.byte	0x03, 0x1b
        /*00be*/ 	.short	0x00ff


	//----- nvinfo : EIATTR_MERCURY_ISA_VERSION
	.align		4
        /*00c0*/ 	.byte	0x03, 0x5f
        /*00c2*/ 	.short	0x0101


	//----- nvinfo : EIATTR_COOP_GROUP_MASK_REGIDS
	.align		4
        /*00c4*/ 	.byte	0x04, 0x29
        /*00c6*/ 	.short	(.L_7083 - .L_7082)


	//   ....[0]....
.L_7082:
        /*00c8*/ 	.word	0xffffffff


	//   ....[1]....
        /*00cc*/ 	.word	0xffffffff


	//   ....[2]....
        /*00d0*/ 	.word	0xffffffff


	//   ....[3]....
        /*00d4*/ 	.word	0xffffffff


	//   ....[4]....
        /*00d8*/ 	.word	0xffffffff


	//   ....[5]....
        /*00dc*/ 	.word	0xffffffff


	//   ....[6]....
        /*00e0*/ 	.word	0xffffffff


	//   ....[7]....
        /*00e4*/ 	.word	0xffffffff


	//   ....[8]....
        /*00e8*/ 	.word	0xffffffff


	//   ....[9]....
        /*00ec*/ 	.word	0xffffffff


	//----- nvinfo : EIATTR_COOP_GROUP_INSTR_OFFSETS
	.align		4
.L_7083:
        /*00f0*/ 	.byte	0x04, 0x28
        /*00f2*/ 	.short	(.L_7085 - .L_7084)


	//   ....[0]....
.L_7084:
        /*00f4*/ 	.word	0x00000380


	//   ....[1]....
        /*00f8*/ 	.word	0x000003c0


	//   ....[2]....
        /*00fc*/ 	.word	0x000005e0


	//   ....[3]....
        /*0100*/ 	.word	0x00000600


	//   ....[4]....
        /*0104*/ 	.word	0x00000b20


	//   ....[5]....
        /*0108*/ 	.word	0x00000b50


	//   ....[6]....
        /*010c*/ 	.word	0x00000bd0


	//   ....[7]....
        /*0110*/ 	.word	0x00000bf0


	//   ....[8]....
        /*0114*/ 	.word	0x00000c00


	//   ....[9]....
        /*0118*/ 	.word	0x00000c40


	//----- nvinfo : EIATTR_VRC_CTA_INIT_COUNT
	.align		4
.L_7085:
        /*011c*/ 	.byte	0x02, 0x4a
	.zero		1
	.zero		1


	//----- nvinfo : EIATTR_EXIT_INSTR_OFFSETS
	.align		4
        /*0120*/ 	.byte	0x04, 0x1c
        /*0122*/ 	.short	(.L_7087 - .L_7086)


	//   ....[0]....
.L_7086:
        /*0124*/ 	.word	0x00000090


	//   ....[1]....
        /*0128*/ 	.word	0x000010f0


	//   ....[2]....
        /*012c*/ 	.word	0x00001110


	//   ....[3]....
        /*0130*/ 	.word	0x00001580


	//   ....[4]....
        /*0134*/ 	.word	0x000017a0


	//   ....[5]....
        /*0138*/ 	.word	0x00001900


	//   ....[6]....
        /*013c*/ 	.word	0x000019d0


	//----- nvinfo : EIATTR_MAX_THREADS
	.align		4
.L_7087:
        /*0140*/ 	.byte	0x04, 0x05
        /*0142*/ 	.short	(.L_7089 - .L_7088)
.L_7088:
        /*0144*/ 	.word	0x00000080
        /*0148*/ 	.word	0x00000001
        /*014c*/ 	.word	0x00000001


	//----- nvinfo : EIATTR_CRS_STACK_SIZE
	.align		4
.L_7089:
        /*0150*/ 	.byte	0x04, 0x1e
        /*0152*/ 	.short	(.L_7091 - .L_7090)
.L_7090:
        /*0154*/ 	.word	0x00000000


	//----- nvinfo : EIATTR_CBANK_PARAM_SIZE
	.align		4
.L_7091:
        /*0158*/ 	.byte	0x03, 0x19
        /*015a*/ 	.short	0x0048


	//----- nvinfo : EIATTR_PARAM_CBANK
	.align		4
        /*015c*/ 	.byte	0x04, 0x0a
        /*015e*/ 	.short	(.L_7093 - .L_7092)
	.align		4
.L_7092:
        /*0160*/ 	.word	index@(.nv.constant0._ZN4vllm3moe10topkGatingILi8ELi32ELi4ELi16ELi32El13__nv_bfloat16LNS0_11ScoringFuncE0EEEvPKT5_PKbPfiPT4_PiiiibPKf)
        /*0164*/ 	.short	0x0380
        /*0166*/ 	.short	0x0048


	//----- nvinfo : EIATTR_SW_WAR
	.align		4
.L_7093:
        /*0168*/ 	.byte	0x04, 0x36
        /*016a*/ 	.short	(.L_7095 - .L_7094)
.L_7094:
        /*016c*/ 	.word	0x00000008
.L_7095:


//--------------------- .nv.info._ZN4vllm3moe10topkGatingILi8ELi16ELi4ELi16ELi32El13__nv_bfloat16LNS0_11ScoringFuncE0EEEvPKT5_PKbPfiPT4_PiiiibPKf --------------------------
	.section	.nv.info._ZN4vllm3moe10topkGatingILi8ELi16ELi4ELi16ELi32El13__nv_bfloat16LNS0_11ScoringFuncE0EEEvPKT5_PKbPfiPT4_PiiiibPKf,"",@"SHT_CUDA_INFO"
	.sectionflags	@""
	.align	4


	//----- nvinfo : EIATTR_CUDA_API_VERSION
	.align		4
        /*0000*/ 	.byte	0x04, 0x37
        /*0002*/ 	.short	(.L_7097 - .L_7096)
.L_7096:
        /*0004*/ 	.word	0x00000082


	//----- nvinfo : EIATTR_KPARAM_INFO
	.align		4
.L_7097:
        /*0008*/ 	.byte	0x04, 0x17
        /*000a*/ 	.short	(.L_7099 - .L_7098)
.L_7098:
        /*000c*/ 	.word	0x00000000
        /*0010*/ 	.short	0x000a
        /*0012*/ 	.short	0x0040
        /*0014*/ 	.byte	0x00, 0xf5, 0x21, 0x00


	//----- nvinfo : EIATTR_KPARAM_INFO
	.align		4
.L_7099:
        /*0018*/ 	.byte	0x04, 0x17
        /*001a*/ 	.short	(.L_7101 - .L_7100)
.L_7100:
        /*001c*/ 	.word	0x00000000
        /*0020*/ 	.short	0x0009
        /*0022*/ 	.short	0x003c
        /*0024*/ 	.byte	0x00, 0xf0, 0x05, 0x00


	//----- nvinfo : EIATTR_KPARAM_INFO
	.align		4
.L_7101:
        /*0028*/ 	.byte	0x04, 0x17
        /*002a*/ 	.short	(.L_7103 - .L_7102)
.L_7102:
        /*002c*/ 	.word	0x00000000
        /*0030*/ 	.short	0x0008
        /*0032*/ 	.short	0x0038
        /*0034*/ 	.byte	0x00, 0xf0, 0x11, 0x00


	//----- nvinfo : EIATTR_KPARAM_INFO
	.align		4
.L_7103:
        /*0038*/ 	.byte	0x04, 0x17
        /*003a*/ 	.short	(.L_7105 - .L_7104)
.L_7104:
        /*003c*/ 	.word	0x00000000
        /*0040*/ 	.short	0x0007
        /*0042*/ 	.short	0x0034
        /*0044*/ 	.byte	0x00, 0xf0, 0x11, 0x00


	//----- nvinfo : EIATTR_KPARAM_INFO
	.align		4
.L_7105:
        /*0048*/ 	.byte	0x04, 0x17
        /*004a*/ 	.short	(.L_7107 - .L_7106)
.L_7106:
        /*004c*/ 	.word	0x00000000
        /*0050*/ 	.short	0x0006
        /*0052*/ 	.short	0x0030
        /*0054*/ 	.byte	0x00, 0xf0, 0x11, 0x00


	//----- nvinfo : EIATTR_KPARAM_INFO
	.align		4
.L_7107:
        /*0058*/ 	.byte	0x04, 0x17
        /*005a*/ 	.short	(.L_7109 - .L_7108)
.L_7108:
        /*005c*/ 	.word	0x00000000
        /*0060*/ 	.short	0x0005
        /*0062*/ 	.short	0x0028
        /*0064*/ 	.byte	0x00, 0xf5, 0x21, 0x00


	//----- nvinfo : EIATTR_KPARAM_INFO
	.align		4
.L_7109:
        /*0068*/ 	.byte	0x04, 0x17
        /*006a*/ 	.short	(.L_7111 - .L_7110)
.L_7110:
        /*006c*/ 	.word	0x00000000
        /*0070*/ 	.short	0x0004
        /*0072*/ 	.short	0x0020
        /*0074*/ 	.byte	0x00, 0xf5, 0x21, 0x00


	//----- nvinfo : EIATTR_KPARAM_INFO
	.align		4
.L_7111:
        /*0078*/ 	.byte	0x04, 0x17
        /*007a*/ 	.short	(.L_7113 - .L_7112)
.L_7112:
        /*007c*/ 	.word	0x00000000
        /*0080*/ 	.short	0x0003
        /*0082*/ 	.short	0x0018
        /*0084*/ 	.byte	0x00, 0xf0, 0x11, 0x00


	//----- nvinfo : EIATTR_KPARAM_INFO
	.align		4
.L_7113:
        /*0088*/ 	.byte	0x04, 0x17
        /*008a*/ 	.short	(.L_7115 - .L_7114)
.L_7114:
        /*008c*/ 	.word	0x00000000
        /*0090*/ 	.short	0x0002
        /*0092*/ 	.short	0x0010
        /*0094*/ 	.byte	0x00, 0xf5, 0x21, 0x00


	//----- nvinfo : EIATTR_KPARAM_INFO
	.align		4
.L_7115:
        /*0098*/ 	.byte	0x04, 0x17
        /*009a*/ 	.short	(.L_7117 - .L_7116)
.L_7116:
        /*009c*/ 	.word	0x00000000
        /*00a0*/ 	.short	0x0001
        /*00a2*/ 	.short	0x0008
        /*00a4*/ 	.byte	0x00, 0xf5, 0x21, 0x00


	//----- nvinfo : EIATTR_KPARAM_INFO
	.align		4
.L_7117:
        /*00a8*/ 	.byte	0x04, 0x17
        /*00aa*/ 	.short	(.L_7119 - .L_7118)
.L_7118:
        /*00ac*/ 	.word	0x00000000
        /*00b0*/ 	.short	0x0000
        /*00b2*/ 	.short	0x0000
        /*00b4*/ 	.byte	0x00, 0xf5, 0x21, 0x00


	//----- nvinfo : EIATTR_SPARSE_MMA_MASK
	.align		4
.L_7119:
        /*00b8*/ 	.byte	0x03, 0x50
        /*00ba*/ 	.short	0x0000


	//----- nvinfo : EIATTR_MAXREG_COUNT
	.align		4
        /*00bc*/ 	.byte	0x03, 0x1b
        /*00be*/ 	.short	0x00ff


	//----- nvinfo : EIATTR_MERCURY_ISA_VERSION
	.align		4
        /*00c0*/ 	.byte	0x03, 0x5f
        /*00c2*/ 	.short	0x0101


	//----- nvinfo : EIATTR_COOP_GROUP_MASK_REGIDS
	.align		4
        /*00c4*/ 	.byte	0x04, 0x29
        /*00c6*/ 	.short	(.L_7121 - .L_7120)


	//   ....[0]....
.L_7120:
        /*00c8*/ 	.word	0xffffffff


	//   ....[1]....
        /*00cc*/ 	.word	0xffffffff


	//   ....[2]....
        /*00d0*/ 	.word	0xffffffff


	//   ....[3]....
        /*00d4*/ 	.word	0xffffffff


	//   ....[4]....
        /*00d8*/ 	.word	0xffffffff


	//----- nvinfo : EIATTR_COOP_GROUP_INSTR_OFFSETS
	.align		4
.L_7121:
        /*00dc*/ 	.byte	0x04, 0x28
        /*00de*/ 	.short	(.L_7123 - .L_7122)


	//   ....[0]....
.L_7122:
        /*00e0*/ 	.word	0x00000390


	//   ....[1]....
        /*00e4*/ 	.word	0x000005e0


	//   ....[2]....
        /*00e8*/ 	.word	0x00000ad0


	//   ....[3]....
        /*00ec*/ 	.word	0x00000b30


	//   ....[4]....
        /*00f0*/ 	.word	0x00000b70


	//----- nvinfo : EIATTR_VRC_CTA_INIT_COUNT
	.align		4
.L_7123:
        /*00f4*/ 	.byte	0x02, 0x4a
	.zero		1
	.zero		1


	//----- nvinfo : EIATTR_EXIT_INSTR_OFFSETS
	.align		4
        /*00f8*/ 	.byte	0x04, 0x1c
        /*00fa*/ 	.short	(.L_7125 - .L_7124)


	//   ....[0]....
.L_7124:
        /*00fc*/ 	.word	0x00000090


	//   ....[1]....
        /*0100*/ 	.word	0x00001010


	//   ....[2]....
        /*0104*/ 	.word	0x00001030


	//   ....[3]....
        /*0108*/ 	.word	0x000014a0


	//   ....[4]....
        /*010c*/ 	.word	0x000016c0


	//   ....[5]....
        /*0110*/ 	.word	0x00001820


	//   ....[6]....
        /*0114*/ 	.word	0x000018f0


	//----- nvinfo : EIATTR_MAX_THREADS
	.align		4
.L_7125:
        /*0118*/ 	.byte	0x04, 0x05
        /*011a*/ 	.short	(.L_7127 - .L_7126)
.L_7126:
        /*011c*/ 	.word	0x00000080
        /*0120*/ 	.word	0x00000001
        /*0124*/ 	.word	0x00000001


	//----- nvinfo : EIATTR_CRS_STACK_SIZE
	.align		4
.L_7127:
        /*0128*/ 	.byte	0x04, 0x1e
        /*012a*/ 	.short	(.L_7129 - .L_7128)
.L_7128:
        /*012c*/ 	.word	0x00000000


	//----- nvinfo : EIATTR_CBANK_PARAM_SIZE
	.align		4
.L_7129:
        /*0130*/ 	.byte	0x03, 0x19
        /*0132*/ 	.short	0x0048


	//----- nvinfo : EIATTR_PARAM_CBANK
	.align		4
        /*0134*/ 	.byte	0x04, 0x0a
        /*0136*/ 	.short	(.L_7131 - .L_7130)
	.align		4
.L_7130:
        /*0138*/ 	.word	index@(.nv.constant0._ZN4vllm3moe10topkGatingILi8ELi16ELi4ELi16ELi32El13__nv_bfloat16LNS0_11ScoringFuncE0EEEvPKT5_PKbPfiPT4_PiiiibPKf)
        /*013c*/ 	.short	0x0380
        /*013e*/ 	.short	0x0048


	//----- nvinfo : EIATTR_SW_WAR
	.align		4
.L_7131:
        /*0140*/ 	.byte	0x04, 0x36
        /*0142*/ 	.short	(.L_7133 - .L_7132)
.L_7132:
        /*0144*/ 	.word	0x00000008
.L_7133:


//--------------------- .nv.info._ZN4vllm3moe10topkGatingILi8ELi8ELi4ELi16ELi32El13__nv_bfloat16LNS0_11ScoringFuncE0EEEvPKT5_PKbPfiPT4_PiiiibPKf --------------------------
	.section	.nv.info._ZN4vllm3moe10topkGatingILi8ELi8ELi4ELi16ELi32El13__nv_bfloat16LNS0_11ScoringFuncE0EEEvPKT5_PKbPfiPT4_PiiiibPKf,"",@"SHT_CUDA_INFO"
	.sectionflags	@""
	.align	4


	//----- nvinfo : EIATTR_CUDA_API_VERSION
	.align		4
        /*0000*/ 	.byte	0x04, 0x37
        /*0002*/ 	.short	(.L_7135 - .L_7134)
.L_7134:
        /*0004*/ 	.word	0x00000082


	//----- nvinfo : EIATTR_KPARAM_INFO
	.align		4
.L_7135:
        /*0008*/ 	.byte	0x04, 0x17
        /*000a*/ 	.short	(.L_7137 - .L_7136)
.L_7136:
        /*000c*/ 	.word	0x00000000
        /*0010*/ 	.short	0x000a
        /*0012*/ 	.short	0x0040
        /*0014*/ 	.byte	0x00, 0xf5, 0x21, 0x00


	//----- nvinfo : EIATTR_KPARAM_INFO
	.align		4
.L_7137:
        /*0018*/ 	.byte	0x04, 0x17
        /*001a*/ 	.short	(.L_7139 - .L_7138)
.L_7138:
        /*001c*/ 	.word	0x00000000
        /*0020*/ 	.short	0x0009
        /*0022*/ 	.short	0x003c
        /*0024*/ 	.byte	0x00, 0xf0, 0x05, 0x00


	//----- nvinfo : EIATTR_KPARAM_INFO
	.align		4
.L_7139:
        /*0028*/ 	.byte	0x04, 0x17
        /*002a*/ 	.short	(.L_7141 - .L_7140)
.L_7140:
        /*002c*/ 	.word	0x00000000
        /*0030*/ 	.short	0x0008
        /*0032*/ 	.short	0x0038
        /*0034*/ 	.byte	0x00, 0xf0, 0x11, 0x00


	//----- nvinfo : EIATTR_KPARAM_INFO
	.align		4
.L_7141:
        /*0038*/ 	.byte	0x04, 0x17
        /*003a*/ 	.short	(.L_7143 - .L_7142)
.L_7142:
        /*003c*/ 	.word	0x00000000
        /*0040*/ 	.short	0x0007
        /*0042*/ 	.short	0x0034
        /*0044*/ 	.byte	0x00, 0xf0, 0x11, 0x00


	//----- nvinfo : EIATTR_KPARAM_INFO
	.align		4
.L_7143:
        /*0048*/ 	.byte	0x04, 0x17
        /*004a*/ 	.short	(.L_7145 - .L_7144)
.L_7144:
        /*004c*/ 	.word	0x00000000
        /*0050*/ 	.short	0x0006
        /*0052*/ 	.short	0x0030
        /*0054*/ 	.byte	0x00, 0xf0, 0x11, 0x00


	//----- nvinfo : EIATTR_KPARAM_INFO
	.align		4
.L_7145:
        /*0058*/ 	.byte	0x04, 0x17
        /*005a*/ 	.short	(.L_7147 - .L_7146)
.L_7146:
        /*005c*/ 	.word	0x00000000
        /*0060*/ 	.short	0x0005
        /*0062*/ 	.short	0x0028
        /*0064*/ 	.byte	0x00, 0xf5, 0x21, 0x00


	//----- nvinfo : EIATTR_KPARAM_INFO
	.align		4
.L_7147:
        /*0068*/ 	.byte	0x04, 0x17
        /*006a*/ 	.short	(.L_7149 - .L_7148)
.L_7148:
        /*006c*/ 	.word	0x00000000
        /*0070*/ 	.short	0x0004
        /*0072*/ 	.short	0x0020
        /*0074*/ 	.byte	0x00, 0xf5, 0x21, 0x00


	//----- nvinfo : EIATTR_KPARAM_INFO
	.align		4
.L_7149:
        /*0078*/ 	.byte	0x04, 0x17
        /*007a*/ 	.short	(.L_7151 - .L_7150)
.L_7150:
        /*007c*/ 	.word	0x00000000
        /*0080*/ 	.short	0x0003
        /*0082*/ 	.short	0x0018
        /*0084*/ 	.byte	0x00, 0xf0, 0x11, 0x00


	//----- nvinfo : EIATTR_KPARAM_INFO
	.align		4
.L_7151:
        /*0088*/ 	.byte	0x04, 0x17
        /*008a*/ 	.short	(.L_7153 - .L_7152)
.L_7152:
        /*008c*/ 	.word	0x00000000
        /*0090*/ 	.short	0x0002
        /*0092*/ 	.short	0x0010
        /*0094*/ 	.byte	0x00, 0xf5, 0x21, 0x00


	//----- nvinfo : EIATTR_KPARAM_INFO
	.align		4
.L_7153:
        /*0098*/ 	.byte	0x04, 0x17
        /*009a*/ 	.short	(.L_7155 - .L_7154)
.L_7154:
        /*009c*/ 	.word	0x00000000
        /*00a0*/ 	.short	0x0001
        /*00a2*/ 	.short	0x0008
        /*00a4*/ 	.byte	0x00, 0xf5, 0x21, 0x00


	//----- nvinfo : EIATTR_KPARAM_INFO
	.align		4
.L_7155:
        /*00a8*/ 	.byte	0x04, 0x17
        /*00aa*/ 	.short	(.L_7157 - .L_7156)
.L_7156:
        /*00ac*/ 	.word	0x00000000
        /*00b0*/ 	.short	0x0000
        /*00b2*/ 	.short	0x0000
        /*00b4*/ 	.byte	0x00, 0xf5, 0x21, 0x00


	//----- nvinfo : EIATTR_SPARSE_MMA_MASK
	.align		4
.L_7157:
        /*00b8*/ 	.byte	0x03, 0x50
        /*00ba*/ 	.short	0x0000


	//----- nvinfo : EIATTR_MAXREG_COUNT
	.align		4
        /*00bc*/ 	.byte	0x03, 0x1b
        /*00be*/ 	.short	0x00ff


	//----- nvinfo : EIATTR_MERCURY_ISA_VERSION
	.align		4
        /*00c0*/ 	.byte	0x03, 0x5f
        /*00c2*/ 	.short	0x0101


	//----- nvinfo : EIATTR_VRC_CTA_INIT_COUNT
	.align		4
        /*00c4*/ 	.byte	0x02, 0x4a
	.zero		1
	.zero		1


	//----- nvinfo : EIATTR_EXIT_INSTR_OFFSETS
	.align		4
        /*00c8*/ 	.byte	0x04, 0x1c
        /*00ca*/ 	.short	(.L_7159 - .L_7158)


	//   ....[0]....
.L_7158:
        /*00cc*/ 	.word	0x00000090


	//   ....[1]....
        /*00d0*/ 	.word	0x00001520


	//   ....[2]....
        /*00d4*/ 	.word	0x00001540


	//   ....[3]....
        /*00d8*/ 	.word	0x000019b0


	//   ....[4]....
        /*00dc*/ 	.word	0x00001bd0


	//   ....[5]....
        /*00e0*/ 	.word	0x00001d30


	//   ....[6]....
        /*00e4*/ 	.word	0x00001e00


	//----- nvinfo : EIATTR_MAX_THREADS
	.align		4
.L_7159:
        /*00e8*/ 	.byte	0x04, 0x05
        /*00ea*/ 	.short	(.L_7161 - .L_7160)
.L_7160:
        /*00ec*/ 	.word	0x00000080
        /*00f0*/ 	.word	0x00000001
        /*00f4*/ 	.word	0x00000001


	//----- nvinfo : EIATTR_CBANK_PARAM_SIZE
	.align		4
.L_7161:
        /*00f8*/ 	.byte	0x03, 0x19
        /*00fa*/ 	.short	0x0048


	//----- nvinfo : EIATTR_PARAM_CBANK
	.align		4
        /*00fc*/ 	.byte	0x04, 0x0a
        /*00fe*/ 	.short	(.L_7163 - .L_7162)
	.align		4
.L_7162:
        /*0100*/ 	.word	index@(.nv.constant0._ZN4vllm3moe10topkGatingILi8ELi8ELi4ELi16ELi32El13__nv_bfloat16LNS0_11ScoringFuncE0EEEvPKT5_PKbPfiPT4_PiiiibPKf)
        /*0104*/ 	.short	0x0380
        /*0106*/ 	.short	0x0048


	//----- nvinfo : EIATTR_SW_WAR
	.align		4
.L_7163:
        /*0108*/ 	.byte	0x04, 0x36
        /*010a*/ 	.short	(.L_7165 - .L_7164)
.L_7164:
        /*010c*/ 	.word	0x00000008
.L_7165:


//--------------------- .nv.info._ZN4vllm3moe10topkGatingILi4ELi4ELi4ELi8ELi32El13__nv_bfloat16LNS0_11ScoringFuncE0EEEvPKT5_PKbPfiPT4_PiiiibPKf --------------------------
	.section	.nv.info._ZN4vllm3moe10topkGatingILi4ELi4ELi4ELi8ELi32El13__nv_bfloat16LNS0_11ScoringFuncE0EEEvPKT5_PKbPfiPT4_PiiiibPKf,"",@"SHT_CUDA_INFO"
	.sectionflags	@""
	.align	4


	//----- nvinfo : EIATTR_CUDA_API_VERSION
	.align		4
        /*0000*/ 	.byte	0x04, 0x37
        /*0002*/ 	.short	(.L_7167 - .L_7166)
.L_7166:
        /*0004*/ 	.word	0x00000082


	//----- nvinfo : EIATTR_KPARAM_INFO
	.align		4
.L_7167:
        /*0008*/ 	.byte	0x04, 0x17
        /*000a*/ 	.short	(.L_7169 - .L_7168)
.L_7168:
        /*000c*/ 	.word	0x00000000
        /*0010*/ 	.short	0x000a
        /*0012*/ 	.short	0x0040
        /*0014*/ 	.byte	0x00, 0xf5, 0x21, 0x00


	//----- nvinfo : EIATTR_KPARAM_INFO
	.align		4
.L_7169:
        /*0018*/ 	.byte	0x04, 0x17
        /*001a*/ 	.short	(.L_7171 - .L_7170)
.L_7170:
        /*001c*/ 	.word	0x00000000
        /*0020*/ 	.short	0x0009
        /*0022*/ 	.short	0x003c
        /*0024*/ 	.byte	0x00, 0xf0, 0x05, 0x00


	//----- nvinfo : EIATTR_KPARAM_INFO
	.align		4
.L_7171:
        /*0028*/ 	.byte	0x04, 0x17
        /*002a*/ 	.short	(.L_7173 - .L_7172)
.L_7172:
        /*002c*/ 	.word	0x00000000
        /*0030*/ 	.short	0x0008
        /*0032*/ 	.short	0x0038
        /*0034*/ 	.byte	0x00, 0xf0, 0x11, 0x00


	//----- nvinfo : EIATTR_KPARAM_INFO
	.align		4
.L_7173:
        /*0038*/ 	.byte	0x04, 0x17
        /*003a*/ 	.short	(.L_7175 - .L_7174)
.L_7174:
        /*003c*/ 	.word	0x00000000
        /*0040*/ 	.short	0x0007
        /*0042*/ 	.short	0x0034
        /*0044*/ 	.byte	0x00, 0xf0, 0x11, 0x00


	//----- nvinfo : EIATTR_KPARAM_INFO
	.align		4
.L_7175:
        /*0048*/ 	.byte	0x04, 0x17
        /*004a*/ 	.short	(.L_7177 - .L_7176)
.L_7176:
        /*004c*/ 	.word	0x00000000
        /*0050*/ 	.short	0x0006
        /*0052*/ 	.short	0x0030
        /*0054*/ 	.byte	0x00, 0xf0, 0x11, 0x00


	//----- nvinfo : EIATTR_KPARAM_INFO
	.align		4
.L_7177:
        /*0058*/ 	.byte	0x04, 0x17
        /*005a*/ 	.short	(.L_7179 - .L_7178)
.L_7178:
        /*005c*/ 	.word	0x00000000
        /*0060*/ 	.short	0x0005
        /*0062*/ 	.short	0x0028
        /*0064*/ 	.byte	0x00, 0xf5, 0x21, 0x00


	//----- nvinfo : EIATTR_KPARAM_INFO
	.align		4
.L_7179:
        /*0068*/ 	.byte	0x04, 0x17
        /*006a*/ 	.short	(.L_7181 - .L_7180)
.L_7180:
        /*006c*/ 	.word	0x00000000
        /*0070*/ 	.short	0x0004
        /*0072*/ 	.short	0x0020
        /*0074*/ 	.byte	0x00, 0xf5, 0x21, 0x00


	//----- nvinfo : EIATTR_KPARAM_INFO
	.align		4
.L_7181:
        /*0078*/ 	.byte	0x04, 0x17
        /*007a*/ 	.short	(.L_7183 - .L_7182)
.L_7182:
        /*007c*/ 	.word	0x00000000
        /*0080*/ 	.short	0x0003
        /*0082*/ 	.short	0x0018
        /*0084*/ 	.byte	0x00, 0xf0, 0x11, 0x00


	//----- nvinfo : EIATTR_KPARAM_INFO
	.align		4
.L_7183:
        /*0088*/ 	.byte	0x04, 0x17
        /*008a*/ 	.short	(.L_7185 - .L_7184)
.L_7184:
        /*008c*/ 	.word	0x00000000
        /*0090*/ 	.short	0x0002
        /*0092*/ 	.short	0x0010
        /*0094*/ 	.byte	0x00, 0xf5, 0x21, 0x00


	//----- nvinfo : EIATTR_KPARAM_INFO
	.align		4
.L_7185:
        /*0098*/ 	.byte	0x04, 0x17
        /*009a*/ 	.short	(.L_7187 - .L_7186)
.L_7186:
        /*009c*/ 	.word	0x00000000
        /*00a0*/ 	.short	0x0001
        /*00a2*/ 	.short	0x0008
        /*00a4*/ 	.byte	0x00, 0xf5, 0x21, 0x00


	//----- nvinfo : EIATTR_KPARAM_INFO
	.align		4
.L_7187:
        /*00a8*/ 	.byte	0x04, 0x17
        /*00aa*/ 	.short	(.L_7189 - .L_7188)
.L_7188:
        /*00ac*/ 	.word	0x00000000
        /*00b0*/ 	.short	0x0000
        /*00b2*/ 	.short	0x0000
        /*00b4*/ 	.byte	0x00, 0xf5, 0x21, 0x00


	//----- nvinfo : EIATTR_SPARSE_MMA_MASK
	.align		4
.L_7189:
        /*00b8*/ 	.byte	0x03, 0x50
        /*00ba*/ 	.short	0x0000


	//----- nvinfo : EIATTR_MAXREG_COUNT
	.align		4
        /*00bc*/ 	.byte	0x03, 0x1b
        /*00be*/ 	.short	0x00ff


	//----- nvinfo : EIATTR_MERCURY_ISA_VERSION
	.align		4
        /*00c0*/ 	.byte	0x03, 0x5f
        /*00c2*/ 	.short	0x0101


	//----- nvinfo : EIATTR_VRC_CTA_INIT_COUNT
	.align		4
        /*00c4*/ 	.byte	0x02, 0x4a
	.zero		1
	.zero		1


	//----- nvinfo : EIATTR_EXIT_INSTR_OFFSETS
	.align		4
        /*00c8*/ 	.byte	0x04, 0x1c
        /*00ca*/ 	.short	(.L_7191 - .L_7190)


	//   ....[0]....
.L_7190:
        /*00cc*/ 	.word	0x00000080


	//   ....[1]....
        /*00d0*/ 	.word	0x00001800


	//   ....[2]....
        /*00d4*/ 	.word	0x00001830


	//   ....[3]....
        /*00d8*/ 	.word	0x00001ca0


	//   ....[4]....
        /*00dc*/ 	.word	0x00001ec0


	//   ....[5]....
        /*00e0*/ 	.word	0x00002020


	//   ....[6]....
        /*00e4*/ 	.word	0x000020f0


	//----- nvinfo : EIATTR_MAX_THREADS
	.align		4
.L_7191:
        /*00e8*/ 	.byte	0x04, 0x05
        /*00ea*/ 	.short	(.L_7193 - .L_7192)
.L_7192:
        /*00ec*/ 	.word	0x00000080
        /*00f0*/ 	.word	0x00000001
        /*00f4*/ 	.word	0x00000001


	//----- nvinfo : EIATTR_CBANK_PARAM_SIZE
	.align		4
.L_7193:
        /*00f8*/ 	.byte	0x03, 0x19
        /*00fa*/ 	.short	0x0048


	//----- nvinfo : EIATTR_PARAM_CBANK
	.align		4
        /*00fc*/ 	.byte	0x04, 0x0a
        /*00fe*/ 	.short	(.L_7195 - .L_7194)
	.align		4
.L_7194:
        /*0100*/ 	.word	index@(.nv.constant0._ZN4vllm3moe10topkGatingILi4ELi4ELi4ELi8ELi32El13__nv_bfloat16LNS0_11ScoringFuncE0EEEvPKT5_PKbPfiPT4_PiiiibPKf)
        /*0104*/ 	.short	0x0380
        /*0106*/ 	.short	0x0048


	//----- nvinfo : EIATTR_SW_WAR
	.align		4
.L_7195:
        /*0108*/ 	.byte	0x04, 0x36
        /*010a*/ 	.short	(.L_7197 - .L_7196)
.L_7196:
        /*010c*/ 	.word	0x00000008
.L_7197:


//--------------------- .nv.info._ZN4vllm3moe10topkGatingILi2ELi2ELi4ELi4ELi32El13__nv_bfloat16LNS0_11ScoringFuncE0EEEvPKT5_PKbPfiPT4_PiiiibPKf --------------------------
	.section	.nv.info._ZN4vllm3moe10topkGatingILi2ELi2ELi4ELi4ELi32El13__nv_bfloat16LNS0_11ScoringFuncE0EEEvPKT5_PKbPfiPT4_PiiiibPKf,"",@"SHT_CUDA_INFO"
	.sectionflags	@""
	.align	4


	//----- nvinfo : EIATTR_CUDA_API_VERSION
	.align		4
        /*0000*/ 	.byte	0x04, 0x37
        /*0002*/ 	.short	(.L_7199 - .L_7198)
.L_7198:
        /*0004*/ 	.word	0x00000082


	//----- nvinfo : EIATTR_KPARAM_INFO
	.align		4
.L_7199:
        /*0008*/ 	.byte	0x04, 0x17
        /*000a*/ 	.short	(.L_7201 - .L_7200)
.L_7200:
        /*000c*/ 	.word	0x00000000
        /*0010*/ 	.short	0x000a
        /*0012*/ 	.short	0x0040
        /*0014*/ 	.byte	0x00, 0xf5, 0x21, 0x00


	//----- nvinfo : EIATTR_KPARAM_INFO
	.align		4
.L_7201:
        /*0018*/ 	.byte	0x04, 0x17
        /*001a*/ 	.short	(.L_7203 - .L_7202)
.L_7202:
        /*001c*/ 	.word	0x00000000
        /*0020*/ 	.short	0x0009
        /*0022*/ 	.short	0x003c
        /*0024*/ 	.byte	0x00, 0xf0, 0x05, 0x00


	//----- nvinfo : EIATTR_KPARAM_INFO
	.align		4
.L_7203:
        /*0028*/ 	.byte	0x04, 0x17
        /*002a*/ 	.short	(.L_7205 - .L_7204)
.L_7204:
        /*002c*/ 	.word	0x00000000
        /*0030*/ 	.short	0x0008
        /*0032*/ 	.short	0x0038
        /*0034*/ 	.byte	0x00, 0xf0, 0x11, 0x00


	//----- nvinfo : EIATTR_KPARAM_INFO
	.align		4
.L_7205:
        /*0038*/ 	.byte	0x04, 0x17
        /*003a*/ 	.short	(.L_7207 - .L_7206)
.L_7206:
        /*003c*/ 	.word	0x00000000
        /*0040*/ 	.short	0x0007
        /*0042*/ 	.short	0x0034
        /*0044*/ 	.byte	0x00, 0xf0, 0x11, 0x00


	//----- nvinfo : EIATTR_KPARAM_INFO
	.align		4
.L_7207:
        /*0048*/ 	.byte	0x04, 0x17
        /*004a*/ 	.short	(.L_7209 - .L_7208)
.L_7208:
        /*004c*/ 	.word	0x00000000
        /*0050*/ 	.short	0x0006
        /*0052*/ 	.short	0x0030
        /*0054*/ 	.byte	0x00, 0xf0, 0x11, 0x00


	//----- nvinfo : EIATTR_KPARAM_INFO
	.align		4
.L_7209:
        /*0058*/ 	.byte	0x04, 0x17
        /*005a*/ 	.short	(.L_7211 - .L_7210)
.L_7210:
        /*005c*/ 	.word	0x00000000
        /*0060*/ 	.short	0x0005
        /*0062*/ 	.short	0x0028
        /*0064*/ 	.byte	0x00, 0xf5, 0x21, 0x00


	//----- nvinfo : EIATTR_KPARAM_INFO
	.align		4
.L_7211:
        /*0068*/ 	.byte	0x04, 0x17
        /*006a*/ 	.short	(.L_7213 - .L_7212)
.L_7212:
        /*006c*/ 	.word	0x00000000
        /*0070*/ 	.short	0x0004
        /*0072*/ 	.short	0x0020
        /*0074*/ 	.byte	0x00, 0xf5, 0x21, 0x00


	//----- nvinfo : EIATTR_KPARAM_INFO
	.align		4
.L_7213:
        /*0078*/ 	.byte	0x04, 0x17
        /*007a*/ 	.short	(.L_7215 - .L_7214)
.L_7214:
        /*007c*/ 	.word	0x00000000
        /*0080*/ 	.short	0x0003
        /*0082*/ 	.short	0x0018
        /*0084*/ 	.byte	0x00, 0xf0, 0x11, 0x00


	//----- nvinfo : EIATTR_KPARAM_INFO
	.align		4
.L_7215:
        /*0088*/ 	.byte	0x04, 0x17
        /*008a*/ 	.short	(.L_7217 - .L_7216)
.L_7216:
        /*008c*/ 	.word	0x00000000
        /*0090*/ 	.short	0x0002
        /*0092*/ 	.short	0x0010
        /*0094*/ 	.byte	0x00, 0xf5, 0x21, 0x00


	//----- nvinfo : EIATTR_KPARAM_INFO
	.align		4
.L_7217:
        /*0098*/ 	.byte	0x04, 0x17
        /*009a*/ 	.short	(.L_7219 - .L_7218)
.L_7218:
        /*009c*/ 	.word	0x00000000
        /*00a0*/ 	.short	0x0001
        /*00a2*/ 	.short	0x0008
        /*00a4*/ 	.byte	0x00, 0xf5, 0x21, 0x00


	//----- nvinfo : EIATTR_KPARAM_INFO
	.align		4
.L_7219:
        /*00a8*/ 	.byte	0x04, 0x17
        /*00aa*/ 	.short	(.L_7221 - .L_7220)
.L_7220:
        /*00ac*/ 	.word	0x00000000
        /*00b0*/ 	.short	0x0000
        /*00b2*/ 	.short	0x0000
        /*00b4*/ 	.byte	0x00, 0xf5, 0x21, 0x00


	//----- nvinfo : EIATTR_SPARSE_MMA_MASK
	.align		4
.L_7221:
        /*00b8*/ 	.byte	0x03, 0x50
        /*00ba*/ 	.short	0x0000


	//----- nvinfo : EIATTR_MAXREG_COUNT
	.align		4
        /*00bc*/ 	.byte	0x03, 0x1b
        /*00be*/ 	.short	0x00ff


	//----- nvinfo : EIATTR_MERCURY_ISA_VERSION
	.align		4
        /*00c0*/ 	.byte	0x03, 0x5f
        /*00c2*/ 	.short	0x0101


	//----- nvinfo : EIATTR_VRC_CTA_INIT_COUNT
	.align		4
        /*00c4*/ 	.byte	0x02, 0x4a
	.zero		1
	.zero		1


	//----- nvinfo : EIATTR_EXIT_INSTR_OFFSETS
	.align		4
        /*00c8*/ 	.byte	0x04, 0x1c
        /*00ca*/ 	.short	(.L_7223 - .L_7222)


	//   ....[0]....
.L_7222:
        /*00cc*/ 	.word	0x00000080


	//   ....[1]....
        /*00d0*/ 	.word	0x00001220


	//   ....[2]....
        /*00d4*/ 	.word	0x00001240


	//   ....[3]....
        /*00d8*/ 	.word	0x000016b0


	//   ....[4]....
        /*00dc*/ 	.word	0x000018d0


	//   ....[5]....
        /*00e0*/ 	.word	0x00001a30


	//   ....[6]....
        /*00e4*/ 	.word	0x00001b00


	//----- nvinfo : EIATTR_MAX_THREADS
	.align		4
.L_7223:
        /*00e8*/ 	.byte	0x04, 0x05
        /*00ea*/ 	.short	(.L_7225 - .L_7224)
.L_7224:
        /*00ec*/ 	.word	0x00000080
        /*00f0*/ 	.word	0x00000001
        /*00f4*/ 	.word	0x00000001


	//----- nvinfo : EIATTR_CBANK_PARAM_SIZE
	.align		4
.L_7225:
        /*00f8*/ 	.byte	0x03, 0x19
        /*00fa*/ 	.short	0x0048


	//----- nvinfo : EIATTR_PARAM_CBANK
	.align		4
        /*00fc*/ 	.byte	0x04, 0x0a
        /*00fe*/ 	.short	(.L_7227 - .L_7226)
	.align		4
.L_7226:
        /*0100*/ 	.word	index@(.nv.constant0._ZN4vllm3moe10topkGatingILi2ELi2ELi4ELi4ELi32El13__nv_bfloat16LNS0_11ScoringFuncE0EEEvPKT5_PKbPfiPT4_PiiiibPKf)
        /*0104*/ 	.short	0x0380
        /*0106*/ 	.short	0x0048


	//----- nvinfo : EIATTR_SW_WAR
	.align		4
.L_7227:
        /*0108*/ 	.byte	0x04, 0x36
        /*010a*/ 	.short	(.L_7229 - .L_7228)
.L_7228:
        /*010c*/ 	.word	0x00000008
.L_7229:


//--------------------- .nv.info._ZN4vllm3moe10topkGatingILi1ELi1ELi4ELi2ELi32El13__nv_bfloat16LNS0_11ScoringFuncE0EEEvPKT5_PKbPfiPT4_PiiiibPKf --------------------------
	.section	.nv.info._ZN4vllm3moe10topkGatingILi1ELi1ELi4ELi2ELi32El13__nv_bfloat16LNS0_11ScoringFuncE0EEEvPKT5_PKbPfiPT4_PiiiibPKf,"",@"SHT_CUDA_INFO"
	.sectionflags	@""
	.align	4


	//----- nvinfo : EIATTR_CUDA_API_VERSION
	.align		4
        /*0000*/ 	.byte	0x04, 0x37
        /*0002*/ 	.short	(.L_7231 - .L_7230)
.L_7230:
        /*0004*/ 	.word	0x00000082


	//----- nvinfo : EIATTR_KPARAM_INFO
	.align		4
.L_7231:
        /*0008*/ 	.byte	0x04, 0x17
        /*000a*/ 	.short	(.L_7233 - .L_7232)
.L_7232:
        /*000c*/ 	.word	0x00000000
        /*0010*/ 	.short	0x000a
        /*0012*/ 	.short	0x0040
        /*0014*/ 	.byte	0x00, 0xf5, 0x21, 0x00


	//----- nvinfo : EIATTR_KPARAM_INFO
	.align		4
.L_7233:
        /*0018*/ 	.byte	0x04, 0x17
        /*001a*/ 	.short	(.L_7235 - .L_7234)
.L_7234:
        /*001c*/ 	.word	0x00000000
        /*0020*/ 	.short	0x0009
        /*0022*/ 	.short	0x003c
        /*0024*/ 	.byte	0x00, 0xf0, 0x05, 0x00


	//----- nvinfo : EIATTR_KPARAM_INFO
	.align		4
.L_7235:
        /*0028*/ 	.byte	0x04, 0x17
        /*002a*/ 	.short	(.L_7237 - .L_7236)
.L_7236:
        /*002c*/ 	.word	0x00000000
        /*0030*/ 	.short	0x0008
        /*0032*/ 	.short	0x0038
        /*0034*/ 	.byte	0x00, 0xf0, 0x11, 0x00


	//----- nvinfo : EIATTR_KPARAM_INFO
	.align		4
.L_7237:
        /*0038*/ 	.byte	0x04, 0x17
        /*003a*/ 	.short	(.L_7239 - .L_7238)
.L_7238:
        /*003c*/ 	.word	0x00000000
        /*0040*/ 	.short	0x0007
        /*0042*/ 	.short	0x0034
        /*0044*/ 	.byte	0x00, 0xf0, 0x11, 0x00


	//----- nvinfo : EIATTR_KPARAM_INFO
	.align		4
.L_7239:
        /*0048*/ 	.byte	0x04, 0x17
        /*004a*/ 	.short	(.L_7241 - .L_7240)
.L_7240:
        /*004c*/ 	.word	0x00000000
        /*0050*/ 	.short	0x0006
        /*0052*/ 	.short	0x0030
        /*0054*/ 	.byte	0x00, 0xf0, 0x11, 0x00


	//----- nvinfo : EIATTR_KPARAM_INFO
	.align		4
.L_7241:
        /*0058*/ 	.byte	0x04, 0x17
        /*005a*/ 	.short	(.L_7243 - .L_7242)
.L_7242:
        /*005c*/ 	.word	0x00000000
        /*0060*/ 	.short	0x0005
        /*0062*/ 	.short	0x0028
        /*0064*/ 	.byte	0x00, 0xf5, 0x21, 0x00


	//----- nvinfo : EIATTR_KPARAM_INFO
	.align		4
.L_7243:
        /*0068*/ 	.byte	0x04, 0x17
        /*006a*/ 	.short	(.L_7245 - .L_7244)
.L_7244:
        /*006c*/ 	.word	0x00000000
        /*0070*/ 	.short	0x0004
        /*0072*/ 	.short	0x0020
        /*0074*/ 	.byte	0x00, 0xf5, 0x21, 0x00


	//----- nvinfo : EIATTR_KPARAM_INFO
	.align		4
.L_7245:
        /*0078*/ 	.byte	0x04, 0x17
        /*007a*/ 	.short	(.L_7247 - .L_7246)
.L_7246:
        /*007c*/ 	.word	0x00000000
        /*0080*/ 	.short	0x0003
        /*0082*/ 	.short	0x0018
        /*0084*/ 	.byte	0x00, 0xf0, 0x11, 0x00


	//----- nvinfo : EIATTR_KPARAM_INFO
	.align		4
.L_7247:
        /*0088*/ 	.byte	0x04, 0x17
        /*008a*/ 	.short	(.L_7249 - .L_7248)
.L_7248:
        /*008c*/ 	.word	0x00000000
        /*0090*/ 	.short	0x0002
        /*0092*/ 	.short	0x0010
        /*0094*/ 	.byte	0x00, 0xf5, 0x21, 0x00


	//----- nvinfo : EIATTR_KPARAM_INFO
	.align		4
.L_7249:
        /*0098*/ 	.byte	0x04, 0x17
        /*009a*/ 	.short	(.L_7251 - .L_7250)
.L_7250:
        /*009c*/ 	.word	0x00000000
        /*00a0*/ 	.short	0x0001
        /*00a2*/ 	.short	0x0008
        /*00a4*/ 	.byte	0x00, 0xf5, 0x21, 0x00


	//----- nvinfo : EIATTR_KPARAM_INFO
	.align		4
.L_7251:
        /*00a8*/ 	.byte	0x04, 0x17
        /*00aa*/ 	.short	(.L_7253 - .L_7252)
.L_7252:
        /*00ac*/ 	.word	0x00000000
        /*00b0*/ 	.short	0x0000
        /*00b2*/ 	.short	0x0000
        /*00b4*/ 	.byte	0x00, 0xf5, 0x21, 0x00


	//----- nvinfo : EIATTR_SPARSE_MMA_MASK
	.align		4
.L_7253:
        /*00b8*/ 	.byte	0x03, 0x50
        /*00ba*/ 	.short	0x0000


	//----- nvinfo : EIATTR_MAXREG_COUNT
	.align		4
        /*00bc*/ 	.byte	0x03, 0x1b
        /*00be*/ 	.short	0x00ff


	//----- nvinfo : EIATTR_MERCURY_ISA_VERSION
	.align		4
        /*00c0*/ 	.byte	0x03, 0x5f
        /*00c2*/ 	.short	0x0101


	//----- nvinfo : EIATTR_VRC_CTA_INIT_COUNT
	.align		4
        /*00c4*/ 	.byte	0x02, 0x4a
	.zero		1
	.zero		1


	//----- nvinfo : EIATTR_EXIT_INSTR_OFFSETS
	.align		4
        /*00c8*/ 	.byte	0x04, 0x1c
        /*00ca*/ 	.short	(.L_7255 - .L_7254)


	//   ....[0]....
.L_7254:
        /*00cc*/ 	.word	0x00000080


	//   ....[1]....
        /*00d0*/ 	.word	0x00000970


	//   ....[2]....
        /*00d4*/ 	.word	0x00000980


	//   ....[3]....
        /*00d8*/ 	.word	0x00000df0


	//   ....[4]....
        /*00dc*/ 	.word	0x00001010


	//   ....[5]....
        /*00e0*/ 	.word	0x00001170


	//   ....[6]....
        /*00e4*/ 	.word	0x00001240


	//----- nvinfo : EIATTR_MAX_THREADS
	.align		4
.L_7255:
        /*00e8*/ 	.byte	0x04, 0x05
        /*00ea*/ 	.short	(.L_7257 - .L_7256)
.L_7256:
        /*00ec*/ 	.word	0x00000080
        /*00f0*/ 	.word	0x00000001
        /*00f4*/ 	.word	0x00000001


	//----- nvinfo : EIATTR_CBANK_PARAM_SIZE
	.align		4
.L_7257:
        /*00f8*/ 	.byte	0x03, 0x19
        /*00fa*/ 	.short	0x0048


	//----- nvinfo : EIATTR_PARAM_CBANK
	.align		4
        /*00fc*/ 	.byte	0x04, 0x0a
        /*00fe*/ 	.short	(.L_7259 - .L_7258)
	.align		4
.L_7258:
        /*0100*/ 	.word	index@(.nv.constant0._ZN4vllm3moe10topkGatingILi1ELi1ELi4ELi2ELi32El13__nv_bfloat16LNS0_11ScoringFuncE0EEEvPKT5_PKbPfiPT4_PiiiibPKf)
        /*0104*/ 	.short	0x0380
        /*0106*/ 	.short	0x0048


	//----- nvinfo : EIATTR_SW_WAR
	.align		4
.L_7259:
        /*0108*/ 	.byte	0x04, 0x36
        /*010a*/ 	.short	(.L_7261 - .L_7260)
.L_7260:
        /*010c*/ 	.word	0x00000008
.L_7261:


//--------------------- .nv.info._ZN4vllm3moe10topkGatingILi18ELi576ELi4ELi4ELi32Ej13__nv_bfloat16LNS0_11ScoringFuncE0EEEvPKT5_PKbPfiPT4_PiiiibPKf --------------------------
	.section	.nv.info._ZN4vllm3moe10topkGatingILi18ELi576ELi4ELi4ELi32Ej13__nv_bfloat16LNS0_11ScoringFuncE0EEEvPKT5_PKbPfiPT4_PiiiibPKf,"",@"SHT_CUDA_INFO"
	.sectionflags	@""
	.align	4


	//----- nvinfo : EIATTR_CUDA_API_VERSION
	.align		4
        /*0000*/ 	.byte	0x04, 0x37
        /*0002*/ 	.short	(.L_7263 - .L_7262)
.L_7262:
        /*0004*/ 	.word	0x00000082


	//----- nvinfo : EIATTR_KPARAM_INFO
	.align		4
.L_7263:
        /*0008*/ 	.byte	0x04, 0x17
        /*000a*/ 	.short	(.L_7265 - .L_7264)
.L_7264:
        /*000c*/ 	.word	0x00000000
        /*0010*/ 	.short	0x000a
        /*0012*/ 	.short	0x0040
        /*0014*/ 	.byte	0x00, 0xf5, 0x21, 0x00


	//----- nvinfo : EIATTR_KPARAM_INFO
	.align		4
.L_7265:
        /*0018*/ 	.byte	0x04, 0x17
        /*001a*/ 	.short	(.L_7267 - .L_7266)
.L_7266:
        /*001c*/ 	.word	0x00000000
        /*0020*/ 	.short	0x0009
        /*0022*/ 	.short	0x003c
        /*0024*/ 	.byte	0x00, 0xf0, 0x05, 0x00


	//----- nvinfo : EIATTR_KPARAM_INFO
	.align		4
.L_7267:
        /*0028*/ 	.byte	0x04, 0x17
        /*002a*/ 	.short	(.L_7269 - .L_7268)
.L_7268:
        /*002c*/ 	.word	0x00000000
        /*0030*/ 	.short	0x0008
        /*0032*/ 	.short	0x0038
        /*0034*/ 	.byte	0x00, 0xf0, 0x11, 0x00


	//----- nvinfo : EIATTR_KPARAM_INFO
	.align		4
.L_7269:
        /*0038*/ 	.byte	0x04, 0x17
        /*003a*/ 	.short	(.L_7271 - .L_7270)
.L_7270:
        /*003c*/ 	.word	0x00000000
        /*0040*/ 	.short	0x0007
        /*0042*/ 	.short	0x0034
        /*0044*/ 	.byte	0x00, 0xf0, 0x11, 0x00


	//----- nvinfo : EIATTR_KPARAM_INFO
	.align		4
.L_7271:
        /*0048*/ 	.byte	0x04, 0x17
        /*004a*/ 	.short	(.L_7273 - .L_7272)
.L_7272:
        /*004c*/ 	.word	0x00000000
        /*0050*/ 	.short	0x0006
        /*0052*/ 	.short	0x0030
        /*0054*/ 	.byte	0x00, 0xf0, 0x11, 0x00


	//----- nvinfo : EIATTR_KPARAM_INFO
	.align		4
.L_7273:
        /*0058*/ 	.byte	0x04, 0x17
        /*005a*/ 	.short	(.L_7275 - .L_7274)
.L_7274:
        /*005c*/ 	.word	0x00000000
        /*0060*/ 	.short	0x0005
        /*0062*/ 	.short	0x0028
        /*0064*/ 	.byte	0x00, 0xf5, 0x21, 0x00


	//----- nvinfo : EIATTR_KPARAM_INFO
	.align		4
.L_7275:
        /*0068*/ 	.byte	0x04, 0x17
        /*006a*/ 	.short	(.L_7277 - .L_7276)
.L_7276:
        /*006c*/ 	.word	0x00000000
        /*0070*/ 	.short	0x0004
        /*0072*/ 	.short	0x0020
        /*0074*/ 	.byte	0x00, 0xf5, 0x21, 0x00


	//----- nvinfo : EIATTR_KPARAM_INFO
	.align		4
.L_7277:
        /*0078*/ 	.byte	0x04, 0x17
        /*007a*/ 	.short	(.L_7279 - .L_7278)
.L_7278:
        /*007c*/ 	.word	0x00000000
        /*0080*/ 	.short	0x0003
        /*0082*/ 	.short	0x0018
        /*0084*/ 	.byte	0x00, 0xf0, 0x11, 0x00


	//----- nvinfo : EIATTR_KPARAM_INFO
	.align		4
.L_7279:
        /*0088*/ 	.byte	0x04, 0x17
        /*008a*/ 	.short	(.L_7281 - .L_7280)
.L_7280:
        /*008c*/ 	.word	0x00000000
        /*0090*/ 	.short	0x0002
        /*0092*/ 	.short	0x0010
        /*0094*/ 	.byte	0x00, 0xf5, 0x21, 0x00


	//----- nvinfo : EIATTR_KPARAM_INFO
	.align		4
.L_7281:
        /*0098*/ 	.byte	0x04, 0x17
        /*009a*/ 	.short	(.L_7283 - .L_7282)
.L_7282:
        /*009c*/ 	.word	0x00000000
        /*00a0*/ 	.short	0x0001
        /*00a2*/ 	.short	0x0008
        /*00a4*/ 	.byte	0x00, 0xf5, 0x21, 0x00


	//----- nvinfo : EIATTR_KPARAM_INFO
	.align		4
.L_7283:
        /*00a8*/ 	.byte	0x04, 0x17
        /*00aa*/ 	.short	(.L_7285 - .L_7284)
.L_7284:
        /*00ac*/ 	.word	0x00000000
        /*00b0*/ 	.short	0x0000
        /*00b2*/ 	.short	0x0000
        /*00b4*/ 	.byte	0x00, 0xf5, 0x21, 0x00


	//----- nvinfo : EIATTR_SPARSE_MMA_MASK
	.align		4
.L_7285:
        /*00b8*/ 	.byte	0x03, 0x50
        /*00ba*/ 	.short	0x0000


	//----- nvinfo : EIATTR_MAXREG_COUNT
	.align		4
        /*00bc*/ 	.byte	0x03, 0x1b
        /*00be*/ 	.short	0x00ff


	//----- nvinfo : EIATTR_MERCURY_ISA_VERSION
	.align		4
        /*00c0*/ 	.byte	0x03, 0x5f
        /*00c2*/ 	.short	0x0101


	//----- nvinfo : EIATTR_COOP_GROUP_MASK_REGIDS
	.align		4
        /*00c4*/ 	.byte	0x04, 0x29
        /*00c6*/ 	.short	(.L_7287 - .L_7286)


	//   ....[0]....
.L_7286:
        /*00c8*/ 	.word	0xffffffff


	//   ....[1]....
        /*00cc*/ 	.word	0xffffffff


	//   ....[2]....
        /*00d0*/ 	.word	0xffffffff


	//   ....[3]....
        /*00d4*/ 	.word	0xffffffff


	//   ....[4]....
        /*00d8*/ 	.word	0xffffffff


	//   ....[5]....
        /*00dc*/ 	.word	0xffffffff


	//   ....[6]....
        /*00e0*/ 	.word	0xffffffff


	//   ....[7]....
        /*00e4*/ 	.word	0xffffffff


	//   ....[8]....
        /*00e8*/ 	.word	0xffffffff


	//   ....[9]....
        /*00ec*/ 	.word	0xffffffff


	//   ....[10]....
        /*00f0*/ 	.word	0xffffffff


	//   ....[11]....
        /*00f4*/ 	.word	0xffffffff


	//   ....[12]....
        /*00f8*/ 	.word	0xffffffff


	//   ....[13]....
        /*00fc*/ 	.word	0xffffffff


	//   ....[14]....
        /*0100*/ 	.word	0xffffffff


	//   ....[15]....
        /*0104*/ 	.word	0xffffffff


	//   ....[16]....
        /*0108*/ 	.word	0xffffffff


	//   ....[17]....
        /*010c*/ 	.word	0xffffffff


	//   ....[18]....
        /*0110*/ 	.word	0xffffffff


	//   ....[19]....
        /*0114*/ 	.word	0xffffffff


	//   ....[20]....
        /*0118*/ 	.word	0xffffffff


	//   ....[21]....
        /*011c*/ 	.word	0xffffffff


	//   ....[22]....
        /*0120*/ 	.word	0xffffffff


	//   ....[23]....
        /*0124*/ 	.word	0xffffffff


	//   ....[24]....
        /*0128*/ 	.word	0xffffffff


	//----- nvinfo : EIATTR_COOP_GROUP_INSTR_OFFSETS
	.align		4
.L_7287:
        /*012c*/ 	.byte	0x04, 0x28
        /*012e*/ 	.short	(.L_7289 - .L_7288)


	//   ....[0]....
.L_7288:
        /*0130*/ 	.word	0x00000420


	//   ....[1]....
        /*0134*/ 	.word	0x00000440


	//   ....[2]....
        /*0138*/ 	.word	0x00000470


	//   ....[3]....
        /*013c*/ 	.word	0x000004b0


	//   ....[4]....
        /*0140*/ 	.word	0x000004e0


	//   ....[5]....
        /*0144*/ 	.word	0x00000980


	//   ....[6]....
        /*0148*/ 	.word	0x000009a0


	//   ....[7]....
        /*014c*/ 	.word	0x000009c0


	//   ....[8]....
        /*0150*/ 	.word	0x000009e0


	//   ....[9]....
        /*0154*/ 	.word	0x00000a00


	//   ....[10]....
        /*0158*/ 	.word	0x00001640


	//   ....[11]....
        /*015c*/ 	.word	0x00001690


	//   ....[12]....
        /*0160*/ 	.word	0x00001700


	//   ....[13]....
        /*0164*/ 	.word	0x00001710


	//   ....[14]....
        /*0168*/ 	.word	0x00001910


	//   ....[15]....
        /*016c*/ 	.word	0x00001930


	//   ....[16]....
        /*0170*/ 	.word	0x00001960


	//   ....[17]....
        /*0174*/ 	.word	0x000019c0


	//   ....[18]....
        /*0178*/ 	.word	0x00001a00


	//   ....[19]....
        /*017c*/ 	.word	0x00001a10


	//   ....[20]....
        /*0180*/ 	.word	0x00001a30


	//   ....[21]....
        /*0184*/ 	.word	0x00001a90


	//   ....[22]....
        /*0188*/ 	.word	0x00001ac0


	//   ....[23]....
        /*018c*/ 	.word	0x00001ad0


	//   ....[24]....
        /*0190*/ 	.word	0x00001b00


	//----- nvinfo : EIATTR_VRC_CTA_INIT_COUNT
	.align		4
.L_7289:
        /*0194*/ 	.byte	0x02, 0x4a
	.zero		1
	.zero		1


	//----- nvinfo : EIATTR_EXIT_INSTR_OFFSETS
	.align		4
        /*0198*/ 	.byte	0x04, 0x1c
        /*019a*/ 	.short	(.L_7291 - .L_7290)


	//   ....[0]....
.L_7290:
        /*019c*/ 	.word	0x00000080


	//   ....[1]....
        /*01a0*/ 	.word	0x00002090


	//   ....[2]....
        /*01a4*/ 	.word	0x000020d0


	//   ....[3]....
        /*01a8*/ 	.word	0x00002530


	//   ....[4]....
        /*01ac*/ 	.word	0x00002750


	//   ....[5]....
        /*01b0*/ 	.word	0x000028b0


	//   ....[6]....
        /*01b4*/ 	.word	0x00002980


	//----- nvinfo : EIATTR_MAX_THREADS
	.align		4
.L_7291:
        /*01b8*/ 	.byte	0x04, 0x05
        /*01ba*/ 	.short	(.L_7293 - .L_7292)
.L_7292:
        /*01bc*/ 	.word	0x00000080
        /*01c0*/ 	.word	0x00000001
        /*01c4*/ 	.word	0x00000001


	//----- nvinfo : EIATTR_CRS_STACK_SIZE
	.align		4
.L_7293:
        /*01c8*/ 	.byte	0x04, 0x1e
        /*01ca*/ 	.short	(.L_7295 - .L_7294)
.L_7294:
        /*01cc*/ 	.word	0x00000000


	//----- nvinfo : EIATTR_CBANK_PARAM_SIZE
	.align		4
.L_7295:
        /*01d0*/ 	.byte	0x03, 0x19
        /*01d2*/ 	.short	0x0048


	//----- nvinfo : EIATTR_PARAM_CBANK
	.align		4
        /*01d4*/ 	.byte	0x04, 0x0a
        /*01d6*/ 	.short	(.L_7297 - .L_7296)
	.align		4
.L_7296:
        /*01d8*/ 	.word	index@(.nv.constant0._ZN4vllm3moe10topkGatingILi18ELi576ELi4ELi4ELi32Ej13__nv_bfloat16LNS0_11ScoringFuncE0EEEvPKT5_PKbPfiPT4_PiiiibPKf)
        /*01dc*/ 	.short	0x0380
        /*01de*/ 	.short	0x0048


	//----- nvinfo : EIATTR_SW_WAR
	.align		4
.L_7297:
        /*01e0*/ 	.byte	0x04, 0x36
        /*01e2*/ 	.short	(.L_7299 - .L_7298)
.L_7298:
        /*01e4*/ 	.word	0x00000008
.L_7299:


//--------------------- .nv.info._ZN4vllm3moe10topkGatingILi14ELi448ELi4ELi4ELi32Ej13__nv_bfloat16LNS0_11ScoringFuncE0EEEvPKT5_PKbPfiPT4_PiiiibPKf --------------------------
	.section	.nv.info._ZN4vllm3moe10topkGatingILi14ELi448ELi4ELi4ELi32Ej13__nv_bfloat16LNS0_11ScoringFuncE0EEEvPKT5_PKbPfiPT4_PiiiibPKf,"",@"SHT_CUDA_INFO"
	.sectionflags	@""
	.align	4


	//----- nvinfo : EIATTR_CUDA_API_VERSION
	.align		4
        /*0000*/ 	.byte	0x04, 0x37
        /*0002*/ 	.short	(.L_7301 - .L_7300)
.L_7300:
        /*0004*/ 	.word	0x00000082


	//----- nvinfo : EIATTR_KPARAM_INFO
	.align		4
.L_7301:
        /*0008*/ 	.byte	0x04, 0x17
        /*000a*/ 	.short	(.L_7303 - .L_7302)
.L_7302:
        /*000c*/ 	.word	0x00000000
        /*0010*/ 	.short	0x000a
        /*0012*/ 	.short	0x0040
        /*0014*/ 	.byte	0x00, 0xf5, 0x21, 0x00


	//----- nvinfo : EIATTR_KPARAM_INFO
	.align		4
.L_7303:
        /*0018*/ 	.byte	0x04, 0x17
        /*001a*/ 	.short	(.L_7305 - .L_7304)
.L_7304:
        /*001c*/ 	.word	0x00000000
        /*0020*/ 	.short	0x0009
        /*0022*/ 	.short	0x003c
        /*0024*/ 	.byte	0x00, 0xf0, 0x05, 0x00


	//----- nvinfo : EIATTR_KPARAM_INFO
	.align		4
.L_7305:
        /*0028*/ 	.byte	0x04, 0x17
        /*002a*/ 	.short	(.L_7307 - .L_7306)
.L_7306:
        /*002c*/ 	.word	0x00000000
        /*0030*/ 	.short	0x0008
        /*0032*/ 	.short	0x0038
        /*0034*/ 	.byte	0x00, 0xf0, 0x11, 0x00


	//----- nvinfo : EIATTR_KPARAM_INFO
	.align		4
.L_7307:
        /*0038*/ 	.byte	0x04, 0x17
        /*003a*/ 	.short	(.L_7309 - .L_7308)
.L_7308:
        /*003c*/ 	.word	0x00000000
        /*0040*/ 	.short	0x0007
        /*0042*/ 	.short	0x0034
        /*0044*/ 	.byte	0x00, 0xf0, 0x11, 0x00


	//----- nvinfo : EIATTR_KPARAM_INFO
	.align		4
.L_7309:
        /*0048*/ 	.byte	0x04, 0x17
        /*004a*/ 	.short	(.L_7311 - .L_7310)
.L_7310:
        /*004c*/ 	.word	0x00000000
        /*0050*/ 	.short	0x0006
        /*0052*/ 	.short	0x0030
        /*0054*/ 	.byte	0x00, 0xf0, 0x11, 0x00


	//----- nvinfo : EIATTR_KPARAM_INFO
	.align		4
.L_7311:
        /*0058*/ 	.byte	0x04, 0x17
        /*005a*/ 	.short	(.L_7313 - .L_7312)
.L_7312:
        /*005c*/ 	.word	0x00000000
        /*0060*/ 	.short	0x0005
        /*0062*/ 	.short	0x0028
        /*0064*/ 	.byte	0x00, 0xf5, 0x21, 0x00


	//----- nvinfo : EIATTR_KPARAM_INFO
	.align		4
.L_7313:
        /*0068*/ 	.byte	0x04, 0x17
        /*006a*/ 	.short	(.L_7315 - .L_7314)
.L_7314:
        /*006c*/ 	.word	0x00000000
        /*0070*/ 	.short	0x0004
        /*0072*/ 	.short	0x0020
        /*0074*/ 	.byte	0x00, 0xf5, 0x21, 0x00


	//----- nvinfo : EIATTR_KPARAM_INFO
	.align		4
.L_7315:
        /*0078*/ 	.byte	0x04, 0x17
        /*007a*/ 	.short	(.L_7317 - .L_7316)
.L_7316:
        /*007c*/ 	.word	0x00000000
        /*0080*/ 	.short	0x0003
        /*0082*/ 	.short	0x0018
        /*0084*/ 	.byte	0x00, 0xf0, 0x11, 0x00


	//----- nvinfo : EIATTR_KPARAM_INFO
	.align		4
.L_7317:
        /*0088*/ 	.byte	0x04, 0x17
        /*008a*/ 	.short	(.L_7319 - .L_7318)
.L_7318:
        /*008c*/ 	.word	0x00000000
        /*0090*/ 	.short	0x0002
        /*0092*/ 	.short	0x0010
        /*0094*/ 	.byte	0x00, 0xf5, 0x21, 0x00


	//----- nvinfo : EIATTR_KPARAM_INFO
	.align		4
.L_7319:
        /*0098*/ 	.byte	0x04, 0x17
        /*009a*/ 	.short	(.L_7321 - .L_7320)
.L_7320:
        /*009c*/ 	.word	0x00000000
        /*00a0*/ 	.short	0x0001
        /*00a2*/ 	.short	0x0008
        /*00a4*/ 	.byte	0x00, 0xf5, 0x21, 0x00


	//----- nvinfo : EIATTR_KPARAM_INFO
	.align		4
.L_7321:
        /*00a8*/ 	.byte	0x04, 0x17
        /*00aa*/ 	.short	(.L_7323 - .L_7322)
.L_7322:
        /*00ac*/ 	.word	0x00000000
        /*00b0*/ 	.short	0x0000
        /*00b2*/ 	.short	0x0000
        /*00b4*/ 	.byte	0x00, 0xf5, 0x21, 0x00


	//----- nvinfo : EIATTR_SPARSE_MMA_MASK
	.align		4
.L_7323:
        /*00b8*/ 	.byte	0x03, 0x50
        /*00ba*/ 	.short	0x0000


	//----- nvinfo : EIATTR_MAXREG_COUNT
	.align		4
        /*00bc*/ 	.byte	0x03, 0x1b
        /*00be*/ 	.short	0x00ff


	//----- nvinfo : EIATTR_MERCURY_ISA_VERSION
	.align		4
        /*00c0*/ 	.byte	0x03, 0x5f
        /*00c2*/ 	.short	0x0101


	//----- nvinfo : EIATTR_COOP_GROUP_MASK_REGIDS
	.align		4
        /*00c4*/ 	.byte	0x04, 0x29
        /*00c6*/ 	.short	(.L_7325 - .L_7324)


	//   ....[0]....
.L_7324:
        /*00c8*/ 	.word	0xffffffff


	//   ....[1]....
        /*00cc*/ 	.word	0xffffffff


	//   ....[2]....
        /*00d0*/ 	.word	0xffffffff


	//   ....[3]....
        /*00d4*/ 	.word	0xffffffff


	//   ....[4]....
        /*00d8*/ 	.word	0xffffffff


	//   ....[5]....
        /*00dc*/ 	.word	0xffffffff


	//   ....[6]....
        /*00e0*/ 	.word	0xffffffff


	//   ....[7]....
        /*00e4*/ 	.word	0xffffffff


	//   ....[8]....
        /*00e8*/ 	.word	0xffffffff


	//   ....[9]....
        /*00ec*/ 	.word	0xffffffff


	//   ....[10]....
        /*00f0*/ 	.word	0xffffffff


	//   ....[11]....
        /*00f4*/ 	.word	0xffffffff


	//   ....[12]....
        /*00f8*/ 	.word	0xffffffff


	//   ....[13]....
        /*00fc*/ 	.word	0xffffffff


	//   ....[14]....
        /*0100*/ 	.word	0xffffffff


	//   ....[15]....
        /*0104*/ 	.word	0xffffffff


	//   ....[16]....
        /*0108*/ 	.word	0xffffffff


	//   ....[17]....
        /*010c*/ 	.word	0xffffffff


	//   ....[18]....
        /*0110*/ 	.word	0xffffffff


	//   ....[19]....
        /*0114*/ 	.word	0xffffffff


	//   ....[20]....
        /*0118*/ 	.word	0xffffffff


	//   ....[21]....
        /*011c*/ 	.word	0xffffffff


	//   ....[22]....
        /*0120*/ 	.word	0xffffffff


	//   ....[23]....
        /*0124*/ 	.word	0xffffffff


	//   ....[24]....
        /*0128*/ 	.word	0xffffffff


	//----- nvinfo : EIATTR_COOP_GROUP_INSTR_OFFSETS
	.align		4
.L_7325:
        /*012c*/ 	.byte	0x04, 0x28
        /*012e*/ 	.short	(.L_7327 - .L_7326)


	//   ....[0]....
.L_7326:
        /*0130*/ 	.word	0x000003b0


	//   ....[1]....
        /*0134*/ 	.word	0x000003d0


	//   ....[2]....
        /*0138*/ 	.word	0x000003f0


	//   ....[3]....
        /*013c*/ 	.word	0x00000420


	//   ....[4]....
        /*0140*/ 	.word	0x00000440


	//   ....[5]....
        /*0144*/ 	.word	0x000007e0


	//   ....[6]....
        /*0148*/ 	.word	0x00000800


	//   ....[7]....
        /*014c*/ 	.word	0x00000820


	//   ....[8]....
        /*0150*/ 	.word	0x00000840


	//   ....[9]....
        /*0154*/ 	.word	0x00000860


	//   ....[10]....
        /*0158*/ 	.word	0x00001200


	//   ....[11]....
        /*015c*/ 	.word	0x00001270


	//   ....[12]....
        /*0160*/ 	.word	0x000012e0


	//   ....[13]....
        /*0164*/ 	.word	0x000012f0


	//   ....[14]....
        /*0168*/ 	.word	0x00001470


	//   ....[15]....
        /*016c*/ 	.word	0x00001490


	//   ....[16]....
        /*0170*/ 	.word	0x000014c0


	//   ....[17]....
        /*0174*/ 	.word	0x00001520


	//   ....[18]....
        /*0178*/ 	.word	0x00001560


	//   ....[19]....
        /*017c*/ 	.word	0x00001570


	//   ....[20]....
        /*0180*/ 	.word	0x00001590


	//   ....[21]....
        /*0184*/ 	.word	0x000015f0


	//   ....[22]....
        /*0188*/ 	.word	0x00001620


	//   ....[23]....
        /*018c*/ 	.word	0x00001630


	//   ....[24]....
        /*0190*/ 	.word	0x00001660


	//----- nvinfo : EIATTR_VRC_CTA_INIT_COUNT
	.align		4
.L_7327:
        /*0194*/ 	.byte	0x02, 0x4a
	.zero		1
	.zero		1


	//----- nvinfo : EIATTR_EXIT_INSTR_OFFSETS
	.align		4
        /*0198*/ 	.byte	0x04, 0x1c
        /*019a*/ 	.short	(.L_7329 - .L_7328)


	//   ....[0]....
.L_7328:
        /*019c*/ 	.word	0x00000080


	//   ....[1]....
        /*01a0*/ 	.word	0x00001bb0


	//   ....[2]....
        /*01a4*/ 	.word	0x00001bd0


	//   ....[3]....
        /*01a8*/ 	.word	0x00002040


	//   ....[4]....
        /*01ac*/ 	.word	0x00002260


	//   ....[5]....
        /*01b0*/ 	.word	0x000023c0


	//   ....[6]....
        /*01b4*/ 	.word	0x00002490


	//----- nvinfo : EIATTR_MAX_THREADS
	.align		4
.L_7329:
        /*01b8*/ 	.byte	0x04, 0x05
        /*01ba*/ 	.short	(.L_7331 - .L_7330)
.L_7330:
        /*01bc*/ 	.word	0x00000080
        /*01c0*/ 	.word	0x00000001
        /*01c4*/ 	.word	0x00000001


	//----- nvinfo : EIATTR_CRS_STACK_SIZE
	.align		4
.L_7331:
        /*01c8*/ 	.byte	0x04, 0x1e
        /*01ca*/ 	.short	(.L_7333 - .L_7332)
.L_7332:
        /*01cc*/ 	.word	0x00000000


	//----- nvinfo : EIATTR_CBANK_PARAM_SIZE
	.align		4
.L_7333:
        /*01d0*/ 	.byte	0x03, 0x19
        /*01d2*/ 	.short	0x0048


	//----- nvinfo : EIATTR_PARAM_CBANK
	.align		4
        /*01d4*/ 	.byte	0x04, 0x0a
        /*01d6*/ 	.short	(.L_7335 - .L_7334)
	.align		4
.L_7334:
        /*01d8*/ 	.word	index@(.nv.constant0._ZN4vllm3moe10topkGatingILi14ELi448ELi4ELi4ELi32Ej13__nv_bfloat16LNS0_11ScoringFuncE0EEEvPKT5_PKbPfiPT4_PiiiibPKf)
        /*01dc*/ 	.short	0x0380
        /*01de*/ 	.short	0x0048


	//----- nvinfo : EIATTR_SW_WAR
	.align		4
.L_7335:
        /*01e0*/ 	.byte	0x04, 0x36
        /*01e2*/ 	.short	(.L_7337 - .L_7336)
.L_7336:
        /*01e4*/ 	.word	0x00000008
.L_7337:


//--------------------- .nv.info._ZN4vllm3moe10topkGatingILi12ELi384ELi4ELi4ELi32Ej13__nv_bfloat16LNS0_11ScoringFuncE0EEEvPKT5_PKbPfiPT4_PiiiibPKf --------------------------
	.section	.nv.info._ZN4vllm3moe10topkGatingILi12ELi384ELi4ELi4ELi32Ej13__nv_bfloat16LNS0_11ScoringFuncE0EEEvPKT5_PKbPfiPT4_PiiiibPKf,"",@"SHT_CUDA_INFO"
	.sectionflags	@""
	.align	4


	//----- nvinfo : EIATTR_CUDA_API_VERSION
	.align		4
        /*0000*/ 	.byte	0x04, 0x37
        /*0002*/ 	.short	(.L_7339 - .L_7338)
.L_7338:
        /*0004*/ 	.word	0x00000082


	//----- nvinfo : EIATTR_KPARAM_INFO
	.align		4
.L_7339:
        /*0008*/ 	.byte	0x04, 0x17
        /*000a*/ 	.short	(.L_7341 - .L_7340)
.L_7340:
        /*000c*/ 	.word	0x00000000
        /*0010*/ 	.short	0x000a
        /*0012*/ 	.short	0x0040
        /*0014*/ 	.byte	0x00, 0xf5, 0x21, 0x00


	//----- nvinfo : EIATTR_KPARAM_INFO
	.align		4
.L_7341:
        /*0018*/ 	.byte	0x04, 0x17
        /*001a*/ 	.short	(.L_7343 - .L_7342)
.L_7342:
        /*001c*/ 	.word	0x00000000
        /*0020*/ 	.short	0x0009
        /*0022*/ 	.short	0x003c
        /*0024*/ 	.byte	0x00, 0xf0, 0x05, 0x00


	//----- nvinfo : EIATTR_KPARAM_INFO
	.align		4
.L_7343:
        /*0028*/ 	.byte	0x04, 0x17
        /*002a*/ 	.short	(.L_7345 - .L_7344)
.L_7344:
        /*002c*/ 	.word	0x00000000
        /*0030*/ 	.short	0x0008
        /*0032*/ 	.short	0x0038
        /*0034*/ 	.byte	0x00, 0xf0, 0x11, 0x00


	//----- nvinfo : EIATTR_KPARAM_INFO
	.align		4
.L_7345:
        /*0038*/ 	.byte	0x04, 0x17
        /*003a*/ 	.short	(.L_7347 - .L_7346)
.L_7346:
        /*003c*/ 	.word	0x00000000
        /*0040*/ 	.short	0x0007
        /*0042*/ 	.short	0x0034
        /*0044*/ 	.byte	0x00, 0xf0, 0x11, 0x00


	//----- nvinfo : EIATTR_KPARAM_INFO
	.align		4
.L_7347:
        /*0048*/ 	.byte	0x04, 0x17
        /*004a*/ 	.short	(.L_7349 - .L_7348)
.L_7348:
        /*004c*/ 	.word	0x00000000
        /*0050*/ 	.short	0x0006
        /*0052*/ 	.short	0x0030
        /*0054*/ 	.byte	0x00, 0xf0, 0x11, 0x00


	//----- nvinfo : EIATTR_KPARAM_INFO
	.align		4
.L_7349:
        /*0058*/ 	.byte	0x04, 0x17
        /*005a*/ 	.short	(.L_7351 - .L_7350)
.L_7350:
        /*005c*/ 	.word	0x00000000
        /*0060*/ 	.short	0x0005
        /*0062*/ 	.short	0x0028
        /*0064*/ 	.byte	0x00, 0xf5, 0x21, 0x00


	//----- nvinfo : EIATTR_KPARAM_INFO
	.align		4
.L_7351:
        /*0068*/ 	.byte	0x04, 0x17
        /*006a*/ 	.short	(.L_7353 - .L_7352)
.L_7352:
        /*006c*/ 	.word	0x00000000
        /*0070*/ 	.short	0x0004
        /*0072*/ 	.short	0x0020
        /*0074*/ 	.byte	0x00, 0xf5, 0x21, 0x00


	//----- nvinfo : EIATTR_KPARAM_INFO
	.align		4
.L_7353:
        /*0078*/ 	.byte	0x04, 0x17
        /*007a*/ 	.short	(.L_7355 - .L_7354)
.L_7354:
        /*007c*/ 	.word	0x00000000
        /*0080*/ 	.short	0x0003
        /*0082*/ 	.short	0x0018
        /*0084*/ 	.byte	0x00, 0xf0, 0x11, 0x00


	//----- nvinfo : EIATTR_KPARAM_INFO
	.align		4
.L_7355:
        /*0088*/ 	.byte	0x04, 0x17
        /*008a*/ 	.short	(.L_7357 - .L_7356)
.L_7356:
        /*008c*/ 	.word	0x00000000
        /*0090*/ 	.short	0x0002
        /*0092*/ 	.short	0x0010
        /*0094*/ 	.byte	0x00, 0xf5, 0x21, 0x00


	//----- nvinfo : EIATTR_KPARAM_INFO
	.align		4
.L_7357:
        /*0098*/ 	.byte	0x04, 0x17
        /*009a*/ 	.short	(.L_7359 - .L_7358)
.L_7358:
        /*009c*/ 	.word	0x00000000
        /*00a0*/ 	.short	0x0001
        /*00a2*/ 	.short	0x0008
        /*00a4*/ 	.byte	0x00, 0xf5, 0x21, 0x00


	//----- nvinfo : EIATTR_KPARAM_INFO
	.align		4
.L_7359:
        /*00a8*/ 	.byte	0x04, 0x17
        /*00aa*/ 	.short	(.L_7361 - .L_7360)
.L_7360:
        /*00ac*/ 	.word	0x00000000
        /*00b0*/ 	.short	0x0000
        /*00b2*/ 	.short	0x0000
        /*00b4*/ 	.byte	0x00, 0xf5, 0x21, 0x00


	//----- nvinfo : EIATTR_SPARSE_MMA_MASK
	.align		4
.L_7361:
        /*00b8*/ 	.byte	0x03, 0x50
        /*00ba*/ 	.short	0x0000


	//----- nvinfo : EIATTR_MAXREG_COUNT
	.align		4
        /*00bc*/ 	.byte	0x03, 0x1b
        /*00be*/ 	.short	0x00ff


	//----- nvinfo : EIATTR_MERCURY_ISA_VERSION
	.align		4
        /*00c0*/ 	.byte	0x03, 0x5f
        /*00c2*/ 	.short	0x0101


	//----- nvinfo : EIATTR_COOP_GROUP_MASK_REGIDS
	.align		4
        /*00c4*/ 	.byte	0x04, 0x29
        /*00c6*/ 	.short	(.L_7363 - .L_7362)


	//   ....[0]....
.L_7362:
        /*00c8*/ 	.word	0xffffffff


	//   ....[1]....
        /*00cc*/ 	.word	0xffffffff


	//   ....[2]....
        /*00d0*/ 	.word	0xffffffff


	//   ....[3]....
        /*00d4*/ 	.word	0xffffffff


	//   ....[4]....
        /*00d8*/ 	.word	0xffffffff


	//   ....[5]....
        /*00dc*/ 	.word	0xffffffff


	//   ....[6]....
        /*00e0*/ 	.word	0xffffffff


	//   ....[7]....
        /*00e4*/ 	.word	0xffffffff


	//   ....[8]....
        /*00e8*/ 	.word	0xffffffff


	//   ....[9]....
        /*00ec*/ 	.word	0xffffffff


	//   ....[10]....
        /*00f0*/ 	.word	0xffffffff


	//   ....[11]....
        /*00f4*/ 	.word	0xffffffff


	//   ....[12]....
        /*00f8*/ 	.word	0xffffffff


	//   ....[13]....
        /*00fc*/ 	.word	0xffffffff


	//   ....[14]....
        /*0100*/ 	.word	0xffffffff


	//   ....[15]....
        /*0104*/ 	.word	0xffffffff


	//   ....[16]....
        /*0108*/ 	.word	0xffffffff


	//   ....[17]....
        /*010c*/ 	.word	0xffffffff


	//   ....[18]....
        /*0110*/ 	.word	0xffffffff


	//   ....[19]....
        /*0114*/ 	.word	0xffffffff


	//   ....[20]....
        /*0118*/ 	.word	0xffffffff


	//   ....[21]....
        /*011c*/ 	.word	0xffffffff


	//   ....[22]....
        /*0120*/ 	.word	0xffffffff


	//   ....[23]....
        /*0124*/ 	.word	0xffffffff


	//   ....[24]....
        /*0128*/ 	.word	0xffffffff


	//----- nvinfo : EIATTR_COOP_GROUP_INSTR_OFFSETS
	.align		4
.L_7363:
        /*012c*/ 	.byte	0x04, 0x28
        /*012e*/ 	.short	(.L_7365 - .L_7364)


	//   ....[0]....
.L_7364:
        /*0130*/ 	.word	0x00000330


	//   ....[1]....
        /*0134*/ 	.word	0x00000350


	//   ....[2]....
        /*0138*/ 	.word	0x00000380


	//   ....[3]....
        /*013c*/ 	.word	0x000003c0


	//   ....[4]....
        /*0140*/ 	.word	0x00000420


	//   ....[5]....
        /*0144*/ 	.word	0x00000740


	//   ....[6]....
        /*0148*/ 	.word	0x00000760


	//   ....[7]....
        /*014c*/ 	.word	0x00000780


	//   ....[8]....
        /*0150*/ 	.word	0x000007a0


	//   ....[9]....
        /*0154*/ 	.word	0x000007c0


	//   ....[10]....
        /*0158*/ 	.word	0x00001040


	//   ....[11]....
        /*015c*/ 	.word	0x00001080


	//   ....[12]....
        /*0160*/ 	.word	0x00001100


	//   ....[13]....
        /*0164*/ 	.word	0x00001150


	//   ....[14]....
        /*0168*/ 	.word	0x00001230


	//   ....[15]....
        /*016c*/ 	.word	0x00001270


	//   ....[16]....
        /*0170*/ 	.word	0x00001280


	//   ....[17]....
        /*0174*/ 	.word	0x000012b0


	//   ....[18]....
        /*0178*/ 	.word	0x00001320


	//   ....[19]....
        /*017c*/ 	.word	0x00001340


	//   ....[20]....
        /*0180*/ 	.word	0x00001350


	//   ....[21]....
        /*0184*/ 	.word	0x00001390


	//   ....[22]....
        /*0188*/ 	.word	0x000013f0


	//   ....[23]....
        /*018c*/ 	.word	0x00001410


	//   ....[24]....
        /*0190*/ 	.word	0x00001420


	//----- nvinfo : EIATTR_VRC_CTA_INIT_COUNT
	.align		4
.L_7365:
        /*0194*/ 	.byte	0x02, 0x4a
	.zero		1
	.zero		1


	//----- nvinfo : EIATTR_EXIT_INSTR_OFFSETS
	.align		4
        /*0198*/ 	.byte	0x04, 0x1c
        /*019a*/ 	.short	(.L_7367 - .L_7366)


	//   ....[0]....
.L_7366:
        /*019c*/ 	.word	0x00000080


	//   ....[1]....
        /*01a0*/ 	.word	0x00001930


	//   ....[2]....
        /*01a4*/ 	.word	0x00001950


	//   ....[3]....
        /*01a8*/ 	.word	0x00001dc0


	//   ....[4]....
        /*01ac*/ 	.word	0x00001fe0


	//   ....[5]....
        /*01b0*/ 	.word	0x00002140


	//   ....[6]....
        /*01b4*/ 	.word	0x00002210


	//----- nvinfo : EIATTR_MAX_THREADS
	.align		4
.L_7367:
        /*01b8*/ 	.byte	0x04, 0x05
        /*01ba*/ 	.short	(.L_7369 - .L_7368)
.L_7368:
        /*01bc*/ 	.word	0x00000080
        /*01c0*/ 	.word	0x00000001
        /*01c4*/ 	.word	0x00000001


	//----- nvinfo : EIATTR_CRS_STACK_SIZE
	.align		4
.L_7369:
        /*01c8*/ 	.byte	0x04, 0x1e
        /*01ca*/ 	.short	(.L_7371 - .L_7370)
.L_7370:
        /*01cc*/ 	.word	0x00000000


	//----- nvinfo : EIATTR_CBANK_PARAM_SIZE
	.align		4
.L_7371:
        /*01d0*/ 	.byte	0x03, 0x19
        /*01d2*/ 	.short	0x0048


	//----- nvinfo : EIATTR_PARAM_CBANK
	.align		4
        /*01d4*/ 	.byte	0x04, 0x0a
        /*01d6*/ 	.short	(.L_7373 - .L_7372)
	.align		4
.L_7372:
        /*01d8*/ 	.word	index@(.nv.constant0._ZN4vllm3moe10topkGatingILi12ELi384ELi4ELi4ELi32Ej13__nv_bfloat16LNS0_11ScoringFuncE0EEEvPKT5_PKbPfiPT4_PiiiibPKf)
        /*01dc*/ 	.short	0x0380
        /*01de*/ 	.short	0x0048


	//----- nvinfo : EIATTR_SW_WAR
	.align		4
.L_7373:
        /*01e0*/ 	.byte	0x04, 0x36
        /*01e2*/ 	.short	(.L_7375 - .L_7374)
.L_7374:
        /*01e4*/ 	.word	0x00000008
.L_7375:


//--------------------- .nv.info._ZN4vllm3moe10topkGatingILi10ELi320ELi4ELi4ELi32Ej13__nv_bfloat16LNS0_11ScoringFuncE0EEEvPKT5_PKbPfiPT4_PiiiibPKf --------------------------
	.section	.nv.info._ZN4vllm3moe10topkGatingILi10ELi320ELi4ELi4ELi32Ej13__nv_bfloat16LNS0_11ScoringFuncE0EEEvPKT5_PKbPfiPT4_PiiiibPKf,"",@"SHT_CUDA_INFO"
	.sectionflags	@""
	.align	4


	//----- nvinfo : EIATTR_CUDA_API_VERSION
	.align		4
        /*0000*/ 	.byte	0x04, 0x37
        /*0002*/ 	.short	(.L_7377 - .L_7376)
.L_7376:
        /*0004*/ 	.word	0x00000082


	//----- nvinfo : EIATTR_KPARAM_INFO
	.align		4
.L_7377:
        /*0008*/ 	.byte	0x04, 0x17
        /*000a*/ 	.short	(.L_7379 - .L_7378)
.L_7378:
        /*000c*/ 	.word	0x00000000
        /*0010*/ 	.short	0x000a
        /*0012*/ 	.short	0x0040
        /*0014*/ 	.byte	0x00, 0xf5, 0x21, 0x00


	//----- nvinfo : EIATTR_KPARAM_INFO
	.align		4
.L_7379:
        /*0018*/ 	.byte	0x04, 0x17
        /*001a*/ 	.short	(.L_7381 - .L_7380)
.L_7380:
        /*001c*/ 	.word	0x00000000
        /*0020*/ 	.short	0x0009
        /*0022*/ 	.short	0x003c
        /*0024*/ 	.byte	0x00, 0xf0, 0x05, 0x00


	//----- nvinfo : EIATTR_KPARAM_INFO
	.align		4
.L_7381:
        /*0028*/ 	.byte	0x04, 0x17
        /*002a*/ 	.short	(.L_7383 - .L_7382)
.L_7382:
        /*002c*/ 	.word	0x00000000
        /*0030*/ 	.short	0x0008
        /*0032*/ 	.short	0x0038
        /*0034*/ 	.byte	0x00, 0xf0, 0x11, 0x00


	//----- nvinfo : EIATTR_KPARAM_INFO
	.align		4
.L_7383:
        /*0038*/ 	.byte	0x04, 0x17
        /*003a*/ 	.short	(.L_7385 - .L_7384)
.L_7384:
        /*003c*/ 	.word	0x00000000
        /*0040*/ 	.short	0x0007
        /*0042*/ 	.short	0x0034
        /*0044*/ 	.byte	0x00, 0xf0, 0x11, 0x00


	//----- nvinfo : EIATTR_KPARAM_INFO
	.align		4
.L_7385:
        /*0048*/ 	.byte	0x04, 0x17
        /*004a*/ 	.short	(.L_7387 - .L_7386)
.L_7386:
        /*004c*/ 	.word	0x00000000
        /*0050*/ 	.short	0x0006
        /*0052*/ 	.short	0x0030
        /*0054*/ 	.byte	0x00, 0xf0, 0x11, 0x00


	//----- nvinfo : EIATTR_KPARAM_INFO
	.align		4
.L_7387:
        /*0058*/ 	.byte	0x04, 0x17
        /*005a*/ 	.short	(.L_7389 - .L_7388)
.L_7388:
        /*005c*/ 	.word	0x00000000
        /*0060*/ 	.short	0x0005
        /*0062*/ 	.short	0x0028
        /*0064*/ 	.byte	0x00, 0xf5, 0x21, 0x00


	//----- nvinfo : EIATTR_KPARAM_INFO
	.align		4
.L_7389:
        /*0068*/ 	.byte	0x04, 0x17
        /*006a*/ 	.short	(.L_7391 - .L_7390)
.L_7390:
        /*006c*/ 	.word	0x00000000
        /*0070*/ 	.short	0x0004
        /*0072*/ 	.short	0x0020
        /*0074*/ 	.byte	0x00, 0xf5, 0x21, 0x00


	//----- nvinfo : EIATTR_KPARAM_INFO
	.align		4
.L_7391:
        /*0078*/ 	.byte	0x04, 0x17
        /*007a*/ 	.short	(.L_7393 - .L_7392)
.L_7392:
        /*007c*/ 	.word	0x00000000
        /*0080*/ 	.short	0x0003
        /*0082*/ 	.short	0x0018
        /*0084*/ 	.byte	0x00, 0xf0, 0x11, 0x00


	//----- nvinfo : EIATTR_KPARAM_INFO
	.align		4
.L_7393:
        /*0088*/ 	.byte	0x04, 0x17
        /*008a*/ 	.short	(.L_7395 - .L_7394)
.L_7394:
        /*008c*/ 	.word	0x00000000
        /*0090*/ 	.short	0x0002
        /*0092*/ 	.short	0x0010
        /*0094*/ 	.byte	0x00, 0xf5, 0x21, 0x00


	//----- nvinfo : EIATTR_KPARAM_INFO
	.align		4
.L_7395:
        /*0098*/ 	.byte	0x04, 0x17
        /*009a*/ 	.short	(.L_7397 - .L_7396)
.L_7396:
        /*009c*/ 	.word	0x00000000
        /*00a0*/ 	.short	0x0001
        /*00a2*/ 	.short	0x0008
        /*00a4*/ 	.byte	0x00, 0xf5, 0x21, 0x00


	//----- nvinfo : EIATTR_KPARAM_INFO
	.align		4
.L_7397:
        /*00a8*/ 	.byte	0x04, 0x17
        /*00aa*/ 	.short	(.L_7399 - .L_7398)
.L_7398:
        /*00ac*/ 	.word	0x00000000
        /*00b0*/ 	.short	0x0000
        /*00b2*/ 	.short	0x0000
        /*00b4*/ 	.byte	0x00, 0xf5, 0x21, 0x00


	//----- nvinfo : EIATTR_SPARSE_MMA_MASK
	.align		4
.L_7399:
        /*00b8*/ 	.byte	0x03, 0x50
        /*00ba*/ 	.short	0x0000


	//----- nvinfo : EIATTR_MAXREG_COUNT
	.align		4
        /*00bc*/ 	.byte	0x03, 0x1b
        /*00be*/ 	.short	0x00ff


	//----- nvinfo : EIATTR_MERCURY_ISA_VERSION
	.align		4
        /*00c0*/ 	.byte	0x03, 0x5f
        /*00c2*/ 	.short	0x0101


	//----- nvinfo : EIATTR_COOP_GROUP_MASK_REGIDS
	.align		4
        /*00c4*/ 	.byte	0x04, 0x29
        /*00c6*/ 	.short	(.L_7401 - .L_7400)


	//   ....[0]....
.L_7400:
        /*00c8*/ 	.word	0xffffffff


	//   ....[1]....
        /*00cc*/ 	.word	0xffffffff


	//   ....[2]....
        /*00d0*/ 	.word	0xffffffff


	//   ....[3]....
        /*00d4*/ 	.word	0xffffffff


	//   ....[4]....
        /*00d8*/ 	.word	0xffffffff


	//   ....[5]....
        /*00dc*/ 	.word	0xffffffff


	//   ....[6]....
        /*00e0*/ 	.word	0xffffffff


	//   ....[7]....
        /*00e4*/ 	.word	0xffffffff


	//   ....[8]....
        /*00e8*/ 	.word	0xffffffff


	//   ....[9]....
        /*00ec*/ 	.word	0xffffffff


	//   ....[10]....
        /*00f0*/ 	.word	0xffffffff


	//   ....[11]....
        /*00f4*/ 	.word	0xffffffff


	//   ....[12]....
        /*00f8*/ 	.word	0xffffffff


	//   ....[13]....
        /*00fc*/ 	.word	0xffffffff


	//   ....[14]....
        /*0100*/ 	.word	0xffffffff


	//   ....[15]....
        /*0104*/ 	.word	0xffffffff


	//   ....[16]....
        /*0108*/ 	.word	0xffffffff


	//   ....[17]....
        /*010c*/ 	.word	0xffffffff


	//   ....[18]....
        /*0110*/ 	.word	0xffffffff


	//   ....[19]....
        /*0114*/ 	.word	0xffffffff


	//   ....[20]....
        /*0118*/ 	.word	0xffffffff


	//   ....[21]....
        /*011c*/ 	.word	0xffffffff


	//   ....[22]....
        /*0120*/ 	.word	0xffffffff


	//   ....[23]....
        /*0124*/ 	.word	0xffffffff


	//   ....[24]....
        /*0128*/ 	.word	0xffffffff


	//----- nvinfo : EIATTR_COOP_GROUP_INSTR_OFFSETS
	.align		4
.L_7401:
        /*012c*/ 	.byte	0x04, 0x28
        /*012e*/ 	.short	(.L_7403 - .L_7402)


	//   ....[0]....
.L_7402:
        /*0130*/ 	.word	0x00000310


	//   ....[1]....
        /*0134*/ 	.word	0x00000330


	//   ....[2]....
        /*0138*/ 	.word	0x00000360


	//   ....[3]....
        /*013c*/ 	.word	0x00000380


	//   ....[4]....
        /*0140*/ 	.word	0x000003a0


	//   ....[5]....
        /*0144*/ 	.word	0x00000640


	//   ....[6]....
        /*0148*/ 	.word	0x00000660


	//   ....[7]....
        /*014c*/ 	.word	0x00000680


	//   ....[8]....
        /*0150*/ 	.word	0x000006a0


	//   ....[9]....
        /*0154*/ 	.word	0x000006c0


	//   ....[10]....
        /*0158*/ 	.word	0x00000e40


	//   ....[11]....
        /*015c*/ 	.word	0x00000e70


	//   ....[12]....
        /*0160*/ 	.word	0x00000ee0


	//   ....[13]....
        /*0164*/ 	.word	0x00000ef0


	//   ....[14]....
        /*0168*/ 	.word	0x00001010


	//   ....[15]....
        /*016c*/ 	.word	0x00001030


	//   ....[16]....
        /*0170*/ 	.word	0x00001060


	//   ....[17]....
        /*0174*/ 	.word	0x000010c0


	//   ....[18]....
        /*0178*/ 	.word	0x00001100


	//   ....[19]....
        /*017c*/ 	.word	0x00001110


	//   ....[20]....
        /*0180*/ 	.word	0x00001130


	//   ....[21]....
        /*0184*/ 	.word	0x00001190


	//   ....[22]....
        /*0188*/ 	.word	0x000011c0


	//   ....[23]....
        /*018c*/ 	.word	0x000011d0


	//   ....[24]....
        /*0190*/ 	.word	0x00001200


	//----- nvinfo : EIATTR_VRC_CTA_INIT_COUNT
	.align		4
.L_7403:
        /*0194*/ 	.byte	0x02, 0x4a
	.zero		1
	.zero		1


	//----- nvinfo : EIATTR_EXIT_INSTR_OFFSETS
	.align		4
        /*0198*/ 	.byte	0x04, 0x1c
        /*019a*/ 	.short	(.L_7405 - .L_7404)


	//   ....[0]....
.L_7404:
        /*019c*/ 	.word	0x00000080


	//   ....[1]....
        /*01a0*/ 	.word	0x000016d0


	//   ....[2]....
        /*01a4*/ 	.word	0x000016f0


	//   ....[3]....
        /*01a8*/ 	.word	0x00001b60


	//   ....[4]....
        /*01ac*/ 	.word	0x00001d80


	//   ....[5]....
        /*01b0*/ 	.word	0x00001ee0


	//   ....[6]....
        /*01b4*/ 	.word	0x00001fb0


	//----- nvinfo : EIATTR_MAX_THREADS
	.align		4
.L_7405:
        /*01b8*/ 	.byte	0x04, 0x05
        /*01ba*/ 	.short	(.L_7407 - .L_7406)
.L_7406:
        /*01bc*/ 	.word	0x00000080
        /*01c0*/ 	.word	0x00000001
        /*01c4*/ 	.word	0x00000001


	//----- nvinfo : EIATTR_CRS_STACK_SIZE
	.align		4
.L_7407:
        /*01c8*/ 	.byte	0x04, 0x1e
        /*01ca*/ 	.short	(.L_7409 - .L_7408)
.L_7408:
        /*01cc*/ 	.word	0x00000000


	//----- nvinfo : EIATTR_CBANK_PARAM_SIZE
	.align		4
.L_7409:
        /*01d0*/ 	.byte	0x03, 0x19
        /*01d2*/ 	.short	0x0048


	//----- nvinfo : EIATTR_PARAM_CBANK
	.align		4
        /*01d4*/ 	.byte	0x04, 0x0a
        /*01d6*/ 	.short	(.L_7411 - .L_7410)
	.align		4
.L_7410:
        /*01d8*/ 	.word	index@(.nv.constant0._ZN4vllm3moe10topkGatingILi10ELi320ELi4ELi4ELi32Ej13__nv_bfloat16LNS0_11ScoringFuncE0EEEvPKT5_PKbPfiPT4_PiiiibPKf)
        /*01dc*/ 	.short	0x0380
        /*01de*/ 	.short	0x0048


	//----- nvinfo : EIATTR_SW_WAR
	.align		4
.L_7411:
        /*01e0*/ 	.byte	0x04, 0x36
        /*01e2*/ 	.short	(.L_7413 - .L_7412)
.L_7412:
        /*01e4*/ 	.word	0x00000008
.L_7413:


//--------------------- .nv.info._ZN4vllm3moe10topkGatingILi6ELi192ELi4ELi4ELi32Ej13__nv_bfloat16LNS0_11ScoringFuncE0EEEvPKT5_PKbPfiPT4_PiiiibPKf --------------------------
	.section	.nv.info._ZN4vllm3moe10topkGatingILi6ELi192ELi4ELi4ELi32Ej13__nv_bfloat16LNS0_11ScoringFuncE0EEEvPKT5_PKbPfiPT4_PiiiibPKf,"",@"SHT_CUDA_INFO"
	.sectionflags	@""
	.align	4


	//----- nvinfo : EIATTR_CUDA_API_VERSION
	.align		4
        /*0000*/ 	.byte	0x04, 0x37
        /*0002*/ 	.short	(.L_7415 - .L_7414)
.L_7414:
        /*0004*/ 	.word	0x00000082


	//----- nvinfo : EIATTR_KPARAM_INFO
	.align		4
.L_7415:
        /*0008*/ 	.byte	0x04, 0x17
        /*000a*/ 	.short	(.L_7417 - .L_7416)
.L_7416:
        /*000c*/ 	.word	0x00000000
        /*0010*/ 	.short	0x000a
        /*0012*/ 	.short	0x0040
        /*0014*/ 	.byte	0x00, 0xf5, 0x21, 0x00


	//----- nvinfo : EIATTR_KPARAM_INFO
	.align		4
.L_7417:
        /*0018*/ 	.byte	0x04, 0x17
        /*001a*/ 	.short	(.L_7419 - .L_7418)
.L_7418:
        /*001c*/ 	.word	0x00000000
        /*0020*/ 	.short	0x0009
        /*0022*/ 	.short	0x003c
        /*0024*/ 	.byte	0x00, 0xf0, 0x05, 0x00


	//----- nvinfo : EIATTR_KPARAM_INFO
	.align		4
.L_7419:
        /*0028*/ 	.byte	0x04, 0x17
        /*002a*/ 	.short	(.L_7421 - .L_7420)
.L_7420:
        /*002c*/ 	.word	0x00000000
        /*0030*/ 	.short	0x0008
        /*0032*/ 	.short	0x0038
        /*0034*/ 	.byte	0x00, 0xf0, 0x11, 0x00


	//----- nvinfo : EIATTR_KPARAM_INFO
	.align		4
.L_7421:
        /*0038*/ 	.byte	0x04, 0x17
        /*003a*/ 	.short	(.L_7423 - .L_7422)
.L_7422:
        /*003c*/ 	.word	0x00000000
        /*0040*/ 	.short	0x0007
        /*0042*/ 	.short	0x0034
        /*0044*/ 	.byte	0x00, 0xf0, 0x11, 0x00


	//----- nvinfo : EIATTR_KPARAM_INFO
	.align		4
.L_7423:
        /*0048*/ 	.byte	0x04, 0x17
        /*004a*/ 	.short	(.L_7425 - .L_7424)
.L_7424:
        /*004c*/ 	.word	0x00000000
        /*0050*/ 	.short	0x0006
        /*0052*/ 	.short	0x0030
        /*0054*/ 	.byte	0x00, 0xf0, 0x11, 0x00


	//----- nvinfo : EIATTR_KPARAM_INFO
	.align		4
.L_7425:
        /*0058*/ 	.byte	0x04, 0x17
        /*005a*/ 	.short	(.L_7427 - .L_7426)
.L_7426:
        /*005c*/ 	.word	0x00000000
        /*0060*/ 	.short	0x0005
        /*0062*/ 	.short	0x0028
        /*0064*/ 	.byte	0x00, 0xf5, 0x21, 0x00


	//----- nvinfo : EIATTR_KPARAM_INFO
	.align		4
.L_7427:
        /*0068*/ 	.byte	0x04, 0x17
        /*006a*/ 	.short	(.L_7429 - .L_7428)
.L_7428:
        /*006c*/ 	.word	0x00000000
        /*0070*/ 	.short	0x0004
        /*0072*/ 	.short	0x0020
        /*0074*/ 	.byte	0x00, 0xf5, 0x21, 0x00


	//----- nvinfo : EIATTR_KPARAM_INFO
	.align		4
.L_7429:
        /*0078*/ 	.byte	0x04, 0x17
        /*007a*/ 	.short	(.L_7431 - .L_7430)
.L_7430:
        /*007c*/ 	.word	0x00000000
        /*0080*/ 	.short	0x0003
        /*0082*/ 	.short	0x0018
        /*0084*/ 	.byte	0x00, 0xf0, 0x11, 0x00


	//----- nvinfo : EIATTR_KPARAM_INFO
	.align		4
.L_7431:
        /*0088*/ 	.byte	0x04, 0x17
        /*008a*/ 	.short	(.L_7433 - .L_7432)
.L_7432:
        /*008c*/ 	.word	0x00000000
        /*0090*/ 	.short	0x0002
        /*0092*/ 	.short	0x0010
        /*0094*/ 	.byte	0x00, 0xf5, 0x21, 0x00


	//----- nvinfo : EIATTR_KPARAM_INFO
	.align		4
.L_7433:
        /*0098*/ 	.byte	0x04, 0x17
        /*009a*/ 	.short	(.L_7435 - .L_7434)
.L_7434:
        /*009c*/ 	.word	0x00000000
        /*00a0*/ 	.short	0x0001
        /*00a2*/ 	.short	0x0008
        /*00a4*/ 	.byte	0x00, 0xf5, 0x21, 0x00


	//----- nvinfo : EIATTR_KPARAM_INFO
	.align		4
.L_7435:
        /*00a8*/ 	.byte	0x04, 0x17
        /*00aa*/ 	.short	(.L_7437 - .L_7436)
.L_7436:
        /*00ac*/ 	.word	0x00000000
        /*00b0*/ 	.short	0x0000
        /*00b2*/ 	.short	0x0000
        /*00b4*/ 	.byte	0x00, 0xf5, 0x21, 0x00


	//----- nvinfo : EIATTR_SPARSE_MMA_MASK
	.align		4
.L_7437:
        /*00b8*/ 	.byte	0x03, 0x50
        /*00ba*/ 	.short	0x0000


	//----- nvinfo : EIATTR_MAXREG_COUNT
	.align		4
        /*00bc*/ 	.byte	0x03, 0x1b
        /*00be*/ 	.short	0x00ff


	//----- nvinfo : EIATTR_MERCURY_ISA_VERSION
	.align		4
        /*00c0*/ 	.byte	0x03, 0x5f
        /*00c2*/ 	.short	0x0101


	//----- nvinfo : EIATTR_COOP_GROUP_MASK_REGIDS
	.align		4
        /*00c4*/ 	.byte	0x04, 0x29
        /*00c6*/ 	.short	(.L_7439 - .L_7438)


	//   ....[0]....
.L_7438:
        /*00c8*/ 	.word	0xffffffff


	//   ....[1]....
        /*00cc*/ 	.word	0xffffffff


	//   ....[2]....
        /*00d0*/ 	.word	0xffffffff


	//   ....[3]....
        /*00d4*/ 	.word	0xffffffff


	//   ....[4]....
        /*00d8*/ 	.word	0xffffffff


	//   ....[5]....
        /*00dc*/ 	.word	0xffffffff


	//   ....[6]....
        /*00e0*/ 	.word	0xffffffff


	//   ....[7]....
        /*00e4*/ 	.word	0xffffffff


	//   ....[8]....
        /*00e8*/ 	.word	0xffffffff


	//   ....[9]....
        /*00ec*/ 	.word	0xffffffff


	//   ....[10]....
        /*00f0*/ 	.word	0xffffffff


	//   ....[11]....
        /*00f4*/ 	.word	0xffffffff


	//   ....[12]....
        /*00f8*/ 	.word	0xffffffff


	//   ....[13]....
        /*00fc*/ 	.word	0xffffffff


	//   ....[14]....
        /*0100*/ 	.word	0xffffffff


	//   ....[15]....
        /*0104*/ 	.word	0xffffffff


	//   ....[16]....
        /*0108*/ 	.word	0xffffffff


	//   ....[17]....
        /*010c*/ 	.word	0xffffffff


	//   ....[18]....
        /*0110*/ 	.word	0xffffffff


	//   ....[19]....
        /*0114*/ 	.word	0xffffffff


	//   ....[20]....
        /*0118*/ 	.word	0xffffffff


	//   ....[21]....
        /*011c*/ 	.word	0xffffffff


	//   ....[22]....
        /*0120*/ 	.word	0xffffffff


	//   ....[23]....
        /*0124*/ 	.word	0xffffffff


	//   ....[24]....
        /*0128*/ 	.word	0xffffffff


	//----- nvinfo : EIATTR_COOP_GROUP_INSTR_OFFSETS
	.align		4
.L_7439:
        /*012c*/ 	.byte	0x04, 0x28
        /*012e*/ 	.short	(.L_7441 - .L_7440)


	//   ....[0]....
.L_7440:
        /*0130*/ 	.word	0x000002a0


	//   ....[1]....
        /*0134*/ 	.word	0x000002d0


	//   ....[2]....
        /*0138*/ 	.word	0x000002f0


	//   ....[3]....
        /*013c*/ 	.word	0x00000390


	//   ....[4]....
        /*0140*/ 	.word	0x000003b0


	//   ....[5]....
        /*0144*/ 	.word	0x00000550


	//   ....[6]....
        /*0148*/ 	.word	0x00000570


	//   ....[7]....
        /*014c*/ 	.word	0x00000590


	//   ....[8]....
        /*0150*/ 	.word	0x000005b0


	//   ....[9]....
        /*0154*/ 	.word	0x000005d0


	//   ....[10]....
        /*0158*/ 	.word	0x000009e0


	//   ....[11]....
        /*015c*/ 	.word	0x00000a20


	//   ....[12]....
        /*0160*/ 	.word	0x00000aa0


	//   ....[13]....
        /*0164*/ 	.word	0x00000ac0


	//   ....[14]....
        /*0168*/ 	.word	0x00000b20


	//   ....[15]....
        /*016c*/ 	.word	0x00000b90


	//   ....[16]....
        /*0170*/ 	.word	0x00000bb0


	//   ....[17]....
        /*0174*/ 	.word	0x00000bc0


	//   ....[18]....
        /*0178*/ 	.word	0x00000bf0


	//   ....[19]....
        /*017c*/ 	.word	0x00000c50


	//   ....[20]....
        /*0180*/ 	.word	0x00000c70


	//   ....[21]....
        /*0184*/ 	.word	0x00000c80


	//   ....[22]....
        /*0188*/ 	.word	0x00000cf0


	//   ....[23]....
        /*018c*/ 	.word	0x00000d10


	//   ....[24]....
        /*0190*/ 	.word	0x00000d20


	//----- nvinfo : EIATTR_VRC_CTA_INIT_COUNT
	.align		4
.L_7441:
        /*0194*/ 	.byte	0x02, 0x4a
	.zero		1
	.zero		1


	//----- nvinfo : EIATTR_EXIT_INSTR_OFFSETS
	.align		4
        /*0198*/ 	.byte	0x04, 0x1c
        /*019a*/ 	.short	(.L_7443 - .L_7442)


	//   ....[0]....
.L_7442:
        /*019c*/ 	.word	0x00000080


	//   ....[1]....
        /*01a0*/ 	.word	0x00001170


	//   ....[2]....
        /*01a4*/ 	.word	0x00001190


	//   ....[3]....
        /*01a8*/ 	.word	0x00001600


	//   ....[4]....
        /*01ac*/ 	.word	0x00001820


	//   ....[5]....
        /*01b0*/ 	.word	0x00001980


	//   ....[6]....
        /*01b4*/ 	.word	0x00001a50


	//----- nvinfo : EIATTR_MAX_THREADS
	.align		4
.L_7443:
        /*01b8*/ 	.byte	0x04, 0x05
        /*01ba*/ 	.short	(.L_7445 - .L_7444)
.L_7444:
        /*01bc*/ 	.word	0x00000080
        /*01c0*/ 	.word	0x00000001
        /*01c4*/ 	.word	0x00000001


	//----- nvinfo : EIATTR_CRS_STACK_SIZE
	.align		4
.L_7445:
        /*01c8*/ 	.byte	0x04, 0x1e
        /*01ca*/ 	.short	(.L_7447 - .L_7446)
.L_7446:
        /*01cc*/ 	.word	0x00000000


	//----- nvinfo : EIATTR_CBANK_PARAM_SIZE
	.align		4
.L_7447:
        /*01d0*/ 	.byte	0x03, 0x19
        /*01d2*/ 	.short	0x0048


	//----- nvinfo : EIATTR_PARAM_CBANK
	.align		4
        /*01d4*/ 	.byte	0x04, 0x0a
        /*01d6*/ 	.short	(.L_7449 - .L_7448)
	.align		4
.L_7448:
        /*01d8*/ 	.word	index@(.nv.constant0._ZN4vllm3moe10topkGatingILi6ELi192ELi4ELi4ELi32Ej13__nv_bfloat16LNS0_11ScoringFuncE0EEEvPKT5_PKbPfiPT4_PiiiibPKf)
        /*01dc*/ 	.short	0x0380
        /*01de*/ 	.short	0x0048


	//----- nvinfo : EIATTR_SW_WAR
	.align		4
.L_7449:
        /*01e0*/ 	.byte	0x04, 0x36
        /*01e2*/ 	.short	(.L_7451 - .L_7450)
.L_7450:
        /*01e4*/ 	.word	0x00000008
.L_7451:


//--------------------- .nv.info._ZN4vllm3moe10topkGatingILi16ELi512ELi4ELi16ELi32Ej13__nv_bfloat16LNS0_11ScoringFuncE0EEEvPKT5_PKbPfiPT4_PiiiibPKf --------------------------
	.section	.nv.info._ZN4vllm3moe10topkGatingILi16ELi512ELi4ELi16ELi32Ej13__nv_bfloat16LNS0_11ScoringFuncE0EEEvPKT5_PKbPfiPT4_PiiiibPKf,"",@"SHT_CUDA_INFO"
	.sectionflags	@""
	.align	4


	//----- nvinfo : EIATTR_CUDA_API_VERSION
	.align		4
        /*0000*/ 	.byte	0x04, 0x37
        /*0002*/ 	.short	(.L_7453 - .L_7452)
.L_7452:
        /*0004*/ 	.word	0x00000082


	//----- nvinfo : EIATTR_KPARAM_INFO
	.align		4
.L_7453:
        /*0008*/ 	.byte	0x04, 0x17
        /*000a*/ 	.short	(.L_7455 - .L_7454)
.L_7454:
        /*000c*/ 	.word	0x00000000
        /*0010*/ 	.short	0x000a
        /*0012*/ 	.short	0x0040
        /*0014*/ 	.byte	0x00, 0xf5, 0x21, 0x00


	//----- nvinfo : EIATTR_KPARAM_INFO
	.align		4
.L_7455:
        /*0018*/ 	.byte	0x04, 0x17
        /*001a*/ 	.short	(.L_7457 - .L_7456)
.L_7456:
        /*001c*/ 	.word	0x00000000
        /*0020*/ 	.short	0x0009
        /*0022*/ 	.short	0x003c
        /*0024*/ 	.byte	0x00, 0xf0, 0x05, 0x00


	//----- nvinfo : EIATTR_KPARAM_INFO
	.align		4
.L_7457:
        /*0028*/ 	.byte	0x04, 0x17
        /*002a*/ 	.short	(.L_7459 - .L_7458)
.L_7458:
        /*002c*/ 	.word	0x00000000
        /*0030*/ 	.short	0x0008
        /*0032*/ 	.short	0x0038
        /*0034*/ 	.byte	0x00, 0xf0, 0x11, 0x00


	//----- nvinfo : EIATTR_KPARAM_INFO
	.align		4
.L_7459:
        /*0038*/ 	.byte	0x04, 0x17
        /*003a*/ 	.short	(.L_7461 - .L_7460)
.L_7460:
        /*003c*/ 	.word	0x00000000
        /*0040*/ 	.short	0x0007
        /*0042*/ 	.short	0x0034
        /*0044*/ 	.byte	0x00, 0xf0, 0x11, 0x00


	//----- nvinfo : EIATTR_KPARAM_INFO
	.align		4
.L_7461:
        /*0048*/ 	.byte	0x04, 0x17
        /*004a*/ 	.short	(.L_7463 - .L_7462)
.L_7462:
        /*004c*/ 	.word	0x00000000
        /*0050*/ 	.short	0x0006
        /*0052*/ 	.short	0x0030
        /*0054*/ 	.byte	0x00, 0xf0, 0x11, 0x00


	//----- nvinfo : EIATTR_KPARAM_INFO
	.align		4
.L_7463:
        /*0058*/ 	.byte	0x04, 0x17
        /*005a*/ 	.short	(.L_7465 - .L_7464)
.L_7464:
        /*005c*/ 	.word	0x00000000
        /*0060*/ 	.short	0x0005
        /*0062*/ 	.short	0x0028
        /*0064*/ 	.byte	0x00, 0xf5, 0x21, 0x00


	//----- nvinfo : EIATTR_KPARAM_INFO
	.align		4
.L_7465:
        /*0068*/ 	.byte	0x04, 0x17
        /*006a*/ 	.short	(.L_7467 - .L_7466)
.L_7466:
        /*006c*/ 	.word	0x00000000
        /*0070*/ 	.short	0x0004
        /*0072*/ 	.short	0x0020
        /*0074*/ 	.byte	0x00, 0xf5, 0x21, 0x00


	//----- nvinfo : EIATTR_KPARAM_INFO
	.align		4
.L_7467:
        /*0078*/ 	.byte	0x04, 0x17
        /*007a*/ 	.short	(.L_7469 - .L_7468)
.L_7468:
        /*007c*/ 	.word	0x00000000
        /*0080*/ 	.short	0x0003
        /*0082*/ 	.short	0x0018
        /*0084*/ 	.byte	0x00, 0xf0, 0x11, 0x00


	//----- nvinfo : EIATTR_KPARAM_INFO
	.align		4
.L_7469:
        /*0088*/ 	.byte	0x04, 0x17
        /*008a*/ 	.short	(.L_7471 - .L_7470)
.L_7470:
        /*008c*/ 	.word	0x00000000
        /*0090*/ 	.short	0x0002
        /*0092*/ 	.short	0x0010
        /*0094*/ 	.byte	0x00, 0xf5, 0x21, 0x00


	//----- nvinfo : EIATTR_KPARAM_INFO
	.align		4
.L_7471:
        /*0098*/ 	.byte	0x04, 0x17
        /*009a*/ 	.short	(.L_7473 - .L_7472)
.L_7472:
        /*009c*/ 	.word	0x00000000
        /*00a0*/ 	.short	0x0001
        /*00a2*/ 	.short	0x0008
        /*00a4*/ 	.byte	0x00, 0xf5, 0x21, 0x00


	//----- nvinfo : EIATTR_KPARAM_INFO
	.align		4
.L_7473:
        /*00a8*/ 	.byte	0x04, 0x17
        /*00aa*/ 	.short	(.L_7475 - .L_7474)
.L_7474:
        /*00ac*/ 	.word	0x00000000
        /*00b0*/ 	.short	0x0000
        /*00b2*/ 	.short	0x0000
        /*00b4*/ 	.byte	0x00, 0xf5, 0x21, 0x00


	//----- nvinfo : EIATTR_SPARSE_MMA_MASK
	.align		4
.L_7475:
        /*00b8*/ 	.byte	0x03, 0x50
        /*00ba*/ 	.short	0x0000


	//----- nvinfo : EIATTR_MAXREG_COUNT
	.align		4
        /*00bc*/ 	.byte	0x03, 0x1b
        /*00be*/ 	.short	0x00ff


	//----- nvinfo : EIATTR_MERCURY_ISA_VERSION
	.align		4
        /*00c0*/ 	.byte	0x03, 0x5f
        /*00c2*/ 	.short	0x0101


	//----- nvinfo : EIATTR_COOP_GROUP_MASK_REGIDS
	.align		4
        /*00c4*/ 	.byte	0x04, 0x29
        /*00c6*/ 	.short	(.L_7477 - .L_7476)


	//   ....[0]....
.L_7476:
        /*00c8*/ 	.word	0xffffffff


	//   ....[1]....
        /*00cc*/ 	.word	0xffffffff


	//   ....[2]....
        /*00d0*/ 	.word	0xffffffff


	//   ....[3]....
        /*00d4*/ 	.word	0xffffffff


	//   ....[4]....
        /*00d8*/ 	.word	0xffffffff


	//   ....[5]....
        /*00dc*/ 	.word	0xffffffff


	//   ....[6]....
        /*00e0*/ 	.word	0xffffffff


	//   ....[7]....
        /*00e4*/ 	.word	0xffffffff


	//   ....[8]....
        /*00e8*/ 	.word	0xffffffff


	//   ....[9]....
        /*00ec*/ 	.word	0xffffffff


	//   ....[10]....
        /*00f0*/ 	.word	0xffffffff


	//   ....[11]....
        /*00f4*/ 	.word	0xffffffff


	//   ....[12]....
        /*00f8*/ 	.word	0xffffffff


	//   ....[13]....
        /*00fc*/ 	.word	0xffffffff


	//   ....[14]....
        /*0100*/ 	.word	0xffffffff


	//   ....[15]....
        /*0104*/ 	.word	0xffffffff


	//   ....[16]....
        /*0108*/ 	.word	0xffffffff


	//   ....[17]....
        /*010c*/ 	.word	0xffffffff


	//   ....[18]....
        /*0110*/ 	.word	0xffffffff


	//   ....[19]....
        /*0114*/ 	.word	0xffffffff


	//   ....[20]....
        /*0118*/ 	.word	0xffffffff


	//   ....[21]....
        /*011c*/ 	.word	0xffffffff


	//   ....[22]....
        /*0120*/ 	.word	0xffffffff


	//   ....[23]....
        /*0124*/ 	.word	0xffffffff


	//   ....[24]....
        /*0128*/ 	.word	0xffffffff


	//----- nvinfo : EIATTR_COOP_GROUP_INSTR_OFFSETS
	.align		4
.L_7477:
        /*012c*/ 	.byte	0x04, 0x28
        /*012e*/ 	.short	(.L_7479 - .L_7478)


	//   ....[0]....
.L_7478:
        /*0130*/ 	.word	0x00000380


	//   ....[1]....
        /*0134*/ 	.word	0x000003a0


	//   ....[2]....
        /*0138*/ 	.word	0x000003c0


	//   ....[3]....
        /*013c*/ 	.word	0x00000400


	//   ....[4]....
        /*0140*/ 	.word	0x00000460


	//   ....[5]....
        /*0144*/ 	.word	0x00000880


	//   ....[6]....
        /*0148*/ 	.word	0x000008a0


	//   ....[7]....
        /*014c*/ 	.word	0x000008c0


	//   ....[8]....
        /*0150*/ 	.word	0x000008e0


	//   ....[9]....
        /*0154*/ 	.word	0x00000900


	//   ....[10]....
        /*0158*/ 	.word	0x000013c0


	//   ....[11]....
        /*015c*/ 	.word	0x00001400


	//   ....[12]....
        /*0160*/ 	.word	0x000014c0


	//   ....[13]....
        /*0164*/ 	.word	0x00001540


	//   ....[14]....
        /*0168*/ 	.word	0x00001660


	//   ....[15]....
        /*016c*/ 	.word	0x00001670


	//   ....[16]....
        /*0170*/ 	.word	0x00001680


	//   ....[17]....
        /*0174*/ 	.word	0x000016c0


	//   ....[18]....
        /*0178*/ 	.word	0x00001720


	//   ....[19]....
        /*017c*/ 	.word	0x00001740


	//   ....[20]....
        /*0180*/ 	.word	0x00001750


	//   ....[21]....
        /*0184*/ 	.word	0x00001790


	//   ....[22]....
        /*0188*/ 	.word	0x000017e0


	//   ....[23]....
        /*018c*/ 	.word	0x000017f0


	//   ....[24]....
        /*0190*/ 	.word	0x00001820


	//----- nvinfo : EIATTR_VRC_CTA_INIT_COUNT
	.align		4
.L_7479:
        /*0194*/ 	.byte	0x02, 0x4a
	.zero		1
	.zero		1


	//----- nvinfo : EIATTR_EXIT_INSTR_OFFSETS
	.align		4
        /*0198*/ 	.byte	0x04, 0x1c
        /*019a*/ 	.short	(.L_7481 - .L_7480)


	//   ....[0]....
.L_7480:
        /*019c*/ 	.word	0x00000080


	//   ....[1]....
        /*01a0*/ 	.word	0x00001db0


	//   ....[2]....
        /*01a4*/ 	.word	0x00001dd0


	//   ....[3]....
        /*01a8*/ 	.word	0x00002240


	//   ....[4]....
        /*01ac*/ 	.word	0x00002460


	//   ....[5]....
        /*01b0*/ 	.word	0x000025c0


	//   ....[6]....
        /*01b4*/ 	.word	0x00002690


	//----- nvinfo : EIATTR_MAX_THREADS
	.align		4
.L_7481:
        /*01b8*/ 	.byte	0x04, 0x05
        /*01ba*/ 	.short	(.L_7483 - .L_7482)
.L_7482:
        /*01bc*/ 	.word	0x00000080
        /*01c0*/ 	.word	0x00000001
        /*01c4*/ 	.word	0x00000001


	//----- nvinfo : EIATTR_CRS_STACK_SIZE
	.align		4
.L_7483:
        /*01c8*/ 	.byte	0x04, 0x1e
        /*01ca*/ 	.short	(.L_7485 - .L_7484)
.L_7484:
        /*01cc*/ 	.word	0x00000000


	//----- nvinfo : EIATTR_CBANK_PARAM_SIZE
	.align		4
.L_7485:
        /*01d0*/ 	.byte	0x03, 0x19
        /*01d2*/ 	.short	0x0048


	//----- nvinfo : EIATTR_PARAM_CBANK
	.align		4
        /*01d4*/ 	.byte	0x04, 0x0a
        /*01d6*/ 	.short	(.L_7487 - .L_7486)
	.align		4
.L_7486:
        /*01d8*/ 	.word	index@(.nv.constant0._ZN4vllm3moe10topkGatingILi16ELi512ELi4ELi16ELi32Ej13__nv_bfloat16LNS0_11ScoringFuncE0EEEvPKT5_PKbPfiPT4_PiiiibPKf)
        /*01dc*/ 	.short	0x0380
        /*01de*/ 	.short	0x0048


	//----- nvinfo : EIATTR_SW_WAR
	.align		4
.L_7487:
        /*01e0*/ 	.byte	0x04, 0x36
        /*01e2*/ 	.short	(.L_7489 - .L_7488)
.L_7488:
        /*01e4*/ 	.word	0x00000008
.L_7489:


//--------------------- .nv.info._ZN4vllm3moe10topkGatingILi8ELi256ELi4ELi16ELi32Ej13__nv_bfloat16LNS0_11ScoringFuncE0EEEvPKT5_PKbPfiPT4_PiiiibPKf --------------------------
	.section	.nv.info._ZN4vllm3moe10topkGatingILi8ELi256ELi4ELi16ELi32Ej13__nv_bfloat16LNS0_11ScoringFuncE0EEEvPKT5_PKbPfiPT4_PiiiibPKf,"",@"SHT_CUDA_INFO"
	.sectionflags	@""
	.align	4


	//----- nvinfo : EIATTR_CUDA_API_VERSION
	.align		4
        /*0000*/ 	.byte	0x04, 0x37
        /*0002*/ 	.short	(.L_7491 - .L_7490)
.L_7490:
        /*0004*/ 	.word	0x00000082


	//----- nvinfo : EIATTR_KPARAM_INFO
	.align		4
.L_7491:
        /*0008*/ 	.byte	0x04, 0x17
        /*000a*/ 	.short	(.L_7493 - .L_7492)
.L_7492:
        /*000c*/ 	.word	0x00000000
        /*0010*/ 	.short	0x000a
        /*0012*/ 	.short	0x0040
        /*0014*/ 	.byte	0x00, 0xf5, 0x21, 0x00


	//----- nvinfo : EIATTR_KPARAM_INFO
	.align		4
.L_7493:
        /*0018*/ 	.byte	0x04, 0x17
        /*001a*/ 	.short	(.L_7495 - .L_7494)
.L_7494:
        /*001c*/ 	.word	0x00000000
        /*0020*/ 	.short	0x0009
        /*0022*/ 	.short	0x003c
        /*0024*/ 	.byte	0x00, 0xf0, 0x05, 0x00


	//----- nvinfo : EIATTR_KPARAM_INFO
	.align		4
.L_7495:
        /*0028*/ 	.byte	0x04, 0x17
        /*002a*/ 	.short	(.L_7497 - .L_7496)
.L_7496:
        /*002c*/ 	.word	0x00000000
        /*0030*/ 	.short	0x0008
        /*0032*/ 	.short	0x0038
        /*0034*/ 	.byte	0x00, 0xf0, 0x11, 0x00


	//----- nvinfo : EIATTR_KPARAM_INFO
	.align		4
.L_7497:
        /*0038*/ 	.byte	0x04, 0x17
        /*003a*/ 	.short	(.L_7499 - .L_7498)
.L_7498:
        /*003c*/ 	.word	0x00000000
        /*0040*/ 	.short	0x0007
        /*0042*/ 	.short	0x0034
        /*0044*/ 	.byte	0x00, 0xf0, 0x11, 0x00


	//----- nvinfo : EIATTR_KPARAM_INFO
	.align		4
.L_7499:
        /*0048*/ 	.byte	0x04, 0x17
        /*004a*/ 	.short	(.L_7501 - .L_7500)
.L_7500:
        /*004c*/ 	.word	0x00000000
        /*0050*/ 	.short	0x0006
        /*0052*/ 	.short	0x0030
        /*0054*/ 	.byte	0x00, 0xf0, 0x11, 0x00


	//----- nvinfo : EIATTR_KPARAM_INFO
	.align		4
.L_7501:
        /*0058*/ 	.byte	0x04, 0x17
        /*005a*/ 	.short	(.L_7503 - .L_7502)
.L_7502:
        /*005c*/ 	.word	0x00000000
        /*0060*/ 	.short	0x0005
        /*0062*/ 	.short	0x0028
        /*0064*/ 	.byte	0x00, 0xf5, 0x21, 0x00


	//----- nvinfo : EIATTR_KPARAM_INFO
	.align		4
.L_7503:
        /*0068*/ 	.byte	0x04, 0x17
        /*006a*/ 	.short	(.L_7505 - .L_7504)
.L_7504:
        /*006c*/ 	.word	0x00000000
        /*0070*/ 	.short	0x0004
        /*0072*/ 	.short	0x0020
        /*0074*/ 	.byte	0x00, 0xf5, 0x21, 0x00


	//----- nvinfo : EIATTR_KPARAM_INFO
	.align		4
.L_7505:
        /*0078*/ 	.byte	0x04, 0x17
        /*007a*/ 	.short	(.L_7507 - .L_7506)
.L_7506:
        /*007c*/ 	.word	0x00000000
        /*0080*/ 	.short	0x0003
        /*0082*/ 	.short	0x0018
        /*0084*/ 	.byte	0x00, 0xf0, 0x11, 0x00


	//----- nvinfo : EIATTR_KPARAM_INFO
	.align		4
.L_7507:
        /*0088*/ 	.byte	0x04, 0x17
        /*008a*/ 	.short	(.L_7509 - .L_7508)
.L_7508:
        /*008c*/ 	.word	0x00000000
        /*0090*/ 	.short	0x0002
        /*0092*/ 	.short	0x0010
        /*0094*/ 	.byte	0x00, 0xf5, 0x21, 0x00


	//----- nvinfo : EIATTR_KPARAM_INFO
	.align		4
.L_7509:
        /*0098*/ 	.byte	0x04, 0x17
        /*009a*/ 	.short	(.L_7511 - .L_7510)
.L_7510:
        /*009c*/ 	.word	0x00000000
        /*00a0*/ 	.short	0x0001
        /*00a2*/ 	.short	0x0008
        /*00a4*/ 	.byte	0x00, 0xf5, 0x21, 0x00


	//----- nvinfo : EIATTR_KPARAM_INFO
	.align		4
.L_7511:
        /*00a8*/ 	.byte	0x04, 0x17
        /*00aa*/ 	.short	(.L_7513 - .L_7512)
.L_7512:
        /*00ac*/ 	.word	0x00000000
        /*00b0*/ 	.short	0x0000
        /*00b2*/ 	.short	0x0000
        /*00b4*/ 	.byte	0x00, 0xf5, 0x21, 0x00


	//----- nvinfo : EIATTR_SPARSE_MMA_MASK
	.align		4
.L_7513:
        /*00b8*/ 	.byte	0x03, 0x50
        /*00ba*/ 	.short	0x0000


	//----- nvinfo : EIATTR_MAXREG_COUNT
	.align		4
        /*00bc*/ 	.byte	0x03, 0x1b
        /*00be*/ 	.short	0x00ff


	//----- nvinfo : EIATTR_MERCURY_ISA_VERSION
	.align		4
        /*00c0*/ 	.byte	0x03, 0x5f
        /*00c2*/ 	.short	0x0101


	//----- nvinfo : EIATTR_COOP_GROUP_MASK_REGIDS
	.align		4
        /*00c4*/ 	.byte	0x04, 0x29
        /*00c6*/ 	.short	(.L_7515 - .L_7514)


	//   ....[0]....
.L_7514:
        /*00c8*/ 	.word	0xffffffff


	//   ....[1]....
        /*00cc*/ 	.word	0xffffffff


	//   ....[2]....
        /*00d0*/ 	.word	0xffffffff


	//   ....[3]....
        /*00d4*/ 	.word	0xffffffff


	//   ....[4]....
        /*00d8*/ 	.word	0xffffffff


	//   ....[5]....
        /*00dc*/ 	.word	0xffffffff


	//   ....[6]....
        /*00e0*/ 	.word	0xffffffff


	//   ....[7]....
        /*00e4*/ 	.word	0xffffffff


	//   ....[8]....
        /*00e8*/ 	.word	0xffffffff


	//   ....[9]....
        /*00ec*/ 	.word	0xffffffff


	//   ....[10]....
        /*00f0*/ 	.word	0xffffffff


	//   ....[11]....
        /*00f4*/ 	.word	0xffffffff


	//   ....[12]....
        /*00f8*/ 	.word	0xffffffff


	//   ....[13]....
        /*00fc*/ 	.word	0xffffffff


	//   ....[14]....
        /*0100*/ 	.word	0xffffffff


	//   ....[15]....
        /*0104*/ 	.word	0xffffffff


	//   ....[16]....
        /*0108*/ 	.word	0xffffffff


	//   ....[17]....
        /*010c*/ 	.word	0xffffffff


	//   ....[18]....
        /*0110*/ 	.word	0xffffffff


	//   ....[19]....
        /*0114*/ 	.word	0xffffffff


	//   ....[20]....
        /*0118*/ 	.word	0xffffffff


	//   ....[21]....
        /*011c*/ 	.word	0xffffffff


	//   ....[22]....
        /*0120*/ 	.word	0xffffffff


	//   ....[23]....
        /*0124*/ 	.word	0xffffffff


	//   ....[24]....
        /*0128*/ 	.word	0xffffffff


	//----- nvinfo : EIATTR_COOP_GROUP_INSTR_OFFSETS
	.align		4
.L_7515:
        /*012c*/ 	.byte	0x04, 0x28
        /*012e*/ 	.short	(.L_7517 - .L_7516)


	//   ....[0]....
.L_7516:
        /*0130*/ 	.word	0x000002d0


	//   ....[1]....
        /*0134*/ 	.word	0x000002f0


	//   ....[2]....
        /*0138*/ 	.word	0x00000310


	//   ....[3]....
        /*013c*/ 	.word	0x000003b0


	//   ....[4]....
        /*0140*/ 	.word	0x000003f0


	//   ....[5]....
        /*0144*/ 	.word	0x00000610


	//   ....[6]....
        /*0148*/ 	.word	0x00000630


	//   ....[7]....
        /*014c*/ 	.word	0x00000650


	//   ....[8]....
        /*0150*/ 	.word	0x00000670


	//   ....[9]....
        /*0154*/ 	.word	0x00000690


	//   ....[10]....
        /*0158*/ 	.word	0x00000bd0


	//   ....[11]....
        /*015c*/ 	.word	0x00000c10


	//   ....[12]....
        /*0160*/ 	.word	0x00000c40


	//   ....[13]....
        /*0164*/ 	.word	0x00000cb0


	//   ....[14]....
        /*0168*/ 	.word	0x00000cd0


	//   ....[15]....
        /*016c*/ 	.word	0x00000d20


	//   ....[16]....
        /*0170*/ 	.word	0x00000d40


	//   ....[17]....
        /*0174*/ 	.word	0x00000d60


	//   ....[18]....
        /*0178*/ 	.word	0x00000dc0


	//   ....[19]....
        /*017c*/ 	.word	0x00000de0


	//   ....[20]....
        /*0180*/ 	.word	0x00000e00


	//   ....[21]....
        /*0184*/ 	.word	0x00000e70


	//   ....[22]....
        /*0188*/ 	.word	0x00000e80


	//   ....[23]....
        /*018c*/ 	.word	0x00000ec0


	//   ....[24]....
        /*0190*/ 	.word	0x00000ee0


	//----- nvinfo : EIATTR_VRC_CTA_INIT_COUNT
	.align		4
.L_7517:
        /*0194*/ 	.byte	0x02, 0x4a
	.zero		1
	.zero		1


	//----- nvinfo : EIATTR_EXIT_INSTR_OFFSETS
	.align		4
        /*0198*/ 	.byte	0x04, 0x1c
        /*019a*/ 	.short	(.L_7519 - .L_7518)


	//   ....[0]....
.L_7518:
        /*019c*/ 	.word	0x00000080


	//   ....[1]....
        /*01a0*/ 	.word	0x00001350


	//   ....[2]....
        /*01a4*/ 	.word	0x00001370


	//   ....[3]....
        /*01a8*/ 	.word	0x000017e0


	//   ....[4]....
        /*01ac*/ 	.word	0x00001a00


	//   ....[5]....
        /*01b0*/ 	.word	0x00001b60


	//   ....[6]....
        /*01b4*/ 	.word	0x00001c30


	//----- nvinfo : EIATTR_MAX_THREADS
	.align		4
.L_7519:
        /*01b8*/ 	.byte	0x04, 0x05
        /*01ba*/ 	.short	(.L_7521 - .L_7520)
.L_7520:
        /*01bc*/ 	.word	0x00000080
        /*01c0*/ 	.word	0x00000001
        /*01c4*/ 	.word	0x00000001


	//----- nvinfo : EIATTR_CRS_STACK_SIZE
	.align		4
.L_7521:
        /*01c8*/ 	.byte	0x04, 0x1e
        /*01ca*/ 	.short	(.L_7523 - .L_7522)
.L_7522:
        /*01cc*/ 	.word	0x00000000


	//----- nvinfo : EIATTR_CBANK_PARAM_SIZE
	.align		4
.L_7523:
        /*01d0*/ 	.byte	0x03, 0x19
        /*01d2*/ 	.short	0x0048


	//----- nvinfo : EIATTR_PARAM_CBANK
	.align		4
        /*01d4*/ 	.byte	0x04, 0x0a
        /*01d6*/ 	.short	(.L_7525 - .L_7524)
	.align		4
.L_7524:
        /*01d8*/ 	.word	index@(.nv.constant0._ZN4vllm3moe10topkGatingILi8ELi256ELi4ELi16ELi32Ej13__nv_bfloat16LNS0_11ScoringFuncE0EEEvPKT5_PKbPfiPT4_PiiiibPKf)
        /*01dc*/ 	.short	0x0380
        /*01de*/ 	.short	0x0048


	//----- nvinfo : EIATTR_SW_WAR
	.align		4
.L_7525:
        /*01e0*/ 	.byte	0x04, 0x36
        /*01e2*/ 	.short	(.L_7527 - .L_7526)
.L_7526:
        /*01e4*/ 	.word	0x00000008
.L_7527:


//--------------------- .nv.info._ZN4vllm3moe10topkGatingILi8ELi128ELi4ELi16ELi32Ej13__nv_bfloat16LNS0_11ScoringFuncE0EEEvPKT5_PKbPfiPT4_PiiiibPKf --------------------------
	.section	.nv.info._ZN4vllm3moe10topkGatingILi8ELi128ELi4ELi16ELi32Ej13__nv_bfloat16LNS0_11ScoringFuncE0EEEvPKT5_PKbPfiPT4_PiiiibPKf,"",@"SHT_CUDA_INFO"
	.sectionflags	@""
	.align	4


	//----- nvinfo : EIATTR_CUDA_API_VERSION
	.align		4
        /*0000*/ 	.byte	0x04, 0x37
        /*0002*/ 	.short	(.L_7529 - .L_7528)
.L_7528:
        /*0004*/ 	.word	0x00000082


	//----- nvinfo : EIATTR_KPARAM_INFO
	.align		4
.L_7529:
        /*0008*/ 	.byte	0x04, 0x17
        /*000a*/ 	.short	(.L_7531 - .L_7530)
.L_7530:
        /*000c*/ 	.word	0x00000000
        /*0010*/ 	.short	0x000a
        /*0012*/ 	.short	0x0040
        /*0014*/ 	.byte	0x00, 0xf5, 0x21, 0x00


	//----- nvinfo : EIATTR_KPARAM_INFO
	.align		4
.L_7531:
        /*0018*/ 	.byte	0x04, 0x17
        /*001a*/ 	.short	(.L_7533 - .L_7532)
.L_7532:
        /*001c*/ 	.word	0x00000000
        /*0020*/ 	.short	0x0009
        /*0022*/ 	.short	0x003c
        /*0024*/ 	.byte	0x00, 0xf0, 0x05, 0x00


	//----- nvinfo : EIATTR_KPARAM_INFO
	.align		4
.L_7533:
        /*0028*/ 	.byte	0x04, 0x17
        /*002a*/ 	.short	(.L_7535 - .L_7534)
.L_7534:
        /*002c*/ 	.word	0x00000000
        /*0030*/ 	.short	0x0008
        /*0032*/ 	.short	0x0038
        /*0034*/ 	.byte	0x00, 0xf0, 0x11, 0x00


	//----- nvinfo : EIATTR_KPARAM_INFO
	.align		4
.L_7535:
        /*0038*/ 	.byte	0x04, 0x17
        /*003a*/ 	.short	(.L_7537 - .L_7536)
.L_7536:
        /*003c*/ 	.word	0x00000000
        /*0040*/ 	.short	0x0007
        /*0042*/ 	.short	0x0034
        /*0044*/ 	.byte	0x00, 0xf0, 0x11, 0x00


	//----- nvinfo : EIATTR_KPARAM_INFO
	.align		4
.L_7537:
        /*0048*/ 	.byte	0x04, 0x17
        /*004a*/ 	.short	(.L_7539 - .L_7538)
.L_7538:
        /*004c*/ 	.word	0x00000000
        /*0050*/ 	.short	0x0006
        /*0052*/ 	.short	0x0030
        /*0054*/ 	.byte	0x00, 0xf0, 0x11, 0x00


	//----- nvinfo : EIATTR_KPARAM_INFO
	.align		4
.L_7539:
        /*0058*/ 	.byte	0x04, 0x17
        /*005a*/ 	.short	(.L_7541 - .L_7540)
.L_7540:
        /*005c*/ 	.word	0x00000000
        /*0060*/ 	.short	0x0005
        /*0062*/ 	.short	0x0028
        /*0064*/ 	.byte	0x00, 0xf5, 0x21, 0x00


	//----- nvinfo : EIATTR_KPARAM_INFO
	.align		4
.L_7541:
        /*0068*/ 	.byte	0x04, 0x17
        /*006a*/ 	.short	(.L_7543 - .L_7542)
.L_7542:
        /*006c*/ 	.word	0x00000000
        /*0070*/ 	.short	0x0004
        /*0072*/ 	.short	0x0020
        /*0074*/ 	.byte	0x00, 0xf5, 0x21, 0x00


	//----- nvinfo : EIATTR_KPARAM_INFO
	.align		4
.L_7543:
        /*0078*/ 	.byte	0x04, 0x17
        /*007a*/ 	.short	(.L_7545 - .L_7544)
.L_7544:
        /*007c*/ 	.word	0x00000000
        /*0080*/ 	.short	0x0003
        /*0082*/ 	.short	0x0018
        /*0084*/ 	.byte	0x00, 0xf0, 0x11, 0x00


	//----- nvinfo : EIATTR_KPARAM_INFO
	.align		4
.L_7545:
        /*0088*/ 	.byte	0x04, 0x17
        /*008a*/ 	.short	(.L_7547 - .L_7546)
.L_7546:
        /*008c*/ 	.word	0x00000000
        /*0090*/ 	.short	0x0002
        /*0092*/ 	.short	0x0010
        /*0094*/ 	.byte	0x00, 0xf5, 0x21, 0x00


	//----- nvinfo : EIATTR_KPARAM_INFO
	.align		4
.L_7547:
        /*0098*/ 	.byte	0x04, 0x17
        /*009a*/ 	.short	(.L_7549 - .L_7548)
.L_7548:
        /*009c*/ 	.word	0x00000000
        /*00a0*/ 	.short	0x0001
        /*00a2*/ 	.short	0x0008
        /*00a4*/ 	.byte	0x00, 0xf5, 0x21, 0x00


	//----- nvinfo : EIATTR_KPARAM_INFO
	.align		4
.L_7549:
        /*00a8*/ 	.byte	0x04, 0x17
        /*00aa*/ 	.short	(.L_7551 - .L_7550)
.L_7550:
        /*00ac*/ 	.word	0x00000000
        /*00b0*/ 	.short	0x0000
        /*00b2*/ 	.short	0x0000
        /*00b4*/ 	.byte	0x00, 0xf5, 0x21, 0x00


	//----- nvinfo : EIATTR_SPARSE_MMA_MASK
	.align		4
.L_7551:
        /*00b8*/ 	.byte	0x03, 0x50
        /*00ba*/ 	.short	0x0000


	//----- nvinfo : EIATTR_MAXREG_COUNT
	.align		4
        /*00bc*/ 	.byte	0x03, 0x1b
        /*00be*/ 	.short	0x00ff


	//----- nvinfo : EIATTR_MERCURY_ISA_VERSION
	.align		4
        /*00c0*/ 	.byte	0x03, 0x5f
        /*00c2*/ 	.short	0x0101


	//----- nvinfo : EIATTR_COOP_GROUP_MASK_REGIDS
	.align		4
        /*00c4*/ 	.byte	0x04, 0x29
        /*00c6*/ 	.short	(.L_7553 - .L_7552)


	//   ....[0]....
.L_7552:
        /*00c8*/ 	.word	0xffffffff


	//   ....[1]....
        /*00cc*/ 	.word	0xffffffff


	//   ....[2]....
        /*00d0*/ 	.word	0xffffffff


	//   ....[3]....
        /*00d4*/ 	.word	0xffffffff


	//   ....[4]....
        /*00d8*/ 	.word	0xffffffff


	//   ....[5]....
        /*00dc*/ 	.word	0xffffffff


	//   ....[6]....
        /*00e0*/ 	.word	0xffffffff


	//   ....[7]....
        /*00e4*/ 	.word	0xffffffff


	//   ....[8]....
        /*00e8*/ 	.word	0xffffffff


	//   ....[9]....
        /*00ec*/ 	.word	0xffffffff


	//   ....[10]....
        /*00f0*/ 	.word	0xffffffff


	//   ....[11]....
        /*00f4*/ 	.word	0xffffffff


	//   ....[12]....
        /*00f8*/ 	.word	0xffffffff


	//   ....[13]....
        /*00fc*/ 	.word	0xffffffff


	//   ....[14]....
        /*0100*/ 	.word	0xffffffff


	//   ....[15]....
        /*0104*/ 	.word	0xffffffff


	//   ....[16]....
        /*0108*/ 	.word	0xffffffff


	//   ....[17]....
        /*010c*/ 	.word	0xffffffff


	//   ....[18]....
        /*0110*/ 	.word	0xffffffff


	//   ....[19]....
        /*0114*/ 	.word	0xffffffff


	//----- nvinfo : EIATTR_COOP_GROUP_INSTR_OFFSETS
	.align		4
.L_7553:
        /*0118*/ 	.byte	0x04, 0x28
        /*011a*/ 	.short	(.L_7555 - .L_7554)


	//   ....[0]....
.L_7554:
        /*011c*/ 	.word	0x000002e0


	//   ....[1]....
        /*0120*/ 	.word	0x00000360


	//   ....[2]....
        /*0124*/ 	.word	0x000003c0


	//   ....[3]....
        /*0128*/ 	.word	0x000003e0


	//   ....[4]....
        /*012c*/ 	.word	0x00000600


	//   ....[5]....
        /*0130*/ 	.word	0x00000620


	//   ....[6]....
        /*0134*/ 	.word	0x00000640


	//   ....[7]....
        /*0138*/ 	.word	0x00000660


	//   ....[8]....
        /*013c*/ 	.word	0x00000ba0


	//   ....[9]....
        /*0140*/ 	.word	0x00000be0


	//   ....[10]....
        /*0144*/ 	.word	0x00000c10


	//   ....[11]....
        /*0148*/ 	.word	0x00000c80


	//   ....[12]....
        /*014c*/ 	.word	0x00000ca0


	//   ....[13]....
        /*0150*/ 	.word	0x00000cb0


	//   ....[14]....
        /*0154*/ 	.word	0x00000d20


	//   ....[15]....
        /*0158*/ 	.word	0x00000d40


	//   ....[16]....
        /*015c*/ 	.word	0x00000da0


	//   ....[17]....
        /*0160*/ 	.word	0x00000db0


	//   ....[18]....
        /*0164*/ 	.word	0x00000df0


	//   ....[19]....
        /*0168*/ 	.word	0x00000e10


	//----- nvinfo : EIATTR_VRC_CTA_INIT_COUNT
	.align		4
.L_7555:
        /*016c*/ 	.byte	0x02, 0x4a
	.zero		1
	.zero		1


	//----- nvinfo : EIATTR_EXIT_INSTR_OFFSETS
	.align		4
        /*0170*/ 	.byte	0x04, 0x1c
        /*0172*/ 	.short	(.L_7557 - .L_7556)


	//   ....[0]....
.L_7556:
        /*0174*/ 	.word	0x00000090


	//   ....[1]....
        /*0178*/ 	.word	0x00001270


	//   ....[2]....
        /*017c*/ 	.word	0x00001290


	//   ....[3]....
        /*0180*/ 	.word	0x00001700


	//   ....[4]....
        /*0184*/ 	.word	0x00001920


	//   ....[5]....
        /*0188*/ 	.word	0x00001a80


	//   ....[6]....
        /*018c*/ 	.word	0x00001b50


	//----- nvinfo : EIATTR_MAX_THREADS
	.align		4
.L_7557:
        /*0190*/ 	.byte	0x04, 0x05
        /*0192*/ 	.short	(.L_7559 - .L_7558)
.L_7558:
        /*0194*/ 	.word	0x00000080
        /*0198*/ 	.word	0x00000001
        /*019c*/ 	.word	0x00000001


	//----- nvinfo : EIATTR_CRS_STACK_SIZE
	.align		4
.L_7559:
        /*01a0*/ 	.byte	0x04, 0x1e
        /*01a2*/ 	.short	(.L_7561 - .L_7560)
.L_7560:
        /*01a4*/ 	.word	0x00000000


	//----- nvinfo : EIATTR_CBANK_PARAM_SIZE
	.align		4
.L_7561:
        /*01a8*/ 	.byte	0x03, 0x19
        /*01aa*/ 	.short	0x0048


	//----- nvinfo : EIATTR_PARAM_CBANK
	.align		4
        /*01ac*/ 	.byte	0x04, 0x0a
        /*01ae*/ 	.short	(.L_7563 - .L_7562)
	.align		4
.L_7562:
        /*01b0*/ 	.word	index@(.nv.constant0._ZN4vllm3moe10topkGatingILi8ELi128ELi4ELi16ELi32Ej13__nv_bfloat16LNS0_11ScoringFuncE0EEEvPKT5_PKbPfiPT4_PiiiibPKf)
        /*01b4*/ 	.short	0x0380
        /*01b6*/ 	.short	0x0048


	//----- nvinfo : EIATTR_SW_WAR
	.align		4
.L_7563:
        /*01b8*/ 	.byte	0x04, 0x36
        /*01ba*/ 	.short	(.L_7565 - .L_7564)
.L_7564:
        /*01bc*/ 	.word	0x00000008
.L_7565:


//--------------------- .nv.info._ZN4vllm3moe10topkGatingILi8ELi64ELi4ELi16ELi32Ej13__nv_bfloat16LNS0_11ScoringFuncE0EEEvPKT5_PKbPfiPT4_PiiiibPKf --------------------------
	.section	.nv.info._ZN4vllm3moe10topkGatingILi8ELi64ELi4ELi16ELi32Ej13__nv_bfloat16LNS0_11ScoringFuncE0EEEvPKT5_PKbPfiPT4_PiiiibPKf,"",@"SHT_CUDA_INFO"
	.sectionflags	@""
	.align	4


	//----- nvinfo : EIATTR_CUDA_API_VERSION
	.align		4
        /*0000*/ 	.byte	0x04, 0x37
        /*0002*/ 	.short	(.L_7567 - .L_7566)
.L_7566:
        /*0004*/ 	.word	0x00000082


	//----- nvinfo : EIATTR_KPARAM_INFO
	.align		4
.L_7567:
        /*0008*/ 	.byte	0x04, 0x17
        /*000a*/ 	.short	(.L_7569 - .L_7568)
.L_7568:
        /*000c*/ 	.word	0x00000000
        /*0010*/ 	.short	0x000a
        /*0012*/ 	.short	0x0040
        /*0014*/ 	.byte	0x00, 0xf5, 0x21, 0x00


	//----- nvinfo : EIATTR_KPARAM_INFO
	.align		4
.L_7569:
        /*0018*/ 	.byte	0x04, 0x17
        /*001a*/ 	.short	(.L_7571 - .L_7570)
.L_7570:
        /*001c*/ 	.word	0x00000000
        /*0020*/ 	.short	0x0009
        /*0022*/ 	.short	0x003c
        /*0024*/ 	.byte	0x00, 0xf0, 0x05, 0x00


	//----- nvinfo : EIATTR_KPARAM_INFO
	.align		4
.L_7571:
        /*0028*/ 	.byte	0x04, 0x17
        /*002a*/ 	.short	(.L_7573 - .L_7572)
.L_7572:
        /*002c*/ 	.word	0x00000000
        /*0030*/ 	.short	0x0008
        /*0032*/ 	.short	0x0038
        /*0034*/ 	.byte	0x00, 0xf0, 0x11, 0x00


	//----- nvinfo : EIATTR_KPARAM_INFO
	.align		4
.L_7573:
        /*0038*/ 	.byte	0x04, 0x17
        /*003a*/ 	.short	(.L_7575 - .L_7574)
.L_7574:
        /*003c*/ 	.word	0x00000000
        /*0040*/ 	.short	0x0007
        /*0042*/ 	.short	0x0034
        /*0044*/ 	.byte	0x00, 0xf0, 0x11, 0x00


	//----- nvinfo : EIATTR_KPARAM_INFO
	.align		4
.L_7575:
        /*0048*/ 	.byte	0x04, 0x17
        /*004a*/ 	.short	(.L_7577 - .L_7576)
.L_7576:
        /*004c*/ 	.word	0x00000000
        /*0050*/ 	.short	0x0006
        /*0052*/ 	.short	0x0030
        /*0054*/ 	.byte	0x00, 0xf0, 0x11, 0x00


	//----- nvinfo : EIATTR_KPARAM_INFO
	.align		4
.L_7577:
        /*0058*/ 	.byte	0x04, 0x17
        /*005a*/ 	.short	(.L_7579 - .L_7578)
.L_7578:
        /*005c*/ 	.word	0x00000000
        /*0060*/ 	.short	0x0005
        /*0062*/ 	.short	0x0028
        /*0064*/ 	.byte	0x00, 0xf5, 0x21, 0x00


	//----- nvinfo : EIATTR_KPARAM_INFO
	.align		4
.L_7579:
        /*0068*/ 	.byte	0x04, 0x17
        /*006a*/ 	.short	(.L_7581 - .L_7580)
.L_7580:
        /*006c*/ 	.word	0x00000000
        /*0070*/ 	.short	0x0004
        /*0072*/ 	.short	0x0020
        /*0074*/ 	.byte	0x00, 0xf5, 0x21, 0x00


	//----- nvinfo : EIATTR_KPARAM_INFO
	.align		4
.L_7581:
        /*0078*/ 	.byte	0x04, 0x17
        /*007a*/ 	.short	(.L_7583 - .L_7582)
.L_7582:
        /*007c*/ 	.word	0x00000000
        /*0080*/ 	.short	0x0003
        /*0082*/ 	.short	0x0018
        /*0084*/ 	.byte	0x00, 0xf0, 0x11, 0x00


	//----- nvinfo : EIATTR_KPARAM_INFO
	.align		4
.L_7583:
        /*0088*/ 	.byte	0x04, 0x17
        /*008a*/ 	.short	(.L_7585 - .L_7584)
.L_7584:
        /*008c*/ 	.word	0x00000000
        /*0090*/ 	.short	0x0002
        /*0092*/ 	.short	0x0010
        /*0094*/ 	.byte	0x00, 0xf5, 0x21, 0x00


	//----- nvinfo : EIATTR_KPARAM_INFO
	.align		4
.L_7585:
        /*0098*/ 	.byte	0x04, 0x17
        /*009a*/ 	.short	(.L_7587 - .L_7586)
.L_7586:
        /*009c*/ 	.word	0x00000000
        /*00a0*/ 	.short	0x0001
        /*00a2*/ 	.short	0x0008
        /*00a4*/ 	.byte	0x00, 0xf5, 0x21, 0x00


	//----- nvinfo : EIATTR_KPARAM_INFO
	.align		4
.L_7587:
        /*00a8*/ 	.byte	0x04, 0x17
        /*00aa*/ 	.short	(.L_7589 - .L_7588)
.L_7588:
        /*00ac*/ 	.word	0x00000000
        /*00b0*/ 	.short	0x0000
        /*00b2*/ 	.short	0x0000
        /*00b4*/ 	.byte	0x00, 0xf5, 0x21, 0x00


	//----- nvinfo : EIATTR_SPARSE_MMA_MASK
	.align		4
.L_7589:
        /*00b8*/ 	.byte	0x03, 0x50
        /*00ba*/ 	.short	0x0000


	//----- nvinfo : EIATTR_MAXREG_COUNT
	.align		4
        /*00bc*/ 	.byte	0x03, 0x1b
        /*00be*/ 	.short	0x00ff


	//----- nvinfo : EIATTR_MERCURY_ISA_VERSION
	.align		4
        /*00c0*/ 	.byte	0x03, 0x5f
        /*00c2*/ 	.short	0x0101


	//----- nvinfo : EIATTR_COOP_GROUP_MASK_REGIDS
	.align		4
        /*00c4*/ 	.byte	0x04, 0x29
        /*00c6*/ 	.short	(.L_7591 - .L_7590)


	//   ....[0]....
.L_7590:
        /*00c8*/ 	.word	0xffffffff


	//   ....[1]....
        /*00cc*/ 	.word	0xffffffff


	//   ....[2]....
        /*00d0*/ 	.word	0xffffffff


	//   ....[3]....
        /*00d4*/ 	.word	0xffffffff


	//   ....[4]....
        /*00d8*/ 	.word	0xffffffff


	//   ....[5]....
        /*00dc*/ 	.word	0xffffffff


	//   ....[6]....
        /*00e0*/ 	.word	0xffffffff


	//   ....[7]....
        /*00e4*/ 	.word	0xffffffff


	//   ....[8]....
        /*00e8*/ 	.word	0xffffffff


	//   ....[9]....
        /*00ec*/ 	.word	0xffffffff


	//   ....[10]....
        /*00f0*/ 	.word	0xffffffff


	//   ....[11]....
        /*00f4*/ 	.word	0xffffffff


	//   ....[12]....
        /*00f8*/ 	.word	0xffffffff


	//   ....[13]....
        /*00fc*/ 	.word	0xffffffff


	//   ....[14]....
        /*0100*/ 	.word	0xffffffff


	//----- nvinfo : EIATTR_COOP_GROUP_INSTR_OFFSETS
	.align		4
.L_7591:
        /*0104*/ 	.byte	0x04, 0x28
        /*0106*/ 	.short	(.L_7593 - .L_7592)


	//   ....[0]....
.L_7592:
        /*0108*/ 	.word	0x00000380


	//   ....[1]....
        /*010c*/ 	.word	0x000003c0


	//   ....[2]....
        /*0110*/ 	.word	0x000003e0


	//   ....[3]....
        /*0114*/ 	.word	0x00000600


	//   ....[4]....
        /*0118*/ 	.word	0x00000620


	//   ....[5]....
        /*011c*/ 	.word	0x00000640


	//   ....[6]....
        /*0120*/ 	.word	0x00000b60


	//   ....[7]....
        /*0124*/ 	.word	0x00000b90


	//   ....[8]....
        /*0128*/ 	.word	0x00000c20


	//   ....[9]....
        /*012c*/ 	.word	0x00000c30


	//   ....[10]....
        /*0130*/ 	.word	0x00000c40


	//   ....[11]....
        /*0134*/ 	.word	0x00000c80


	//   ....[12]....
        /*0138*/ 	.word	0x00000ce0


	//   ....[13]....
        /*013c*/ 	.word	0x00000d00


	//   ....[14]....
        /*0140*/ 	.word	0x00000d30


	//----- nvinfo : EIATTR_VRC_CTA_INIT_COUNT
	.align		4
.L_7593:
        /*0144*/ 	.byte	0x02, 0x4a
	.zero		1
	.zero		1


	//----- nvinfo : EIATTR_EXIT_INSTR_OFFSETS
	.align		4
        /*0148*/ 	.byte	0x04, 0x1c
        /*014a*/ 	.short	(.L_7595 - .L_7594)


	//   ....[0]....
.L_7594:
        /*014c*/ 	.word	0x00000090


	//   ....[1]....
        /*0150*/ 	.word	0x00001190


	//   ....[2]....
        /*0154*/ 	.word	0x000011b0


	//   ....[3]....
        /*0158*/ 	.word	0x00001620


	//   ....[4]....
        /*015c*/ 	.word	0x00001840


	//   ....[5]....
        /*0160*/ 	.word	0x000019a0


	//   ....[6]....
        /*0164*/ 	.word	0x00001a70


	//----- nvinfo : EIATTR_MAX_THREADS
	.align		4
.L_7595:
        /*0168*/ 	.byte	0x04, 0x05
        /*016a*/ 	.short	(.L_7597 - .L_7596)
.L_7596:
        /*016c*/ 	.word	0x00000080
        /*0170*/ 	.word	0x00000001
        /*0174*/ 	.word	0x00000001


	//----- nvinfo : EIATTR_CRS_STACK_SIZE
	.align		4
.L_7597:
        /*0178*/ 	.byte	0x04, 0x1e
        /*017a*/ 	.short	(.L_7599 - .L_7598)
.L_7598:
        /*017c*/ 	.word	0x00000000


	//----- nvinfo : EIATTR_CBANK_PARAM_SIZE
	.align		4
.L_7599:
        /*0180*/ 	.byte	0x03, 0x19
        /*0182*/ 	.short	0x0048


	//----- nvinfo : EIATTR_PARAM_CBANK
	.align		4
        /*0184*/ 	.byte	0x04, 0x0a
        /*0186*/ 	.short	(.L_7601 - .L_7600)
	.align		4
.L_7600:
        /*0188*/ 	.word	index@(.nv.constant0._ZN4vllm3moe10topkGatingILi8ELi64ELi4ELi16ELi32Ej13__nv_bfloat16LNS0_11ScoringFuncE0EEEvPKT5_PKbPfiPT4_PiiiibPKf)
        /*018c*/ 	.short	0x0380
        /*018e*/ 	.short	0x0048


	//----- nvinfo : EIATTR_SW_WAR
	.align		4
.L_7601:
        /*0190*/ 	.byte	0x04, 0x36
        /*0192*/ 	.short	(.L_7603 - .L_7602)
.L_7602:
        /*0194*/ 	.word	0x00000008
.L_7603:


//--------------------- .nv.info._ZN4vllm3moe10topkGatingILi8ELi32ELi4ELi16ELi32Ej13__nv_bfloat16LNS0_11ScoringFuncE0EEEvPKT5_PKbPfiPT4_PiiiibPKf --------------------------
	.section	.nv.info._ZN4vllm3moe10topkGatingILi8ELi32ELi4ELi16ELi32Ej13__nv_bfloat16LNS0_11ScoringFuncE0EEEvPKT5_PKbPfiPT4_PiiiibPKf,"",@"SHT_CUDA_INFO"
	.sectionflags	@""
	.align	4


	//----- nvinfo : EIATTR_CUDA_API_VERSION
	.align		4
        /*0000*/ 	.byte	0x04, 0x37
        /*0002*/ 	.short	(.L_7605 - .L_7604)
.L_7604:
        /*0004*/ 	.word	0x00000082


	//----- nvinfo : EIATTR_KPARAM_INFO
	.align		4
.L_7605:
        /*0008*/ 	.byte	0x04, 0x17
        /*000a*/ 	.short	(.L_7607 - .L_7606)
.L_7606:
        /*000c*/ 	.word	0x00000000
        /*0010*/ 	.short	0x000a
        /*0012*/ 	.short	0x0040
        /*0014*/ 	.byte	0x00, 0xf5, 0x21, 0x00


	//----- nvinfo : EIATTR_KPARAM_INFO
	.align		4
.L_7607:
        /*0018*/ 	.byte	0x04, 0x17
        /*001a*/ 	.short	(.L_7609 - .L_7608)
.L_7608:
        /*001c*/ 	.word	0x00000000
        /*0020*/ 	.short	0x0009
        /*0022*/ 	.short	0x003c
        /*0024*/ 	.byte	0x00, 0xf0, 0x05, 0x00


	//----- nvinfo : EIATTR_KPARAM_INFO
	.align		4
.L_7609:
        /*0028*/ 	.byte	0x04, 0x17
        /*002a*/ 	.short	(.L_7611 - .L_7610)
.L_7610:
        /*002c*/ 	.word	0x00000000
        /*0030*/ 	.short	0x0008
        /*0032*/ 	.short	0x0038
        /*0034*/ 	.byte	0x00, 0xf0, 0x11, 0x00


	//----- nvinfo : EIATTR_KPARAM_INFO
	.align		4
.L_7611:
        /*0038*/ 	.byte	0x04, 0x17
        /*003a*/ 	.short	(.L_7613 - .L_7612)
.L_7612:
        /*003c*/ 	.word	0x00000000
        /*0040*/ 	.short	0x0007
        /*0042*/ 	.short	0x0034
        /*0044*/ 	.byte	0x00, 0xf0, 0x11, 0x00


	//----- nvinfo : EIATTR_KPARAM_INFO
	.align		4
.L_7613:
        /*0048*/ 	.byte	0x04, 0x17
        /*004a*/ 	.short	(.L_7615 - .L_7614)
.L_7614:
        /*004c*/ 	.word	0x00000000
        /*0050*/ 	.short	0x0006
        /*0052*/ 	.short	0x0030
        /*0054*/ 	.byte	0x00, 0xf0, 0x11, 0x00


	//----- nvinfo : EIATTR_KPARAM_INFO
	.align		4
.L_7615:
        /*0058*/ 	.byte	0x04, 0x17
        /*005a*/ 	.short	(.L_7617 - .L_7616)
.L_7616:
        /*005c*/ 	.word	0x00000000
        /*0060*/ 	.short	0x0005
        /*0062*/ 	.short	0x0028
        /*0064*/ 	.byte	0x00, 0xf5, 0x21, 0x00


	//----- nvinfo : EIATTR_KPARAM_INFO
	.align		4
.L_7617:
        /*0068*/ 	.byte	0x04, 0x17
        /*006a*/ 	.short	(.L_7619 - .L_7618)
.L_7618:
        /*006c*/ 	.word	0x00000000
        /*0070*/ 	.short	0x0004
        /*0072*/ 	.short	0x0020
        /*0074*/ 	.byte	0x00, 0xf5, 0x21, 0x00


	//----- nvinfo : EIATTR_KPARAM_INFO
	.align		4
.L_7619:
        /*0078*/ 	.byte	0x04, 0x17
        /*007a*/ 	.short	(.L_7621 - .L_7620)
.L_7620:
        /*007c*/ 	.word	0x00000000
        /*0080*/ 	.short	0x0003
        /*0082*/ 	.short	0x0018
        /*0084*/ 	.byte	0x00, 0xf0, 0x11, 0x00


	//----- nvinfo : EIATTR_KPARAM_INFO
	.align		4
.L_7621:
        /*0088*/ 	.byte	0x04, 0x17
        /*008a*/ 	.short	(.L_7623 - .L_7622)
.L_7622:
        /*008c*/ 	.word	0x00000000
        /*0090*/ 	.short	0x0002
        /*0092*/ 	.short	0x0010
        /*0094*/ 	.byte	0x00, 0xf5, 0x21, 0x00


	//----- nvinfo : EIATTR_KPARAM_INFO
	.align		4
.L_7623:
        /*0098*/ 	.byte	0x04, 0x17
        /*009a*/ 	.short	(.L_7625 - .L_7624)
.L_7624:
        /*009c*/ 	.word	0x00000000
        /*00a0*/ 	.short	0x0001
        /*00a2*/ 	.short	0x0008
        /*00a4*/ 	.byte	0x00, 0xf5, 0x21, 0x00


	//----- nvinfo : EIATTR_KPARAM_INFO
	.align		4
.L_7625:
        /*00a8*/ 	.byte	0x04, 0x17
        /*00aa*/ 	.short	(.L_7627 - .L_7626)
.L_7626:
        /*00ac*/ 	.word	0x00000000
        /*00b0*/ 	.short	0x0000
        /*00b2*/ 	.short	0x0000
        /*00b4*/ 	.byte	0x00, 0xf5, 0x21, 0x00


	//----- nvinfo : EIATTR_SPARSE_MMA_MASK
	.align		4
.L_7627:
        /*00b8*/ 	.byte	0x03, 0x50
        /*00ba*/ 	.short	0x0000


	//----- nvinfo : EIATTR_MAXREG_COUNT
	.align		4
        /*00bc*/ 	.byte	0x03, 0x1b
        /*00be*/ 	.short	0x00ff


	//----- nvinfo : EIATTR_MERCURY_ISA_VERSION
	.align		4
        /*00c0*/ 	.byte	0x03, 0x5f
        /*00c2*/ 	.short	0x0101


	//----- nvinfo : EIATTR_COOP_GROUP_MASK_REGIDS
	.align		4
        /*00c4*/ 	.byte	0x04, 0x29
        /*00c6*/ 	.short	(.L_7629 - .L_7628)


	//   ....[0]....
.L_7628:
        /*00c8*/ 	.word	0xffffffff


	//   ....[1]....
        /*00cc*/ 	.word	0xffffffff


	//   ....[2]....
        /*00d0*/ 	.word	0xffffffff


	//   ....[3]....
        /*00d4*/ 	.word	0xffffffff


	//   ....[4]....
        /*00d8*/ 	.word	0xffffffff


	//   ....[5]....
        /*00dc*/ 	.word	0xffffffff


	//   ....[6]....
        /*00e0*/ 	.word	0xffffffff


	//   ....[7]....
        /*00e4*/ 	.word	0xffffffff


	//   ....[8]....
        /*00e8*/ 	.word	0xffffffff


	//   ....[9]....
        /*00ec*/ 	.word	0xffffffff


	//----- nvinfo : EIATTR_COOP_GROUP_INSTR_OFFSETS
	.align		4
.L_7629:
        /*00f0*/ 	.byte	0x04, 0x28
        /*00f2*/ 	.short	(.L_7631 - .L_7630)


	//   ....[0]....
.L_7630:
        /*00f4*/ 	.word	0x00000380


	//   ....[1]....
        /*00f8*/ 	.word	0x000003c0


	//   ....[2]....
        /*00fc*/ 	.word	0x000005e0


	//   ....[3]....
        /*0100*/ 	.word	0x00000600


	//   ....[4]....
        /*0104*/ 	.word	0x00000b20


	//   ....[5]....
        /*0108*/ 	.word	0x00000b50


	//   ....[6]....
        /*010c*/ 	.word	0x00000bd0


	//   ....[7]....
        /*0110*/ 	.word	0x00000bf0


	//   ....[8]....
        /*0114*/ 	.word	0x00000c30


	//   ....[9]....
        /*0118*/ 	.word	0x00000c50


	//----- nvinfo : EIATTR_VRC_CTA_INIT_COUNT
	.align		4
.L_7631:
        /*011c*/ 	.byte	0x02, 0x4a
	.zero		1
	.zero		1


	//----- nvinfo : EIATTR_EXIT_INSTR_OFFSETS
	.align		4
        /*0120*/ 	.byte	0x04, 0x1c
        /*0122*/ 	.short	(.L_7633 - .L_7632)


	//   ....[0]....
.L_7632:
        /*0124*/ 	.word	0x00000090


	//   ....[1]....
        /*0128*/ 	.word	0x000010b0


	//   ....[2]....
        /*012c*/ 	.word	0x000010d0


	//   ....[3]....
        /*0130*/ 	.word	0x00001540


	//   ....[4]....
        /*0134*/ 	.word	0x00001760


	//   ....[5]....
        /*0138*/ 	.word	0x000018c0


	//   ....[6]....
        /*013c*/ 	.word	0x00001990


	//----- nvinfo : EIATTR_MAX_THREADS
	.align		4
.L_7633:
        /*0140*/ 	.byte	0x04, 0x05
        /*0142*/ 	.short	(.L_7635 - .L_7634)
.L_7634:
        /*0144*/ 	.word	0x00000080
        /*0148*/ 	.word	0x00000001
        /*014c*/ 	.word	0x00000001


	//----- nvinfo : EIATTR_CRS_STACK_SIZE
	.align		4
.L_7635:
        /*0150*/ 	.byte	0x04, 0x1e
        /*0152*/ 	.short	(.L_7637 - .L_7636)
.L_7636:
        /*0154*/ 	.word	0x00000000


	//----- nvinfo : EIATTR_CBANK_PARAM_SIZE
	.align		4
.L_7637:
        /*0158*/ 	.byte	0x03, 0x19
        /*015a*/ 	.short	0x0048


	//----- nvinfo : EIATTR_PARAM_CBANK
	.align		4
        /*015c*/ 	.byte	0x04, 0x0a
        /*015e*/ 	.short	(.L_7639 - .L_7638)
	.align		4
.L_7638:
        /*0160*/ 	.word	index@(.nv.constant0._ZN4vllm3moe10topkGatingILi8ELi32ELi4ELi16ELi32Ej13__nv_bfloat16LNS0_11ScoringFuncE0EEEvPKT5_PKbPfiPT4_PiiiibPKf)
        /*0164*/ 	.short	0x0380
        /*0166*/ 	.short	0x0048


	//----- nvinfo : EIATTR_SW_WAR
	.align		4
.L_7639:
        /*0168*/ 	.byte	0x04, 0x36
        /*016a*/ 	.short	(.L_7641 - .L_7640)
.L_7640:
        /*016c*/ 	.word	0x00000008
.L_7641:


//--------------------- .nv.info._ZN4vllm3moe10topkGatingILi8ELi16ELi4ELi16ELi32Ej13__nv_bfloat16LNS0_11ScoringFuncE0EEEvPKT5_PKbPfiPT4_PiiiibPKf --------------------------
	.section	.nv.info._ZN4vllm3moe10topkGatingILi8ELi16ELi4ELi16ELi32Ej13__nv_bfloat16LNS0_11ScoringFuncE0EEEvPKT5_PKbPfiPT4_PiiiibPKf,"",@"SHT_CUDA_INFO"
	.sectionflags	@""
	.align	4


	//----- nvinfo : EIATTR_CUDA_API_VERSION
	.align		4
        /*0000*/ 	.byte	0x04, 0x37
        /*0002*/ 	.short	(.L_7643 - .L_7642)
.L_7642:
        /*0004*/ 	.word	0x00000082


	//----- nvinfo : EIATTR_KPARAM_INFO
	.align		4
.L_7643:
        /*0008*/ 	.byte	0x04, 0x17
        /*000a*/ 	.short	(.L_7645 - .L_7644)
.L_7644:
        /*000c*/ 	.word	0x00000000
        /*0010*/ 	.short	0x000a
        /*0012*/ 	.short	0x0040
        /*0014*/ 	.byte	0x00, 0xf5, 0x21, 0x00


	//----- nvinfo : EIATTR_KPARAM_INFO
	.align		4
.L_7645:
        /*0018*/ 	.byte	0x04, 0x17
        /*001a*/ 	.short	(.L_7647 - .L_7646)
.L_7646:
        /*001c*/ 	.word	0x00000000
        /*0020*/ 	.short	0x0009
        /*0022*/ 	.short	0x003c
        /*0024*/ 	.byte	0x00, 0xf0, 0x05, 0x00


	//----- nvinfo : EIATTR_KPARAM_INFO
	.align		4
.L_7647:
        /*0028*/ 	.byte	0x04, 0x17
        /*002a*/ 	.short	(.L_7649 - .L_7648)
.L_7648:
        /*002c*/ 	.word	0x00000000
        /*0030*/ 	.short	0x0008
        /*0032*/ 	.short	0x0038
        /*0034*/ 	.byte	0x00, 0xf0, 0x11, 0x00


	//----- nvinfo : EIATTR_KPARAM_INFO
	.align		4
.L_7649:
        /*0038*/ 	.byte	0x04, 0x17
        /*003a*/ 	.short	(.L_7651 - .L_7650)
.L_7650:
        /*003c*/ 	.word	0x00000000
        /*0040*/ 	.short	0x0007
        /*0042*/ 	.short	0x0034
        /*0044*/ 	.byte	0x00, 0xf0, 0x11, 0x00


	//----- nvinfo : EIATTR_KPARAM_INFO
	.align		4
.L_7651:
        /*0048*/ 	.byte	0x04, 0x17
        /*004a*/ 	.short	(.L_7653 - .L_7652)
.L_7652:
        /*004c*/ 	.word	0x00000000
        /*0050*/ 	.short	0x0006
        /*0052*/ 	.short	0x0030
        /*0054*/ 	.byte	0x00, 0xf0, 0x11, 0x00


	//----- nvinfo : EIATTR_KPARAM_INFO
	.align		4
.L_7653:
        /*0058*/ 	.byte	0x04, 0x17
        /*005a*/ 	.short	(.L_7655 - .L_7654)
.L_7654:
        /*005c*/ 	.word	0x00000000
        /*0060*/ 	.short	0x0005
        /*0062*/ 	.short	0x0028
        /*0064*/ 	.byte	0x00, 0xf5, 0x21, 0x00


	//----- nvinfo : EIATTR_KPARAM_INFO
	.align		4
.L_7655:
        /*0068*/ 	.byte	0x04, 0x17
        /*006a*/ 	.short	(.L_7657 - .L_7656)
.L_7656:
        /*006c*/ 	.word	0x00000000
        /*0070*/ 	.short	0x0004
        /*0072*/ 	.short	0x0020
        /*0074*/ 	.byte	0x00, 0xf5, 0x21, 0x00


	//----- nvinfo : EIATTR_KPARAM_INFO
	.align		4
.L_7657:
        /*0078*/ 	.byte	0x04, 0x17
        /*007a*/ 	.short	(.L_7659 - .L_7658)
.L_7658:
        /*007c*/ 	.word	0x00000000
        /*0080*/ 	.short	0x0003
        /*0082*/ 	.short	0x0018
        /*0084*/ 	.byte	0x00, 0xf0, 0x11, 0x00


	//----- nvinfo : EIATTR_KPARAM_INFO
	.align		4
.L_7659:
        /*0088*/ 	.byte	0x04, 0x17
        /*008a*/ 	.short	(.L_7661 - .L_7660)
.L_7660:
        /*008c*/ 	.word	0x00000000
        /*0090*/ 	.short	0x0002
        /*0092*/ 	.short	0x0010
        /*0094*/ 	.byte	0x00, 0xf5, 0x21, 0x00


	//----- nvinfo : EIATTR_KPARAM_INFO
	.align		4
.L_7661:
        /*0098*/ 	.byte	0x04, 0x17
        /*009a*/ 	.short	(.L_7663 - .L_7662)
.L_7662:
        /*009c*/ 	.word	0x00000000
        /*00a0*/ 	.short	0x0001
        /*00a2*/ 	.short	0x0008
        /*00a4*/ 	.byte	0x00, 0xf5, 0x21, 0x00


	//----- nvinfo : EIATTR_KPARAM_INFO
	.align		4
.L_7663:
        /*00a8*/ 	.byte	0x04, 0x17
        /*00aa*/ 	.short	(.L_7665 - .L_7664)
.L_7664:
        /*00ac*/ 	.word	0x00000000
        /*00b0*/ 	.short	0x0000
        /*00b2*/ 	.short	0x0000
        /*00b4*/ 	.byte	0x00, 0xf5, 0x21, 0x00


	//----- nvinfo : EIATTR_SPARSE_MMA_MASK
	.align		4
.L_7665:
        /*00b8*/ 	.byte	0x03, 0x50
        /*00ba*/ 	.short	0x0000


	//----- nvinfo : EIATTR_MAXREG_COUNT
	.align		4
        /*00bc*/ 	.byte	0x03, 0x1b
        /*00be*/ 	.short	0x00ff


	//----- nvinfo : EIATTR_MERCURY_ISA_VERSION
	.align		4
        /*00c0*/ 	.byte	0x03, 0x5f
        /*00c2*/ 	.short	0x0101


	//----- nvinfo : EIATTR_COOP_GROUP_MASK_REGIDS
	.align		4
        /*00c4*/ 	.byte	0x04, 0x29
        /*00c6*/ 	.short	(.L_7667 - .L_7666)


	//   ....[0]....
.L_7666:
        /*00c8*/ 	.word	0xffffffff


	//   ....[1]....
        /*00cc*/ 	.word	0xffffffff


	//   ....[2]....
        /*00d0*/ 	.word	0xffffffff


	//   ....[3]....
        /*00d4*/ 	.word	0xffffffff


	//   ....[4]....
        /*00d8*/ 	.word	0xffffffff


	//----- nvinfo : EIATTR_COOP_GROUP_INSTR_OFFSETS
	.align		4
.L_7667:
        /*00dc*/ 	.byte	0x04, 0x28
        /*00de*/ 	.short	(.L_7669 - .L_7668)


	//   ....[0]....
.L_7668:
        /*00e0*/ 	.word	0x00000390


	//   ....[1]....
        /*00e4*/ 	.word	0x000005e0


	//   ....[2]....
        /*00e8*/ 	.word	0x00000ad0


	//   ....[3]....
        /*00ec*/ 	.word	0x00000b30


	//   ....[4]....
        /*00f0*/ 	.word	0x00000b70


	//----- nvinfo : EIATTR_VRC_CTA_INIT_COUNT
	.align		4
.L_7669:
        /*00f4*/ 	.byte	0x02, 0x4a
	.zero		1
	.zero		1


	//----- nvinfo : EIATTR_EXIT_INSTR_OFFSETS
	.align		4
        /*00f8*/ 	.byte	0x04, 0x1c
        /*00fa*/ 	.short	(.L_7671 - .L_7670)


	//   ....[0]....
.L_7670:
        /*00fc*/ 	.word	0x00000090


	//   ....[1]....
        /*0100*/ 	.word	0x00000fd0


	//   ....[2]....
        /*0104*/ 	.word	0x00000ff0


	//   ....[3]....
        /*0108*/ 	.word	0x00001460


	//   ....[4]....
        /*010c*/ 	.word	0x00001680


	//   ....[5]....
        /*0110*/ 	.word	0x000017e0


	//   ....[6]....
        /*0114*/ 	.word	0x000018b0


	//----- nvinfo : EIATTR_MAX_THREADS
	.align		4
.L_7671:
        /*0118*/ 	.byte	0x04, 0x05
        /*011a*/ 	.short	(.L_7673 - .L_7672)
.L_7672:
        /*011c*/ 	.word	0x00000080
        /*0120*/ 	.word	0x00000001
        /*0124*/ 	.word	0x00000001


	//----- nvinfo : EIATTR_CRS_STACK_SIZE
	.align		4
.L_7673:
        /*0128*/ 	.byte	0x04, 0x1e
        /*012a*/ 	.short	(.L_7675 - .L_7674)
.L_7674:
        /*012c*/ 	.word	0x00000000


	//----- nvinfo : EIATTR_CBANK_PARAM_SIZE
	.align		4
.L_7675:
        /*0130*/ 	.byte	0x03, 0x19
        /*0132*/ 	.short	0x0048


	//----- nvinfo : EIATTR_PARAM_CBANK
	.align		4
        /*0134*/ 	.byte	0x04, 0x0a
        /*0136*/ 	.short	(.L_7677 - .L_7676)
	.align		4
.L_7676:
        /*0138*/ 	.word	index@(.nv.constant0._ZN4vllm3moe10topkGatingILi8ELi16ELi4ELi16ELi32Ej13__nv_bfloat16LNS0_11ScoringFuncE0EEEvPKT5_PKbPfiPT4_PiiiibPKf)
        /*013c*/ 	.short	0x0380
        /*013e*/ 	.short	0x0048


	//----- nvinfo : EIATTR_SW_WAR
	.align		4
.L_7677:
        /*0140*/ 	.byte	0x04, 0x36
        /*0142*/ 	.short	(.L_7679 - .L_7678)
.L_7678:
        /*0144*/ 	.word	0x00000008
.L_7679:


//--------------------- .nv.info._ZN4vllm3moe10topkGatingILi8ELi8ELi4ELi16ELi32Ej13__nv_bfloat16LNS0_11ScoringFuncE0EEEvPKT5_PKbPfiPT4_PiiiibPKf --------------------------
	.section	.nv.info._ZN4vllm3moe10topkGatingILi8ELi8ELi4ELi16ELi32Ej13__nv_bfloat16LNS0_11ScoringFuncE0EEEvPKT5_PKbPfiPT4_PiiiibPKf,"",@"SHT_CUDA_INFO"
	.sectionflags	@""
	.align	4


	//----- nvinfo : EIATTR_CUDA_API_VERSION
	.align		4
        /*0000*/ 	.byte	0x04, 0x37
        /*0002*/ 	.short	(.L_7681 - .L_7680)
.L_7680:
        /*0004*/ 	.word	0x00000082


	//----- nvinfo : EIATTR_KPARAM_INFO
	.align		4
.L_7681:
        /*0008*/ 	.byte	0x04, 0x17
        /*000a*/ 	.short	(.L_7683 - .L_7682)
.L_7682:
        /*000c*/ 	.word	0x00000000
        /*0010*/ 	.short	0x000a
        /*0012*/ 	.short	0x0040
        /*0014*/ 	.byte	0x00, 0xf5, 0x21, 0x00


	//----- nvinfo : EIATTR_KPARAM_INFO
	.align		4
.L_7683:
        /*0018*/ 	.byte	0x04, 0x17
        /*001a*/ 	.short	(.L_7685 - .L_7684)
.L_7684:
        /*001c*/ 	.word	0x00000000
        /*0020*/ 	.short	0x0009
        /*0022*/ 	.short	0x003c
        /*0024*/ 	.byte	0x00, 0xf0, 0x05, 0x00


	//----- nvinfo : EIATTR_KPARAM_INFO
	.align		4
.L_7685:
        /*0028*/ 	.byte	0x04, 0x17
        /*002a*/ 	.short	(.L_7687 - .L_7686)
.L_7686:
        /*002c*/ 	.word	0x00000000
        /*0030*/ 	.short	0x0008
        /*0032*/ 	.short	0x0038
        /*0034*/ 	.byte	0x00, 0xf0, 0x11, 0x00


	//----- nvinfo : EIATTR_KPARAM_INFO
	.align		4
.L_7687:
        /*0038*/ 	.byte	0x04, 0x17
        /*003a*/ 	.short	(.L_7689 - .L_7688)
.L_7688:
        /*003c*/ 	.word	0x00000000
        /*0040*/ 	.short	0x0007
        /*0042*/ 	.short	0x0034
        /*0044*/ 	.byte	0x00, 0xf0, 0x11, 0x00


	//----- nvinfo : EIATTR_KPARAM_INFO
	.align		4
.L_7689:
        /*0048*/ 	.byte	0x04, 0x17
        /*004a*/ 	.short	(.L_7691 - .L_7690)
.L_7690:
        /*004c*/ 	.word	0x00000000
        /*0050*/ 	.short	0x0006
        /*0052*/ 	.short	0x0030
        /*0054*/ 	.byte	0x00, 0xf0, 0x11, 0x00


	//----- nvinfo : EIATTR_KPARAM_INFO
	.align		4
.L_7691:
        /*0058*/ 	.byte	0x04, 0x17
        /*005a*/ 	.short	(.L_7693 - .L_7692)
.L_7692:
        /*005c*/ 	.word	0x00000000
        /*0060*/ 	.short	0x0005
        /*0062*/ 	.short	0x0028
        /*0064*/ 	.byte	0x00, 0xf5, 0x21, 0x00


	//----- nvinfo : EIATTR_KPARAM_INFO
	.align		4
.L_7693:
        /*0068*/ 	.byte	0x04, 0x17
        /*006a*/ 	.short	(.L_7695 - .L_7694)
.L_7694:
        /*006c*/ 	.word	0x00000000
        /*0070*/ 	.short	0x0004
        /*0072*/ 	.short	0x0020
        /*0074*/ 	.byte	0x00, 0xf5, 0x21, 0x00


	//----- nvinfo : EIATTR_KPARAM_INFO
	.align		4
.L_7695:
        /*0078*/ 	.byte	0x04, 0x17
        /*007a*/ 	.short	(.L_7697 - .L_7696)
.L_7696:
        /*007c*/ 	.word	0x00000000
        /*0080*/ 	.short	0x0003
        /*0082*/ 	.short	0x0018
        /*0084*/ 	.byte	0x00, 0xf0, 0x11, 0x00


	//----- nvinfo : EIATTR_KPARAM_INFO
	.align		4
.L_7697:
        /*0088*/ 	.byte	0x04, 0x17
        /*008a*/ 	.short	(.L_7699 - .L_7698)
.L_7698:
        /*008c*/ 	.word	0x00000000
        /*0090*/ 	.short	0x0002
        /*0092*/ 	.short	0x0010
        /*0094*/ 	.byte	0x00, 0xf5, 0x21, 0x00


	//----- nvinfo : EIATTR_KPARAM_INFO
	.align		4
.L_7699:
        /*0098*/ 	.byte	0x04, 0x17
        /*009a*/ 	.short	(.L_7701 - .L_7700)
.L_7700:
        /*009c*/ 	.word	0x00000000
        /*00a0*/ 	.short	0x0001
        /*00a2*/ 	.short	0x0008
        /*00a4*/ 	.byte	0x00, 0xf5, 0x21, 0x00


	//----- nvinfo : EIATTR_KPARAM_INFO
	.align		4
.L_7701:
        /*00a8*/ 	.byte	0x04, 0x17
        /*00aa*/ 	.short	(.L_7703 - .L_7702)
.L_7702:
        /*00ac*/ 	.word	0x00000000
        /*00b0*/ 	.short	0x0000
        /*00b2*/ 	.short	0x0000
        /*00b4*/ 	.byte	0x00, 0xf5, 0x21, 0x00


	//----- nvinfo : EIATTR_SPARSE_MMA_MASK
	.align		4
.L_7703:
        /*00b8*/ 	.byte	0x03, 0x50
        /*00ba*/ 	.short	0x0000


	//----- nvinfo : EIATTR_MAXREG_COUNT
	.align		4
        /*00bc*/ 	.byte	0x03, 0x1b
        /*00be*/ 	.short	0x00ff


	//----- nvinfo : EIATTR_MERCURY_ISA_VERSION
	.align		4
        /*00c0*/ 	.byte	0x03, 0x5f
        /*00c2*/ 	.short	0x0101


	//----- nvinfo : EIATTR_VRC_CTA_INIT_COUNT
	.align		4
        /*00c4*/ 	.byte	0x02, 0x4a
	.zero		1
	.zero		1


	//----- nvinfo : EIATTR_EXIT_INSTR_OFFSETS
	.align		4
        /*00c8*/ 	.byte	0x04, 0x1c
        /*00ca*/ 	.short	(.L_7705 - .L_7704)


	//   ....[0]....
.L_7704:
        /*00cc*/ 	.word	0x00000090


	//   ....[1]....
        /*00d0*/ 	.word	0x00001460


	//   ....[2]....
        /*00d4*/ 	.word	0x00001480


	//   ....[3]....
        /*00d8*/ 	.word	0x000018f0


	//   ....[4]....
        /*00dc*/ 	.word	0x00001b10


	//   ....[5]....
        /*00e0*/ 	.word	0x00001c70


	//   ....[6]....
        /*00e4*/ 	.word	0x00001d40


	//----- nvinfo : EIATTR_MAX_THREADS
	.align		4
.L_7705:
        /*00e8*/ 	.byte	0x04, 0x05
        /*00ea*/ 	.short	(.L_7707 - .L_7706)
.L_7706:
        /*00ec*/ 	.word	0x00000080
        /*00f0*/ 	.word	0x00000001
        /*00f4*/ 	.word	0x00000001


	//----- nvinfo : EIATTR_CBANK_PARAM_SIZE
	.align		4
.L_7707:
        /*00f8*/ 	.byte	0x03, 0x19
        /*00fa*/ 	.short	0x0048


	//----- nvinfo : EIATTR_PARAM_CBANK
	.align		4
        /*00fc*/ 	.byte	0x04, 0x0a
        /*00fe*/ 	.short	(.L_7709 - .L_7708)
	.align		4
.L_7708:
        /*0100*/ 	.word	index@(.nv.constant0._ZN4vllm3moe10topkGatingILi8ELi8ELi4ELi16ELi32Ej13__nv_bfloat16LNS0_11ScoringFuncE0EEEvPKT5_PKbPfiPT4_PiiiibPKf)
        /*0104*/ 	.short	0x0380
        /*0106*/ 	.short	0x0048


	//----- nvinfo : EIATTR_SW_WAR
	.align		4
.L_7709:
        /*0108*/ 	.byte	0x04, 0x36
        /*010a*/ 	.short	(.L_7711 - .L_7710)
.L_7710:
        /*010c*/ 	.word	0x00000008
.L_7711:


//--------------------- .nv.info._ZN4vllm3moe10topkGatingILi4ELi4ELi4ELi8ELi32Ej13__nv_bfloat16LNS0_11ScoringFuncE0EEEvPKT5_PKbPfiPT4_PiiiibPKf --------------------------
	.section	.nv.info._ZN4vllm3moe10topkGatingILi4ELi4ELi4ELi8ELi32Ej13__nv_bfloat16LNS0_11ScoringFuncE0EEEvPKT5_PKbPfiPT4_PiiiibPKf,"",@"SHT_CUDA_INFO"
	.sectionflags	@""
	.align	4


	//----- nvinfo : EIATTR_CUDA_API_VERSION
	.align		4
        /*0000*/ 	.byte	0x04, 0x37
        /*0002*/ 	.short	(.L_7713 - .L_7712)
.L_7712:
        /*0004*/ 	.word	0x00000082


	//----- nvinfo : EIATTR_KPARAM_INFO
	.align		4
.L_7713:
        /*0008*/ 	.byte	0x04, 0x17
        /*000a*/ 	.short	(.L_7715 - .L_7714)
.L_7714:
        /*000c*/ 	.word	0x00000000
        /*0010*/ 	.short	0x000a
        /*0012*/ 	.short	0x0040
        /*0014*/ 	.byte	0x00, 0xf5, 0x21, 0x00


	//----- nvinfo : EIATTR_KPARAM_INFO
	.align		4
.L_7715:
        /*0018*/ 	.byte	0x04, 0x17
        /*001a*/ 	.short	(.L_7717 - .L_7716)
.L_7716:
        /*001c*/ 	.word	0x00000000
        /*0020*/ 	.short	0x0009
        /*0022*/ 	.short	0x003c
        /*0024*/ 	.byte	0x00, 0xf0, 0x05, 0x00


	//----- nvinfo : EIATTR_KPARAM_INFO
	.align		4
.L_7717:
        /*0028*/ 	.byte	0x04, 0x17
        /*002a*/ 	.short	(.L_7719 - .L_7718)
.L_7718:
        /*002c*/ 	.word	0x00000000
        /*0030*/ 	.short	0x0008
        /*0032*/ 	.short	0x0038
        /*0034*/ 	.byte	0x00, 0xf0, 0x11, 0x00


	//----- nvinfo : EIATTR_KPARAM_INFO
	.align		4
.L_7719:
        /*0038*/ 	.byte	0x04, 0x17
        /*003a*/ 	.short	(.L_7721 - .L_7720)
.L_7720:
        /*003c*/ 	.word	0x00000000
        /*0040*/ 	.short	0x0007
        /*0042*/ 	.short	0x0034
        /*0044*/ 	.byte	0x00, 0xf0, 0x11, 0x00


	//----- nvinfo : EIATTR_KPARAM_INFO
	.align		4
.L_7721:
        /*0048*/ 	.byte	0x04, 0x17
        /*004a*/ 	.short	(.L_7723 - .L_7722)
.L_7722:
        /*004c*/ 	.word	0x00000000
        /*0050*/ 	.short	0x0006
        /*0052*/ 	.short	0x0030
        /*0054*/ 	.byte	0x00, 0xf0, 0x11, 0x00


	//----- nvinfo : EIATTR_KPARAM_INFO
	.align		4
.L_7723:
        /*0058*/ 	.byte	0x04, 0x17
        /*005a*/ 	.short	(.L_7725 - .L_7724)
.L_7724:
        /*005c*/ 	.word	0x00000000
        /*0060*/ 	.short	0x0005
        /*0062*/ 	.short	0x0028
        /*0064*/ 	.byte	0x00, 0xf5, 0x21, 0x00


	//----- nvinfo : EIATTR_KPARAM_INFO
	.align		4
.L_7725:
        /*0068*/ 	.byte	0x04, 0x17
        /*006a*/ 	.short	(.L_7727 - .L_7726)
.L_7726:
        /*006c*/ 	.word	0x00000000
        /*0070*/ 	.short	0x0004
        /*0072*/ 	.short	0x0020
        /*0074*/ 	.byte	0x00, 0xf5, 0x21, 0x00


	//----- nvinfo : EIATTR_KPARAM_INFO
	.align		4
.L_7727:
        /*0078*/ 	.byte	0x04, 0x17
        /*007a*/ 	.short	(.L_7729 - .L_7728)
.L_7728:
        /*007c*/ 	.word	0x00000000
        /*0080*/ 	.short	0x0003
        /*0082*/ 	.short	0x0018
        /*0084*/ 	.byte	0x00, 0xf0, 0x11, 0x00


	//----- nvinfo : EIATTR_KPARAM_INFO
	.align		4
.L_7729:
        /*0088*/ 	.byte	0x04, 0x17
        /*008a*/ 	.short	(.L_7731 - .L_7730)
.L_7730:
        /*008c*/ 	.word	0x00000000
        /*0090*/ 	.short	0x0002
        /*0092*/ 	.short	0x0010
        /*0094*/ 	.byte	0x00, 0xf5, 0x21, 0x00


	//----- nvinfo : EIATTR_KPARAM_INFO
	.align		4
.L_7731:
        /*0098*/ 	.byte	0x04, 0x17
        /*009a*/ 	.short	(.L_7733 - .L_7732)
.L_7732:
        /*009c*/ 	.word	0x00000000
        /*00a0*/ 	.short	0x0001
        /*00a2*/ 	.short	0x0008
        /*00a4*/ 	.byte	0x00, 0xf5, 0x21, 0x00


	//----- nvinfo : EIATTR_KPARAM_INFO
	.align		4
.L_7733:
        /*00a8*/ 	.byte	0x04, 0x17
        /*00aa*/ 	.short	(.L_7735 - .L_7734)
.L_7734:
        /*00ac*/ 	.word	0x00000000
        /*00b0*/ 	.short	0x0000
        /*00b2*/ 	.short	0x0000
        /*00b4*/ 	.byte	0x00, 0xf5, 0x21, 0x00


	//----- nvinfo : EIATTR_SPARSE_MMA_MASK
	.align		4
.L_7735:
        /*00b8*/ 	.byte	0x03, 0x50
        /*00ba*/ 	.short	0x0000


	//----- nvinfo : EIATTR_MAXREG_COUNT
	.align		4
        /*00bc*/ 	.byte	0x03, 0x1b
        /*00be*/ 	.short	0x00ff


	//----- nvinfo : EIATTR_MERCURY_ISA_VERSION
	.align		4
        /*00c0*/ 	.byte	0x03, 0x5f
        /*00c2*/ 	.short	0x0101


	//----- nvinfo : EIATTR_VRC_CTA_INIT_COUNT
	.align		4
        /*00c4*/ 	.byte	0x02, 0x4a
	.zero		1
	.zero		1


	//----- nvinfo : EIATTR_EXIT_INSTR_OFFSETS
	.align		4
        /*00c8*/ 	.byte	0x04, 0x1c
        /*00ca*/ 	.short	(.L_7737 - .L_7736)


	//   ....[0]....
.L_7736:
        /*00cc*/ 	.word	0x00000080


	//   ....[1]....
        /*00d0*/ 	.word	0x000016e0


	//   ....[2]....
        /*00d4*/ 	.word	0x00001710


	//   ....[3]....
        /*00d8*/ 	.word	0x00001b80


	//   ....[4]....
        /*00dc*/ 	.word	0x00001da0


	//   ....[5]....
        /*00e0*/ 	.word	0x00001f00


	//   ....[6]....
        /*00e4*/ 	.word	0x00001fd0


	//----- nvinfo : EIATTR_MAX_THREADS
	.align		4
.L_7737:
        /*00e8*/ 	.byte	0x04, 0x05
        /*00ea*/ 	.short	(.L_7739 - .L_7738)
.L_7738:
        /*00ec*/ 	.word	0x00000080
        /*00f0*/ 	.word	0x00000001
        /*00f4*/ 	.word	0x00000001


	//----- nvinfo : EIATTR_CBANK_PARAM_SIZE
	.align		4
.L_7739:
        /*00f8*/ 	.byte	0x03, 0x19
        /*00fa*/ 	.short	0x0048


	//----- nvinfo : EIATTR_PARAM_CBANK
	.align		4
        /*00fc*/ 	.byte	0x04, 0x0a
        /*00fe*/ 	.short	(.L_7741 - .L_7740)
	.align		4
.L_7740:
        /*0100*/ 	.word	index@(.nv.constant0._ZN4vllm3moe10topkGatingILi4ELi4ELi4ELi8ELi32Ej13__nv_bfloat16LNS0_11ScoringFuncE0EEEvPKT5_PKbPfiPT4_PiiiibPKf)
        /*0104*/ 	.short	0x0380
        /*0106*/ 	.short	0x0048


	//----- nvinfo : EIATTR_SW_WAR
	.align		4
.L_7741:
        /*0108*/ 	.byte	0x04, 0x36
        /*010a*/ 	.short	(.L_7743 - .L_7742)
.L_7742:
        /*010c*/ 	.word	0x00000008
.L_7743:


//--------------------- .nv.info._ZN4vllm3moe10topkGatingILi2ELi2ELi4ELi4ELi32Ej13__nv_bfloat16LNS0_11ScoringFuncE0EEEvPKT5_PKbPfiPT4_PiiiibPKf --------------------------
	.section	.nv.info._ZN4vllm3moe10topkGatingILi2ELi2ELi4ELi4ELi32Ej13__nv_bfloat16LNS0_11ScoringFuncE0EEEvPKT5_PKbPfiPT4_PiiiibPKf,"",@"SHT_CUDA_INFO"
	.sectionflags	@""
	.align	4


	//----- nvinfo : EIATTR_CUDA_API_VERSION
	.align		4
        /*0000*/ 	.byte	0x04, 0x37
        /*0002*/ 	.short	(.L_7745 - .L_7744)
.L_7744:
        /*0004*/ 	.word	0x00000082


	//----- nvinfo : EIATTR_KPARAM_INFO
	.align		4
.L_7745:
        /*0008*/ 	.byte	0x04, 0x17
        /*000a*/ 	.short	(.L_7747 - .L_7746)
.L_7746:
        /*000c*/ 	.word	0x00000000
        /*0010*/ 	.short	0x000a
        /*0012*/ 	.short	0x0040
        /*0014*/ 	.byte	0x00, 0xf5, 0x21, 0x00


	//----- nvinfo : EIATTR_KPARAM_INFO
	.align		4
.L_7747:
        /*0018*/ 	.byte	0x04, 0x17
        /*001a*/ 	.short	(.L_7749 - .L_7748)
.L_7748:
        /*001c*/ 	.word	0x00000000
        /*0020*/ 	.short	0x0009
        /*0022*/ 	.short	0x003c
        /*0024*/ 	.byte	0x00, 0xf0, 0x05, 0x00


	//----- nvinfo : EIATTR_KPARAM_INFO
	.align		4
.L_7749:
        /*0028*/ 	.byte	0x04, 0x17
        /*002a*/ 	.short	(.L_7751 - .L_7750)
.L_7750:
        /*002c*/ 	.word	0x00000000
        /*0030*/ 	.short	0x0008
        /*0032*/ 	.short	0x0038
        /*0034*/ 	.byte	0x00, 0xf0, 0x11, 0x00


	//----- nvinfo : EIATTR_KPARAM_INFO
	.align		4
.L_7751:
        /*0038*/ 	.byte	0x04, 0x17
        /*003a*/ 	.short	(.L_7753 - .L_7752)
.L_7752:
        /*003c*/ 	.word	0x00000000
        /*0040*/ 	.short	0x0007
        /*0042*/ 	.short	0x0034
        /*0044*/ 	.byte	0x00, 0xf0, 0x11, 0x00


	//----- nvinfo : EIATTR_KPARAM_INFO
	.align		4
.L_7753:
        /*0048*/ 	.byte	0x04, 0x17
        /*004a*/ 	.short	(.L_7755 - .L_7754)
.L_7754:
        /*004c*/ 	.word	0x00000000
        /*0050*/ 	.short	0x0006
        /*0052*/ 	.short	0x0030
        /*0054*/ 	.byte	0x00, 0xf0, 0x11, 0x00


	//----- nvinfo : EIATTR_KPARAM_INFO
	.align		4
.L_7755:
        /*0058*/ 	.byte	0x04, 0x17
        /*005a*/ 	.short	(.L_7757 - .L_7756)
.L_7756:
        /*005c*/ 	.word	0x00000000
        /*0060*/ 	.short	0x0005
        /*0062*/ 	.short	0x0028
        /*0064*/ 	.byte	0x00, 0xf5, 0x21, 0x00


	//----- nvinfo : EIATTR_KPARAM_INFO
	.align		4
.L_7757:
        /*0068*/ 	.byte	0x04, 0x17
        /*006a*/ 	.short	(.L_7759 - .L_7758)
.L_7758:
        /*006c*/ 	.word	0x00000000
        /*0070*/ 	.short	0x0004
        /*0072*/ 	.short	0x0020
        /*0074*/ 	.byte	0x00, 0xf5, 0x21, 0x00


	//----- nvinfo : EIATTR_KPARAM_INFO
	.align		4
.L_7759:
        /*0078*/ 	.byte	0x04, 0x17
        /*007a*/ 	.short	(.L_7761 - .L_7760)
.L_7760:
        /*007c*/ 	.word	0x00000000
        /*0080*/ 	.short	0x0003
        /*0082*/ 	.short	0x0018
        /*0084*/ 	.byte	0x00, 0xf0, 0x11, 0x00


	//----- nvinfo : EIATTR_KPARAM_INFO
	.align		4
.L_7761:
        /*0088*/ 	.byte	0x04, 0x17
        /*008a*/ 	.short	(.L_7763 - .L_7762)
.L_7762:
        /*008c*/ 	.word	0x00000000
        /*0090*/ 	.short	0x0002
        /*0092*/ 	.short	0x0010
        /*0094*/ 	.byte	0x00, 0xf5, 0x21, 0x00


	//----- nvinfo : EIATTR_KPARAM_INFO
	.align		4
.L_7763:
        /*0098*/ 	.byte	0x04, 0x17
        /*009a*/ 	.short	(.L_7765 - .L_7764)
.L_7764:
        /*009c*/ 	.word	0x00000000
        /*00a0*/ 	.short	0x0001
        /*00a2*/ 	.short	0x0008
        /*00a4*/ 	.byte	0x00, 0xf5, 0x21, 0x00


	//----- nvinfo : EIATTR_KPARAM_INFO
	.align		4
.L_7765:
        /*00a8*/ 	.byte	0x04, 0x17
        /*00aa*/ 	.short	(.L_7767 - .L_7766)
.L_7766:
        /*00ac*/ 	.word	0x00000000
        /*00b0*/ 	.short	0x0000
        /*00b2*/ 	.short	0x0000
        /*00b4*/ 	.byte	0x00, 0xf5, 0x21, 0x00


	//----- nvinfo : EIATTR_SPARSE_MMA_MASK
	.align		4
.L_7767:
        /*00b8*/ 	.byte	0x03, 0x50
        /*00ba*/ 	.short	0x0000


	//----- nvinfo : EIATTR_MAXREG_COUNT
	.align		4
        /*00bc*/ 	.byte	0x03, 0x1b
        /*00be*/ 	.short	0x00ff


	//----- nvinfo : EIATTR_MERCURY_ISA_VERSION
	.align		4
        /*00c0*/ 	.byte	0x03, 0x5f
        /*00c2*/ 	.short	0x0101


	//----- nvinfo : EIATTR_VRC_CTA_INIT_COUNT
	.align		4
        /*00c4*/ 	.byte	0x02, 0x4a
	.zero		1
	.zero		1


	//----- nvinfo : EIATTR_EXIT_INSTR_OFFSETS
	.align		4
        /*00c8*/ 	.byte	0x04, 0x1c
        /*00ca*/ 	.short	(.L_7769 - .L_7768)


	//   ....[0]....
.L_7768:
        /*00cc*/ 	.word	0x00000080


	//   ....[1]....
        /*00d0*/ 	.word	0x00001080


	//   ....[2]....
        /*00d4*/ 	.word	0x000010a0


	//   ....[3]....
        /*00d8*/ 	.word	0x00001510


	//   ....[4]....
        /*00dc*/ 	.word	0x00001730


	//   ....[5]....
        /*00e0*/ 	.word	0x00001890


	//   ....[6]....
        /*00e4*/ 	.word	0x00001960


	//----- nvinfo : EIATTR_MAX_THREADS
	.align		4
.L_7769:
        /*00e8*/ 	.byte	0x04, 0x05
        /*00ea*/ 	.short	(.L_7771 - .L_7770)
.L_7770:
        /*00ec*/ 	.word	0x00000080
        /*00f0*/ 	.word	0x00000001
        /*00f4*/ 	.word	0x00000001


	//----- nvinfo : EIATTR_CBANK_PARAM_SIZE
	.align		4
.L_7771:
        /*00f8*/ 	.byte	0x03, 0x19
        /*00fa*/ 	.short	0x0048


	//----- nvinfo : EIATTR_PARAM_CBANK
	.align		4
        /*00fc*/ 	.byte	0x04, 0x0a
        /*00fe*/ 	.short	(.L_7773 - .L_7772)
	.align		4
.L_7772:
        /*0100*/ 	.word	index@(.nv.constant0._ZN4vllm3moe10topkGatingILi2ELi2ELi4ELi4ELi32Ej13__nv_bfloat16LNS0_11ScoringFuncE0EEEvPKT5_PKbPfiPT4_PiiiibPKf)
        /*0104*/ 	.short	0x0380
        /*0106*/ 	.short	0x0048


	//----- nvinfo : EIATTR_SW_WAR
	.align		4
.L_7773:
        /*0108*/ 	.byte	0x04, 0x36
        /*010a*/ 	.short	(.L_7775 - .L_7774)
.L_7774:
        /*010c*/ 	.word	0x00000008
.L_7775:


//--------------------- .nv.info._ZN4vllm3moe10topkGatingILi1ELi1ELi4ELi2ELi32Ej13__nv_bfloat16LNS0_11ScoringFuncE0EEEvPKT5_PKbPfiPT4_PiiiibPKf --------------------------
	.section	.nv.info._ZN4vllm3moe10topkGatingILi1ELi1ELi4ELi2ELi32Ej13__nv_bfloat16LNS0_11ScoringFuncE0EEEvPKT5_PKbPfiPT4_PiiiibPKf,"",@"SHT_CUDA_INFO"
	.sectionflags	@""
	.align	4


	//----- nvinfo : EIATTR_CUDA_API_VERSION
	.align		4
        /*0000*/ 	.byte	0x04, 0x37
        /*0002*/ 	.short	(.L_7777 - .L_7776)
.L_7776:
        /*0004*/ 	.word	0x00000082


	//----- nvinfo : EIATTR_KPARAM_INFO
	.align		4
.L_7777:
        /*0008*/ 	.byte	0x04, 0x17
        /*000a*/ 	.short	(.L_7779 - .L_7778)
.L_7778:
        /*000c*/ 	.word	0x00000000
        /*0010*/ 	.short	0x000a
        /*0012*/ 	.short	0x0040
        /*0014*/ 	.byte	0x00, 0xf5, 0x21, 0x00


	//----- nvinfo : EIATTR_KPARAM_INFO
	.align		4
.L_7779:
        /*0018*/ 	.byte	0x04, 0x17
        /*001a*/ 	.short	(.L_7781 - .L_7780)
.L_7780:
        /*001c*/ 	.word	0x00000000
        /*0020*/ 	.short	0x0009
        /*0022*/ 	.short	0x003c
        /*0024*/ 	.byte	0x00, 0xf0, 0x05, 0x00


	//----- nvinfo : EIATTR_KPARAM_INFO
	.align		4
.L_7781:
        /*0028*/ 	.byte	0x04, 0x17
        /*002a*/ 	.short	(.L_7783 - .L_7782)
.L_7782:
        /*002c*/ 	.word	0x00000000
        /*0030*/ 	.short	0x0008
        /*0032*/ 	.short	0x0038
        /*0034*/ 	.byte	0x00, 0xf0, 0x11, 0x00


	//----- nvinfo : EIATTR_KPARAM_INFO
	.align		4
.L_7783:
        /*0038*/ 	.byte	0x04, 0x17
        /*003a*/ 	.short	(.L_7785 - .L_7784)
.L_7784:
        /*003c*/ 	.word	0x00000000
        /*0040*/ 	.short	0x0007
        /*0042*/ 	.short	0x0034
        /*0044*/ 	.byte	0x00, 0xf0, 0x11, 0x00


	//----- nvinfo : EIATTR_KPARAM_INFO
	.align		4
.L_7785:
        /*0048*/ 	.byte	0x04, 0x17
        /*004a*/ 	.short	(.L_7787 - .L_7786)
.L_7786:
        /*004c*/ 	.word	0x00000000
        /*0050*/ 	.short	0x0006
        /*0052*/ 	.short	0x0030
        /*0054*/ 	.byte	0x00, 0xf0, 0x11, 0x00


	//----- nvinfo : EIATTR_KPARAM_INFO
	.align		4
.L_7787:
        /*0058*/ 	.byte	0x04, 0x17
        /*005a*/ 	.short	(.L_7789 - .L_7788)
.L_7788:
        /*005c*/ 	.word	0x00000000
        /*0060*/ 	.short	0x0005
        /*0062*/ 	.short	0x0028
        /*0064*/ 	.byte	0x00, 0xf5, 0x21, 0x00


	//----- nvinfo : EIATTR_KPARAM_INFO
	.align		4
.L_7789:
        /*0068*/ 	.byte	0x04, 0x17
        /*006a*/ 	.short	(.L_7791 - .L_7790)
.L_7790:
        /*006c*/ 	.word	0x00000000
        /*0070*/ 	.short	0x0004
        /*0072*/ 	.short	0x0020
        /*0074*/ 	.byte	0x00, 0xf5, 0x21, 0x00


	//----- nvinfo : EIATTR_KPARAM_INFO
	.align		4
.L_7791:
        /*0078*/ 	.byte	0x04, 0x17
        /*007a*/ 	.short	(.L_7793 - .L_7792)
.L_7792:
        /*007c*/ 	.word	0x00000000
        /*0080*/ 	.short	0x0003
        /*0082*/ 	.short	0x0018
        /*0084*/ 	.byte	0x00, 0xf0, 0x11, 0x00


	//----- nvinfo : EIATTR_KPARAM_INFO
	.align		4
.L_7793:
        /*0088*/ 	.byte	0x04, 0x17
        /*008a*/ 	.short	(.L_7795 - .L_7794)
.L_7794:
        /*008c*/ 	.word	0x00000000
        /*0090*/ 	.short	0x0002
        /*0092*/ 	.short	0x0010
        /*0094*/ 	.byte	0x00, 0xf5, 0x21, 0x00


	//----- nvinfo : EIATTR_KPARAM_INFO
	.align		4
.L_7795:
        /*0098*/ 	.byte	0x04, 0x17
        /*009a*/ 	.short	(.L_7797 - .L_7796)
.L_7796:
        /*009c*/ 	.word	0x00000000
        /*00a0*/ 	.short	0x0001
        /*00a2*/ 	.short	0x0008
        /*00a4*/ 	.byte	0x00, 0xf5, 0x21, 0x00


	//----- nvinfo : EIATTR_KPARAM_INFO
	.align		4
.L_7797:
        /*00a8*/ 	.byte	0x04, 0x17
        /*00aa*/ 	.short	(.L_7799 - .L_7798)
.L_7798:
        /*00ac*/ 	.word	0x00000000
        /*00b0*/ 	.short	0x0000
        /*00b2*/ 	.short	0x0000
        /*00b4*/ 	.byte	0x00, 0xf5, 0x21, 0x00


	//----- nvinfo : EIATTR_SPARSE_MMA_MASK
	.align		4
.L_7799:
        /*00b8*/ 	.byte	0x03, 0x50
        /*00ba*/ 	.short	0x0000


	//----- nvinfo : EIATTR_MAXREG_COUNT
	.align		4
        /*00bc*/ 	.byte	0x03, 0x1b
        /*00be*/ 	.short	0x00ff


	//----- nvinfo : EIATTR_MERCURY_ISA_VERSION
	.align		4
        /*00c0*/ 	.byte	0x03, 0x5f
        /*00c2*/ 	.short	0x0101


	//----- nvinfo : EIATTR_VRC_CTA_INIT_COUNT
	.align		4
        /*00c4*/ 	.byte	0x02, 0x4a
	.zero		1
	.zero		1


	//----- nvinfo : EIATTR_EXIT_INSTR_OFFSETS
	.align		4
        /*00c8*/ 	.byte	0x04, 0x1c
        /*00ca*/ 	.short	(.L_7801 - .L_7800)


	//   ....[0]....
.L_7800:
        /*00cc*/ 	.word	0x00000080


	//   ....[1]....
        /*00d0*/ 	.word	0x00000930


	//   ....[2]....
        /*00d4*/ 	.word	0x00000940


	//   ....[3]....
        /*00d8*/ 	.word	0x00000db0


	//   ....[4]....
        /*00dc*/ 	.word	0x00000fd0


	//   ....[5]....
        /*00e0*/ 	.word	0x00001130


	//   ....[6]....
        /*00e4*/ 	.word	0x00001200


	//----- nvinfo : EIATTR_MAX_THREADS
	.align		4
.L_7801:
        /*00e8*/ 	.byte	0x04, 0x05
        /*00ea*/ 	.short	(.L_7803 - .L_7802)
.L_7802:
        /*00ec*/ 	.word	0x00000080
        /*00f0*/ 	.word	0x00000001
        /*00f4*/ 	.word	0x00000001


	//----- nvinfo : EIATTR_CBANK_PARAM_SIZE
	.align		4
.L_7803:
        /*00f8*/ 	.byte	0x03, 0x19
        /*00fa*/ 	.short	0x0048


	//----- nvinfo : EIATTR_PARAM_CBANK
	.align		4
        /*00fc*/ 	.byte	0x04, 0x0a
        /*00fe*/ 	.short	(.L_7805 - .L_7804)
	.align		4
.L_7804:
        /*0100*/ 	.word	index@(.nv.constant0._ZN4vllm3moe10topkGatingILi1ELi1ELi4ELi2ELi32Ej13__nv_bfloat16LNS0_11ScoringFuncE0EEEvPKT5_PKbPfiPT4_PiiiibPKf)
        /*0104*/ 	.short	0x0380
        /*0106*/ 	.short	0x0048


	//----- nvinfo : EIATTR_SW_WAR
	.align		4
.L_7805:
        /*0108*/ 	.byte	0x04, 0x36
        /*010a*/ 	.short	(.L_7807 - .L_7806)
.L_7806:
        /*010c*/ 	.word	0x00000008
.L_7807:


//--------------------- .nv.info._ZN4vllm3moe10moeSoftmaxILi256E13__nv_bfloat16EEvPKT0_PKbPfi --------------------------
	.section	.nv.info._ZN4vllm3moe10moeSoftmaxILi256E13__nv_bfloat16EEvPKT0_PKbPfi,"",@"SHT_CUDA_INFO"
	.sectionflags	@""
	.align	4


	//----- nvinfo : EIATTR_CUDA_API_VERSION
	.align		4
        /*0000*/ 	.byte	0x04, 0x37
        /*0002*/ 	.short	(.L_7809 - .L_7808)
.L_7808:
        /*0004*/ 	.word	0x00000082


	//----- nvinfo : EIATTR_KPARAM_INFO
	.align		4
.L_7809:
        /*0008*/ 	.byte	0x04, 0x17
        /*000a*/ 	.short	(.L_7811 - .L_7810)
.L_7810:
        /*000c*/ 	.word	0x00000000
        /*0010*/ 	.short	0x0003
        /*0012*/ 	.short	0x0018
        /*0014*/ 	.byte	0x00, 0xf0, 0x11, 0x00


	//----- nvinfo : EIATTR_KPARAM_INFO
	.align		4
.L_7811:
        /*0018*/ 	.byte	0x04, 0x17
        /*001a*/ 	.short	(.L_7813 - .L_7812)
.L_7812:
        /*001c*/ 	.word	0x00000000
        /*0020*/ 	.short	0x0002
        /*0022*/ 	.short	0x0010
        /*0024*/ 	.byte	0x00, 0xf5, 0x21, 0x00


	//----- nvinfo : EIATTR_KPARAM_INFO
	.align		4
.L_7813:
        /*0028*/ 	.byte	0x04, 0x17
        /*002a*/ 	.short	(.L_7815 - .L_7814)
.L_7814:
        /*002c*/ 	.word	0x00000000
        /*0030*/ 	.short	0x0001
        /*0032*/ 	.short	0x0008
        /*0034*/ 	.byte	0x00, 0xf5, 0x21, 0x00


	//----- nvinfo : EIATTR_KPARAM_INFO
	.align		4
.L_7815:
        /*0038*/ 	.byte	0x04, 0x17
        /*003a*/ 	.short	(.L_7817 - .L_7816)
.L_7816:
        /*003c*/ 	.word	0x00000000
        /*0040*/ 	.short	0x0000
        /*0042*/ 	.short	0x0000
        /*0044*/ 	.byte	0x00, 0xf5, 0x21, 0x00


	//----- nvinfo : EIATTR_SPARSE_MMA_MASK
	.align		4
.L_7817:
        /*0048*/ 	.byte	0x03, 0x50
        /*004a*/ 	.short	0x0000


	//----- nvinfo : EIATTR_MAXREG_COUNT
	.align		4
        /*004c*/ 	.byte	0x03, 0x1b
        /*004e*/ 	.short	0x00ff


	//----- nvinfo : EIATTR_NUM_BARRIERS
	.align		4
        /*0050*/ 	.byte	0x02, 0x4c
        /*0052*/ 	.byte	0x01
	.zero		1


	//----- nvinfo : EIATTR_MERCURY_ISA_VERSION
	.align		4
        /*0054*/ 	.byte	0x03, 0x5f
        /*0056*/ 	.short	0x0101


	//----- nvinfo : EIATTR_COOP_GROUP_MASK_REGIDS
	.align		4
        /*0058*/ 	.byte	0x04, 0x29
        /*005a*/ 	.short	(.L_7819 - .L_7818)


	//   ....[0]....
.L_7818:
        /*005c*/ 	.word	0xffffffff


	//   ....[1]....
        /*0060*/ 	.word	0xffffffff


	//   ....[2]....
        /*0064*/ 	.word	0xffffffff


	//   ....[3]....
        /*0068*/ 	.word	0xffffffff


	//   ....[4]....
        /*006c*/ 	.word	0xffffffff


	//   ....[5]....
        /*0070*/ 	.word	0xffffffff


	//   ....[6]....
        /*0074*/ 	.word	0xffffffff


	//   ....[7]....
        /*0078*/ 	.word	0xffffffff


	//   ....[8]....
        /*007c*/ 	.word	0xffffffff


	//   ....[9]....
        /*0080*/ 	.word	0xffffffff


	//----- nvinfo : EIATTR_COOP_GROUP_INSTR_OFFSETS
	.align		4
.L_7819:
        /*0084*/ 	.byte	0x04, 0x28
        /*0086*/ 	.short	(.L_7821 - .L_7820)


	//   ....[0]....
.L_7820:
        /*0088*/ 	.word	0x000009c0


	//   ....[1]....
        /*008c*/ 	.word	0x00000a40


	//   ....[2]....
        /*0090*/ 	.word	0x00000a80


	//   ....[3]....
        /*0094*/ 	.word	0x00000ac0


	//   ....[4]....
        /*0098*/ 	.word	0x00000b00


	//   ....[5]....
        /*009c*/ 	.word	0x00001b80


	//   ....[6]....
        /*00a0*/ 	.word	0x00001bd0


	//   ....[7]....
        /*00a4*/ 	.word	0x00001bf0


	//   ....[8]....
        /*00a8*/ 	.word	0x00001c10


	//   ....[9]....
        /*00ac*/ 	.word	0x00001c30


	//----- nvinfo : EIATTR_VRC_CTA_INIT_COUNT
	.align		4
.L_7821:
        /*00b0*/ 	.byte	0x02, 0x4a
	.zero		1
	.zero		1


	//----- nvinfo : EIATTR_EXIT_INSTR_OFFSETS
	.align		4
        /*00b4*/ 	.byte	0x04, 0x1c
        /*00b6*/ 	.short	(.L_7823 - .L_7822)


	//   ....[0]....
.L_7822:
        /*00b8*/ 	.word	0x000000d0


	//   ....[1]....
        /*00bc*/ 	.word	0x00001d60


	//   ....[2]....
        /*00c0*/ 	.word	0x00001f90


	//   ....[3]....
        /*00c4*/ 	.word	0x000022f0


	//----- nvinfo : EIATTR_MAX_THREADS
	.align		4
.L_7823:
        /*00c8*/ 	.byte	0x04, 0x05
        /*00ca*/ 	.short	(.L_7825 - .L_7824)
.L_7824:
        /*00cc*/ 	.word	0x00000100
        /*00d0*/ 	.word	0x00000001
        /*00d4*/ 	.word	0x00000001


	//----- nvinfo : EIATTR_CRS_STACK_SIZE
	.align		4
.L_7825:
        /*00d8*/ 	.byte	0x04, 0x1e
        /*00da*/ 	.short	(.L_7827 - .L_7826)
.L_7826:
        /*00dc*/ 	.word	0x00000000


	//----- nvinfo : EIATTR_CBANK_PARAM_SIZE
	.align		4
.L_7827:
        /*00e0*/ 	.byte	0x03, 0x19
        /*00e2*/ 	.short	0x001c


	//----- nvinfo : EIATTR_PARAM_CBANK
	.align		4
        /*00e4*/ 	.byte	0x04, 0x0a
        /*00e6*/ 	.short	(.L_7829 - .L_7828)
	.align		4
.L_7828:
        /*00e8*/ 	.word	index@(.nv.constant0._ZN4vllm3moe10moeSoftmaxILi256E13__nv_bfloat16EEvPKT0_PKbPfi)
        /*00ec*/ 	.short	0x0380
        /*00ee*/ 	.short	0x001c


	//----- nvinfo : EIATTR_SW_WAR
	.align		4
.L_7829:
        /*00f0*/ 	.byte	0x04, 0x36
        /*00f2*/ 	.short	(.L_7831 - .L_7830)
.L_7830:
        /*00f4*/ 	.word	0x00000008
.L_7831:


//--------------------- .nv.info._ZN4vllm3moe10topkGatingILi18ELi576ELi4ELi4ELi32Ei13__nv_bfloat16LNS0_11ScoringFuncE0EEEvPKT5_PKbPfiPT4_PiiiibPKf --------------------------
	.section	.nv.info._ZN4vllm3moe10topkGatingILi18ELi576ELi4ELi4ELi32Ei13__nv_bfloat16LNS0_11ScoringFuncE0EEEvPKT5_PKbPfiPT4_PiiiibPKf,"",@"SHT_CUDA_INFO"
	.sectionflags	@""
	.align	4


	//----- nvinfo : EIATTR_CUDA_API_VERSION
	.align		4
        /*0000*/ 	.byte	0x04, 0x37
        /*0002*/ 	.short	(.L_7833 - .L_7832)
.L_7832:
        /*0004*/ 	.word	0x00000082


	//----- nvinfo : EIATTR_KPARAM_INFO
	.align		4
.L_7833:
        /*0008*/ 	.byte	0x04, 0x17
        /*000a*/ 	.short	(.L_7835 - .L_7834)
.L_7834:
        /*000c*/ 	.word	0x00000000
        /*0010*/ 	.short	0x000a
        /*0012*/ 	.short	0x0040
        /*0014*/ 	.byte	0x00, 0xf5, 0x21, 0x00


	//----- nvinfo : EIATTR_KPARAM_INFO
	.align		4
.L_7835:
        /*0018*/ 	.byte	0x04, 0x17
        /*001a*/ 	.short	(.L_7837 - .L_7836)
.L_7836:
        /*001c*/ 	.word	0x00000000
        /*0020*/ 	.short	0x0009
        /*0022*/ 	.short	0x003c
        /*0024*/ 	.byte	0x00, 0xf0, 0x05, 0x00


	//----- nvinfo : EIATTR_KPARAM_INFO
	.align		4
.L_7837:
        /*0028*/ 	.byte	0x04, 0x17
        /*002a*/ 	.short	(.L_7839 - .L_7838)
.L_7838:
        /*002c*/ 	.word	0x00000000
        /*0030*/ 	.short	0x0008
        /*0032*/ 	.short	0x0038
        /*0034*/ 	.byte	0x00, 0xf0, 0x11, 0x00


	//----- nvinfo : EIATTR_KPARAM_INFO
	.align		4
.L_7839:
        /*0038*/ 	.byte	0x04, 0x17
        /*003a*/ 	.short	(.L_7841 - .L_7840)
.L_7840:
        /*003c*/ 	.word	0x00000000
        /*0040*/ 	.short	0x0007
        /*0042*/ 	.short	0x0034
        /*0044*/ 	.byte	0x00, 0xf0, 0x11, 0x00


	//----- nvinfo : EIATTR_KPARAM_INFO
	.align		4
.L_7841:
        /*0048*/ 	.byte	0x04, 0x17
        /*004a*/ 	.short	(.L_7843 - .L_7842)
.L_7842:
        /*004c*/ 	.word	0x00000000
        /*0050*/ 	.short	0x0006
        /*0052*/ 	.short	0x0030
        /*0054*/ 	.byte	0x00, 0xf0, 0x11, 0x00


	//----- nvinfo : EIATTR_KPARAM_INFO
	.align		4
.L_7843:
        /*0058*/ 	.byte	0x04, 0x17
        /*005a*/ 	.short	(.L_7845 - .L_7844)
.L_7844:
        /*005c*/ 	.word	0x00000000
        /*0060*/ 	.short	0x0005
        /*0062*/ 	.short	0x0028
        /*0064*/ 	.byte	0x00, 0xf5, 0x21, 0x00


	//----- nvinfo : EIATTR_KPARAM_INFO
	.align		4
.L_7845:
        /*0068*/ 	.byte	0x04, 0x17
        /*006a*/ 	.short	(.L_7847 - .L_7846)
.L_7846:
        /*006c*/ 	.word	0x00000000
        /*0070*/ 	.short	0x0004
        /*0072*/ 	.short	0x0020
        /*0074*/ 	.byte	0x00, 0xf5, 0x21, 0x00


	//----- nvinfo : EIATTR_KPARAM_INFO
	.align		4
.L_7847:
        /*0078*/ 	.byte	0x04, 0x17
        /*007a*/ 	.short	(.L_7849 - .L_7848)
.L_7848:
        /*007c*/ 	.word	0x00000000
        /*0080*/ 	.short	0x0003
        /*0082*/ 	.short	0x0018
        /*0084*/ 	.byte	0x00, 0xf0, 0x11, 0x00


	//----- nvinfo : EIATTR_KPARAM_INFO
	.align		4
.L_7849:
        /*0088*/ 	.byte	0x04, 0x17
        /*008a*/ 	.short	(.L_7851 - .L_7850)
.L_7850:
        /*008c*/ 	.word	0x00000000
        /*0090*/ 	.short	0x0002
        /*0092*/ 	.short	0x0010
        /*0094*/ 	.byte	0x00, 0xf5, 0x21, 0x00


	//----- nvinfo : EIATTR_KPARAM_INFO
	.align		4
.L_7851:
        /*0098*/ 	.byte	0x04, 0x17
        /*009a*/ 	.short	(.L_7853 - .L_7852)
.L_7852:
        /*009c*/ 	.word	0x00000000
        /*00a0*/ 	.short	0x0001
        /*00a2*/ 	.short	0x0008
        /*00a4*/ 	.byte	0x00, 0xf5, 0x21, 0x00


	//----- nvinfo : EIATTR_KPARAM_INFO
	.align		4
.L_7853:
        /*00a8*/ 	.byte	0x04, 0x17
        /*00aa*/ 	.short	(.L_7855 - .L_7854)
.L_7854:
        /*00ac*/ 	.word	0x00000000
        /*00b0*/ 	.short	0x0000
        /*00b2*/ 	.short	0x0000
        /*00b4*/ 	.byte	0x00, 0xf5, 0x21, 0x00


	//----- nvinfo : EIATTR_SPARSE_MMA_MASK
	.align		4
.L_7855:
        /*00b8*/ 	.byte	0x03, 0x50
        /*00ba*/ 	.short	0x0000


	//----- nvinfo : EIATTR_MAXREG_COUNT
	.align		4
        /*00bc*/ 	.byte	0x03, 0x1b
        /*00be*/ 	.short	0x00ff


	//----- nvinfo : EIATTR_MERCURY_ISA_VERSION
	.align		4
        /*00c0*/ 	.byte	0x03, 0x5f
        /*00c2*/ 	.short	0x0101


	//----- nvinfo : EIATTR_COOP_GROUP_MASK_REGIDS
	.align		4
        /*00c4*/ 	.byte	0x04, 0x29
        /*00c6*/ 	.short	(.L_7857 - .L_7856)


	//   ....[0]....
.L_7856:
        /*00c8*/ 	.word	0xffffffff


	//   ....[1]....
        /*00cc*/ 	.word	0xffffffff


	//   ....[2]....
        /*00d0*/ 	.word	0xffffffff


	//   ....[3]....
        /*00d4*/ 	.word	0xffffffff


	//   ....[4]....
        /*00d8*/ 	.word	0xffffffff


	//   ....[5]....
        /*00dc*/ 	.word	0xffffffff


	//   ....[6]....
        /*00e0*/ 	.word	0xffffffff


	//   ....[7]....
        /*00e4*/ 	.word	0xffffffff


	//   ....[8]....
        /*00e8*/ 	.word	0xffffffff


	//   ....[9]....
        /*00ec*/ 	.word	0xffffffff


	//   ....[10]....
        /*00f0*/ 	.word	0xffffffff


	//   ....[11]....
        /*00f4*/ 	.word	0xffffffff


	//   ....[12]....
        /*00f8*/ 	.word	0xffffffff


	//   ....[13]....
        /*00fc*/ 	.word	0xffffffff


	//   ....[14]....
        /*0100*/ 	.word	0xffffffff


	//   ....[15]....
        /*0104*/ 	.word	0xffffffff


	//   ....[16]....
        /*0108*/ 	.word	0xffffffff


	//   ....[17]....
        /*010c*/ 	.word	0xffffffff


	//   ....[18]....
        /*0110*/ 	.word	0xffffffff


	//   ....[19]....
        /*0114*/ 	.word	0xffffffff


	//   ....[20]....
        /*0118*/ 	.word	0xffffffff


	//   ....[21]....
        /*011c*/ 	.word	0xffffffff


	//   ....[22]....
        /*0120*/ 	.word	0xffffffff


	//   ....[23]....
        /*0124*/ 	.word	0xffffffff


	//   ....[24]....
        /*0128*/ 	.word	0xffffffff


	//----- nvinfo : EIATTR_COOP_GROUP_INSTR_OFFSETS
	.align		4
.L_7857:
        /*012c*/ 	.byte	0x04, 0x28
        /*012e*/ 	.short	(.L_7859 - .L_7858)


	//   ....[0]....
.L_7858:
        /*0130*/ 	.word	0x00000420


	//   ....[1]....
        /*0134*/ 	.word	0x00000440


	//   ....[2]....
        /*0138*/ 	.word	0x00000470


	//   ....[3]....
        /*013c*/ 	.word	0x000004b0


	//   ....[4]....
        /*0140*/ 	.word	0x000004e0


	//   ....[5]....
        /*0144*/ 	.word	0x00000980


	//   ....[6]....
        /*0148*/ 	.word	0x000009a0


	//   ....[7]....
        /*014c*/ 	.word	0x000009c0


	//   ....[8]....
        /*0150*/ 	.word	0x000009e0


	//   ....[9]....
        /*0154*/ 	.word	0x00000a00


	//   ....[10]....
        /*0158*/ 	.word	0x00001640


	//   ....[11]....
        /*015c*/ 	.word	0x00001690


	//   ....[12]....
        /*0160*/ 	.word	0x00001700


	//   ....[13]....
        /*0164*/ 	.word	0x00001710


	//   ....[14]....
        /*0168*/ 	.word	0x00001910


	//   ....[15]....
        /*016c*/ 	.word	0x00001930


	//   ....[16]....
        /*0170*/ 	.word	0x00001960


	//   ....[17]....
        /*0174*/ 	.word	0x000019c0


	//   ....[18]....
        /*0178*/ 	.word	0x00001a00


	//   ....[19]....
        /*017c*/ 	.word	0x00001a10


	//   ....[20]....
        /*0180*/ 	.word	0x00001a30


	//   ....[21]....
        /*0184*/ 	.word	0x00001a90


	//   ....[22]....
        /*0188*/ 	.word	0x00001ac0


	//   ....[23]....
        /*018c*/ 	.word	0x00001ad0


	//   ....[24]....
        /*0190*/ 	.word	0x00001b00


	//----- nvinfo : EIATTR_VRC_CTA_INIT_COUNT
	.align		4
.L_7859:
        /*0194*/ 	.byte	0x02, 0x4a
	.zero		1
	.zero		1


	//----- nvinfo : EIATTR_EXIT_INSTR_OFFSETS
	.align		4
        /*0198*/ 	.byte	0x04, 0x1c
        /*019a*/ 	.short	(.L_7861 - .L_7860)


	//   ....[0]....
.L_7860:
        /*019c*/ 	.word	0x00000080


	//   ....[1]....
        /*01a0*/ 	.word	0x00002090


	//   ....[2]....
        /*01a4*/ 	.word	0x000020d0


	//   ....[3]....
        /*01a8*/ 	.word	0x00002530


	//   ....[4]....
        /*01ac*/ 	.word	0x00002750


	//   ....[5]....
        /*01b0*/ 	.word	0x000028b0


	//   ....[6]....
        /*01b4*/ 	.word	0x00002980


	//----- nvinfo : EIATTR_MAX_THREADS
	.align		4
.L_7861:
        /*01b8*/ 	.byte	0x04, 0x05
        /*01ba*/ 	.short	(.L_7863 - .L_7862)
.L_7862:
        /*01bc*/ 	.word	0x00000080
        /*01c0*/ 	.word	0x00000001
        /*01c4*/ 	.word	0x00000001


	//----- nvinfo : EIATTR_CRS_STACK_SIZE
	.align		4
.L_7863:
        /*01c8*/ 	.byte	0x04, 0x1e
        /*01ca*/ 	.short	(.L_7865 - .L_7864)
.L_7864:
        /*01cc*/ 	.word	0x00000000


	//----- nvinfo : EIATTR_CBANK_PARAM_SIZE
	.align		4
.L_7865:
        /*01d0*/ 	.byte	0x03, 0x19
        /*01d2*/ 	.short	0x0048


	//----- nvinfo : EIATTR_PARAM_CBANK
	.align		4
        /*01d4*/ 	.byte	0x04, 0x0a
        /*01d6*/ 	.short	(.L_7867 - .L_7866)
	.align		4
.L_7866:
        /*01d8*/ 	.word	index@(.nv.constant0._ZN4vllm3moe10topkGatingILi18ELi576ELi4ELi4ELi32Ei13__nv_bfloat16LNS0_11ScoringFuncE0EEEvPKT5_PKbPfiPT4_PiiiibPKf)
        /*01dc*/ 	.short	0x0380
        /*01de*/ 	.short	0x0048


	//----- nvinfo : EIATTR_SW_WAR
	.align		4
.L_7867:
        /*01e0*/ 	.byte	0x04, 0x36
        /*01e2*/ 	.short	(.L_7869 - .L_7868)
.L_7868:
        /*01e4*/ 	.word	0x00000008
.L_7869:


//--------------------- .nv.info._ZN4vllm3moe10topkGatingILi14ELi448ELi4ELi4ELi32Ei13__nv_bfloat16LNS0_11ScoringFuncE0EEEvPKT5_PKbPfiPT4_PiiiibPKf --------------------------
	.section	.nv.info._ZN4vllm3moe10topkGatingILi14ELi448ELi4ELi4ELi32Ei13__nv_bfloat16LNS0_11ScoringFuncE0EEEvPKT5_PKbPfiPT4_PiiiibPKf,"",@"SHT_CUDA_INFO"
	.sectionflags	@""
	.align	4


	//----- nvinfo : EIATTR_CUDA_API_VERSION
	.align		4
        /*0000*/ 	.byte	0x04, 0x37
        /*0002*/ 	.short	(.L_7871 - .L_7870)
.L_7870:
        /*0004*/ 	.word	0x00000082


	//----- nvinfo : EIATTR_KPARAM_INFO
	.align		4
.L_7871:
        /*0008*/ 	.byte	0x04, 0x17
        /*000a*/ 	.short	(.L_7873 - .L_7872)
.L_7872:
        /*000c*/ 	.word	0x00000000
        /*0010*/ 	.short	0x000a
        /*0012*/ 	.short	0x0040
        /*0014*/ 	.byte	0x00, 0xf5, 0x21, 0x00


	//----- nvinfo : EIATTR_KPARAM_INFO
	.align		4
.L_7873:
        /*0018*/ 	.byte	0x04, 0x17
        /*001a*/ 	.short	(.L_7875 - .L_7874)
.L_7874:
        /*001c*/ 	.word	0x00000000
        /*0020*/ 	.short	0x0009
        /*0022*/ 	.short	0x003c
        /*0024*/ 	.byte	0x00, 0xf0, 0x05, 0x00


	//----- nvinfo : EIATTR_KPARAM_INFO
	.align		4
.L_7875:
        /*0028*/ 	.byte	0x04, 0x17
        /*002a*/ 	.short	(.L_7877 - .L_7876)
.L_7876:
        /*002c*/ 	.word	0x00000000
        /*0030*/ 	.short	0x0008
        /*0032*/ 	.short	0x0038
        /*0034*/ 	.byte	0x00, 0xf0, 0x11, 0x00


	//----- nvinfo : EIATTR_KPARAM_INFO
	.align		4
.L_7877:
        /*0038*/ 	.byte	0x04, 0x17
        /*003a*/ 	.short	(.L_7879 - .L_7878)
.L_7878:
        /*003c*/ 	.word	0x00000000
        /*0040*/ 	.short	0x0007
        /*0042*/ 	.short	0x0034
        /*0044*/ 	.byte	0x00, 0xf0, 0x11, 0x00


	//----- nvinfo : EIATTR_KPARAM_INFO
	.align		4
.L_7879:
        /*0048*/ 	.byte	0x04, 0x17
        /*004a*/ 	.short	(.L_7881 - .L_7880)
.L_7880:
        /*004c*/ 	.word	0x00000000
        /*0050*/ 	.short	0x0006
        /*0052*/ 	.short	0x0030
        /*0054*/ 	.byte	0x00, 0xf0, 0x11, 0x00


	//----- nvinfo : EIATTR_KPARAM_INFO
	.align		4
.L_7881:
        /*0058*/ 	.byte	0x04, 0x17
        /*005a*/ 	.short	(.L_7883 - .L_7882)
.L_7882:
        /*005c*/ 	.word	0x00000000
        /*0060*/ 	.short	0x0005
        /*0062*/ 	.short	0x0028
        /*0064*/ 	.byte	0x00, 0xf5, 0x21, 0x00


	//----- nvinfo : EIATTR_KPARAM_INFO
	.align		4
.L_7883:
        /*0068*/ 	.byte	0x04, 0x17
        /*006a*/ 	.short	(.L_7885 - .L_7884)
.L_7884:
        /*006c*/ 	.word	0x00000000
        /*0070*/ 	.short	0x0004
        /*0072*/ 	.short	0x0020
        /*0074*/ 	.byte	0x00, 0xf5, 0x21, 0x00


	//----- nvinfo : EIATTR_KPARAM_INFO
	.align		4
.L_7885:
        /*0078*/ 	.byte	0x04, 0x17
        /*007a*/ 	.short	(.L_7887 - .L_7886)
.L_7886:
        /*007c*/ 	.word	0x00000000
        /*0080*/ 	.short	0x0003
        /*0082*/ 	.short	0x0018
        /*0084*/ 	.byte	0x00, 0xf0, 0x11, 0x00


	//----- nvinfo : EIATTR_KPARAM_INFO
	.align		4
.L_7887:
        /*0088*/ 	.byte	0x04, 0x17
        /*008a*/ 	.short	(.L_7889 - .L_7888)
.L_7888:
        /*008c*/ 	.word	0x00000000
        /*0090*/ 	.short	0x0002
        /*0092*/ 	.short	0x0010
        /*0094*/ 	.byte	0x00, 0xf5, 0x21, 0x00


	//----- nvinfo : EIATTR_KPARAM_INFO
	.align		4
.L_7889:
        /*0098*/ 	.byte	0x04, 0x17
        /*009a*/ 	.short	(.L_7891 - .L_7890)
.L_7890:
        /*009c*/ 	.word	0x00000000
        /*00a0*/ 	.short	0x0001
        /*00a2*/ 	.short	0x0008
        /*00a4*/ 	.byte	0x00, 0xf5, 0x21, 0x00


	//----- nvinfo : EIATTR_KPARAM_INFO
	.align		4
.L_7891:
        /*00a8*/ 	.byte	0x04, 0x17
        /*00aa*/ 	.short	(.L_7893 - .L_7892)
.L_7892:
        /*00ac*/ 	.word	0x00000000
        /*00b0*/ 	.short	0x0000
        /*00b2*/ 	.short	0x0000
        /*00b4*/ 	.byte	0x00, 0xf5, 0x21, 0x00


	//----- nvinfo : EIATTR_SPARSE_MMA_MASK
	.align		4
.L_7893:
        /*00b8*/ 	.byte	0x03, 0x50
        /*00ba*/ 	.short	0x0000


	//----- nvinfo : EIATTR_MAXREG_COUNT
	.align		4
        /*00bc*/ 	.byte	0x03, 0x1b
        /*00be*/ 	.short	0x00ff


	//----- nvinfo : EIATTR_MERCURY_ISA_VERSION
	.align		4
        /*00c0*/ 	.byte	0x03, 0x5f
        /*00c2*/ 	.short	0x0101


	//----- nvinfo : EIATTR_COOP_GROUP_MASK_REGIDS
	.align		4
        /*00c4*/ 	.byte	0x04, 0x29
        /*00c6*/ 	.short	(.L_7895 - .L_7894)


	//   ....[0]....
.L_7894:
        /*00c8*/ 	.word	0xffffffff


	//   ....[1]....
        /*00cc*/ 	.word	0xffffffff


	//   ....[2]....
        /*00d0*/ 	.word	0xffffffff


	//   ....[3]....
        /*00d4*/ 	.word	0xffffffff


	//   ....[4]....
        /*00d8*/ 	.word	0xffffffff


	//   ....[5]....
        /*00dc*/ 	.word	0xffffffff


	//   ....[6]....
        /*00e0*/ 	.word	0xffffffff


	//   ....[7]....
        /*00e4*/ 	.word	0xffffffff


	//   ....[8]....
        /*00e8*/ 	.word	0xffffffff


	//   ....[9]....
        /*00ec*/ 	.word	0xffffffff


	//   ....[10]....
        /*00f0*/ 	.word	0xffffffff


	//   ....[11]....
        /*00f4*/ 	.word	0xffffffff


	//   ....[12]....
        /*00f8*/ 	.word	0xffffffff


	//   ....[13]....
        /*00fc*/ 	.word	0xffffffff


	//   ....[14]....
        /*0100*/ 	.word	0xffffffff


	//   ....[15]....
        /*0104*/ 	.word	0xffffffff


	//   ....[16]....
        /*0108*/ 	.word	0xffffffff


	//   ....[17]....
        /*010c*/ 	.word	0xffffffff


	//   ....[18]....
        /*0110*/ 	.word	0xffffffff


	//   ....[19]....
        /*0114*/ 	.word	0xffffffff


	//   ....[20]....
        /*0118*/ 	.word	0xffffffff


	//   ....[21]....
        /*011c*/ 	.word	0xffffffff


	//   ....[22]....
        /*0120*/ 	.word	0xffffffff


	//   ....[23]....
        /*0124*/ 	.word	0xffffffff


	//   ....[24]....
        /*0128*/ 	.word	0xffffffff


	//----- nvinfo : EIATTR_COOP_GROUP_INSTR_OFFSETS
	.align		4
.L_7895:
        /*012c*/ 	.byte	0x04, 0x28
        /*012e*/ 	.short	(.L_7897 - .L_7896)


	//   ....[0]....
.L_7896:
        /*0130*/ 	.word	0x000003b0


	//   ....[1]....
        /*0134*/ 	.word	0x000003d0


	//   ....[2]....
        /*0138*/ 	.word	0x000003f0


	//   ....[3]....
        /*013c*/ 	.word	0x00000420


	//   ....[4]....
        /*0140*/ 	.word	0x00000440


	//   ....[5]....
        /*0144*/ 	.word	0x000007e0


	//   ....[6]....
        /*0148*/ 	.word	0x00000800


	//   ....[7]....
        /*014c*/ 	.word	0x00000820


	//   ....[8]....
        /*0150*/ 	.word	0x00000840


	//   ....[9]....
        /*0154*/ 	.word	0x00000860


	//   ....[10]....
        /*0158*/ 	.word	0x00001200


	//   ....[11]....
        /*015c*/ 	.word	0x00001270


	//   ....[12]....
        /*0160*/ 	.word	0x000012e0


	//   ....[13]....
        /*0164*/ 	.word	0x000012f0


	//   ....[14]....
        /*0168*/ 	.word	0x00001470


	//   ....[15]....
        /*016c*/ 	.word	0x00001490


	//   ....[16]....
        /*0170*/ 	.word	0x000014c0


	//   ....[17]....
        /*0174*/ 	.word	0x00001520


	//   ....[18]....
        /*0178*/ 	.word	0x00001560


	//   ....[19]....
        /*017c*/ 	.word	0x00001570


	//   ....[20]....
        /*0180*/ 	.word	0x00001590


	//   ....[21]....
        /*0184*/ 	.word	0x000015f0


	//   ....[22]....
        /*0188*/ 	.word	0x00001620


	//   ....[23]....
        /*018c*/ 	.word	0x00001630


	//   ....[24]....
        /*0190*/ 	.word	0x00001660


	//----- nvinfo : EIATTR_VRC_CTA_INIT_COUNT
	.align		4
.L_7897:
        /*0194*/ 	.byte	0x02, 0x4a
	.zero		1
	.zero		1


	//----- nvinfo : EIATTR_EXIT_INSTR_OFFSETS
	.align		4
        /*0198*/ 	.byte	0x04, 0x1c
        /*019a*/ 	.short	(.L_7899 - .L_7898)


	//   ....[0]....
.L_7898:
        /*019c*/ 	.word	0x00000080


	//   ....[1]....
        /*01a0*/ 	.word	0x00001bb0


	//   ....[2]....
        /*01a4*/ 	.word	0x00001bd0


	//   ....[3]....
        /*01a8*/ 	.word	0x00002040


	//   ....[4]....
        /*01ac*/ 	.word	0x00002260


	//   ....[5]....
        /*01b0*/ 	.word	0x000023c0


	//   ....[6]....
        /*01b4*/ 	.word	0x00002490


	//----- nvinfo : EIATTR_MAX_THREADS
	.align		4
.L_7899:
        /*01b8*/ 	.byte	0x04, 0x05
        /*01ba*/ 	.short	(.L_7901 - .L_7900)
.L_7900:
        /*01bc*/ 	.word	0x00000080
        /*01c0*/ 	.word	0x00000001
        /*01c4*/ 	.word	0x00000001


	//----- nvinfo : EIATTR_CRS_STACK_SIZE
	.align		4
.L_7901:
        /*01c8*/ 	.byte	0x04, 0x1e
        /*01ca*/ 	.short	(.L_7903 - .L_7902)
.L_7902:
        /*01cc*/ 	.word	0x00000000


	//----- nvinfo : EIATTR_CBANK_PARAM_SIZE
	.align		4
.L_7903:
        /*01d0*/ 	.byte	0x03, 0x19
        /*01d2*/ 	.short	0x0048


	//----- nvinfo : EIATTR_PARAM_CBANK
	.align		4
        /*01d4*/ 	.byte	0x04, 0x0a
        /*01d6*/ 	.short	(.L_7905 - .L_7904)
	.align		4
.L_7904:
        /*01d8*/ 	.word	index@(.nv.constant0._ZN4vllm3moe10topkGatingILi14ELi448ELi4ELi4ELi32Ei13__nv_bfloat16LNS0_11ScoringFuncE0EEEvPKT5_PKbPfiPT4_PiiiibPKf)
        /*01dc*/ 	.short	0x0380
        /*01de*/ 	.short	0x0048


	//----- nvinfo : EIATTR_SW_WAR
	.align		4
.L_7905:
        /*01e0*/ 	.byte	0x04, 0x36
        /*01e2*/ 	.short	(.L_7907 - .L_7906)
.L_7906:
        /*01e4*/ 	.word	0x00000008
.L_7907:


//--------------------- .nv.info._ZN4vllm3moe10topkGatingILi12ELi384ELi4ELi4ELi32Ei13__nv_bfloat16LNS0_11ScoringFuncE0EEEvPKT5_PKbPfiPT4_PiiiibPKf --------------------------
	.section	.nv.info._ZN4vllm3moe10topkGatingILi12ELi384ELi4ELi4ELi32Ei13__nv_bfloat16LNS0_11ScoringFuncE0EEEvPKT5_PKbPfiPT4_PiiiibPKf,"",@"SHT_CUDA_INFO"
	.sectionflags	@""
	.align	4


	//----- nvinfo : EIATTR_CUDA_API_VERSION
	.align		4
        /*0000*/ 	.byte	0x04, 0x37
        /*0002*/ 	.short	(.L_7909 - .L_7908)
.L_7908:
        /*0004*/ 	.word	0x00000082


	//----- nvinfo : EIATTR_KPARAM_INFO
	.align		4
.L_7909:
        /*0008*/ 	.byte	0x04, 0x17
        /*000a*/ 	.short	(.L_7911 - .L_7910)
.L_7910:
        /*000c*/ 	.word	0x00000000
        /*0010*/ 	.short	0x000a
        /*0012*/ 	.short	0x0040
        /*0014*/ 	.byte	0x00, 0xf5, 0x21, 0x00


	//----- nvinfo : EIATTR_KPARAM_INFO
	.align		4
.L_7911:
        /*0018*/ 	.byte	0x04, 0x17
        /*001a*/ 	.short	(.L_7913 - .L_7912)
.L_7912:
        /*001c*/ 	.word	0x00000000
        /*0020*/ 	.short	0x0009
        /*0022*/ 	.short	0x003c
        /*0024*/ 	.byte	0x00, 0xf0, 0x05, 0x00


	//----- nvinfo : EIATTR_KPARAM_INFO
	.align		4
.L_7913:
        /*0028*/ 	.byte	0x04, 0x17
        /*002a*/ 	.short	(.L_7915 - .L_7914)
.L_7914:
        /*002c*/ 	.word	0x00000000
        /*0030*/ 	.short	0x0008
        /*0032*/ 	.short	0x0038
        /*0034*/ 	.byte	0x00, 0xf0, 0x11, 0x00


	//----- nvinfo : EIATTR_KPARAM_INFO
	.align		4
.L_7915:
        /*0038*/ 	.byte	0x04, 0x17
        /*003a*/ 	.short	(.L_7917 - .L_7916)
.L_7916:
        /*003c*/ 	.word	0x00000000
        /*0040*/ 	.short	0x0007
        /*0042*/ 	.short	0x0034
        /*0044*/ 	.byte	0x00, 0xf0, 0x11, 0x00


	//----- nvinfo : EIATTR_KPARAM_INFO
	.align		4
.L_7917:
        /*0048*/ 	.byte	0x04, 0x17
        /*004a*/ 	.short	(.L_7919 - .L_7918)
.L_7918:
        /*004c*/ 	.word	0x00000000
        /*0050*/ 	.short	0x0006
        /*0052*/ 	.short	0x0030
        /*0054*/ 	.byte	0x00, 0xf0, 0x11, 0x00


	//----- nvinfo : EIATTR_KPARAM_INFO
	.align		4
.L_7919:
        /*0058*/ 	.byte	0x04, 0x17
        /*005a*/ 	.short	(.L_7921 - .L_7920)
.L_7920:
        /*005c*/ 	.word	0x00000000
        /*0060*/ 	.short	0x0005
        /*0062*/ 	.short	0x0028
        /*0064*/ 	.byte	0x00, 0xf5, 0x21, 0x00


	//----- nvinfo : EIATTR_KPARAM_INFO
	.align		4
.L_7921:
        /*0068*/ 	.byte	0x04, 0x17
        /*006a*/ 	.short	(.L_7923 - .L_7922)
.L_7922:
        /*006c*/ 	.word	0x00000000
        /*0070*/ 	.short	0x0004
        /*0072*/ 	.short	0x0020
        /*0074*/ 	.byte	0x00, 0xf5, 0x21, 0x00


	//----- nvinfo : EIATTR_KPARAM_INFO
	.align		4
.L_7923:
        /*0078*/ 	.byte	0x04, 0x17
        /*007a*/ 	.short	(.L_7925 - .L_7924)
.L_7924:
        /*007c*/ 	.word	0x00000000
        /*0080*/ 	.short	0x0003
        /*0082*/ 	.short	0x0018
        /*0084*/ 	.byte	0x00, 0xf0, 0x11, 0x00


	//----- nvinfo : EIATTR_KPARAM_INFO
	.align		4
.L_7925:
        /*0088*/ 	.byte	0x04, 0x17
        /*008a*/ 	.short	(.L_7927 - .L_7926)
.L_7926:
        /*008c*/ 	.word	0x00000000
        /*0090*/ 	.short	0x0002
        /*0092*/ 	.short	0x0010
        /*0094*/ 	.byte	0x00, 0xf5, 0x21, 0x00


	//----- nvinfo : EIATTR_KPARAM_INFO
	.align		4
.L_7927:
        /*0098*/ 	.byte	0x04, 0x17
        /*009a*/ 	.short	(.L_7929 - .L_7928)
.L_7928:
        /*009c*/ 	.word	0x00000000
        /*00a0*/ 	.short	0x0001
        /*00a2*/ 	.short	0x0008
        /*00a4*/ 	.byte	0x00, 0xf5, 0x21, 0x00


	//----- nvinfo : EIATTR_KPARAM_INFO
	.align		4
.L_7929:
        /*00a8*/ 	.byte	0x04, 0x17
        /*00aa*/ 	.short	(.L_7931 - .L_7930)
.L_7930:
        /*00ac*/ 	.word	0x00000000
        /*00b0*/ 	.short	0x0000
        /*00b2*/ 	.short	0x0000
        /*00b4*/ 	.byte	0x00, 0xf5, 0x21, 0x00


	//----- nvinfo : EIATTR_SPARSE_MMA_MASK
	.align		4
.L_7931:
        /*00b8*/ 	.byte	0x03, 0x50
        /*00ba*/ 	.short	0x0000


	//----- nvinfo : EIATTR_MAXREG_COUNT
	.align		4
        /*00bc*/ 	.byte	0x03, 0x1b
        /*00be*/ 	.short	0x00ff


	//----- nvinfo : EIATTR_MERCURY_ISA_VERSION
	.align		4
        /*00c0*/ 	.byte	0x03, 0x5f
        /*00c2*/ 	.short	0x0101


	//----- nvinfo : EIATTR_COOP_GROUP_MASK_REGIDS
	.align		4
        /*00c4*/ 	.byte	0x04, 0x29
        /*00c6*/ 	.short	(.L_7933 - .L_7932)


	//   ....[0]....
.L_7932:
        /*00c8*/ 	.word	0xffffffff


	//   ....[1]....
        /*00cc*/ 	.word	0xffffffff


	//   ....[2]....
        /*00d0*/ 	.word	0xffffffff


	//   ....[3]....
        /*00d4*/ 	.word	0xffffffff


	//   ....[4]....
        /*00d8*/ 	.word	0xffffffff


	//   ....[5]....
        /*00dc*/ 	.word	0xffffffff


	//   ....[6]....
        /*00e0*/ 	.word	0xffffffff


	//   ....[7]....
        /*00e4*/ 	.word	0xffffffff


	//   ....[8]....
        /*00e8*/ 	.word	0xffffffff


	//   ....[9]....
        /*00ec*/ 	.word	0xffffffff


	//   ....[10]....
        /*00f0*/ 	.word	0xffffffff


	//   ....[11]....
        /*00f4*/ 	.word	0xffffffff


	//   ....[12]....
        /*00f8*/ 	.word	0xffffffff


	//   ....[13]....
        /*00fc*/ 	.word	0xffffffff


	//   ....[14]....
        /*0100*/ 	.word	0xffffffff


	//   ....[15]....
        /*0104*/ 	.word	0xffffffff


	//   ....[16]....
        /*0108*/ 	.word	0xffffffff


	//   ....[17]....
        /*010c*/ 	.word	0xffffffff


	//   ....[18]....
        /*0110*/ 	.word	0xffffffff


	//   ....[19]....
        /*0114*/ 	.word	0xffffffff


	//   ....[20]....
        /*0118*/ 	.word	0xffffffff


	//   ....[21]....
        /*011c*/ 	.word	0xffffffff


	//   ....[22]....
        /*0120*/ 	.word	0xffffffff


	//   ....[23]....
        /*0124*/ 	.word	0xffffffff


	//   ....[24]....
        /*0128*/ 	.word	0xffffffff


	//----- nvinfo : EIATTR_COOP_GROUP_INSTR_OFFSETS
	.align		4
.L_7933:
        /*012c*/ 	.byte	0x04, 0x28
        /*012e*/ 	.short	(.L_7935 - .L_7934)


	//   ....[0]....
.L_7934:
        /*0130*/ 	.word	0x00000330


	//   ....[1]....
        /*0134*/ 	.word	0x00000350


	//   ....[2]....
        /*0138*/ 	.word	0x00000380


	//   ....[3]....
        /*013c*/ 	.word	0x000003c0


	//   ....[4]....
        /*0140*/ 	.word	0x00000420


	//   ....[5]....
        /*0144*/ 	.word	0x00000740


	//   ....[6]....
        /*0148*/ 	.word	0x00000760


	//   ....[7]....
        /*014c*/ 	.word	0x00000780


	//   ....[8]....
        /*0150*/ 	.word	0x000007a0


	//   ....[9]....
        /*0154*/ 	.word	0x000007c0


	//   ....[10]....
        /*0158*/ 	.word	0x00001040


	//   ....[11]....
        /*015c*/ 	.word	0x00001080


	//   ....[12]....
        /*0160*/ 	.word	0x00001100


	//   ....[13]....
        /*0164*/ 	.word	0x00001150


	//   ....[14]....
        /*0168*/ 	.word	0x00001230


	//   ....[15]....
        /*016c*/ 	.word	0x00001270


	//   ....[16]....
        /*0170*/ 	.word	0x00001280


	//   ....[17]....
        /*0174*/ 	.word	0x000012b0


	//   ....[18]....
        /*0178*/ 	.word	0x00001320


	//   ....[19]....
        /*017c*/ 	.word	0x00001340


	//   ....[20]....
        /*0180*/ 	.word	0x00001350


	//   ....[21]....
        /*0184*/ 	.word	0x00001390


	//   ....[22]....
        /*0188*/ 	.word	0x000013f0


	//   ....[23]....
        /*018c*/ 	.word	0x00001410


	//   ....[24]....
        /*0190*/ 	.word	0x00001420


	//----- nvinfo : EIATTR_VRC_CTA_INIT_COUNT
	.align		4
.L_7935:
        /*0194*/ 	.byte	0x02, 0x4a
	.zero		1
	.zero		1


	//----- nvinfo : EIATTR_EXIT_INSTR_OFFSETS
	.align		4
        /*0198*/ 	.byte	0x04, 0x1c
        /*019a*/ 	.short	(.L_7937 - .L_7936)


	//   ....[0]....
.L_7936:
        /*019c*/ 	.word	0x00000080


	//   ....[1]....
        /*01a0*/ 	.word	0x00001930


	//   ....[2]....
        /*01a4*/ 	.word	0x00001950


	//   ....[3]....
        /*01a8*/ 	.word	0x00001dc0


	//   ....[4]....
        /*01ac*/ 	.word	0x00001fe0


	//   ....[5]....
        /*01b0*/ 	.word	0x00002140


	//   ....[6]....
        /*01b4*/ 	.word	0x00002210


	//----- nvinfo : EIATTR_MAX_THREADS
	.align		4
.L_7937:
        /*01b8*/ 	.byte	0x04, 0x05
        /*01ba*/ 	.short	(.L_7939 - .L_7938)
.L_7938:
        /*01bc*/ 	.word	0x00000080
        /*01c0*/ 	.word	0x00000001
        /*01c4*/ 	.word	0x00000001


	//----- nvinfo : EIATTR_CRS_STACK_SIZE
	.align		4
.L_7939:
        /*01c8*/ 	.byte	0x04, 0x1e
        /*01ca*/ 	.short	(.L_7941 - .L_7940)
.L_7940:
        /*01cc*/ 	.word	0x00000000


	//----- nvinfo : EIATTR_CBANK_PARAM_SIZE
	.align		4
.L_7941:
        /*01d0*/ 	.byte	0x03, 0x19
        /*01d2*/ 	.short	0x0048


	//----- nvinfo : EIATTR_PARAM_CBANK
	.align		4
        /*01d4*/ 	.byte	0x04, 0x0a
        /*01d6*/ 	.short	(.L_7943 - .L_7942)
	.align		4
.L_7942:
        /*01d8*/ 	.word	index@(.nv.constant0._ZN4vllm3moe10topkGatingILi12ELi384ELi4ELi4ELi32Ei13__nv_bfloat16LNS0_11ScoringFuncE0EEEvPKT5_PKbPfiPT4_PiiiibPKf)
        /*01dc*/ 	.short	0x0380
        /*01de*/ 	.short	0x0048


	//----- nvinfo : EIATTR_SW_WAR
	.align		4
.L_7943:
        /*01e0*/ 	.byte	0x04, 0x36
        /*01e2*/ 	.short	(.L_7945 - .L_7944)
.L_7944:
        /*01e4*/ 	.word	0x00000008
.L_7945:


//--------------------- .nv.info._ZN4vllm3moe10topkGatingILi10ELi320ELi4ELi4ELi32Ei13__nv_bfloat16LNS0_11ScoringFuncE0EEEvPKT5_PKbPfiPT4_PiiiibPKf --------------------------
	.section	.nv.info._ZN4vllm3moe10topkGatingILi10ELi320ELi4ELi4ELi32Ei13__nv_bfloat16LNS0_11ScoringFuncE0EEEvPKT5_PKbPfiPT4_PiiiibPKf,"",@"SHT_CUDA_INFO"
	.sectionflags	@""
	.align	4


	//----- nvinfo : EIATTR_CUDA_API_VERSION
	.align		4
        /*0000*/ 	.byte	0x04, 0x37
        /*0002*/ 	.short	(.L_7947 - .L_7946)
.L_7946:
        /*0004*/ 	.word	0x00000082


	//----- nvinfo : EIATTR_KPARAM_INFO
	.align		4
.L_7947:
        /*0008*/ 	.byte	0x04, 0x17
        /*000a*/ 	.short	(.L_7949 - .L_7948)
.L_7948:
        /*000c*/ 	.word	0x00000000
        /*0010*/ 	.short	0x000a
        /*0012*/ 	.short	0x0040
        /*0014*/ 	.byte	0x00, 0xf5, 0x21, 0x00


	//----- nvinfo : EIATTR_KPARAM_INFO
	.align		4
.L_7949:
        /*0018*/ 	.byte	0x04, 0x17
        /*001a*/ 	.short	(.L_7951 - .L_7950)
.L_7950:
        /*001c*/ 	.word	0x00000000
        /*0020*/ 	.short	0x0009
        /*0022*/ 	.short	0x003c
        /*0024*/ 	.byte	0x00, 0xf0, 0x05, 0x00


	//----- nvinfo : EIATTR_KPARAM_INFO
	.align		4
.L_7951:
        /*0028*/ 	.byte	0x04, 0x17
        /*002a*/ 	.short	(.L_7953 - .L_7952)
.L_7952:
        /*002c*/ 	.word	0x00000000
        /*0030*/ 	.short	0x0008
        /*0032*/ 	.short	0x0038
        /*0034*/ 	.byte	0x00, 0xf0, 0x11, 0x00


	//----- nvinfo : EIATTR_KPARAM_INFO
	.align		4
.L_7953:
        /*0038*/ 	.byte	0x04, 0x17
        /*003a*/ 	.short	(.L_7955 - .L_7954)
.L_7954:
        /*003c*/ 	.word	0x00000000
        /*0040*/ 	.short	0x0007
        /*0042*/ 	.short	0x0034
        /*0044*/ 	.byte	0x00, 0xf0, 0x11, 0x00


	//----- nvinfo : EIATTR_KPARAM_INFO
	.align		4
.L_7955:
        /*0048*/ 	.byte	0x04, 0x17
        /*004a*/ 	.short	(.L_7957 - .L_7956)
.L_7956:
        /*004c*/ 	.word	0x00000000
        /*0050*/ 	.short	0x0006
        /*0052*/ 	.short	0x0030
        /*0054*/ 	.byte	0x00, 0xf0, 0x11, 0x00


	//----- nvinfo : EIATTR_KPARAM_INFO
	.align		4
.L_7957:
        /*0058*/ 	.byte	0x04, 0x17
        /*005a*/ 	.short	(.L_7959 - .L_7958)
.L_7958:
        /*005c*/ 	.word	0x00000000
        /*0060*/ 	.short	0x0005
        /*0062*/ 	.short	0x0028
        /*0064*/ 	.byte	0x00, 0xf5, 0x21, 0x00


	//----- nvinfo : EIATTR_KPARAM_INFO
	.align		4
.L_7959:
        /*0068*/ 	.byte	0x04, 0x17
        /*006a*/ 	.short	(.L_7961 - .L_7960)
.L_7960:
        /*006c*/ 	.word	0x00000000
        /*0070*/ 	.short	0x0004
        /*0072*/ 	.short	0x0020
        /*0074*/ 	.byte	0x00, 0xf5, 0x21, 0x00


	//----- nvinfo : EIATTR_KPARAM_INFO
	.align		4
.L_7961:
        /*0078*/ 	.byte	0x04, 0x17
        /*007a*/ 	.short	(.L_7963 - .L_7962)
.L_7962:
        /*007c*/ 	.word	0x00000000
        /*0080*/ 	.short	0x0003
        /*0082*/ 	.short	0x0018
        /*0084*/ 	.byte	0x00, 0xf0, 0x11, 0x00


	//----- nvinfo : EIATTR_KPARAM_INFO
	.align		4
.L_7963:
        /*0088*/ 	.byte	0x04, 0x17
        /*008a*/ 	.short	(.L_7965 - .L_7964)
.L_7964:
        /*008c*/ 	.word	0x00000000
        /*0090*/ 	.short	0x0002
        /*0092*/ 	.short	0x0010
        /*0094*/ 	.byte	0x00, 0xf5, 0x21, 0x00


	//----- nvinfo : EIATTR_KPARAM_INFO
	.align		4
.L_7965:
        /*0098*/ 	.byte	0x04, 0x17
        /*009a*/ 	.short	(.L_7967 - .L_7966)
.L_7966:
        /*009c*/ 	.word	0x00000000
        /*00a0*/ 	.short	0x0001
        /*00a2*/ 	.short	0x0008
        /*00a4*/ 	.byte	0x00, 0xf5, 0x21, 0x00


	//----- nvinfo : EIATTR_KPARAM_INFO
	.align		4
.L_7967:
        /*00a8*/ 	.byte	0x04, 0x17
        /*00aa*/ 	.short	(.L_7969 - .L_7968)
.L_7968:
        /*00ac*/ 	.word	0x00000000
        /*00b0*/ 	.short	0x0000
        /*00b2*/ 	.short	0x0000
        /*00b4*/ 	.byte	0x00, 0xf5, 0x21, 0x00


	//----- nvinfo : EIATTR_SPARSE_MMA_MASK
	.align		4
.L_7969:
        /*00b8*/ 	.byte	0x03, 0x50
        /*00ba*/ 	.short	0x0000


	//----- nvinfo : EIATTR_MAXREG_COUNT
	.align		4
        /*00bc*/ 	.byte	0x03, 0x1b
        /*00be*/ 	.short	0x00ff


	//----- nvinfo : EIATTR_MERCURY_ISA_VERSION
	.align		4
        /*00c0*/ 	.byte	0x03, 0x5f
        /*00c2*/ 	.short	0x0101


	//----- nvinfo : EIATTR_COOP_GROUP_MASK_REGIDS
	.align		4
        /*00c4*/ 	.byte	0x04, 0x29
        /*00c6*/ 	.short	(.L_7971 - .L_7970)


	//   ....[0]....
.L_7970:
        /*00c8*/ 	.word	0xffffffff


	//   ....[1]....
        /*00cc*/ 	.word	0xffffffff


	//   ....[2]....
        /*00d0*/ 	.word	0xffffffff


	//   ....[3]....
        /*00d4*/ 	.word	0xffffffff


	//   ....[4]....
        /*00d8*/ 	.word	0xffffffff


	//   ....[5]....
        /*00dc*/ 	.word	0xffffffff


	//   ....[6]....
        /*00e0*/ 	.word	0xffffffff


	//   ....[7]....
        /*00e4*/ 	.word	0xffffffff


	//   ....[8]....
        /*00e8*/ 	.word	0xffffffff


	//   ....[9]....
        /*00ec*/ 	.word	0xffffffff


	//   ....[10]....
        /*00f0*/ 	.word	0xffffffff


	//   ....[11]....
        /*00f4*/ 	.word	0xffffffff


	//   ....[12]....
        /*00f8*/ 	.word	0xffffffff


	//   ....[13]....
        /*00fc*/ 	.word	0xffffffff


	//   ....[14]....
        /*0100*/ 	.word	0xffffffff


	//   ....[15]....
        /*0104*/ 	.word	0xffffffff


	//   ....[16]....
        /*0108*/ 	.word	0xffffffff


	//   ....[17]....
        /*010c*/ 	.word	0xffffffff


	//   ....[18]....
        /*0110*/ 	.word	0xffffffff


	//   ....[19]....
        /*0114*/ 	.word	0xffffffff


	//   ....[20]....
        /*0118*/ 	.word	0xffffffff


	//   ....[21]....
        /*011c*/ 	.word	0xffffffff


	//   ....[22]....
        /*0120*/ 	.word	0xffffffff


	//   ....[23]....
        /*0124*/ 	.word	0xffffffff


	//   ....[24]....
        /*0128*/ 	.word	0xffffffff


	//----- nvinfo : EIATTR_COOP_GROUP_INSTR_OFFSETS
	.align		4
.L_7971:
        /*012c*/ 	.byte	0x04, 0x28
        /*012e*/ 	.short	(.L_7973 - .L_7972)


	//   ....[0]....
.L_7972:
        /*0130*/ 	.word	0x00000310


	//   ....[1]....
        /*0134*/ 	.word	0x00000330


	//   ....[2]....
        /*0138*/ 	.word	0x00000360


	//   ....[3]....
        /*013c*/ 	.word	0x00000380


	//   ....[4]....
        /*0140*/ 	.word	0x000003a0


	//   ....[5]....
        /*0144*/ 	.word	0x00000640


	//   ....[6]....
        /*0148*/ 	.word	0x00000660


	//   ....[7]....
        /*014c*/ 	.word	0x00000680


	//   ....[8]....
        /*0150*/ 	.word	0x000006a0


	//   ....[9]....
        /*0154*/ 	.word	0x000006c0


	//   ....[10]....
        /*0158*/ 	.word	0x00000e40


	//   ....[11]....
        /*015c*/ 	.word	0x00000e70


	//   ....[12]....
        /*0160*/ 	.word	0x00000ee0


	//   ....[13]....
        /*0164*/ 	.word	0x00000ef0


	//   ....[14]....
        /*0168*/ 	.word	0x00001010


	//   ....[15]....
        /*016c*/ 	.word	0x00001030


	//   ....[16]....
        /*0170*/ 	.word	0x00001060


	//   ....[17]....
        /*0174*/ 	.word	0x000010c0


	//   ....[18]....
        /*0178*/ 	.word	0x00001100


	//   ....[19]....
        /*017c*/ 	.word	0x00001110


	//   ....[20]....
        /*0180*/ 	.word	0x00001130


	//   ....[21]....
        /*0184*/ 	.word	0x00001190


	//   ....[22]....
        /*0188*/ 	.word	0x000011c0


	//   ....[23]....
        /*018c*/ 	.word	0x000011d0


	//   ....[24]....
        /*0190*/ 	.word	0x00001200


	//----- nvinfo : EIATTR_VRC_CTA_INIT_COUNT
	.align		4
.L_7973:
        /*0194*/ 	.byte	0x02, 0x4a
	.zero		1
	.zero		1


	//----- nvinfo : EIATTR_EXIT_INSTR_OFFSETS
	.align		4
        /*0198*/ 	.byte	0x04, 0x1c
        /*019a*/ 	.short	(.L_7975 - .L_7974)


	//   ....[0]....
.L_7974:
        /*019c*/ 	.word	0x00000080


	//   ....[1]....
        /*01a0*/ 	.word	0x000016d0


	//   ....[2]....
        /*01a4*/ 	.word	0x000016f0


	//   ....[3]....
        /*01a8*/ 	.word	0x00001b60


	//   ....[4]....
        /*01ac*/ 	.word	0x00001d80


	//   ....[5]....
        /*01b0*/ 	.word	0x00001ee0


	//   ....[6]....
        /*01b4*/ 	.word	0x00001fb0


	//----- nvinfo : EIATTR_MAX_THREADS
	.align		4
.L_7975:
        /*01b8*/ 	.byte	0x04, 0x05
        /*01ba*/ 	.short	(.L_7977 - .L_7976)
.L_7976:
        /*01bc*/ 	.word	0x00000080
        /*01c0*/ 	.word	0x00000001
        /*01c4*/ 	.word	0x00000001


	//----- nvinfo : EIATTR_CRS_STACK_SIZE
	.align		4
.L_7977:
        /*01c8*/ 	.byte	0x04, 0x1e
        /*01ca*/ 	.short	(.L_7979 - .L_7978)
.L_7978:
        /*01cc*/ 	.word	0x00000000


	//----- nvinfo : EIATTR_CBANK_PARAM_SIZE
	.align		4
.L_7979:
        /*01d0*/ 	.byte	0x03, 0x19
        /*01d2*/ 	.short	0x0048


	//----- nvinfo : EIATTR_PARAM_CBANK
	.align		4
        /*01d4*/ 	.byte	0x04, 0x0a
        /*01d6*/ 	.short	(.L_7981 - .L_7980)
	.align		4
.L_7980:
        /*01d8*/ 	.word	index@(.nv.constant0._ZN4vllm3moe10topkGatingILi10ELi320ELi4ELi4ELi32Ei13__nv_bfloat16LNS0_11ScoringFuncE0EEEvPKT5_PKbPfiPT4_PiiiibPKf)
        /*01dc*/ 	.short	0x0380
        /*01de*/ 	.short	0x0048


	//----- nvinfo : EIATTR_SW_WAR
	.align		4
.L_7981:
        /*01e0*/ 	.byte	0x04, 0x36
        /*01e2*/ 	.short	(.L_7983 - .L_7982)
.L_7982:
        /*01e4*/ 	.word	0x00000008
.L_7983:


//--------------------- .nv.info._ZN4vllm3moe10topkGatingILi6ELi192ELi4ELi4ELi32Ei13__nv_bfloat16LNS0_11ScoringFuncE0EEEvPKT5_PKbPfiPT4_PiiiibPKf --------------------------
	.section	.nv.info._ZN4vllm3moe10topkGatingILi6ELi192ELi4ELi4ELi32Ei13__nv_bfloat16LNS0_11ScoringFuncE0EEEvPKT5_PKbPfiPT4_PiiiibPKf,"",@"SHT_CUDA_INFO"
	.sectionflags	@""
	.align	4


	//----- nvinfo : EIATTR_CUDA_API_VERSION
	.align		4
        /*0000*/ 	.byte	0x04, 0x37
        /*0002*/ 	.short	(.L_7985 - .L_7984)
.L_7984:
        /*0004*/ 	.word	0x00000082


	//----- nvinfo : EIATTR_KPARAM_INFO
	.align		4
.L_7985:
        /*0008*/ 	.byte	0x04, 0x17
        /*000a*/ 	.short	(.L_7987 - .L_7986)
.L_7986:
        /*000c*/ 	.word	0x00000000
        /*0010*/ 	.short	0x000a
        /*0012*/ 	.short	0x0040
        /*0014*/ 	.byte	0x00, 0xf5, 0x21, 0x00


	//----- nvinfo : EIATTR_KPARAM_INFO
	.align		4
.L_7987:
        /*0018*/ 	.byte	0x04, 0x17
        /*001a*/ 	.short	(.L_7989 - .L_7988)
.L_7988:
        /*001c*/ 	.word	0x00000000
        /*0020*/ 	.short	0x0009
        /*0022*/ 	.short	0x003c
        /*0024*/ 	.byte	0x00, 0xf0, 0x05, 0x00


	//----- nvinfo : EIATTR_KPARAM_INFO
	.align		4
.L_7989:
        /*0028*/ 	.byte	0x04, 0x17
        /*002a*/ 	.short	(.L_7991 - .L_7990)
.L_7990:
        /*002c*/ 	.word	0x00000000
        /*0030*/ 	.short	0x0008
        /*0032*/ 	.short	0x0038
        /*0034*/ 	.byte	0x00, 0xf0, 0x11, 0x00


	//----- nvinfo : EIATTR_KPARAM_INFO
	.align		4
.L_7991:
        /*0038*/ 	.byte	0x04, 0x17
        /*003a*/ 	.short	(.L_7993 - .L_7992)
.L_7992:
        /*003c*/ 	.word	0x00000000
        /*0040*/ 	.short	0x0007
        /*0042*/ 	.short	0x0034
        /*0044*/ 	.byte	0x00, 0xf0, 0x11, 0x00


	//----- nvinfo : EIATTR_KPARAM_INFO
	.align		4
.L_7993:
        /*0048*/ 	.byte	0x04, 0x17
        /*004a*/ 	.short	(.L_7995 - .L_7994)
.L_7994:
        /*004c*/ 	.word	0x00000000
        /*0050*/ 	.short	0x0006
        /*0052*/ 	.short	0x0030
        /*0054*/ 	.byte	0x00, 0xf0, 0x11, 0x00


	//----- nvinfo : EIATTR_KPARAM_INFO
	.align		4
.L_7995:
        /*0058*/ 	.byte	0x04, 0x17
        /*005a*/ 	.short	(.L_7997 - .L_7996)
.L_7996:
        /*005c*/ 	.word	0x00000000
        /*0060*/ 	.short	0x0005
        /*0062*/ 	.short	0x0028
        /*0064*/ 	.byte	0x00, 0xf5, 0x21, 0x00


	//----- nvinfo : EIATTR_KPARAM_INFO
	.align		4
.L_7997:
        /*0068*/ 	.byte	0x04, 0x17
        /*006a*/ 	.short	(.L_7999 - .L_7998)
.L_7998:
        /*006c*/ 	.word	0x00000000
        /*0070*/ 	.short	0x0004
        /*0072*/ 	.short	0x0020
        /*0074*/ 	.byte	0x00, 0xf5, 0x21, 0x00


	//----- nvinfo : EIATTR_KPARAM_INFO
	.align		4
.L_7999:
        /*0078*/ 	.byte	0x04, 0x17
        /*007a*/ 	.short	(.L_8001 - .L_8000)
.L_8000:
        /*007c*/ 	.word	0x00000000
        /*0080*/ 	.short	0x0003
        /*0082*/ 	.short	0x0018
        /*0084*/ 	.byte	0x00, 0xf0, 0x11, 0x00


	//----- nvinfo : EIATTR_KPARAM_INFO
	.align		4
.L_8001:
        /*0088*/ 	.byte	0x04, 0x17
        /*008a*/ 	.short	(.L_8003 - .L_8002)
.L_8002:
        /*008c*/ 	.word	0x00000000
        /*0090*/ 	.short	0x0002
        /*0092*/ 	.short	0x0010
        /*0094*/ 	.byte	0x00, 0xf5, 0x21, 0x00


	//----- nvinfo : EIATTR_KPARAM_INFO
	.align		4
.L_8003:
        /*0098*/ 	.byte	0x04, 0x17
        /*009a*/ 	.short	(.L_8005 - .L_8004)
.L_8004:
        /*009c*/ 	.word	0x00000000
        /*00a0*/ 	.short	0x0001
        /*00a2*/ 	.short	0x0008
        /*00a4*/ 	.byte	0x00, 0xf5, 0x21, 0x00


	//----- nvinfo : EIATTR_KPARAM_INFO
	.align		4
.L_8005:
        /*00a8*/ 	.byte	0x04, 0x17
        /*00aa*/ 	.short	(.L_8007 - .L_8006)
.L_8006:
        /*00ac*/ 	.word	0x00000000
        /*00b0*/ 	.short	0x0000
        /*00b2*/ 	.short	0x0000
        /*00b4*/ 	.byte	0x00, 0xf5, 0x21, 0x00


	//----- nvinfo : EIATTR_SPARSE_MMA_MASK
	.align		4
.L_8007:
        /*00b8*/ 	.byte	0x03, 0x50
        /*00ba*/ 	.short	0x0000


	//----- nvinfo : EIATTR_MAXREG_COUNT
	.align		4
        /*00bc*/ 	.byte	0x03, 0x1b
        /*00be*/ 	.short	0x00ff


	//----- nvinfo : EIATTR_MERCURY_ISA_VERSION
	.align		4
        /*00c0*/ 	.byte	0x03, 0x5f
        /*00c2*/ 	.short	0x0101


	//----- nvinfo : EIATTR_COOP_GROUP_MASK_REGIDS
	.align		4
        /*00c4*/ 	.byte	0x04, 0x29
        /*00c6*/ 	.short	(.L_8009 - .L_8008)


	//   ....[0]....
.L_8008:
        /*00c8*/ 	.word	0xffffffff


	//   ....[1]....
        /*00cc*/ 	.word	0xffffffff


	//   ....[2]....
        /*00d0*/ 	.word	0xffffffff


	//   ....[3]....
        /*00d4*/ 	.word	0xffffffff


	//   ....[4]....
        /*00d8*/ 	.word	0xffffffff


	//   ....[5]....
        /*00dc*/ 	.word	0xffffffff


	//   ....[6]....
        /*00e0*/ 	.word	0xffffffff


	//   ....[7]....
        /*00e4*/ 	.word	0xffffffff


	//   ....[8]....
        /*00e8*/ 	.word	0xffffffff


	//   ....[9]....
        /*00ec*/ 	.word	0xffffffff


	//   ....[10]....
        /*00f0*/ 	.word	0xffffffff


	//   ....[11]....
        /*00f4*/ 	.word	0xffffffff


	//   ....[12]....
        /*00f8*/ 	.word	0xffffffff


	//   ....[13]....
        /*00fc*/ 	.word	0xffffffff


	//   ....[14]....
        /*0100*/ 	.word	0xffffffff


	//   ....[15]....
        /*0104*/ 	.word	0xffffffff


	//   ....[16]....
        /*0108*/ 	.word	0xffffffff


	//   ....[17]....
        /*010c*/ 	.word	0xffffffff


	//   ....[18]....
        /*0110*/ 	.word	0xffffffff


	//   ....[19]....
        /*0114*/ 	.word	0xffffffff


	//   ....[20]....
        /*0118*/ 	.word	0xffffffff


	//   ....[21]....
        /*011c*/ 	.word	0xffffffff


	//   ....[22]....
        /*0120*/ 	.word	0xffffffff


	//   ....[23]....
        /*0124*/ 	.word	0xffffffff


	//   ....[24]....
        /*0128*/ 	.word	0xffffffff


	//----- nvinfo : EIATTR_COOP_GROUP_INSTR_OFFSETS
	.align		4
.L_8009:
        /*012c*/ 	.byte	0x04, 0x28
        /*012e*/ 	.short	(.L_8011 - .L_8010)


	//   ....[0]....
.L_8010:
        /*0130*/ 	.word	0x000002a0


	//   ....[1]....
        /*0134*/ 	.word	0x000002d0


	//   ....[2]....
        /*0138*/ 	.word	0x000002f0


	//   ....[3]....
        /*013c*/ 	.word	0x00000390


	//   ....[4]....
        /*0140*/ 	.word	0x000003b0


	//   ....[5]....
        /*0144*/ 	.word	0x00000550


	//   ....[6]....
        /*0148*/ 	.word	0x00000570


	//   ....[7]....
        /*014c*/ 	.word	0x00000590


	//   ....[8]....
        /*0150*/ 	.word	0x000005b0


	//   ....[9]....
        /*0154*/ 	.word	0x000005d0


	//   ....[10]....
        /*0158*/ 	.word	0x000009e0


	//   ....[11]....
        /*015c*/ 	.word	0x00000a20


	//   ....[12]....
        /*0160*/ 	.word	0x00000aa0


	//   ....[13]....
        /*0164*/ 	.word	0x00000ac0


	//   ....[14]....
        /*0168*/ 	.word	0x00000b20


	//   ....[15]....
        /*016c*/ 	.word	0x00000b90


	//   ....[16]....
        /*0170*/ 	.word	0x00000bb0


	//   ....[17]....
        /*0174*/ 	.word	0x00000bc0


	//   ....[18]....
        /*0178*/ 	.word	0x00000bf0


	//   ....[19]....
        /*017c*/ 	.word	0x00000c50


	//   ....[20]....
        /*0180*/ 	.word	0x00000c70


	//   ....[21]....
        /*0184*/ 	.word	0x00000c80


	//   ....[22]....
        /*0188*/ 	.word	0x00000cf0


	//   ....[23]....
        /*018c*/ 	.word	0x00000d10


	//   ....[24]....
        /*0190*/ 	.word	0x00000d20


	//----- nvinfo : EIATTR_VRC_CTA_INIT_COUNT
	.align		4
.L_8011:
        /*0194*/ 	.byte	0x02, 0x4a
	.zero		1
	.zero		1


	//----- nvinfo : EIATTR_EXIT_INSTR_OFFSETS
	.align		4
        /*0198*/ 	.byte	0x04, 0x1c
        /*019a*/ 	.short	(.L_8013 - .L_8012)


	//   ....[0]....
.L_8012:
        /*019c*/ 	.word	0x00000080


	//   ....[1]....
        /*01a0*/ 	.word	0x00001170


	//   ....[2]....
        /*01a4*/ 	.word	0x00001190


	//   ....[3]....
        /*01a8*/ 	.word	0x00001600


	//   ....[4]....
        /*01ac*/ 	.word	0x00001820


	//   ....[5]....
        /*01b0*/ 	.word	0x00001980


	//   ....[6]....
        /*01b4*/ 	.word	0x00001a50


	//----- nvinfo : EIATTR_MAX_THREADS
	.align		4
.L_8013:
        /*01b8*/ 	.byte	0x04, 0x05
        /*01ba*/ 	.short	(.L_8015 - .L_8014)
.L_8014:
        /*01bc*/ 	.word	0x00000080
        /*01c0*/ 	.word	0x00000001
        /*01c4*/ 	.word	0x00000001


	//----- nvinfo : EIATTR_CRS_STACK_SIZE
	.align		4
.L_8015:
        /*01c8*/ 	.byte	0x04, 0x1e
        /*01ca*/ 	.short	(.L_8017 - .L_8016)
.L_8016:
        /*01cc*/ 	.word	0x00000000


	//----- nvinfo : EIATTR_CBANK_PARAM_SIZE
	.align		4
.L_8017:
        /*01d0*/ 	.byte	0x03, 0x19
        /*01d2*/ 	.short	0x0048


	//----- nvinfo : EIATTR_PARAM_CBANK
	.align		4
        /*01d4*/ 	.byte	0x04, 0x0a
        /*01d6*/ 	.short	(.L_8019 - .L_8018)
	.align		4
.L_8018:
        /*01d8*/ 	.word	index@(.nv.constant0._ZN4vllm3moe10topkGatingILi6ELi192ELi4ELi4ELi32Ei13__nv_bfloat16LNS0_11ScoringFuncE0EEEvPKT5_PKbPfiPT4_PiiiibPKf)
        /*01dc*/ 	.short	0x0380
        /*01de*/ 	.short	0x0048


	//----- nvinfo : EIATTR_SW_WAR
	.align		4
.L_8019:
        /*01e0*/ 	.byte	0x04, 0x36
        /*01e2*/ 	.short	(.L_8021 - .L_8020)
.L_8020:
        /*01e4*/ 	.word	0x00000008
.L_8021:


//--------------------- .nv.info._ZN4vllm3moe10topkGatingILi16ELi512ELi4ELi16ELi32Ei13__nv_bfloat16LNS0_11ScoringFuncE0EEEvPKT5_PKbPfiPT4_PiiiibPKf --------------------------
	.section	.nv.info._ZN4vllm3moe10topkGatingILi16ELi512ELi4ELi16ELi32Ei13__nv_bfloat16LNS0_11ScoringFuncE0EEEvPKT5_PKbPfiPT4_PiiiibPKf,"",@"SHT_CUDA_INFO"
	.sectionflags	@""
	.align	4


	//----- nvinfo : EIATTR_CUDA_API_VERSION
	.align		4
        /*0000*/ 	.byte	0x04, 0x37
        /*0002*/ 	.short	(.L_8023 - .L_8022)
.L_8022:
        /*0004*/ 	.word	0x00000082


	//----- nvinfo : EIATTR_KPARAM_INFO
	.align		4
.L_8023:
        /*0008*/ 	.byte	0x04, 0x17
        /*000a*/ 	.short	(.L_8025 - .L_8024)
.L_8024:
        /*000c*/ 	.word	0x00000000
        /*0010*/ 	.short	0x000a
        /*0012*/ 	.short	0x0040
        /*0014*/ 	.byte	0x00, 0xf5, 0x21, 0x00


	//----- nvinfo : EIATTR_KPARAM_INFO
	.align		4
.L_8025:
        /*0018*/ 	.byte	0x04, 0x17
        /*001a*/ 	.short	(.L_8027 - .L_8026)
.L_8026:
        /*001c*/ 	.word	0x00000000
        /*0020*/ 	.short	0x0009
        /*0022*/ 	.short	0x003c
        /*0024*/ 	.byte	0x00, 0xf0, 0x05, 0x00


	//----- nvinfo : EIATTR_KPARAM_INFO
	.align		4
.L_8027:
        /*0028*/ 	.byte	0x04, 0x17
        /*002a*/ 	.short	(.L_8029 - .L_8028)
.L_8028:
        /*002c*/ 	.word	0x00000000
        /*0030*/ 	.short	0x0008
        /*0032*/ 	.short	0x0038
        /*0034*/ 	.byte	0x00, 0xf0, 0x11, 0x00


	//----- nvinfo : EIATTR_KPARAM_INFO
	.align		4
.L_8029:
        /*0038*/ 	.byte	0x04, 0x17
        /*003a*/ 	.short	(.L_8031 - .L_8030)
.L_8030:
        /*003c*/ 	.word	0x00000000
        /*0040*/ 	.short	0x0007
        /*0042*/ 	.short	0x0034
        /*0044*/ 	.byte	0x00, 0xf0, 0x11, 0x00


	//----- nvinfo : EIATTR_KPARAM_INFO
	.align		4
.L_8031:
        /*0048*/ 	.byte	0x04, 0x17
        /*004a*/ 	.short	(.L_8033 - .L_8032)
.L_8032:
        /*004c*/ 	.word	0x00000000
        /*0050*/ 	.short	0x0006
        /*0052*/ 	.short	0x0030
        /*0054*/ 	.byte	0x00, 0xf0, 0x11, 0x00


	//----- nvinfo : EIATTR_KPARAM_INFO
	.align		4
.L_8033:
        /*0058*/ 	.byte	0x04, 0x17
        /*005a*/ 	.short	(.L_8035 - .L_8034)
.L_8034:
        /*005c*/ 	.word	0x00000000
        /*0060*/ 	.short	0x0005
        /*0062*/ 	.short	0x0028
        /*0064*/ 	.byte	0x00, 0xf5, 0x21, 0x00


	//----- nvinfo : EIATTR_KPARAM_INFO
	.align		4
.L_8035:
        /*0068*/ 	.byte	0x04, 0x17
        /*006a*/ 	.short	(.L_8037 - .L_8036)
.L_8036:
        /*006c*/ 	.word	0x00000000
        /*0070*/ 	.short	0x0004
        /*0072*/ 	.short	0x0020
        /*0074*/ 	.byte	0x00, 0xf5, 0x21, 0x00


	//----- nvinfo : EIATTR_KPARAM_INFO
	.align		4
.L_8037:
        /*0078*/ 	.byte	0x04, 0x17
        /*007a*/ 	.short	(.L_8039 - .L_8038)
.L_8038:
        /*007c*/ 	.word	0x00000000
        /*0080*/ 	.short	0x0003
        /*0082*/ 	.short	0x0018
        /*0084*/ 	.byte	0x00, 0xf0, 0x11, 0x00


	//----- nvinfo : EIATTR_KPARAM_INFO
	.align		4
.L_8039:
        /*0088*/ 	.byte	0x04, 0x17
        /*008a*/ 	.short	(.L_8041 - .L_8040)
.L_8040:
        /*008c*/ 	.word	0x00000000
        /*0090*/ 	.short	0x0002
        /*0092*/ 	.short	0x0010
        /*0094*/ 	.byte	0x00, 0xf5, 0x21, 0x00


	//----- nvinfo : EIATTR_KPARAM_INFO
	.align		4
.L_8041:
        /*0098*/ 	.byte	0x04, 0x17
        /*009a*/ 	.short	(.L_8043 - .L_8042)
.L_8042:
        /*009c*/ 	.word	0x00000000
        /*00a0*/ 	.short	0x0001
        /*00a2*/ 	.short	0x0008
        /*00a4*/ 	.byte	0x00, 0xf5, 0x21, 0x00


	//----- nvinfo : EIATTR_KPARAM_INFO
	.align		4
.L_8043:
        /*00a8*/ 	.byte	0x04, 0x17
        /*00aa*/ 	.short	(.L_8045 - .L_8044)
.L_8044:
        /*00ac*/ 	.word	0x00000000
        /*00b0*/ 	.short	0x0000
        /*00b2*/ 	.short	0x0000
        /*00b4*/ 	.byte	0x00, 0xf5, 0x21, 0x00


	//----- nvinfo : EIATTR_SPARSE_MMA_MASK
	.align		4
.L_8045:
        /*00b8*/ 	.byte	0x03, 0x50
        /*00ba*/ 	.short	0x0000


	//----- nvinfo : EIATTR_MAXREG_COUNT
	.align		4
        /*00bc*/ 	.byte	0x03, 0x1b
        /*00be*/ 	.short	0x00ff


	//----- nvinfo : EIATTR_MERCURY_ISA_VERSION
	.align		4
        /*00c0*/ 	.byte	0x03, 0x5f
        /*00c2*/ 	.short	0x0101


	//----- nvinfo : EIATTR_COOP_GROUP_MASK_REGIDS
	.align		4
        /*00c4*/ 	.byte	0x04, 0x29
        /*00c6*/ 	.short	(.L_8047 - .L_8046)


	//   ....[0]....
.L_8046:
        /*00c8*/ 	.word	0xffffffff


	//   ....[1]....
        /*00cc*/ 	.word	0xffffffff


	//   ....[2]....
        /*00d0*/ 	.word	0xffffffff


	//   ....[3]....
        /*00d4*/ 	.word	0xffffffff


	//   ....[4]....
        /*00d8*/ 	.word	0xffffffff


	//   ....[5]....
        /*00dc*/ 	.word	0xffffffff


	//   ....[6]....
        /*00e0*/ 	.word	0xffffffff


	//   ....[7]....
        /*00e4*/ 	.word	0xffffffff


	//   ....[8]....
        /*00e8*/ 	.word	0xffffffff


	//   ....[9]....
        /*00ec*/ 	.word	0xffffffff


	//   ....[10]....
        /*00f0*/ 	.word	0xffffffff


	//   ....[11]....
        /*00f4*/ 	.word	0xffffffff


	//   ....[12]....
        /*00f8*/ 	.word	0xffffffff


	//   ....[13]....
        /*00fc*/ 	.word	0xffffffff


	//   ....[14]....
        /*0100*/ 	.word	0xffffffff


	//   ....[15]....
        /*0104*/ 	.word	0xffffffff


	//   ....[16]....
        /*0108*/ 	.word	0xffffffff


	//   ....[17]....
        /*010c*/ 	.word	0xffffffff


	//   ....[18]....
        /*0110*/ 	.word	0xffffffff


	//   ....[19]....
        /*0114*/ 	.word	0xffffffff


	//   ....[20]....
        /*0118*/ 	.word	0xffffffff


	//   ....[21]....
        /*011c*/ 	.word	0xffffffff


	//   ....[22]....
        /*0120*/ 	.word	0xffffffff


	//   ....[23]....
        /*0124*/ 	.word	0xffffffff


	//   ....[24]....
        /*0128*/ 	.word	0xffffffff


	//----- nvinfo : EIATTR_COOP_GROUP_INSTR_OFFSETS
	.align		4
.L_8047:
        /*012c*/ 	.byte	0x04, 0x28
        /*012e*/ 	.short	(.L_8049 - .L_8048)


	//   ....[0]....
.L_8048:
        /*0130*/ 	.word	0x00000380


	//   ....[1]....
        /*0134*/ 	.word	0x000003a0


	//   ....[2]....
        /*0138*/ 	.word	0x000003c0


	//   ....[3]....
        /*013c*/ 	.word	0x00000400


	//   ....[4]....
        /*0140*/ 	.word	0x00000460


	//   ....[5]....
        /*0144*/ 	.word	0x00000880


	//   ....[6]....
        /*0148*/ 	.word	0x000008a0


	//   ....[7]....
        /*014c*/ 	.word	0x000008c0


	//   ....[8]....
        /*0150*/ 	.word	0x000008e0


	//   ....[9]....
        /*0154*/ 	.word	0x00000900


	//   ....[10]....
        /*0158*/ 	.word	0x000013c0


	//   ....[11]....
        /*015c*/ 	.word	0x00001400


	//   ....[12]....
        /*0160*/ 	.word	0x000014c0


	//   ....[13]....
        /*0164*/ 	.word	0x00001540


	//   ....[14]....
        /*0168*/ 	.word	0x00001660


	//   ....[15]....
        /*016c*/ 	.word	0x00001670


	//   ....[16]....
        /*0170*/ 	.word	0x00001680


	//   ....[17]....
        /*0174*/ 	.word	0x000016c0


	//   ....[18]....
        /*0178*/ 	.word	0x00001720


	//   ....[19]....
        /*017c*/ 	.word	0x00001740


	//   ....[20]....
        /*0180*/ 	.word	0x00001750


	//   ....[21]....
        /*0184*/ 	.word	0x00001790


	//   ....[22]....
        /*0188*/ 	.word	0x000017e0


	//   ....[23]....
        /*018c*/ 	.word	0x000017f0


	//   ....[24]....
        /*0190*/ 	.word	0x00001820


	//----- nvinfo : EIATTR_VRC_CTA_INIT_COUNT
	.align		4
.L_8049:
        /*0194*/ 	.byte	0x02, 0x4a
	.zero		1
	.zero		1


	//----- nvinfo : EIATTR_EXIT_INSTR_OFFSETS
	.align		4
        /*0198*/ 	.byte	0x04, 0x1c
        /*019a*/ 	.short	(.L_8051 - .L_8050)


	//   ....[0]....
.L_8050:
        /*019c*/ 	.word	0x00000080


	//   ....[1]....
        /*01a0*/ 	.word	0x00001db0


	//   ....[2]....
        /*01a4*/ 	.word	0x00001dd0


	//   ....[3]....
        /*01a8*/ 	.word	0x00002240


	//   ....[4]....
        /*01ac*/ 	.word	0x00002460


	//   ....[5]....
        /*01b0*/ 	.word	0x000025c0


	//   ....[6]....
        /*01b4*/ 	.word	0x00002690


	//----- nvinfo : EIATTR_MAX_THREADS
	.align		4
.L_8051:
        /*01b8*/ 	.byte	0x04, 0x05
        /*01ba*/ 	.short	(.L_8053 - .L_8052)
.L_8052:
        /*01bc*/ 	.word	0x00000080
        /*01c0*/ 	.word	0x00000001
        /*01c4*/ 	.word	0x00000001


	//----- nvinfo : EIATTR_CRS_STACK_SIZE
	.align		4
.L_8053:
        /*01c8*/ 	.byte	0x04, 0x1e
        /*01ca*/ 	.short	(.L_8055 - .L_8054)
.L_8054:
        /*01cc*/ 	.word	0x00000000


	//----- nvinfo : EIATTR_CBANK_PARAM_SIZE
	.align		4
.L_8055:
        /*01d0*/ 	.byte	0x03, 0x19
        /*01d2*/ 	.short	0x0048


	//----- nvinfo : EIATTR_PARAM_CBANK
	.align		4
        /*01d4*/ 	.byte	0x04, 0x0a
        /*01d6*/ 	.short	(.L_8057 - .L_8056)
	.align		4
.L_8056:
        /*01d8*/ 	.word	index@(.nv.constant0._ZN4vllm3moe10topkGatingILi16ELi512ELi4ELi16ELi32Ei13__nv_bfloat16LNS0_11ScoringFuncE0EEEvPKT5_PKbPfiPT4_PiiiibPKf)
        /*01dc*/ 	.short	0x0380
        /*01de*/ 	.short	0x0048


	//----- nvinfo : EIATTR_SW_WAR
	.align		4
.L_8057:
        /*01e0*/ 	.byte	0x04, 0x36
        /*01e2*/ 	.short	(.L_8059 - .L_8058)
.L_8058:
        /*01e4*/ 	.word	0x00000008
.L_8059:


//--------------------- .nv.info._ZN4vllm3moe10topkGatingILi8ELi256ELi4ELi16ELi32Ei13__nv_bfloat16LNS0_11ScoringFuncE0EEEvPKT5_PKbPfiPT4_PiiiibPKf --------------------------
	.section	.nv.info._ZN4vllm3moe10topkGatingILi8ELi256ELi4ELi16ELi32Ei13__nv_bfloat16LNS0_11ScoringFuncE0EEEvPKT5_PKbPfiPT4_PiiiibPKf,"",@"SHT_CUDA_INFO"
	.sectionflags	@""
	.align	4


	//----- nvinfo : EIATTR_CUDA_API_VERSION
	.align		4
        /*0000*/ 	.byte	0x04, 0x37
        /*0002*/ 	.short	(.L_8061 - .L_8060)
.L_8060:
        /*0004*/ 	.word	0x00000082


	//----- nvinfo : EIATTR_KPARAM_INFO
	.align		4
.L_8061:
        /*0008*/ 	.byte	0x04, 0x17
        /*000a*/ 	.short	(.L_8063 - .L_8062)
.L_8062:
        /*000c*/ 	.word	0x00000000
        /*0010*/ 	.short	0x000a
        /*0012*/ 	.short	0x0040
        /*0014*/ 	.byte	0x00, 0xf5, 0x21, 0x00


	//----- nvinfo : EIATTR_KPARAM_INFO
	.align		4
.L_8063:
        /*0018*/ 	.byte	0x04, 0x17
        /*001a*/ 	.short	(.L_8065 - .L_8064)
.L_8064:
        /*001c*/ 	.word	0x00000000
        /*0020*/ 	.short	0x0009
        /*0022*/ 	.short	0x003c
        /*0024*/ 	.byte	0x00, 0xf0, 0x05, 0x00


	//----- nvinfo : EIATTR_KPARAM_INFO
	.align		4
.L_8065:
        /*0028*/ 	.byte	0x04, 0x17
        /*002a*/ 	.short	(.L_8067 - .L_8066)
.L_8066:
        /*002c*/ 	.word	0x00000000
        /*0030*/ 	.short	0x0008
        /*0032*/ 	.short	0x0038
        /*0034*/ 	.byte	0x00, 0xf0, 0x11, 0x00


	//----- nvinfo : EIATTR_KPARAM_INFO
	.align		4
.L_8067:
        /*0038*/ 	.byte	0x04, 0x17
        /*003a*/ 	.short	(.L_8069 - .L_8068)
.L_8068:
        /*003c*/ 	.word	0x00000000
        /*0040*/ 	.short	0x0007
        /*0042*/ 	.short	0x0034
        /*0044*/ 	.byte	0x00, 0xf0, 0x11, 0x00


	//----- nvinfo : EIATTR_KPARAM_INFO
	.align		4
.L_8069:
        /*0048*/ 	.byte	0x04, 0x17
        /*004a*/ 	.short	(.L_8071 - .L_8070)
.L_8070:
        /*004c*/ 	.word	0x00000000
        /*0050*/ 	.short	0x0006
        /*0052*/ 	.short	0x0030
        /*0054*/ 	.byte	0x00, 0xf0, 0x11, 0x00


	//----- nvinfo : EIATTR_KPARAM_INFO
	.align		4
.L_8071:
        /*0058*/ 	.byte	0x04, 0x17
        /*005a*/ 	.short	(.L_8073 - .L_8072)
.L_8072:
        /*005c*/ 	.word	0x00000000
        /*0060*/ 	.short	0x0005
        /*0062*/ 	.short	0x0028
        /*0064*/ 	.byte	0x00, 0xf5, 0x21, 0x00


	//----- nvinfo : EIATTR_KPARAM_INFO
	.align		4
.L_8073:
        /*0068*/ 	.byte	0x04, 0x17
        /*006a*/ 	.short	(.L_8075 - .L_8074)
.L_8074:
        /*006c*/ 	.word	0x00000000
        /*0070*/ 	.short	0x0004
        /*0072*/ 	.short	0x0020
        /*0074*/ 	.byte	0x00, 0xf5, 0x21, 0x00


	//----- nvinfo : EIATTR_KPARAM_INFO
	.align		4
.L_8075:
        /*0078*/ 	.byte	0x04, 0x17
        /*007a*/ 	.short	(.L_8077 - .L_8076)
.L_8076:
        /*007c*/ 	.word	0x00000000
        /*0080*/ 	.short	0x0003
        /*0082*/ 	.short	0x0018
        /*0084*/ 	.byte	0x00, 0xf0, 0x11, 0x00


	//----- nvinfo : EIATTR_KPARAM_INFO
	.align		4
.L_8077:
        /*0088*/ 	.byte	0x04, 0x17
        /*008a*/ 	.short	(.L_8079 - .L_8078)
.L_8078:
        /*008c*/ 	.word	0x00000000
        /*0090*/ 	.short	0x0002
        /*0092*/ 	.short	0x0010
        /*0094*/ 	.byte	0x00, 0xf5, 0x21, 0x00


	//----- nvinfo : EIATTR_KPARAM_INFO
	.align		4
.L_8079:
        /*0098*/ 	.byte	0x04, 0x17
        /*009a*/ 	.short	(.L_8081 - .L_8080)
.L_8080:
        /*009c*/ 	.word	0x00000000
        /*00a0*/ 	.short	0x0001
        /*00a2*/ 	.short	0x0008
        /*00a4*/ 	.byte	0x00, 0xf5, 0x21, 0x00


	//----- nvinfo : EIATTR_KPARAM_INFO
	.align		4
.L_8081:
        /*00a8*/ 	.byte	0x04, 0x17
        /*00aa*/ 	.short	(.L_8083 - .L_8082)
.L_8082:
        /*00ac*/ 	.word	0x00000000
        /*00b0*/ 	.short	0x0000
        /*00b2*/ 	.short	0x0000
        /*00b4*/ 	.byte	0x00, 0xf5, 0x21, 0x00


	//----- nvinfo : EIATTR_SPARSE_MMA_MASK
	.align		4
.L_8083:
        /*00b8*/ 	.byte	0x03, 0x50
        /*00ba*/ 	.short	0x0000


	//----- nvinfo : EIATTR_MAXREG_COUNT
	.align		4
        /*00bc*/ 	.byte	0x03, 0x1b
        /*00be*/ 	.short	0x00ff


	//----- nvinfo : EIATTR_MERCURY_ISA_VERSION
	.align		4
        /*00c0*/ 	.byte	0x03, 0x5f
        /*00c2*/ 	.short	0x0101


	//----- nvinfo : EIATTR_COOP_GROUP_MASK_REGIDS
	.align		4
        /*00c4*/ 	.byte	0x04, 0x29
        /*00c6*/ 	.short	(.L_8085 - .L_8084)


	//   ....[0]....
.L_8084:
        /*00c8*/ 	.word	0xffffffff


	//   ....[1]....
        /*00cc*/ 	.word	0xffffffff


	//   ....[2]....
        /*00d0*/ 	.word	0xffffffff


	//   ....[3]....
        /*00d4*/ 	.word	0xffffffff


	//   ....[4]....
        /*00d8*/ 	.word	0xffffffff


	//   ....[5]....
        /*00dc*/ 	.word	0xffffffff


	//   ....[6]....
        /*00e0*/ 	.word	0xffffffff


	//   ....[7]....
        /*00e4*/ 	.word	0xffffffff


	//   ....[8]....
        /*00e8*/ 	.word	0xffffffff


	//   ....[9]....
        /*00ec*/ 	.word	0xffffffff


	//   ....[10]....
        /*00f0*/ 	.word	0xffffffff


	//   ....[11]....
        /*00f4*/ 	.word	0xffffffff


	//   ....[12]....
        /*00f8*/ 	.word	0xffffffff


	//   ....[13]....
        /*00fc*/ 	.word	0xffffffff


	//   ....[14]....
        /*0100*/ 	.word	0xffffffff


	//   ....[15]....
        /*0104*/ 	.word	0xffffffff


	//   ....[16]....
        /*0108*/ 	.word	0xffffffff


	//   ....[17]....
        /*010c*/ 	.word	0xffffffff


	//   ....[18]....
        /*0110*/ 	.word	0xffffffff


	//   ....[19]....
        /*0114*/ 	.word	0xffffffff


	//   ....[20]....
        /*0118*/ 	.word	0xffffffff


	//   ....[21]....
        /*011c*/ 	.word	0xffffffff


	//   ....[22]....
        /*0120*/ 	.word	0xffffffff


	//   ....[23]....
        /*0124*/ 	.word	0xffffffff


	//   ....[24]....
        /*0128*/ 	.word	0xffffffff


	//----- nvinfo : EIATTR_COOP_GROUP_INSTR_OFFSETS
	.align		4
.L_8085:
        /*012c*/ 	.byte	0x04, 0x28
        /*012e*/ 	.short	(.L_8087 - .L_8086)


	//   ....[0]....
.L_8086:
        /*0130*/ 	.word	0x000002d0


	//   ....[1]....
        /*0134*/ 	.word	0x000002f0


	//   ....[2]....
        /*0138*/ 	.word	0x00000310


	//   ....[3]....
        /*013c*/ 	.word	0x000003b0


	//   ....[4]....
        /*0140*/ 	.word	0x000003f0


	//   ....[5]....
        /*0144*/ 	.word	0x00000610


	//   ....[6]....
        /*0148*/ 	.word	0x00000630


	//   ....[7]....
        /*014c*/ 	.word	0x00000650


	//   ....[8]....
        /*0150*/ 	.word	0x00000670


	//   ....[9]....
        /*0154*/ 	.word	0x00000690


	//   ....[10]....
        /*0158*/ 	.word	0x00000bd0


	//   ....[11]....
        /*015c*/ 	.word	0x00000c10


	//   ....[12]....
        /*0160*/ 	.word	0x00000c40


	//   ....[13]....
        /*0164*/ 	.word	0x00000cb0


	//   ....[14]....
        /*0168*/ 	.word	0x00000cd0


	//   ....[15]....
        /*016c*/ 	.word	0x00000d20


	//   ....[16]....
        /*0170*/ 	.word	0x00000d40


	//   ....[17]....
        /*0174*/ 	.word	0x00000d60


	//   ....[18]....
        /*0178*/ 	.word	0x00000dc0


	//   ....[19]....
        /*017c*/ 	.word	0x00000de0


	//   ....[20]....
        /*0180*/ 	.word	0x00000e00


	//   ....[21]....
        /*0184*/ 	.word	0x00000e70


	//   ....[22]....
        /*0188*/ 	.word	0x00000e80


	//   ....[23]....
        /*018c*/ 	.word	0x00000ec0


	//   ....[24]....
        /*0190*/ 	.word	0x00000ee0


	//----- nvinfo : EIATTR_VRC_CTA_INIT_COUNT
	.align		4
.L_8087:
        /*0194*/ 	.byte	0x02, 0x4a
	.zero		1
	.zero		1


	//----- nvinfo : EIATTR_EXIT_INSTR_OFFSETS
	.align		4
        /*0198*/ 	.byte	0x04, 0x1c
        /*019a*/ 	.short	(.L_8089 - .L_8088)


	//   ....[0]....
.L_8088:
        /*019c*/ 	.word	0x00000080


	//   ....[1]....
        /*01a0*/ 	.word	0x00001350


	//   ....[2]....
        /*01a4*/ 	.word	0x00001370


	//   ....[3]....
        /*01a8*/ 	.word	0x000017e0


	//   ....[4]....
        /*01ac*/ 	.word	0x00001a00


	//   ....[5]....
        /*01b0*/ 	.word	0x00001b60


	//   ....[6]....
        /*01b4*/ 	.word	0x00001c30


	//----- nvinfo : EIATTR_MAX_THREADS
	.align		4
.L_8089:
        /*01b8*/ 	.byte	0x04, 0x05
        /*01ba*/ 	.short	(.L_8091 - .L_8090)
.L_8090:
        /*01bc*/ 	.word	0x00000080
        /*01c0*/ 	.word	0x00000001
        /*01c4*/ 	.word	0x00000001


	//----- nvinfo : EIATTR_CRS_STACK_SIZE
	.align		4
.L_8091:
        /*01c8*/ 	.byte	0x04, 0x1e
        /*01ca*/ 	.short	(.L_8093 - .L_8092)
.L_8092:
        /*01cc*/ 	.word	0x00000000


	//----- nvinfo : EIATTR_CBANK_PARAM_SIZE
	.align		4
.L_8093:
        /*01d0*/ 	.byte	0x03, 0x19
        /*01d2*/ 	.short	0x0048


	//----- nvinfo : EIATTR_PARAM_CBANK
	.align		4
        /*01d4*/ 	.byte	0x04, 0x0a
        /*01d6*/ 	.short	(.L_8095 - .L_8094)
	.align		4
.L_8094:
        /*01d8*/ 	.word	index@(.nv.constant0._ZN4vllm3moe10topkGatingILi8ELi256ELi4ELi16ELi32Ei13__nv_bfloat16LNS0_11ScoringFuncE0EEEvPKT5_PKbPfiPT4_PiiiibPKf)
        /*01dc*/ 	.short	0x0380
        /*01de*/ 	.short	0x0048


	//----- nvinfo : EIATTR_SW_WAR
	.align		4
.L_8095:
        /*01e0*/ 	.byte	0x04, 0x36
        /*01e2*/ 	.short	(.L_8097 - .L_8096)
.L_8096:
        /*01e4*/ 	.word	0x00000008
.L_8097:


//--------------------- .nv.info._ZN4vllm3moe10topkGatingILi8ELi128ELi4ELi16ELi32Ei13__nv_bfloat16LNS0_11ScoringFuncE0EEEvPKT5_PKbPfiPT4_PiiiibPKf --------------------------
	.section	.nv.info._ZN4vllm3moe10topkGatingILi8ELi128ELi4ELi16ELi32Ei13__nv_bfloat16LNS0_11ScoringFuncE0EEEvPKT5_PKbPfiPT4_PiiiibPKf,"",@"SHT_CUDA_INFO"
	.sectionflags	@""
	.align	4


	//----- nvinfo : EIATTR_CUDA_API_VERSION
	.align		4
        /*0000*/ 	.byte	0x04, 0x37
        /*0002*/ 	.short	(.L_8099 - .L_8098)
.L_8098:
        /*0004*/ 	.word	0x00000082


	//----- nvinfo : EIATTR_KPARAM_INFO
	.align		4
.L_8099:
        /*0008*/ 	.byte	0x04, 0x17
        /*000a*/ 	.short	(.L_8101 - .L_8100)
.L_8100:
        /*000c*/ 	.word	0x00000000
        /*0010*/ 	.short	0x000a
        /*0012*/ 	.short	0x0040
        /*0014*/ 	.byte	0x00, 0xf5, 0x21, 0x00


	//----- nvinfo : EIATTR_KPARAM_INFO
	.align		4
.L_8101:
        /*0018*/ 	.byte	0x04, 0x17
        /*001a*/ 	.short	(.L_8103 - .L_8102)
.L_8102:
        /*001c*/ 	.word	0x00000000
        /*0020*/ 	.short	0x0009
        /*0022*/ 	.short	0x003c
        /*0024*/ 	.byte	0x00, 0xf0, 0x05, 0x00


	//----- nvinfo : EIATTR_KPARAM_INFO
	.align		4
.L_8103:
        /*0028*/ 	.byte	0x04, 0x17
        /*002a*/ 	.short	(.L_8105 - .L_8104)
.L_8104:
        /*002c*/ 	.word	0x00000000
        /*0030*/ 	.short	0x0008
        /*0032*/ 	.short	0x0038
        /*0034*/ 	.byte	0x00, 0xf0, 0x11, 0x00


	//----- nvinfo : EIATTR_KPARAM_INFO
	.align		4
.L_8105:
        /*0038*/ 	.byte	0x04, 0x17
        /*003a*/ 	.short	(.L_8107 - .L_8106)
.L_8106:
        /*003c*/ 	.word	0x00000000
        /*0040*/ 	.short	0x0007
        /*0042*/ 	.short	0x0034
        /*0044*/ 	.byte	0x00, 0xf0, 0x11, 0x00


	//----- nvinfo : EIATTR_KPARAM_INFO
	.align		4
.L_8107:
        /*0048*/ 	.byte	0x04, 0x17
        /*004a*/ 	.short	(.L_8109 - .L_8108)
.L_8108:
        /*004c*/ 	.word	0x00000000
        /*0050*/ 	.short	0x0006
        /*0052*/ 	.short	0x0030
        /*0054*/ 	.byte	0x00, 0xf0, 0x11, 0x00


	//----- nvinfo : EIATTR_KPARAM_INFO
	.align		4
.L_8109:
        /*0058*/ 	.byte	0x04, 0x17
        /*005a*/ 	.short	(.L_8111 - .L_8110)
.L_8110:
        /*005c*/ 	.word	0x00000000
        /*0060*/ 	.short	0x0005
        /*0062*/ 	.short	0x0028
        /*0064*/ 	.byte	0x00, 0xf5, 0x21, 0x00


	//----- nvinfo : EIATTR_KPARAM_INFO
	.align		4
.L_8111:
        /*0068*/ 	.byte	0x04, 0x17
        /*006a*/ 	.short	(.L_8113 - .L_8112)
.L_8112:
        /*006c*/ 	.word	0x00000000
        /*0070*/ 	.short	0x0004
        /*0072*/ 	.short	0x0020
        /*0074*/ 	.byte	0x00, 0xf5, 0x21, 0x00


	//----- nvinfo : EIATTR_KPARAM_INFO
	.align		4
.L_8113:
        /*0078*/ 	.byte	0x04, 0x17
        /*007a*/ 	.short	(.L_8115 - .L_8114)
.L_8114:
        /*007c*/ 	.word	0x00000000
        /*0080*/ 	.short	0x0003
        /*0082*/ 	.short	0x0018
        /*0084*/ 	.byte	0x00, 0xf0, 0x11, 0x00


	//----- nvinfo : EIATTR_KPARAM_INFO
	.align		4
.L_8115:
        /*0088*/ 	.byte	0x04, 0x17
        /*008a*/ 	.short	(.L_8117 - .L_8116)
.L_8116:
        /*008c*/ 	.word	0x00000000
        /*0090*/ 	.short	0x0002
        /*0092*/ 	.short	0x0010
        /*0094*/ 	.byte	0x00, 0xf5, 0x21, 0x00


	//----- nvinfo : EIATTR_KPARAM_INFO
	.align		4
.L_8117:
        /*0098*/ 	.byte	0x04, 0x17
        /*009a*/ 	.short	(.L_8119 - .L_8118)
.L_8118:
        /*009c*/ 	.word	0x00000000
        /*00a0*/ 	.short	0x0001
        /*00a2*/ 	.short	0x0008
        /*00a4*/ 	.byte	0x00, 0xf5, 0x21, 0x00


	//----- nvinfo : EIATTR_KPARAM_INFO
	.align		4
.L_8119:
        /*00a8*/ 	.byte	0x04, 0x17
        /*00aa*/ 	.short	(.L_8121 - .L_8120)
.L_8120:
        /*00ac*/ 	.word	0x00000000
        /*00b0*/ 	.short	0x0000
        /*00b2*/ 	.short	0x0000
        /*00b4*/ 	.byte	0x00, 0xf5, 0x21, 0x00


	//----- nvinfo : EIATTR_SPARSE_MMA_MASK
	.align		4
.L_8121:
        /*00b8*/ 	.byte	0x03, 0x50
        /*00ba*/ 	.short	0x0000


	//----- nvinfo : EIATTR_MAXREG_COUNT
	.align		4
        /*00bc*/ 	.byte	0x03, 0x1b
        /*00be*/ 	.short	0x00ff


	//----- nvinfo : EIATTR_MERCURY_ISA_VERSION
	.align		4
        /*00c0*/ 	.byte	0x03, 0x5f
        /*00c2*/ 	.short	0x0101


	//----- nvinfo : EIATTR_COOP_GROUP_MASK_REGIDS
	.align		4
        /*00c4*/ 	.byte	0x04, 0x29
        /*00c6*/ 	.short	(.L_8123 - .L_8122)


	//   ....[0]....
.L_8122:
        /*00c8*/ 	.word	0xffffffff


	//   ....[1]....
        /*00cc*/ 	.word	0xffffffff


	//   ....[2]....
        /*00d0*/ 	.word	0xffffffff


	//   ....[3]....
        /*00d4*/ 	.word	0xffffffff


	//   ....[4]....
        /*00d8*/ 	.word	0xffffffff


	//   ....[5]....
        /*00dc*/ 	.word	0xffffffff


	//   ....[6]....
        /*00e0*/ 	.word	0xffffffff


	//   ....[7]....
        /*00e4*/ 	.word	0xffffffff


	//   ....[8]....
        /*00e8*/ 	.word	0xffffffff


	//   ....[9]....
        /*00ec*/ 	.word	0xffffffff


	//   ....[10]....
        /*00f0*/ 	.word	0xffffffff


	//   ....[11]....
        /*00f4*/ 	.word	0xffffffff


	//   ....[12]....
        /*00f8*/ 	.word	0xffffffff


	//   ....[13]....
        /*00fc*/ 	.word	0xffffffff


	//   ....[14]....
        /*0100*/ 	.word	0xffffffff


	//   ....[15]....
        /*0104*/ 	.word	0xffffffff


	//   ....[16]....
        /*0108*/ 	.word	0xffffffff


	//   ....[17]....
        /*010c*/ 	.word	0xffffffff


	//   ....[18]....
        /*0110*/ 	.word	0xffffffff


	//   ....[19]....
        /*0114*/ 	.word	0xffffffff


	//----- nvinfo : EIATTR_COOP_GROUP_INSTR_OFFSETS
	.align		4
.L_8123:
        /*0118*/ 	.byte	0x04, 0x28
        /*011a*/ 	.short	(.L_8125 - .L_8124)


	//   ....[0]....
.L_8124:
        /*011c*/ 	.word	0x000002e0


	//   ....[1]....
        /*0120*/ 	.word	0x00000360


	//   ....[2]....
        /*0124*/ 	.word	0x000003c0


	//   ....[3]....
        /*0128*/ 	.word	0x000003e0


	//   ....[4]....
        /*012c*/ 	.word	0x00000600


	//   ....[5]....
        /*0130*/ 	.word	0x00000620


	//   ....[6]....
        /*0134*/ 	.word	0x00000640


	//   ....[7]....
        /*0138*/ 	.word	0x00000660


	//   ....[8]....
        /*013c*/ 	.word	0x00000ba0


	//   ....[9]....
        /*0140*/ 	.word	0x00000be0


	//   ....[10]....
        /*0144*/ 	.word	0x00000c10


	//   ....[11]....
        /*0148*/ 	.word	0x00000c80


	//   ....[12]....
        /*014c*/ 	.word	0x00000ca0


	//   ....[13]....
        /*0150*/ 	.word	0x00000cb0


	//   ....[14]....
        /*0154*/ 	.word	0x00000d20


	//   ....[15]....
        /*0158*/ 	.word	0x00000d40


	//   ....[16]....
        /*015c*/ 	.word	0x00000da0


	//   ....[17]....
        /*0160*/ 	.word	0x00000db0


	//   ....[18]....
        /*0164*/ 	.word	0x00000df0


	//   ....[19]....
        /*0168*/ 	.word	0x00000e10


	//----- nvinfo : EIATTR_VRC_CTA_INIT_COUNT
	.align		4
.L_8125:
        /*016c*/ 	.byte	0x02, 0x4a
	.zero		1
	.zero		1


	//----- nvinfo : EIATTR_EXIT_INSTR_OFFSETS
	.align		4
        /*0170*/ 	.byte	0x04, 0x1c
        /*0172*/ 	.short	(.L_8127 - .L_8126)


	//   ....[0]....
.L_8126:
        /*0174*/ 	.word	0x00000090


	//   ....[1]....
        /*0178*/ 	.word	0x00001270


	//   ....[2]....
        /*017c*/ 	.word	0x00001290


	//   ....[3]....
        /*0180*/ 	.word	0x00001700


	//   ....[4]....
        /*0184*/ 	.word	0x00001920


	//   ....[5]....
        /*0188*/ 	.word	0x00001a80


	//   ....[6]....
        /*018c*/ 	.word	0x00001b50


	//----- nvinfo : EIATTR_MAX_THREADS
	.align		4
.L_8127:
        /*0190*/ 	.byte	0x04, 0x05
        /*0192*/ 	.short	(.L_8129 - .L_8128)
.L_8128:
        /*0194*/ 	.word	0x00000080
        /*0198*/ 	.word	0x00000001
        /*019c*/ 	.word	0x00000001


	//----- nvinfo : EIATTR_CRS_STACK_SIZE
	.align		4
.L_8129:
        /*01a0*/ 	.byte	0x04, 0x1e
        /*01a2*/ 	.short	(.L_8131 - .L_8130)
.L_8130:
        /*01a4*/ 	.word	0x00000000


	//----- nvinfo : EIATTR_CBANK_PARAM_SIZE
	.align		4
.L_8131:
        /*01a8*/ 	.byte	0x03, 0x19
        /*01aa*/ 	.short	0x0048


	//----- nvinfo : EIATTR_PARAM_CBANK
	.align		4
        /*01ac*/ 	.byte	0x04, 0x0a
        /*01ae*/ 	.short	(.L_8133 - .L_8132)
	.align		4
.L_8132:
        /*01b0*/ 	.word	index@(.nv.constant0._ZN4vllm3moe10topkGatingILi8ELi128ELi4ELi16ELi32Ei13__nv_bfloat16LNS0_11ScoringFuncE0EEEvPKT5_PKbPfiPT4_PiiiibPKf)
        /*01b4*/ 	.short	0x0380
        /*01b6*/ 	.short	0x0048


	//----- nvinfo : EIATTR_SW_WAR
	.align		4
.L_8133:
        /*01b8*/ 	.byte	0x04, 0x36
        /*01ba*/ 	.short	(.L_8135 - .L_8134)
.L_8134:
        /*01bc*/ 	.word	0x00000008
.L_8135:


//--------------------- .nv.info._ZN4vllm3moe10topkGatingILi8ELi64ELi4ELi16ELi32Ei13__nv_bfloat16LNS0_11ScoringFuncE0EEEvPKT5_PKbPfiPT4_PiiiibPKf --------------------------
	.section	.nv.info._ZN4vllm3moe10topkGatingILi8ELi64ELi4ELi16ELi32Ei13__nv_bfloat16LNS0_11ScoringFuncE0EEEvPKT5_PKbPfiPT4_PiiiibPKf,"",@"SHT_CUDA_INFO"
	.sectionflags	@""
	.align	4


	//----- nvinfo : EIATTR_CUDA_API_VERSION
	.align		4
        /*0000*/ 	.byte	0x04, 0x37
        /*0002*/ 	.short	(.L_8137 - .L_8136)
.L_8136:
        /*0004*/ 	.word	0x00000082


	//----- nvinfo : EIATTR_KPARAM_INFO
	.align		4
.L_8137:
        /*0008*/ 	.byte	0x04, 0x17
        /*000a*/ 	.short	(.L_8139 - .L_8138)
.L_8138:
        /*000c*/ 	.word	0x00000000
        /*0010*/ 	.short	0x000a
        /*0012*/ 	.short	0x0040
        /*0014*/ 	.byte	0x00, 0xf5, 0x21, 0x00


	//----- nvinfo : EIATTR_KPARAM_INFO
	.align		4
.L_8139:
        /*0018*/ 	.byte	0x04, 0x17
        /*001a*/ 	.short	(.L_8141 - .L_8140)
.L_8140:
        /*001c*/ 	.word	0x00000000
        /*0020*/ 	.short	0x0009
        /*0022*/ 	.short	0x003c
        /*0024*/ 	.byte	0x00, 0xf0, 0x05, 0x00


	//----- nvinfo : EIATTR_KPARAM_INFO
	.align		4
.L_8141:
        /*0028*/ 	.byte	0x04, 0x17
        /*002a*/ 	.short	(.L_8143 - .L_8142)
.L_8142:
        /*002c*/ 	.word	0x00000000
        /*0030*/ 	.short	0x0008
        /*0032*/ 	.short	0x0038
        /*0034*/ 	.byte	0x00, 0xf0, 0x11, 0x00


	//----- nvinfo : EIATTR_KPARAM_INFO
	.align		4
.L_8143:
        /*0038*/ 	.byte	0x04, 0x17
        /*003a*/ 	.short	(.L_8145 - .L_8144)
.L_8144:
        /*003c*/ 	.word	0x00000000
        /*0040*/ 	.short	0x0007
        /*0042*/ 	.short	0x0034
        /*0044*/ 	.byte	0x00, 0xf0, 0x11, 0x00


	//----- nvinfo : EIATTR_KPARAM_INFO
	.align		4
.L_8145:
        /*0048*/ 	.byte	0x04, 0x17
        /*004a*/ 	.short	(.L_8147 - .L_8146)
.L_8146:
        /*004c*/ 	.word	0x00000000
        /*0050*/ 	.short	0x0006
        /*0052*/ 	.short	0x0030
        /*0054*/ 	.byte	0x00, 0xf0, 0x11, 0x00


	//----- nvinfo : EIATTR_KPARAM_INFO
	.align		4
.L_8147:
        /*0058*/ 	.byte	0x04, 0x17
        /*005a*/ 	.short	(.L_8149 - .L_8148)
.L_8148:
        /*005c*/ 	.word	0x00000000
        /*0060*/ 	.short	0x0005
        /*0062*/ 	.short	0x0028
        /*0064*/ 	.byte	0x00, 0xf5, 0x21, 0x00


	//----- nvinfo : EIATTR_KPARAM_INFO
	.align		4
.L_8149:
        /*0068*/ 	.byte	0x04, 0x17
        /*006a*/ 	.short	(.L_8151 - .L_8150)
.L_8150:
        /*006c*/ 	.word	0x00000000
        /*0070*/ 	.short	0x0004
        /*0072*/ 	.short	0x0020
        /*0074*/ 	.byte	0x00, 0xf5, 0x21, 0x00


	//----- nvinfo : EIATTR_KPARAM_INFO
	.align		4
.L_8151:
        /*0078*/ 	.byte	0x04, 0x17
        /*007a*/ 	.short	(.L_8153 - .L_8152)
.L_8152:
        /*007c*/ 	.word	0x00000000
        /*0080*/ 	.short	0x0003
        /*0082*/ 	.short	0x0018
        /*0084*/ 	.byte	0x00, 0xf0, 0x11, 0x00


	//----- nvinfo : EIATTR_KPARAM_INFO
	.align		4
.L_8153:
        /*0088*/ 	.byte	0x04, 0x17
        /*008a*/ 	.short	(.L_8155 - .L_8154)
.L_8154:
        /*008c*/ 	.word	0x00000000
        /*0090*/ 	.short	0x0002
        /*0092*/ 	.short	0x0010
        /*0094*/ 	.byte	0x00, 0xf5, 0x21, 0x00


	//----- nvinfo : EIATTR_KPARAM_INFO
	.align		4
.L_8155:
        /*0098*/ 	.byte	0x04, 0x17
        /*009a*/ 	.short	(.L_8157 - .L_8156)
.L_8156:
        /*009c*/ 	.word	0x00000000
        /*00a0*/ 	.short	0x0001
        /*00a2*/ 	.short	0x0008
        /*00a4*/ 	.byte	0x00, 0xf5, 0x21, 0x00


	//----- nvinfo : EIATTR_KPARAM_INFO
	.align		4
.L_8157:
        /*00a8*/ 	.byte	0x04, 0x17
        /*00aa*/ 	.short	(.L_8159 - .L_8158)
.L_8158:
        /*00ac*/ 	.word	0x00000000
        /*00b0*/ 	.short	0x0000
        /*00b2*/ 	.short	0x0000
        /*00b4*/ 	.byte	0x00, 0xf5, 0x21, 0x00


	//----- nvinfo : EIATTR_SPARSE_MMA_MASK
	.align		4
.L_8159:
        /*00b8*/ 	.byte	0x03, 0x50
        /*00ba*/ 	.short	0x0000


	//----- nvinfo : EIATTR_MAXREG_COUNT
	.align		4
        /*00bc*/ 	.byte	0x03, 0x1b
        /*00be*/ 	.short	0x00ff


	//----- nvinfo : EIATTR_MERCURY_ISA_VERSION
	.align		4
        /*00c0*/ 	.byte	0x03, 0x5f
        /*00c2*/ 	.short	0x0101


	//----- nvinfo : EIATTR_COOP_GROUP_MASK_REGIDS
	.align		4
        /*00c4*/ 	.byte	0x04, 0x29
        /*00c6*/ 	.short	(.L_8161 - .L_8160)


	//   ....[0]....
.L_8160:
        /*00c8*/ 	.word	0xffffffff


	//   ....[1]....
        /*00cc*/ 	.word	0xffffffff


	//   ....[2]....
        /*00d0*/ 	.word	0xffffffff


	//   ....[3]....
        /*00d4*/ 	.word	0xffffffff


	//   ....[4]....
        /*00d8*/ 	.word	0xffffffff


	//   ....[5]....
        /*00dc*/ 	.word	0xffffffff


	//   ....[6]....
        /*00e0*/ 	.word	0xffffffff


	//   ....[7]....
        /*00e4*/ 	.word	0xffffffff


	//   ....[8]....
        /*00e8*/ 	.word	0xffffffff


	//   ....[9]....
        /*00ec*/ 	.word	0xffffffff


	//   ....[10]....
        /*00f0*/ 	.word	0xffffffff


	//   ....[11]....
        /*00f4*/ 	.word	0xffffffff


	//   ....[12]....
        /*00f8*/ 	.word	0xffffffff


	//   ....[13]....
        /*00fc*/ 	.word	0xffffffff


	//   ....[14]....
        /*0100*/ 	.word	0xffffffff


	//----- nvinfo : EIATTR_COOP_GROUP_INSTR_OFFSETS
	.align		4
.L_8161:
        /*0104*/ 	.byte	0x04, 0x28
        /*0106*/ 	.short	(.L_8163 - .L_8162)


	//   ....[0]....
.L_8162:
        /*0108*/ 	.word	0x00000380


	//   ....[1]....
        /*010c*/ 	.word	0x000003c0


	//   ....[2]....
        /*0110*/ 	.word	0x000003e0


	//   ....[3]....
        /*0114*/ 	.word	0x00000600


	//   ....[4]....
        /*0118*/ 	.word	0x00000620


	//   ....[5]....
        /*011c*/ 	.word	0x00000640


	//   ....[6]....
        /*0120*/ 	.word	0x00000b60


	//   ....[7]....
        /*0124*/ 	.word	0x00000b90


	//   ....[8]....
        /*0128*/ 	.word	0x00000c20


	//   ....[9]....
        /*012c*/ 	.word	0x00000c30


	//   ....[10]....
        /*0130*/ 	.word	0x00000c40


	//   ....[11]....
        /*0134*/ 	.word	0x00000c80


	//   ....[12]....
        /*0138*/ 	.word	0x00000ce0


	//   ....[13]....
        /*013c*/ 	.word	0x00000d00


	//   ....[14]....
        /*0140*/ 	.word	0x00000d30


	//----- nvinfo : EIATTR_VRC_CTA_INIT_COUNT
	.align		4
.L_8163:
        /*0144*/ 	.byte	0x02, 0x4a
	.zero		1
	.zero		1


	//----- nvinfo : EIATTR_EXIT_INSTR_OFFSETS
	.align		4
        /*0148*/ 	.byte	0x04, 0x1c
        /*014a*/ 	.short	(.L_8165 - .L_8164)


	//   ....[0]....
.L_8164:
        /*014c*/ 	.word	0x00000090


	//   ....[1]....
        /*0150*/ 	.word	0x00001190


	//   ....[2]....
        /*0154*/ 	.word	0x000011b0


	//   ....[3]....
        /*0158*/ 	.word	0x00001620


	//   ....[4]....
        /*015c*/ 	.word	0x00001840


	//   ....[5]....
        /*0160*/ 	.word	0x000019a0


	//   ....[6]....
        /*0164*/ 	.word	0x00001a70


	//----- nvinfo : EIATTR_MAX_THREADS
	.align		4
.L_8165:
        /*0168*/ 	.byte	0x04, 0x05
        /*016a*/ 	.short	(.L_8167 - .L_8166)
.L_8166:
        /*016c*/ 	.word	0x00000080
        /*0170*/ 	.word	0x00000001
        /*0174*/ 	.word	0x00000001


	//----- nvinfo : EIATTR_CRS_STACK_SIZE
	.align		4
.L_8167:
        /*0178*/ 	.byte	0x04, 0x1e
        /*017a*/ 	.short	(.L_8169 - .L_8168)
.L_8168:
        /*017c*/ 	.word	0x00000000


	//----- nvinfo : EIATTR_CBANK_PARAM_SIZE
	.align		4
.L_8169:
        /*0180*/ 	.byte	0x03, 0x19
        /*0182*/ 	.short	0x0048


	//----- nvinfo : EIATTR_PARAM_CBANK
	.align		4
        /*0184*/ 	.byte	0x04, 0x0a
        /*0186*/ 	.short	(.L_8171 - .L_8170)
	.align		4
.L_8170:
        /*0188*/ 	.word	index@(.nv.constant0._ZN4vllm3moe10topkGatingILi8ELi64ELi4ELi16ELi32Ei13__nv_bfloat16LNS0_11ScoringFuncE0EEEvPKT5_PKbPfiPT4_PiiiibPKf)
        /*018c*/ 	.short	0x0380
        /*018e*/ 	.short	0x0048


	//----- nvinfo : EIATTR_SW_WAR
	.align		4
.L_8171:
        /*0190*/ 	.byte	0x04, 0x36
        /*0192*/ 	.short	(.L_8173 - .L_8172)
.L_8172:
        /*0194*/ 	.word	0x00000008
.L_8173:


//--------------------- .nv.info._ZN4vllm3moe10topkGatingILi8ELi32ELi4ELi16ELi32Ei13__nv_bfloat16LNS0_11ScoringFuncE0EEEvPKT5_PKbPfiPT4_PiiiibPKf --------------------------
	.section	.nv.info._ZN4vllm3moe10topkGatingILi8ELi32ELi4ELi16ELi32Ei13__nv_bfloat16LNS0_11ScoringFuncE0EEEvPKT5_PKbPfiPT4_PiiiibPKf,"",@"SHT_CUDA_INFO"
	.sectionflags	@""
	.align	4


	//----- nvinfo : EIATTR_CUDA_API_VERSION
	.align		4
        /*0000*/ 	.byte	0x04, 0x37
        /*0002*/ 	.short	(.L_8175 - .L_8174)
.L_8174:
        /*0004*/ 	.word	0x00000082


	//----- nvinfo : EIATTR_KPARAM_INFO
	.align		4
.L_8175:
        /*0008*/ 	.byte	0x04, 0x17
        /*000a*/ 	.short	(.L_8177 - .L_8176)
.L_8176:
        /*000c*/ 	.word	0x00000000
        /*0010*/ 	.short	0x000a
        /*0012*/ 	.short	0x0040
        /*0014*/ 	.byte	0x00, 0xf5, 0x21, 0x00


	//----- nvinfo : EIATTR_KPARAM_INFO
	.align		4
.L_8177:
        /*0018*/ 	.byte	0x04, 0x17
        /*001a*/ 	.short	(.L_8179 - .L_8178)
.L_8178:
        /*001c*/ 	.word	0x00000000
        /*0020*/ 	.short	0x0009
        /*0022*/ 	.short	0x003c
        /*0024*/ 	.byte	0x00, 0xf0, 0x05, 0x00


	//----- nvinfo : EIATTR_KPARAM_INFO
	.align		4
.L_8179:
        /*0028*/ 	.byte	0x04, 0x17
        /*002a*/ 	.short	(.L_8181 - .L_8180)
.L_8180:
        /*002c*/ 	.word	0x00000000
        /*0030*/ 	.short	0x0008
        /*0032*/ 	.short	0x0038
        /*0034*/ 	.byte	0x00, 0xf0, 0x11, 0x00


	//----- nvinfo : EIATTR_KPARAM_INFO
	.align		4
.L_8181:
        /*0038*/ 	.byte	0x04, 0x17
        /*003a*/ 	.short	(.L_8183 - .L_8182)
.L_8182:
        /*003c*/ 	.word	0x00000000
        /*0040*/ 	.short	0x0007
        /*0042*/ 	.short	0x0034
        /*0044*/ 	.byte	0x00, 0xf0, 0x11, 0x00


	//----- nvinfo : EIATTR_KPARAM_INFO
	.align		4
.L_8183:
        /*0048*/ 	.byte	0x04, 0x17
        /*004a*/ 	.short	(.L_8185 - .L_8184)
.L_8184:
        /*004c*/ 	.word	0x00000000
        /*0050*/ 	.short	0x0006
        /*0052*/ 	.short	0x0030
        /*0054*/ 	.byte	0x00, 0xf0, 0x11, 0x00


	//----- nvinfo : EIATTR_KPARAM_INFO
	.align		4
.L_8185:
        /*0058*/ 	.byte	0x04, 0x17
        /*005a*/ 	.short	(.L_8187 - .L_8186)
.L_8186:
        /*005c*/ 	.word	0x00000000
        /*0060*/ 	.short	0x0005
        /*0062*/ 	.short	0x0028
        /*0064*/ 	.byte	0x00, 0xf5, 0x21, 0x00


	//----- nvinfo : EIATTR_KPARAM_INFO
	.align		4
.L_8187:
        /*0068*/ 	.byte	0x04, 0x17
        /*006a*/ 	.short	(.L_8189 - .L_8188)
.L_8188:
        /*006c*/ 	.word	0x00000000
        /*0070*/ 	.short	0x0004
        /*0072*/ 	.short	0x0020
        /*0074*/ 	.byte	0x00, 0xf5, 0x21, 0x00


	//----- nvinfo : EIATTR_KPARAM_INFO
	.align		4
.L_8189:
        /*0078*/ 	.byte	0x04, 0x17
        /*007a*/ 	.short	(.L_8191 - .L_8190)
.L_8190:
        /*007c*/ 	.word	0x00000000
        /*0080*/ 	.short	0x0003
        /*0082*/ 	.short	0x0018
        /*0084*/ 	.byte	0x00, 0xf0, 0x11, 0x00


	//----- nvinfo : EIATTR_KPARAM_INFO
	.align		4
.L_8191:
        /*0088*/ 	.byte	0x04, 0x17
        /*008a*/ 	.short	(.L_8193 - .L_8192)
.L_8192:
        /*008c*/ 	.word	0x00000000
        /*0090*/ 	.short	0x0002
        /*0092*/ 	.short	0x0010
        /*0094*/ 	.byte	0x00, 0xf5, 0x21, 0x00


	//----- nvinfo : EIATTR_KPARAM_INFO
	.align		4
.L_8193:
        /*0098*/ 	.byte	0x04, 0x17
        /*009a*/ 	.short	(.L_8195 - .L_8194)
.L_8194:
        /*009c*/ 	.word	0x00000000
        /*00a0*/ 	.short	0x0001
        /*00a2*/ 	.short	0x0008
        /*00a4*/ 	.byte	0x00, 0xf5, 0x21, 0x00


	//----- nvinfo : EIATTR_KPARAM_INFO
	.align		4
.L_8195:
        /*00a8*/ 	.byte	0x04, 0x17
        /*00aa*/ 	.short	(.L_8197 - .L_8196)
.L_8196:
        /*00ac*/ 	.word	0x00000000
        /*00b0*/ 	.short	0x0000
        /*00b2*/ 	.short	0x0000
        /*00b4*/ 	.byte	0x00, 0xf5, 0x21, 0x00


	//----- nvinfo : EIATTR_SPARSE_MMA_MASK
	.align		4
.L_8197:
        /*00b8*/ 	.byte	0x03, 0x50
        /*00ba*/ 	.short	0x0000


	//----- nvinfo : EIATTR_MAXREG_COUNT
	.align		4
        /*00bc*/ 	.byte	0x03, 0x1b
        /*00be*/ 	.short	0x00ff


	//----- nvinfo : EIATTR_MERCURY_ISA_VERSION
	.align		4
        /*00c0*/ 	.byte	0x03, 0x5f
        /*00c2*/ 	.short	0x0101


	//----- nvinfo : EIATTR_COOP_GROUP_MASK_REGIDS
	.align		4
        /*00c4*/ 	.byte	0x04, 0x29
        /*00c6*/ 	.short	(.L_8199 - .L_8198)


	//   ....[0]....
.L_8198:
        /*00c8*/ 	.word	0xffffffff


	//   ....[1]....
        /*00cc*/ 	.word	0xffffffff


	//   ....[2]....
        /*00d0*/ 	.word	0xffffffff


	//   ....[3]....
        /*00d4*/ 	.word	0xffffffff


	//   ....[4]....
        /*00d8*/ 	.word	0xffffffff


	//   ....[5]....
        /*00dc*/ 	.word	0xffffffff


	//   ....[6]....
        /*00e0*/ 	.word	0xffffffff


	//   ....[7]....
        /*00e4*/ 	.word	0xffffffff


	//   ....[8]....
        /*00e8*/ 	.word	0xffffffff


	//   ....[9]....
        /*00ec*/ 	.word	0xffffffff


	//----- nvinfo : EIATTR_COOP_GROUP_INSTR_OFFSETS
	.align		4
.L_8199:
        /*00f0*/ 	.byte	0x04, 0x28
        /*00f2*/ 	.short	(.L_8201 - .L_8200)


	//   ....[0]....
.L_8200:
        /*00f4*/ 	.word	0x00000380


	//   ....[1]....
        /*00f8*/ 	.word	0x000003c0


	//   ....[2]....
        /*00fc*/ 	.word	0x000005e0


	//   ....[3]....
        /*0100*/ 	.word	0x00000600


	//   ....[4]....
        /*0104*/ 	.word	0x00000b20


	//   ....[5]....
        /*0108*/ 	.word	0x00000b50


	//   ....[6]....
        /*010c*/ 	.word	0x00000bd0


	//   ....[7]....
        /*0110*/ 	.word	0x00000bf0


	//   ....[8]....
        /*0114*/ 	.word	0x00000c30


	//   ....[9]....
        /*0118*/ 	.word	0x00000c50


	//----- nvinfo : EIATTR_VRC_CTA_INIT_COUNT
	.align		4
.L_8201:
        /*011c*/ 	.byte	0x02, 0x4a
	.zero		1
	.zero		1


	//----- nvinfo : EIATTR_EXIT_INSTR_OFFSETS
	.align		4
        /*0120*/ 	.byte	0x04, 0x1c
        /*0122*/ 	.short	(.L_8203 - .L_8202)


	//   ....[0]....
.L_8202:
        /*0124*/ 	.word	0x00000090


	//   ....[1]....
        /*0128*/ 	.word	0x000010b0


	//   ....[2]....
        /*012c*/ 	.word	0x000010d0


	//   ....[3]....
        /*0130*/ 	.word	0x00001540


	//   ....[4]....
        /*0134*/ 	.word	0x00001760


	//   ....[5]....
        /*0138*/ 	.word	0x000018c0


	//   ....[6]....
        /*013c*/ 	.word	0x00001990


	//----- nvinfo : EIATTR_MAX_THREADS
	.align		4
.L_8203:
        /*0140*/ 	.byte	0x04, 0x05
        /*0142*/ 	.short	(.L_8205 - .L_8204)
.L_8204:
        /*0144*/ 	.word	0x00000080
        /*0148*/ 	.word	0x00000001
        /*014c*/ 	.word	0x00000001


	//----- nvinfo : EIATTR_CRS_STACK_SIZE
	.align		4
.L_8205:
        /*0150*/ 	.byte	0x04, 0x1e
        /*0152*/ 	.short	(.L_8207 - .L_8206)
.L_8206:
        /*0154*/ 	.word	0x00000000


	//----- nvinfo : EIATTR_CBANK_PARAM_SIZE
	.align		4
.L_8207:
        /*0158*/ 	.byte	0x03, 0x19
        /*015a*/ 	.short	0x0048


	//----- nvinfo : EIATTR_PARAM_CBANK
	.align		4
        /*015c*/ 	.byte	0x04, 0x0a
        /*015e*/ 	.short	(.L_8209 - .L_8208)
	.align		4
.L_8208:
        /*0160*/ 	.word	index@(.nv.constant0._ZN4vllm3moe10topkGatingILi8ELi32ELi4ELi16ELi32Ei13__nv_bfloat16LNS0_11ScoringFuncE0EEEvPKT5_PKbPfiPT4_PiiiibPKf)
        /*0164*/ 	.short	0x0380
        /*0166*/ 	.short	0x0048


	//----- nvinfo : EIATTR_SW_WAR
	.align		4
.L_8209:
        /*0168*/ 	.byte	0x04, 0x36
        /*016a*/ 	.short	(.L_8211 - .L_8210)
.L_8210:
        /*016c*/ 	.word	0x00000008
.L_8211:


//--------------------- .nv.info._ZN4vllm3moe10topkGatingILi8ELi16ELi4ELi16ELi32Ei13__nv_bfloat16LNS0_11ScoringFuncE0EEEvPKT5_PKbPfiPT4_PiiiibPKf --------------------------
	.section	.nv.info._ZN4vllm3moe10topkGatingILi8ELi16ELi4ELi16ELi32Ei13__nv_bfloat16LNS0_11ScoringFuncE0EEEvPKT5_PKbPfiPT4_PiiiibPKf,"",@"SHT_CUDA_INFO"
	.sectionflags	@""
	.align	4


	//----- nvinfo : EIATTR_CUDA_API_VERSION
	.align		4
        /*0000*/ 	.byte	0x04, 0x37
        /*0002*/ 	.short	(.L_8213 - .L_8212)
.L_8212:
        /*0004*/ 	.word	0x00000082


	//----- nvinfo : EIATTR_KPARAM_INFO
	.align		4
.L_8213:
        /*0008*/ 	.byte	0x04, 0x17
        /*000a*/ 	.short	(.L_8215 - .L_8214)
.L_8214:
        /*000c*/ 	.word	0x00000000
        /*0010*/ 	.short	0x000a
        /*0012*/ 	.short	0x0040
        /*0014*/ 	.byte	0x00, 0xf5, 0x21, 0x00


	//----- nvinfo : EIATTR_KPARAM_INFO
	.align		4
.L_8215:
        /*0018*/ 	.byte	0x04, 0x17
        /*001a*/ 	.short	(.L_8217 - .L_8216)
.L_8216:
        /*001c*/ 	.word	0x00000000
        /*0020*/ 	.short	0x0009
        /*0022*/ 	.short	0x003c
        /*0024*/ 	.byte	0x00, 0xf0, 0x05, 0x00


	//----- nvinfo : EIATTR_KPARAM_INFO
	.align		4
.L_8217:
        /*0028*/ 	.byte	0x04, 0x17
        /*002a*/ 	.short	(.L_8219 - .L_8218)
.L_8218:
        /*002c*/ 	.word	0x00000000
        /*0030*/ 	.short	0x0008
        /*0032*/ 	.short	0x0038
        /*0034*/ 	.byte	0x00, 0xf0, 0x11, 0x00


	//----- nvinfo : EIATTR_KPARAM_INFO
	.align		4
.L_8219:
        /*0038*/ 	.byte	0x04, 0x17
        /*003a*/ 	.short	(.L_8221 - .L_8220)
.L_8220:
        /*003c*/ 	.word	0x00000000
        /*0040*/ 	.short	0x0007
        /*0042*/ 	.short	0x0034
        /*0044*/ 	.byte	0x00, 0xf0, 0x11, 0x00


	//----- nvinfo : EIATTR_KPARAM_INFO
	.align		4
.L_8221:
        /*0048*/ 	.byte	0x04, 0x17
        /*004a*/ 	.short	(.L_8223 - .L_8222)
.L_8222:
        /*004c*/ 	.word	0x00000000
        /*0050*/ 	.short	0x0006
        /*0052*/ 	.short	0x0030
        /*0054*/ 	.byte	0x00, 0xf0, 0x11, 0x00


	//----- nvinfo : EIATTR_KPARAM_INFO
	.align		4
.L_8223:
        /*0058*/ 	.byte	0x04, 0x17
        /*005a*/ 	.short	(.L_8225 - .L_8224)
.L_8224:
        /*005c*/ 	.word	0x00000000
        /*0060*/ 	.short	0x0005
        /*0062*/ 	.short	0x0028
        /*0064*/ 	.byte	0x00, 0xf5, 0x21, 0x00


	//----- nvinfo : EIATTR_KPARAM_INFO
	.align		4
.L_8225:
        /*0068*/ 	.byte	0x04, 0x17
        /*006a*/ 	.short	(.L_8227 - .L_8226)
.L_8226:
        /*006c*/ 	.word	0x00000000
        /*0070*/ 	.short	0x0004
        /*0072*/ 	.short	0x0020
        /*0074*/ 	.byte	0x00, 0xf5, 0x21, 0x00


	//----- nvinfo : EIATTR_KPARAM_INFO
	.align		4
.L_8227:
        /*0078*/ 	.byte	0x04, 0x17
        /*007a*/ 	.short	(.L_8229 - .L_8228)
.L_8228:
        /*007c*/ 	.word	0x00000000
        /*0080*/ 	.short	0x0003
        /*0082*/ 	.short	0x0018
        /*0084*/ 	.byte	0x00, 0xf0, 0x11, 0x00


	//----- nvinfo : EIATTR_KPARAM_INFO
	.align		4
.L_8229:
        /*0088*/ 	.byte	0x04, 0x17
        /*008a*/ 	.short	(.L_8231 - .L_8230)
.L_8230:
        /*008c*/ 	.word	0x00000000
        /*0090*/ 	.short	0x0002
        /*0092*/ 	.short	0x0010
        /*0094*/ 	.byte	0x00, 0xf5, 0x21, 0x00


	//----- nvinfo : EIATTR_KPARAM_INFO
	.align		4
.L_8231:
        /*0098*/ 	.byte	0x04, 0x17
        /*009a*/ 	.short	(.L_8233 - .L_8232)
.L_8232:
        /*009c*/ 	.word	0x00000000
        /*00a0*/ 	.short	0x0001
        /*00a2*/ 	.short	0x0008
        /*00a4*/ 	.byte	0x00, 0xf5, 0x21, 0x00


	//----- nvinfo : EIATTR_KPARAM_INFO
	.align		4
.L_8233:
        /*00a8*/ 	.byte	0x04, 0x17
        /*00aa*/ 	.short	(.L_8235 - .L_8234)
.L_8234:
        /*00ac*/ 	.word	0x00000000
        /*00b0*/ 	.short	0x0000
        /*00b2*/ 	.short	0x0000
        /*00b4*/ 	.byte	0x00, 0xf5, 0x21, 0x00


	//----- nvinfo : EIATTR_SPARSE_MMA_MASK
	.align		4
.L_8235:
        /*00b8*/ 	.byte	0x03, 0x50
        /*00ba*/ 	.short	0x0000


	//----- nvinfo : EIATTR_MAXREG_COUNT
	.align		4
        /*00bc*/ 	.byte	0x03, 0x1b
        /*00be*/ 	.short	0x00ff


	//----- nvinfo : EIATTR_MERCURY_ISA_VERSION
	.align		4
        /*00c0*/ 	.byte	0x03, 0x5f
        /*00c2*/ 	.short	0x0101


	//----- nvinfo : EIATTR_COOP_GROUP_MASK_REGIDS
	.align		4
        /*00c4*/ 	.byte	0x04, 0x29
        /*00c6*/ 	.short	(.L_8237 - .L_8236)


	//   ....[0]....
.L_8236:
        /*00c8*/ 	.word	0xffffffff


	//   ....[1]....
        /*00cc*/ 	.word	0xffffffff


	//   ....[2]....
        /*00d0*/ 	.word	0xffffffff


	//   ....[3]....
        /*00d4*/ 	.word	0xffffffff


	//   ....[4]....
        /*00d8*/ 	.word	0xffffffff


	//----- nvinfo : EIATTR_COOP_GROUP_INSTR_OFFSETS
	.align		4
.L_8237:
        /*00dc*/ 	.byte	0x04, 0x28
        /*00de*/ 	.short	(.L_8239 - .L_8238)


	//   ....[0]....
.L_8238:
        /*00e0*/ 	.word	0x00000390


	//   ....[1]....
        /*00e4*/ 	.word	0x000005e0


	//   ....[2]....
        /*00e8*/ 	.word	0x00000ad0


	//   ....[3]....
        /*00ec*/ 	.word	0x00000b30


	//   ....[4]....
        /*00f0*/ 	.word	0x00000b70


	//----- nvinfo : EIATTR_VRC_CTA_INIT_COUNT
	.align		4
.L_8239:
        /*00f4*/ 	.byte	0x02, 0x4a
	.zero		1
	.zero		1


	//----- nvinfo : EIATTR_EXIT_INSTR_OFFSETS
	.align		4
        /*00f8*/ 	.byte	0x04, 0x1c
        /*00fa*/ 	.short	(.L_8241 - .L_8240)


	//   ....[0]....
.L_8240:
        /*00fc*/ 	.word	0x00000090


	//   ....[1]....
        /*0100*/ 	.word	0x00000fd0


	//   ....[2]....
        /*0104*/ 	.word	0x00000ff0


	//   ....[3]....
        /*0108*/ 	.word	0x00001460


	//   ....[4]....
        /*010c*/ 	.word	0x00001680


	//   ....[5]....
        /*0110*/ 	.word	0x000017e0


	//   ....[6]....
        /*0114*/ 	.word	0x000018b0


	//----- nvinfo : EIATTR_MAX_THREADS
	.align		4
.L_8241:
        /*0118*/ 	.byte	0x04, 0x05
        /*011a*/ 	.short	(.L_8243 - .L_8242)
.L_8242:
        /*011c*/ 	.word	0x00000080
        /*0120*/ 	.word	0x00000001
        /*0124*/ 	.word	0x00000001


	//----- nvinfo : EIATTR_CRS_STACK_SIZE
	.align		4
.L_8243:
        /*0128*/ 	.byte	0x04, 0x1e
        /*012a*/ 	.short	(.L_8245 - .L_8244)
.L_8244:
        /*012c*/ 	.word	0x00000000


	//----- nvinfo : EIATTR_CBANK_PARAM_SIZE
	.align		4
.L_8245:
        /*0130*/ 	.byte	0x03, 0x19
        /*0132*/ 	.short	0x0048


	//----- nvinfo : EIATTR_PARAM_CBANK
	.align		4
        /*0134*/ 	.byte	0x04, 0x0a
        /*0136*/ 	.short	(.L_8247 - .L_8246)
	.align		4
.L_8246:
        /*0138*/ 	.word	index@(.nv.constant0._ZN4vllm3moe10topkGatingILi8ELi16ELi4ELi16ELi32Ei13__nv_bfloat16LNS0_11ScoringFuncE0EEEvPKT5_PKbPfiPT4_PiiiibPKf)
        /*013c*/ 	.short	0x0380
        /*013e*/ 	.short	0x0048


	//----- nvinfo : EIATTR_SW_WAR
	.align		4
.L_8247:
        /*0140*/ 	.byte	0x04, 0x36
        /*0142*/ 	.short	(.L_8249 - .L_8248)
.L_8248:
        /*0144*/ 	.word	0x00000008
.L_8249:


//--------------------- .nv.info._ZN4vllm3moe10topkGatingILi8ELi8ELi4ELi16ELi32Ei13__nv_bfloat16LNS0_11ScoringFuncE0EEEvPKT5_PKbPfiPT4_PiiiibPKf --------------------------
	.section	.nv.info._ZN4vllm3moe10topkGatingILi8ELi8ELi4ELi16ELi32Ei13__nv_bfloat16LNS0_11ScoringFuncE0EEEvPKT5_PKbPfiPT4_PiiiibPKf,"",@"SHT_CUDA_INFO"
	.sectionflags	@""
	.align	4


	//----- nvinfo : EIATTR_CUDA_API_VERSION
	.align		4
        /*0000*/ 	.byte	0x04, 0x37
        /*0002*/ 	.short	(.L_8251 - .L_8250)
.L_8250:
        /*0004*/ 	.word	0x00000082


	//----- nvinfo : EIATTR_KPARAM_INFO
	.align		4
.L_8251:
        /*0008*/ 	.byte	0x04, 0x17
        /*000a*/ 	.short	(.L_8253 - .L_8252)
.L_8252:
        /*000c*/ 	.word	0x00000000
        /*0010*/ 	.short	0x000a
        /*0012*/ 	.short	0x0040
        /*0014*/ 	.byte	0x00, 0xf5, 0x21, 0x00


	//----- nvinfo : EIATTR_KPARAM_INFO
	.align		4
.L_8253:
        /*0018*/ 	.byte	0x04, 0x17
        /*001a*/ 	.short	(.L_8255 - .L_8254)
.L_8254:
        /*001c*/ 	.word	0x00000000
        /*0020*/ 	.short	0x0009
        /*0022*/ 	.short	0x003c
        /*0024*/ 	.byte	0x00, 0xf0, 0x05, 0x00


	//----- nvinfo : EIATTR_KPARAM_INFO
	.align		4
.L_8255:
        /*0028*/ 	.byte	0x04, 0x17
        /*002a*/ 	.short	(.L_8257 - .L_8256)
.L_8256:
        /*002c*/ 	.word	0x00000000
        /*0030*/ 	.short	0x0008
        /*0032*/ 	.short	0x0038
        /*0034*/ 	.byte	0x00, 0xf0, 0x11, 0x00


	//----- nvinfo : EIATTR_KPARAM_INFO
	.align		4
.L_8257:
        /*0038*/ 	.byte	0x04, 0x17
        /*003a*/ 	.short	(.L_8259 - .L_8258)
.L_8258:
        /*003c*/ 	.word	0x00000000
        /*0040*/ 	.short	0x0007
        /*0042*/ 	.short	0x0034
        /*0044*/ 	.byte	0x00, 0xf0, 0x11, 0x00


	//----- nvinfo : EIATTR_KPARAM_INFO
	.align		4
.L_8259:
        /*0048*/ 	.byte	0x04, 0x17
        /*004a*/ 	.short	(.L_8261 - .L_8260)
.L_8260:
        /*004c*/ 	.word	0x00000000
        /*0050*/ 	.short	0x0006
        /*0052*/ 	.short	0x0030
        /*0054*/ 	.byte	0x00, 0xf0, 0x11, 0x00


	//----- nvinfo : EIATTR_KPARAM_INFO
	.align		4
.L_8261:
        /*0058*/ 	.byte	0x04, 0x17
        /*005a*/ 	.short	(.L_8263 - .L_8262)
.L_8262:
        /*005c*/ 	.word	0x00000000
        /*0060*/ 	.short	0x0005
        /*0062*/ 	.short	0x0028
        /*0064*/ 	.byte	0x00, 0xf5, 0x21, 0x00


	//----- nvinfo : EIATTR_KPARAM_INFO
	.align		4
.L_8263:
        /*0068*/ 	.byte	0x04, 0x17
        /*006a*/ 	.short	(.L_8265 - .L_8264)
.L_8264:
        /*006c*/ 	.word	0x00000000
        /*0070*/ 	.short	0x0004
        /*0072*/ 	.short	0x0020
        /*0074*/ 	.byte	0x00, 0xf5, 0x21, 0x00


	//----- nvinfo : EIATTR_KPARAM_INFO
	.align		4
.L_8265:
        /*0078*/ 	.byte	0x04, 0x17
        /*007a*/ 	.short	(.L_8267 - .L_8266)
.L_8266:
        /*007c*/ 	.word	0x00000000
        /*0080*/ 	.short	0x0003
        /*0082*/ 	.short	0x0018
        /*0084*/ 	.byte	0x00, 0xf0, 0x11, 0x00


	//----- nvinfo : EIATTR_KPARAM_INFO
	.align		4
.L_8267:
        /*0088*/ 	.byte	0x04, 0x17
        /*008a*/ 	.short	(.L_8269 - .L_8268)
.L_8268:
        /*008c*/ 	.word	0x00000000
        /*0090*/ 	.short	0x0002
        /*0092*/ 	.short	0x0010
        /*0094*/ 	.byte	0x00, 0xf5, 0x21, 0x00


	//----- nvinfo : EIATTR_KPARAM_INFO
	.align		4
.L_8269:
        /*0098*/ 	.byte	0x04, 0x17
        /*009a*/ 	.short	(.L_8271 - .L_8270)
.L_8270:
        /*009c*/ 	.word	0x00000000
        /*00a0*/ 	.short	0x0001
        /*00a2*/ 	.short	0x0008
        /*00a4*/ 	.byte	0x00, 0xf5, 0x21, 0x00


	//----- nvinfo : EIATTR_KPARAM_INFO
	.align		4
.L_8271:
        /*00a8*/ 	.byte	0x04, 0x17
        /*00aa*/ 	.short	(.L_8273 - .L_8272)
.L_8272:
        /*00ac*/ 	.word	0x00000000
        /*00b0*/ 	.short	0x0000
        /*00b2*/ 	.short	0x0000
        /*00b4*/ 	.byte	0x00, 0xf5, 0x21, 0x00


	//----- nvinfo : EIATTR_SPARSE_MMA_MASK
	.align		4
.L_8273:
        /*00b8*/ 	.byte	0x03, 0x50
        /*00ba*/ 	.short	0x0000


	//----- nvinfo : EIATTR_MAXREG_COUNT
	.align		4
        /*00bc*/ 	.byte	0x03, 0x1b
        /*00be*/ 	.short	0x00ff


	//----- nvinfo : EIATTR_MERCURY_ISA_VERSION
	.align		4
        /*00c0*/ 	.byte	0x03, 0x5f
        /*00c2*/ 	.short	0x0101


	//----- nvinfo : EIATTR_VRC_CTA_INIT_COUNT
	.align		4
        /*00c4*/ 	.byte	0x02, 0x4a
	.zero		1
	.zero		1


	//----- nvinfo : EIATTR_EXIT_INSTR_OFFSETS
	.align		4
        /*00c8*/ 	.byte	0x04, 0x1c
        /*00ca*/ 	.short	(.L_8275 - .L_8274)


	//   ....[0]....
.L_8274:
        /*00cc*/ 	.word	0x00000090


	//   ....[1]....
        /*00d0*/ 	.word	0x00001460


	//   ....[2]....
        /*00d4*/ 	.word	0x00001480


	//   ....[3]....
        /*00d8*/ 	.word	0x000018f0


	//   ....[4]....
        /*00dc*/ 	.word	0x00001b10


	//   ....[5]....
        /*00e0*/ 	.word	0x00001c70


	//   ....[6]....
        /*00e4*/ 	.word	0x00001d40


	//----- nvinfo : EIATTR_MAX_THREADS
	.align		4
.L_8275:
        /*00e8*/ 	.byte	0x04, 0x05
        /*00ea*/ 	.short	(.L_8277 - .L_8276)
.L_8276:
        /*00ec*/ 	.word	0x00000080
        /*00f0*/ 	.word	0x00000001
        /*00f4*/ 	.word	0x00000001


	//----- nvinfo : EIATTR_CBANK_PARAM_SIZE
	.align		4
.L_8277:
        /*00f8*/ 	.byte	0x03, 0x19
        /*00fa*/ 	.short	0x0048


	//----- nvinfo : EIATTR_PARAM_CBANK
	.align		4
        /*00fc*/ 	.byte	0x04, 0x0a
        /*00fe*/ 	.short	(.L_8279 - .L_8278)
	.align		4
.L_8278:
        /*0100*/ 	.word	index@(.nv.constant0._ZN4vllm3moe10topkGatingILi8ELi8ELi4ELi16ELi32Ei13__nv_bfloat16LNS0_11ScoringFuncE0EEEvPKT5_PKbPfiPT4_PiiiibPKf)
        /*0104*/ 	.short	0x0380
        /*0106*/ 	.short	0x0048


	//----- nvinfo : EIATTR_SW_WAR
	.align		4
.L_8279:
        /*0108*/ 	.byte	0x04, 0x36
        /*010a*/ 	.short	(.L_8281 - .L_8280)
.L_8280:
        /*010c*/ 	.word	0x00000008
.L_8281:


//--------------------- .nv.info._ZN4vllm3moe10topkGatingILi4ELi4ELi4ELi8ELi32Ei13__nv_bfloat16LNS0_11ScoringFuncE0EEEvPKT5_PKbPfiPT4_PiiiibPKf --------------------------
	.section	.nv.info._ZN4vllm3moe10topkGatingILi4ELi4ELi4ELi8ELi32Ei13__nv_bfloat16LNS0_11ScoringFuncE0EEEvPKT5_PKbPfiPT4_PiiiibPKf,"",@"SHT_CUDA_INFO"
	.sectionflags	@""
	.align	4


	//----- nvinfo : EIATTR_CUDA_API_VERSION
	.align		4
        /*0000*/ 	.byte	0x04, 0x37
        /*0002*/ 	.short	(.L_8283 - .L_8282)
.L_8282:
        /*0004*/ 	.word	0x00000082


	//----- nvinfo : EIATTR_KPARAM_INFO
	.align		4
.L_8283:
        /*0008*/ 	.byte	0x04, 0x17
        /*000a*/ 	.short	(.L_8285 - .L_8284)
.L_8284:
        /*000c*/ 	.word	0x00000000
        /*0010*/ 	.short	0x000a
        /*0012*/ 	.short	0x0040
        /*0014*/ 	.byte	0x00, 0xf5, 0x21, 0x00


	//----- nvinfo : EIATTR_KPARAM_INFO
	.align		4
.L_8285:
        /*0018*/ 	.byte	0x04, 0x17
        /*001a*/ 	.short	(.L_8287 - .L_8286)
.L_8286:
        /*001c*/ 	.word	0x00000000
        /*0020*/ 	.short	0x0009
        /*0022*/ 	.short	0x003c
        /*0024*/ 	.byte	0x00, 0xf0, 0x05, 0x00


	//----- nvinfo : EIATTR_KPARAM_INFO
	.align		4
.L_8287:
        /*0028*/ 	.byte	0x04, 0x17
        /*002a*/ 	.short	(.L_8289 - .L_8288)
.L_8288:
        /*002c*/ 	.word	0x00000000
        /*0030*/ 	.short	0x0008
        /*0032*/ 	.short	0x0038
        /*0034*/ 	.byte	0x00, 0xf0, 0x11, 0x00


	//----- nvinfo : EIATTR_KPARAM_INFO
	.align		4
.L_8289:
        /*0038*/ 	.byte	0x04, 0x17
        /*003a*/ 	.short	(.L_8291 - .L_8290)
.L_8290:
        /*003c*/ 	.word	0x00000000
        /*0040*/ 	.short	0x0007
        /*0042*/ 	.short	0x0034
        /*0044*/ 	.byte	0x00, 0xf0, 0x11, 0x00


	//----- nvinfo : EIATTR_KPARAM_INFO
	.align		4
.L_8291:
        /*0048*/ 	.byte	0x04, 0x17
        /*004a*/ 	.short	(.L_8293 - .L_8292)
.L_8292:
        /*004c*/ 	.word	0x00000000
        /*0050*/ 	.short	0x0006
        /*0052*/ 	.short	0x0030
        /*0054*/ 	.byte	0x00, 0xf0, 0x11, 0x00


	//----- nvinfo : EIATTR_KPARAM_INFO
	.align		4
.L_8293:
        /*0058*/ 	.byte	0x04, 0x17
        /*005a*/ 	.short	(.L_8295 - .L_8294)
.L_8294:
        /*005c*/ 	.word	0x00000000
        /*0060*/ 	.short	0x0005
        /*0062*/ 	.short	0x0028
        /*0064*/ 	.byte	0x00, 0xf5, 0x21, 0x00


	//----- nvinfo : EIATTR_KPARAM_INFO
	.align		4
.L_8295:
        /*0068*/ 	.byte	0x04, 0x17
        /*006a*/ 	.short	(.L_8297 - .L_8296)
.L_8296:
        /*006c*/ 	.word	0x00000000
        /*0070*/ 	.short	0x0004
        /*0072*/ 	.short	0x0020
        /*0074*/ 	.byte	0x00, 0xf5, 0x21, 0x00


	//----- nvinfo : EIATTR_KPARAM_INFO
	.align		4
.L_8297:
        /*0078*/ 	.byte	0x04, 0x17
        /*007a*/ 	.short	(.L_8299 - .L_8298)
.L_8298:
        /*007c*/ 	.word	0x00000000
        /*0080*/ 	.short	0x0003
        /*0082*/ 	.short	0x0018
        /*0084*/ 	.byte	0x00, 0xf0, 0x11, 0x00


	//----- nvinfo : EIATTR_KPARAM_INFO
	.align		4
.L_8299:
        /*0088*/ 	.byte	0x04, 0x17
        /*008a*/ 	.short	(.L_8301 - .L_8300)
.L_8300:
        /*008c*/ 	.word	0x00000000
        /*0090*/ 	.short	0x0002
        /*0092*/ 	.short	0x0010
        /*0094*/ 	.byte	0x00, 0xf5, 0x21, 0x00


	//----- nvinfo : EIATTR_KPARAM_INFO
	.align		4
.L_8301:
        /*0098*/ 	.byte	0x04, 0x17
        /*009a*/ 	.short	(.L_8303 - .L_8302)
.L_8302:
        /*009c*/ 	.word	0x00000000
        /*00a0*/ 	.short	0x0001
        /*00a2*/ 	.short	0x0008
        /*00a4*/ 	.byte	0x00, 0xf5, 0x21, 0x00


	//----- nvinfo : EIATTR_KPARAM_INFO
	.align		4
.L_8303:
        /*00a8*/ 	.byte	0x04, 0x17
        /*00aa*/ 	.short	(.L_8305 - .L_8304)
.L_8304:
        /*00ac*/ 	.word	0x00000000
        /*00b0*/ 	.short	0x0000
        /*00b2*/ 	.short	0x0000
        /*00b4*/ 	.byte	0x00, 0xf5, 0x21, 0x00


	//----- nvinfo : EIATTR_SPARSE_MMA_MASK
	.align		4
.L_8305:
        /*00b8*/ 	.byte	0x03, 0x50
        /*00ba*/ 	.short	0x0000


	//----- nvinfo : EIATTR_MAXREG_COUNT
	.align		4
        /*00bc*/ 	.byte	0x03, 0x1b
        /*00be*/ 	.short	0x00ff


	//----- nvinfo : EIATTR_MERCURY_ISA_VERSION
	.align		4
        /*00c0*/ 	.byte	0x03, 0x5f
        /*00c2*/ 	.short	0x0101


	//----- nvinfo : EIATTR_VRC_CTA_INIT_COUNT
	.align		4
        /*00c4*/ 	.byte	0x02, 0x4a
	.zero		1
	.zero		1


	//----- nvinfo : EIATTR_EXIT_INSTR_OFFSETS
	.align		4
        /*00c8*/ 	.byte	0x04, 0x1c
        /*00ca*/ 	.short	(.L_8307 - .L_8306)


	//   ....[0]....
.L_8306:
        /*00cc*/ 	.word	0x00000080


	//   ....[1]....
        /*00d0*/ 	.word	0x000016e0


	//   ....[2]....
        /*00d4*/ 	.word	0x00001710


	//   ....[3]....
        /*00d8*/ 	.word	0x00001b80


	//   ....[4]....
        /*00dc*/ 	.word	0x00001da0


	//   ....[5]....
        /*00e0*/ 	.word	0x00001f00


	//   ....[6]....
        /*00e4*/ 	.word	0x00001fd0


	//----- nvinfo : EIATTR_MAX_THREADS
	.align		4
.L_8307:
        /*00e8*/ 	.byte	0x04, 0x05
        /*00ea*/ 	.short	(.L_8309 - .L_8308)
.L_8308:
        /*00ec*/ 	.word	0x00000080
        /*00f0*/ 	.word	0x00000001
        /*00f4*/ 	.word	0x00000001


	//----- nvinfo : EIATTR_CBANK_PARAM_SIZE
	.align		4
.L_8309:
        /*00f8*/ 	.byte	0x03, 0x19
        /*00fa*/ 	.short	0x0048


	//----- nvinfo : EIATTR_PARAM_CBANK
	.align		4
        /*00fc*/ 	.byte	0x04, 0x0a
        /*00fe*/ 	.short	(.L_8311 - .L_8310)
	.align		4
.L_8310:
        /*0100*/ 	.word	index@(.nv.constant0._ZN4vllm3moe10topkGatingILi4ELi4ELi4ELi8ELi32Ei13__nv_bfloat16LNS0_11ScoringFuncE0EEEvPKT5_PKbPfiPT4_PiiiibPKf)
        /*0104*/ 	.short	0x0380
        /*0106*/ 	.short	0x0048


	//----- nvinfo : EIATTR_SW_WAR
	.align		4
.L_8311:
        /*0108*/ 	.byte	0x04, 0x36
        /*010a*/ 	.short	(.L_8313 - .L_8312)
.L_8312:
        /*010c*/ 	.word	0x00000008
.L_8313:


//--------------------- .nv.info._ZN4vllm3moe10topkGatingILi2ELi2ELi4ELi4ELi32Ei13__nv_bfloat16LNS0_11ScoringFuncE0EEEvPKT5_PKbPfiPT4_PiiiibPKf --------------------------
	.section	.nv.info._ZN4vllm3moe10topkGatingILi2ELi2ELi4ELi4ELi32Ei13__nv_bfloat16LNS0_11ScoringFuncE0EEEvPKT5_PKbPfiPT4_PiiiibPKf,"",@"SHT_CUDA_INFO"
	.sectionflags	@""
	.align	4


	//----- nvinfo : EIATTR_CUDA_API_VERSION
	.align		4
        /*0000*/ 	.byte	0x04, 0x37
        /*0002*/ 	.short	(.L_8315 - .L_8314)
.L_8314:
        /*0004*/ 	.word	0x00000082


	//----- nvinfo : EIATTR_KPARAM_INFO
	.align		4
.L_8315:
        /*0008*/ 	.byte	0x04, 0x17
        /*000a*/ 	.short	(.L_8317 - .L_8316)
.L_8316:
        /*000c*/ 	.word	0x00000000
        /*0010*/ 	.short	0x000a
        /*0012*/ 	.short	0x0040
        /*0014*/ 	.byte	0x00, 0xf5, 0x21, 0x00


	//----- nvinfo : EIATTR_KPARAM_INFO
	.align		4
.L_8317:
        /*0018*/ 	.byte	0x04, 0x17
        /*001a*/ 	.short	(.L_8319 - .L_8318)
.L_8318:
        /*001c*/ 	.word	0x00000000
        /*0020*/ 	.short	0x0009
        /*0022*/ 	.short	0x003c
        /*0024*/ 	.byte	0x00, 0xf0, 0x05, 0x00


	//----- nvinfo : EIATTR_KPARAM_INFO
	.align		4
.L_8319:
        /*0028*/ 	.byte	0x04, 0x17
        /*002a*/ 	.short	(.L_8321 - .L_8320)
.L_8320:
        /*002c*/ 	.word	0x00000000
        /*0030*/ 	.short	0x0008
        /*0032*/ 	.short	0x0038
        /*0034*/ 	.byte	0x00, 0xf0, 0x11, 0x00


	//----- nvinfo : EIATTR_KPARAM_INFO
	.align		4
.L_8321:
        /*0038*/ 	.byte	0x04, 0x17
        /*003a*/ 	.short	(.L_8323 - .L_8322)
.L_8322:
        /*003c*/ 	.word	0x00000000
        /*0040*/ 	.short	0x0007
        /*0042*/ 	.short	0x0034
        /*0044*/ 	.byte	0x00, 0xf0, 0x11, 0x00


	//----- nvinfo : EIATTR_KPARAM_INFO
	.align		4
.L_8323:
        /*0048*/ 	.byte	0x04, 0x17
        /*004a*/ 	.short	(.L_8325 - .L_8324)
.L_8324:
        /*004c*/ 	.word	0x00000000
        /*0050*/ 	.short	0x0006
        /*0052*/ 	.short	0x0030
        /*0054*/ 	.byte	0x00, 0xf0, 0x11, 0x00


	//----- nvinfo : EIATTR_KPARAM_INFO
	.align		4
.L_8325:
        /*0058*/ 	.byte	0x04, 0x17
        /*005a*/ 	.short	(.L_8327 - .L_8326)
.L_8326:
        /*005c*/ 	.word	0x00000000
        /*0060*/ 	.short	0x0005
        /*0062*/ 	.short	0x0028
        /*0064*/ 	.byte	0x00, 0xf5, 0x21, 0x00


	//----- nvinfo : EIATTR_KPARAM_INFO
	.align		4
.L_8327:
        /*0068*/ 	.byte	0x04, 0x17
        /*006a*/ 	.short	(.L_8329 - .L_8328)
.L_8328:
        /*006c*/ 	.word	0x00000000
        /*0070*/ 	.short	0x0004
        /*0072*/ 	.short	0x0020
        /*0074*/ 	.byte	0x00, 0xf5, 0x21, 0x00


	//----- nvinfo : EIATTR_KPARAM_INFO
	.align		4
.L_8329:
        /*0078*/ 	.byte	0x04, 0x17
        /*007a*/ 	.short	(.L_8331 - .L_8330)
.L_8330:
        /*007c*/ 	.word	0x00000000
        /*0080*/ 	.short	0x0003
        /*0082*/ 	.short	0x0018
        /*0084*/ 	.byte	0x00, 0xf0, 0x11, 0x00


	//----- nvinfo : EIATTR_KPARAM_INFO
	.align		4
.L_8331:
        /*0088*/ 	.byte	0x04, 0x17
        /*008a*/ 	.short	(.L_8333 - .L_8332)
.L_8332:
        /*008c*/ 	.word	0x00000000
        /*0090*/ 	.short	0x0002
        /*0092*/ 	.short	0x0010
        /*0094*/ 	.byte	0x00, 0xf5, 0x21, 0x00


	//----- nvinfo : EIATTR_KPARAM_INFO
	.align		4
.L_8333:
        /*0098*/ 	.byte	0x04, 0x17
        /*009a*/ 	.short	(.L_8335 - .L_8334)
.L_8334:
        /*009c*/ 	.word	0x00000000
        /*00a0*/ 	.short	0x0001
        /*00a2*/ 	.short	0x0008
        /*00a4*/ 	.byte	0x00, 0xf5, 0x21, 0x00


	//----- nvinfo : EIATTR_KPARAM_INFO
	.align		4
.L_8335:
        /*00a8*/ 	.byte	0x04, 0x17
        /*00aa*/ 	.short	(.L_8337 - .L_8336)
.L_8336:
        /*00ac*/ 	.word	0x00000000
        /*00b0*/ 	.short	0x0000
        /*00b2*/ 	.short	0x0000
        /*00b4*/ 	.byte	0x00, 0xf5, 0x21, 0x00


	//----- nvinfo : EIATTR_SPARSE_MMA_MASK
	.align		4
.L_8337:
        /*00b8*/ 	.byte	0x03, 0x50
        /*00ba*/ 	.short	0x0000


	//----- nvinfo : EIATTR_MAXREG_COUNT
	.align		4
        /*00bc*/ 	.byte	0x03, 0x1b
        /*00be*/ 	.short	0x00ff


	//----- nvinfo : EIATTR_MERCURY_ISA_VERSION
	.align		4
        /*00c0*/ 	.byte	0x03, 0x5f
        /*00c2*/ 	.short	0x0101


	//----- nvinfo : EIATTR_VRC_CTA_INIT_COUNT
	.align		4
        /*00c4*/ 	.byte	0x02, 0x4a
	.zero		1
	.zero		1


	//----- nvinfo : EIATTR_EXIT_INSTR_OFFSETS
	.align		4
        /*00c8*/ 	.byte	0x04, 0x1c
        /*00ca*/ 	.short	(.L_8339 - .L_8338)


	//   ....[0]....
.L_8338:
        /*00cc*/ 	.word	0x00000080


	//   ....[1]....
        /*00d0*/ 	.word	0x00001080


	//   ....[2]....
        /*00d4*/ 	.word	0x000010a0


	//   ....[3]....
        /*00d8*/ 	.word	0x00001510


	//   ....[4]....
        /*00dc*/ 	.word	0x00001730


	//   ....[5]....
        /*00e0*/ 	.word	0x00001890


	//   ....[6]....
        /*00e4*/ 	.word	0x00001960


	//----- nvinfo : EIATTR_MAX_THREADS
	.align		4
.L_8339:
        /*00e8*/ 	.byte	0x04, 0x05
        /*00ea*/ 	.short	(.L_8341 - .L_8340)
.L_8340:
        /*00ec*/ 	.word	0x00000080
        /*00f0*/ 	.word	0x00000001
        /*00f4*/ 	.word	0x00000001


	//----- nvinfo : EIATTR_CBANK_PARAM_SIZE
	.align		4
.L_8341:
        /*00f8*/ 	.byte	0x03, 0x19
        /*00fa*/ 	.short	0x0048


	//----- nvinfo : EIATTR_PARAM_CBANK
	.align		4
        /*00fc*/ 	.byte	0x04, 0x0a
        /*00fe*/ 	.short	(.L_8343 - .L_8342)
	.align		4
.L_8342:
        /*0100*/ 	.word	index@(.nv.constant0._ZN4vllm3moe10topkGatingILi2ELi2ELi4ELi4ELi32Ei13__nv_bfloat16LNS0_11ScoringFuncE0EEEvPKT5_PKbPfiPT4_PiiiibPKf)
        /*0104*/ 	.short	0x0380
        /*0106*/ 	.short	0x0048


	//----- nvinfo : EIATTR_SW_WAR
	.align		4
.L_8343:
        /*0108*/ 	.byte	0x04, 0x36
        /*010a*/ 	.short	(.L_8345 - .L_8344)
.L_8344:
        /*010c*/ 	.word	0x00000008
.L_8345:


//--------------------- .nv.info._ZN4vllm3moe10topkGatingILi1ELi1ELi4ELi2ELi32Ei13__nv_bfloat16LNS0_11ScoringFuncE0EEEvPKT5_PKbPfiPT4_PiiiibPKf --------------------------
	.section	.nv.info._ZN4vllm3moe10topkGatingILi1ELi1ELi4ELi2ELi32Ei13__nv_bfloat16LNS0_11ScoringFuncE0EEEvPKT5_PKbPfiPT4_PiiiibPKf,"",@"SHT_CUDA_INFO"
	.sectionflags	@""
	.align	4


	//----- nvinfo : EIATTR_CUDA_API_VERSION
	.align		4
        /*0000*/ 	.byte	0x04, 0x37
        /*0002*/ 	.short	(.L_8347 - .L_8346)
.L_8346:
        /*0004*/ 	.word	0x00000082


	//----- nvinfo : EIATTR_KPARAM_INFO
	.align		4
.L_8347:
        /*0008*/ 	.byte	0x04, 0x17
        /*000a*/ 	.short	(.L_8349 - .L_8348)
.L_8348:
        /*000c*/ 	.word	0x00000000
        /*0010*/ 	.short	0x000a
        /*0012*/ 	.short	0x0040
        /*0014*/ 	.byte	0x00, 0xf5, 0x21, 0x00


	//----- nvinfo : EIATTR_KPARAM_INFO
	.align		4
.L_8349:
        /*0018*/ 	.byte	0x04, 0x17
        /*001a*/ 	.short	(.L_8351 - .L_8350)
.L_8350:
        /*001c*/ 	.word	0x00000000
        /*0020*/ 	.short	0x0009
        /*0022*/ 	.short	0x003c
        /*0024*/ 	.byte	0x00, 0xf0, 0x05, 0x00


	//----- nvinfo : EIATTR_KPARAM_INFO
	.align		4
.L_8351:
        /*0028*/ 	.byte	0x04, 0x17
        /*002a*/ 	.short	(.L_8353 - .L_8352)
.L_8352:
        /*002c*/ 	.word	0x00000000
        /*0030*/ 	.short	0x0008
        /*0032*/ 	.short	0x0038
        /*0034*/ 	.byte	0x00, 0xf0, 0x11, 0x00


	//----- nvinfo : EIATTR_KPARAM_INFO
	.align		4
.L_8353:
        /*0038*/ 	.byte	0x04, 0x17
        /*003a*/ 	.short	(.L_8355 - .L_8354)
.L_8354:
        /*003c*/ 	.word	0x00000000
        /*0040*/ 	.short	0x0007
        /*0042*/ 	.short	0x0034
        /*0044*/ 	.byte	0x00, 0xf0, 0x11, 0x00


	//----- nvinfo : EIATTR_KPARAM_INFO
	.align		4
.L_8355:
        /*0048*/ 	.byte	0x04, 0x17
        /*004a*/ 	.short	(.L_8357 - .L_8356)
.L_8356:
        /*004c*/ 	.word	0x00000000
        /*0050*/ 	.short	0x0006
        /*0052*/ 	.short	0x0030
        /*0054*/ 	.byte	0x00, 0xf0, 0x11, 0x00


	//----- nvinfo : EIATTR_KPARAM_INFO
	.align		4
.L_8357:
        /*0058*/ 	.byte	0x04, 0x17
        /*005a*/ 	.short	(.L_8359 - .L_8358)
.L_8358:
        /*005c*/ 	.word	0x00000000
        /*0060*/ 	.short	0x0005
        /*0062*/ 	.short	0x0028
        /*0064*/ 	.byte	0x00, 0xf5, 0x21, 0x00


	//----- nvinfo : EIATTR_KPARAM_INFO
	.align		4
.L_8359:
        /*0068*/ 	.byte	0x04, 0x17
        /*006a*/ 	.short	(.L_8361 - .L_8360)
.L_8360:
        /*006c*/ 	.word	0x00000000
        /*0070*/ 	.short	0x0004
        /*0072*/ 	.short	0x0020
        /*0074*/ 	.byte	0x00, 0xf5, 0x21, 0x00


	//----- nvinfo : EIATTR_KPARAM_INFO
	.align		4
.L_8361:
        /*0078*/ 	.byte	0x04, 0x17
        /*007a*/ 	.short	(.L_8363 - .L_8362)
.L_8362:
        /*007c*/ 	.word	0x00000000
        /*0080*/ 	.short	0x0003
        /*0082*/ 	.short	0x0018
        /*0084*/ 	.byte	0x00, 0xf0, 0x11, 0x00


	//----- nvinfo : EIATTR_KPARAM_INFO
	.align		4
.L_8363:
        /*0088*/ 	.byte	0x04, 0x17
        /*008a*/ 	.short	(.L_8365 - .L_8364)
.L_8364:
        /*008c*/ 	.word	0x00000000
        /*0090*/ 	.short	0x0002
        /*0092*/ 	.short	0x0010
        /*0094*/ 	.byte	0x00, 0xf5, 0x21, 0x00


	//----- nvinfo : EIATTR_KPARAM_INFO
	.align		4
.L_8365:
        /*0098*/ 	.byte	0x04, 0x17
        /*009a*/ 	.short	(.L_8367 - .L_8366)
.L_8366:
        /*009c*/ 	.word	0x00000000
        /*00a0*/ 	.short	0x0001
        /*00a2*/ 	.short	0x0008
        /*00a4*/ 	.byte	0x00, 0xf5, 0x21, 0x00


	//----- nvinfo : EIATTR_KPARAM_INFO
	.align		4
.L_8367:
        /*00a8*/ 	.byte	0x04, 0x17
        /*00aa*/ 	.short	(.L_8369 - .L_8368)
.L_8368:
        /*00ac*/ 	.word	0x00000000
        /*00b0*/ 	.short	0x0000
        /*00b2*/ 	.short	0x0000
        /*00b4*/ 	.byte	0x00, 0xf5, 0x21, 0x00


	//----- nvinfo : EIATTR_SPARSE_MMA_MASK
	.align		4
.L_8369:
        /*00b8*/ 	.byte	0x03, 0x50
        /*00ba*/ 	.short	0x0000


	//----- nvinfo : EIATTR_MAXREG_COUNT
	.align		4
        /*00bc*/ 	.byte	0x03, 0x1b
        /*00be*/ 	.short	0x00ff


	//----- nvinfo : EIATTR_MERCURY_ISA_VERSION
	.align		4
        /*00c0*/ 	.byte	0x03, 0x5f
        /*00c2*/ 	.short	0x0101


	//----- nvinfo : EIATTR_VRC_CTA_INIT_COUNT
	.align		4
        /*00c4*/ 	.byte	0x02, 0x4a
	.zero		1
	.zero		1


	//----- nvinfo : EIATTR_EXIT_INSTR_OFFSETS
	.align		4
        /*00c8*/ 	.byte	0x04, 0x1c
        /*00ca*/ 	.short	(.L_8371 - .L_8370)


	//   ....[0]....
.L_8370:
        /*00cc*/ 	.word	0x00000080


	//   ....[1]....
        /*00d0*/ 	.word	0x00000930


	//   ....[2]....
        /*00d4*/ 	.word	0x00000940


	//   ....[3]....
        /*00d8*/ 	.word	0x00000db0


	//   ....[4]....
        /*00dc*/ 	.word	0x00000fd0


	//   ....[5]....
        /*00e0*/ 	.word	0x00001130


	//   ....[6]....
        /*00e4*/ 	.word	0x00001200


	//----- nvinfo : EIATTR_MAX_THREADS
	.align		4
.L_8371:
        /*00e8*/ 	.byte	0x04, 0x05
        /*00ea*/ 	.short	(.L_8373 - .L_8372)
.L_8372:
        /*00ec*/ 	.word	0x00000080
        /*00f0*/ 	.word	0x00000001
        /*00f4*/ 	.word	0x00000001


	//----- nvinfo : EIATTR_CBANK_PARAM_SIZE
	.align		4
.L_8373:
        /*00f8*/ 	.byte	0x03, 0x19
        /*00fa*/ 	.short	0x0048


	//----- nvinfo : EIATTR_PARAM_CBANK
	.align		4
        /*00fc*/ 	.byte	0x04, 0x0a
        /*00fe*/ 	.short	(.L_8375 - .L_8374)
	.align		4
.L_8374:
        /*0100*/ 	.word	index@(.nv.constant0._ZN4vllm3moe10topkGatingILi1ELi1ELi4ELi2ELi32Ei13__nv_bfloat16LNS0_11ScoringFuncE0EEEvPKT5_PKbPfiPT4_PiiiibPKf)
        /*0104*/ 	.short	0x0380
        /*0106*/ 	.short	0x0048


	//----- nvinfo : EIATTR_SW_WAR
	.align		4
.L_8375:
        /*0108*/ 	.byte	0x04, 0x36
        /*010a*/ 	.short	(.L_8377 - .L_8376)
.L_8376:
        /*010c*/ 	.word	0x00000008
.L_8377:


//--------------------- .nv.info._ZN4vllm3moe10topkGatingILi18ELi576ELi4ELi4ELi32El6__halfLNS0_11ScoringFuncE0EEEvPKT5_PKbPfiPT4_PiiiibPKf --------------------------
	.section	.nv.info._ZN4vllm3moe10topkGatingILi18ELi576ELi4ELi4ELi32El6__halfLNS0_11ScoringFuncE0EEEvPKT5_PKbPfiPT4_PiiiibPKf,"",@"SHT_CUDA_INFO"
	.sectionflags	@""
	.align	4


	//----- nvinfo : EIATTR_CUDA_API_VERSION
	.align		4
        /*0000*/ 	.byte	0x04, 0x37
        /*0002*/ 	.short	(.L_8379 - .L_8378)
.L_8378:
        /*0004*/ 	.word	0x00000082


	//----- nvinfo : EIATTR_KPARAM_INFO
	.align		4
.L_8379:
        /*0008*/ 	.byte	0x04, 0x17
        /*000a*/ 	.short	(.L_8381 - .L_8380)
.L_8380:
        /*000c*/ 	.word	0x00000000
        /*0010*/ 	.short	0x000a
        /*0012*/ 	.short	0x0040
        /*0014*/ 	.byte	0x00, 0xf5, 0x21, 0x00


	//----- nvinfo : EIATTR_KPARAM_INFO
	.align		4
.L_8381:
        /*0018*/ 	.byte	0x04, 0x17
        /*001a*/ 	.short	(.L_8383 - .L_8382)
.L_8382:
        /*001c*/ 	.word	0x00000000
        /*0020*/ 	.short	0x0009
        /*0022*/ 	.short	0x003c
        /*0024*/ 	.byte	0x00, 0xf0, 0x05, 0x00


	//----- nvinfo : EIATTR_KPARAM_INFO
	.align		4
.L_8383:
        /*0028*/ 	.byte	0x04, 0x17
        /*002a*/ 	.short	(.L_8385 - .L_8384)
.L_8384:
        /*002c*/ 	.word	0x00000000
        /*0030*/ 	.short	0x0008
        /*0032*/ 	.short	0x0038
        /*0034*/ 	.byte	0x00, 0xf0, 0x11, 0x00


	//----- nvinfo : EIATTR_KPARAM_INFO
	.align		4
.L_8385:
        /*0038*/ 	.byte	0x04, 0x17
        /*003a*/ 	.short	(.L_8387 - .L_8386)
.L_8386:
        /*003c*/ 	.word	0x00000000
        /*0040*/ 	.short	0x0007
        /*0042*/ 	.short	0x0034
        /*0044*/ 	.byte	0x00, 0xf0, 0x11, 0x00


	//----- nvinfo : EIATTR_KPARAM_INFO
	.align		4
.L_8387:
        /*0048*/ 	.byte	0x04, 0x17
        /*004a*/ 	.short	(.L_8389 - .L_8388)
.L_8388:
        /*004c*/ 	.word	0x00000000
        /*0050*/ 	.short	0x0006
        /*0052*/ 	.short	0x0030
        /*0054*/ 	.byte	0x00, 0xf0, 0x11, 0x00


	//----- nvinfo : EIATTR_KPARAM_INFO
	.align		4
.L_8389:
        /*0058*/ 	.byte	0x04, 0x17
        /*005a*/ 	.short	(.L_8391 - .L_8390)
.L_8390:
        /*005c*/ 	.word	0x00000000
        /*0060*/ 	.short	0x0005
        /*0062*/ 	.short	0x0028
        /*0064*/ 	.byte	0x00, 0xf5, 0x21, 0x00


	//----- nvinfo : EIATTR_KPARAM_INFO
	.align		4
.L_8391:
        /*0068*/ 	.byte	0x04, 0x17
        /*006a*/ 	.short	(.L_8393 - .L_8392)
.L_8392:
        /*006c*/ 	.word	0x00000000
        /*0070*/ 	.short	0x0004
        /*0072*/ 	.short	0x0020
        /*0074*/ 	.byte	0x00, 0xf5, 0x21, 0x00


	//----- nvinfo : EIATTR_KPARAM_INFO
	.align		4
.L_8393:
        /*0078*/ 	.byte	0x04, 0x17
        /*007a*/ 	.short	(.L_8395 - .L_8394)
.L_8394:
        /*007c*/ 	.word	0x00000000
        /*0080*/ 	.short	0x0003
        /*0082*/ 	.short	0x0018
        /*0084*/ 	.byte	0x00, 0xf0, 0x11, 0x00


	//----- nvinfo : EIATTR_KPARAM_INFO
	.align		4
.L_8395:
        /*0088*/ 	.byte	0x04, 0x17
        /*008a*/ 	.short	(.L_8397 - .L_8396)
.L_8396:
        /*008c*/ 	.word	0x00000000
        /*0090*/ 	.short	0x0002
        /*0092*/ 	.short	0x0010
        /*0094*/ 	.byte	0x00, 0xf5, 0x21, 0x00


	//----- nvinfo : EIATTR_KPARAM_INFO
	.align		4
.L_8397:
        /*0098*/ 	.byte	0x04, 0x17
        /*009a*/ 	.short	(.L_8399 - .L_8398)
.L_8398:
        /*009c*/ 	.word	0x00000000
        /*00a0*/ 	.short	0x0001
        /*00a2*/ 	.short	0x0008
        /*00a4*/ 	.byte	0x00, 0xf5, 0x21, 0x00


	//----- nvinfo : EIATTR_KPARAM_INFO
	.align		4
.L_8399:
        /*00a8*/ 	.byte	0x04, 0x17
        /*00aa*/ 	.short	(.L_8401 - .L_8400)
.L_8400:
        /*00ac*/ 	.word	0x00000000
        /*00b0*/ 	.short	0x0000
        /*00b2*/ 	.short	0x0000
        /*00b4*/ 	.byte	0x00, 0xf5, 0x21, 0x00


	//----- nvinfo : EIATTR_SPARSE_MMA_MASK
	.align		4
.L_8401:
        /*00b8*/ 	.byte	0x03, 0x50
        /*00ba*/ 	.short	0x0000


	//----- nvinfo : EIATTR_MAXREG_COUNT
	.align		4
        /*00bc*/ 	.byte	0x03, 0x1b
        /*00be*/ 	.short	0x00ff


	//----- nvinfo : EIATTR_MERCURY_ISA_VERSION
	.align		4
        /*00c0*/ 	.byte	0x03, 0x5f
        /*00c2*/ 	.short	0x0101


	//----- nvinfo : EIATTR_COOP_GROUP_MASK_REGIDS
	.align		4
        /*00c4*/ 	.byte	0x04, 0x29
        /*00c6*/ 	.short	(.L_8403 - .L_8402)


	//   ....[0]....
.L_8402:
        /*00c8*/ 	.word	0xffffffff


	//   ....[1]....
        /*00cc*/ 	.word	0xffffffff


	//   ....[2]....
        /*00d0*/ 	.word	0xffffffff


	//   ....[3]....
        /*00d4*/ 	.word	0xffffffff


	//   ....[4]....
        /*00d8*/ 	.word	0xffffffff


	//   ....[5]....
        /*00dc*/ 	.word	0xffffffff


	//   ....[6]....
        /*00e0*/ 	.word	0xffffffff


	//   ....[7]....
        /*00e4*/ 	.word	0xffffffff


	//   ....[8]....
        /*00e8*/ 	.word	0xffffffff


	//   ....[9]....
        /*00ec*/ 	.word	0xffffffff


	//   ....[10]....
        /*00f0*/ 	.word	0xffffffff


	//   ....[11]....
        /*00f4*/ 	.word	0xffffffff


	//   ....[12]....
        /*00f8*/ 	.word	0xffffffff


	//   ....[13]....
        /*00fc*/ 	.word	0xffffffff


	//   ....[14]....
        /*0100*/ 	.word	0xffffffff


	//   ....[15]....
        /*0104*/ 	.word	0xffffffff


	//   ....[16]....
        /*0108*/ 	.word	0xffffffff


	//   ....[17]....
        /*010c*/ 	.word	0xffffffff


	//   ....[18]....
        /*0110*/ 	.word	0xffffffff


	//   ....[19]....
        /*0114*/ 	.word	0xffffffff


	//   ....[20]....
        /*0118*/ 	.word	0xffffffff


	//   ....[21]....
        /*011c*/ 	.word	0xffffffff


	//   ....[22]....
        /*0120*/ 	.word	0xffffffff


	//   ....[23]....
        /*0124*/ 	.word	0xffffffff


	//   ....[24]....
        /*0128*/ 	.word	0xffffffff


	//----- nvinfo : EIATTR_COOP_GROUP_INSTR_OFFSETS
	.align		4
.L_8403:
        /*012c*/ 	.byte	0x04, 0x28
        /*012e*/ 	.short	(.L_8405 - .L_8404)


	//   ....[0]....
.L_8404:
        /*0130*/ 	.word	0x00000390


	//   ....[1]....
        /*0134*/ 	.word	0x000003b0


	//   ....[2]....
        /*0138*/ 	.word	0x000003e0


	//   ....[3]....
        /*013c*/ 	.word	0x00000420


	//   ....[4]....
        /*0140*/ 	.word	0x00000450


	//   ....[5]....
        /*0144*/ 	.word	0x000008f0


	//   ....[6]....
        /*0148*/ 	.word	0x00000910


	//   ....[7]....
        /*014c*/ 	.word	0x00000930


	//   ....[8]....
        /*0150*/ 	.word	0x00000950


	//   ....[9]....
        /*0154*/ 	.word	0x00000970


	//   ....[10]....
        /*0158*/ 	.word	0x000015b0


	//   ....[11]....
        /*015c*/ 	.word	0x00001600


	//   ....[12]....
        /*0160*/ 	.word	0x00001670


	//   ....[13]....
        /*0164*/ 	.word	0x00001680


	//   ....[14]....
        /*0168*/ 	.word	0x00001880


	//   ....[15]....
        /*016c*/ 	.word	0x000018a0


	//   ....[16]....
        /*0170*/ 	.word	0x000018d0


	//   ....[17]....
        /*0174*/ 	.word	0x00001930


	//   ....[18]....
        /*0178*/ 	.word	0x00001970


	//   ....[19]....
        /*017c*/ 	.word	0x00001980


	//   ....[20]....
        /*0180*/ 	.word	0x000019a0


	//   ....[21]....
        /*0184*/ 	.word	0x00001a10


	//   ....[22]....
        /*0188*/ 	.word	0x00001a30


	//   ....[23]....
        /*018c*/ 	.word	0x00001a40


	//   ....[24]....
        /*0190*/ 	.word	0x00001a80


	//----- nvinfo : EIATTR_VRC_CTA_INIT_COUNT
	.align		4
.L_8405:
        /*0194*/ 	.byte	0x02, 0x4a
	.zero		1
	.zero		1


	//----- nvinfo : EIATTR_EXIT_INSTR_OFFSETS
	.align		4
        /*0198*/ 	.byte	0x04, 0x1c
        /*019a*/ 	.short	(.L_8407 - .L_8406)


	//   ....[0]....
.L_8406:
        /*019c*/ 	.word	0x00000080


	//   ....[1]....
        /*01a0*/ 	.word	0x00002040


	//   ....[2]....
        /*01a4*/ 	.word	0x00002080


	//   ....[3]....
        /*01a8*/ 	.word	0x000024e0


	//   ....[4]....
        /*01ac*/ 	.word	0x00002700


	//   ....[5]....
        /*01b0*/ 	.word	0x00002860


	//   ....[6]....
        /*01b4*/ 	.word	0x00002930


	//----- nvinfo : EIATTR_MAX_THREADS
	.align		4
.L_8407:
        /*01b8*/ 	.byte	0x04, 0x05
        /*01ba*/ 	.short	(.L_8409 - .L_8408)
.L_8408:
        /*01bc*/ 	.word	0x00000080
        /*01c0*/ 	.word	0x00000001
        /*01c4*/ 	.word	0x00000001


	//----- nvinfo : EIATTR_CRS_STACK_SIZE
	.align		4
.L_8409:
        /*01c8*/ 	.byte	0x04, 0x1e
        /*01ca*/ 	.short	(.L_8411 - .L_8410)
.L_8410:
        /*01cc*/ 	.word	0x00000000


	//----- nvinfo : EIATTR_CBANK_PARAM_SIZE
	.align		4
.L_8411:
        /*01d0*/ 	.byte	0x03, 0x19
        /*01d2*/ 	.short	0x0048


	//----- nvinfo : EIATTR_PARAM_CBANK
	.align		4
        /*01d4*/ 	.byte	0x04, 0x0a
        /*01d6*/ 	.short	(.L_8413 - .L_8412)
	.align		4
.L_8412:
        /*01d8*/ 	.word	index@(.nv.constant0._ZN4vllm3moe10topkGatingILi18ELi576ELi4ELi4ELi32El6__halfLNS0_11ScoringFuncE0EEEvPKT5_PKbPfiPT4_PiiiibPKf)
        /*01dc*/ 	.short	0x0380
        /*01de*/ 	.short	0x0048


	//----- nvinfo : EIATTR_SW_WAR
	.align		4
.L_8413:
        /*01e0*/ 	.byte	0x04, 0x36
        /*01e2*/ 	.short	(.L_8415 - .L_8414)
.L_8414:
        /*01e4*/ 	.word	0x00000008
.L_8415:


//--------------------- .nv.info._ZN4vllm3moe10topkGatingILi14ELi448ELi4ELi4ELi32El6__halfLNS0_11ScoringFuncE0EEEvPKT5_PKbPfiPT4_PiiiibPKf --------------------------
	.section	.nv.info._ZN4vllm3moe10topkGatingILi14ELi448ELi4ELi4ELi32El6__halfLNS0_11ScoringFuncE0EEEvPKT5_PKbPfiPT4_PiiiibPKf,"",@"SHT_CUDA_INFO"
	.sectionflags	@""
	.align	4


	//----- nvinfo : EIATTR_CUDA_API_VERSION
	.align		4
        /*0000*/ 	.byte	0x04, 0x37
        /*0002*/ 	.short	(.L_8417 - .L_8416)
.L_8416:
        /*0004*/ 	.word	0x00000082


	//----- nvinfo : EIATTR_KPARAM_INFO
	.align		4
.L_8417:
        /*0008*/ 	.byte	0x04, 0x17
        /*000a*/ 	.short	(.L_8419 - .L_8418)
.L_8418:
        /*000c*/ 	.word	0x00000000
        /*0010*/ 	.short	0x000a
        /*0012*/ 	.short	0x0040
        /*0014*/ 	.byte	0x00, 0xf5, 0x21, 0x00


	//----- nvinfo : EIATTR_KPARAM_INFO
	.align		4
.L_8419:
        /*0018*/ 	.byte	0x04, 0x17
        /*001a*/ 	.short	(.L_8421 - .L_8420)
.L_8420:
        /*001c*/ 	.word	0x00000000
        /*0020*/ 	.short	0x0009
        /*0022*/ 	.short	0x003c
        /*0024*/ 	.byte	0x00, 0xf0, 0x05, 0x00


	//----- nvinfo : EIATTR_KPARAM_INFO
	.align		4
.L_8421:
        /*0028*/ 	.byte	0x04, 0x17
        /*002a*/ 	.short	(.L_8423 - .L_8422)
.L_8422:
        /*002c*/ 	.word	0x00000000
        /*0030*/ 	.short	0x0008
        /*0032*/ 	.short	0x0038
        /*0034*/ 	.byte	0x00, 0xf0, 0x11, 0x00


	//----- nvinfo : EIATTR_KPARAM_INFO
	.align		4
.L_8423:
        /*0038*/ 	.byte	0x04, 0x17
        /*003a*/ 	.short	(.L_8425 - .L_8424)
.L_8424:
        /*003c*/ 	.word	0x00000000
        /*0040*/ 	.short	0x0007
        /*0042*/ 	.short	0x0034
        /*0044*/ 	.byte	0x00, 0xf0, 0x11, 0x00


	//----- nvinfo : EIATTR_KPARAM_INFO
	.align		4
.L_8425:
        /*0048*/ 	.byte	0x04, 0x17
        /*004a*/ 	.short	(.L_8427 - .L_8426)
.L_8426:
        /*004c*/ 	.word	0x00000000
        /*0050*/ 	.short	0x0006
        /*0052*/ 	.short	0x0030
        /*0054*/ 	.byte	0x00, 0xf0, 0x11, 0x00


	//----- nvinfo : EIATTR_KPARAM_INFO
	.align		4
.L_8427:
        /*0058*/ 	.byte	0x04, 0x17
        /*005a*/ 	.short	(.L_8429 - .L_8428)
.L_8428:
        /*005c*/ 	.word	0x00000000
        /*0060*/ 	.short	0x0005
        /*0062*/ 	.short	0x0028
        /*0064*/ 	.byte	0x00, 0xf5, 0x21, 0x00


	//----- nvinfo : EIATTR_KPARAM_INFO
	.align		4
.L_8429:
        /*0068*/ 	.byte	0x04, 0x17
        /*006a*/ 	.short	(.L_8431 - .L_8430)
.L_8430:
        /*006c*/ 	.word	0x00000000
        /*0070*/ 	.short	0x0004
        /*0072*/ 	.short	0x0020
        /*0074*/ 	.byte	0x00, 0xf5, 0x21, 0x00


	//----- nvinfo : EIATTR_KPARAM_INFO
	.align		4
.L_8431:
        /*0078*/ 	.byte	0x04, 0x17
        /*007a*/ 	.short	(.L_8433 - .L_8432)
.L_8432:
        /*007c*/ 	.word	0x00000000
        /*0080*/ 	.short	0x0003
        /*0082*/ 	.short	0x0018
        /*0084*/ 	.byte	0x00, 0xf0, 0x11, 0x00


	//----- nvinfo : EIATTR_KPARAM_INFO
	.align		4
.L_8433:
        /*0088*/ 	.byte	0x04, 0x17
        /*008a*/ 	.short	(.L_8435 - .L_8434)
.L_8434:
        /*008c*/ 	.word	0x00000000
        /*0090*/ 	.short	0x0002
        /*0092*/ 	.short	0x0010
        /*0094*/ 	.byte	0x00, 0xf5, 0x21, 0x00


	//----- nvinfo : EIATTR_KPARAM_INFO
	.align		4
.L_8435:
        /*0098*/ 	.byte	0x04, 0x17
        /*009a*/ 	.short	(.L_8437 - .L_8436)
.L_8436:
        /*009c*/ 	.word	0x00000000
        /*00a0*/ 	.short	0x0001
        /*00a2*/ 	.short	0x0008
        /*00a4*/ 	.byte	0x00, 0xf5, 0x21, 0x00


	//----- nvinfo : EIATTR_KPARAM_INFO
	.align		4
.L_8437:
        /*00a8*/ 	.byte	0x04, 0x17
        /*00aa*/ 	.short	(.L_8439 - .L_8438)
.L_8438:
        /*00ac*/ 	.word	0x00000000
        /*00b0*/ 	.short	0x0000
        /*00b2*/ 	.short	0x0000
        /*00b4*/ 	.byte	0x00, 0xf5, 0x21, 0x00


	//----- nvinfo : EIATTR_SPARSE_MMA_MASK
	.align		4
.L_8439:
        /*00b8*/ 	.byte	0x03, 0x50
        /*00ba*/ 	.short	0x0000


	//----- nvinfo : EIATTR_MAXREG_COUNT
	.align		4
        /*00bc*/ 	.byte	0x03, 0x1b
        /*00be*/ 	.short	0x00ff


	//----- nvinfo : EIATTR_MERCURY_ISA_VERSION
	.align		4
        /*00c0*/ 	.byte	0x03, 0x5f
        /*00c2*/ 	.short	0x0101


	//----- nvinfo : EIATTR_COOP_GROUP_MASK_REGIDS
	.align		4
        /*00c4*/ 	.byte	0x04, 0x29
        /*00c6*/ 	.short	(.L_8441 - .L_8440)


	//   ....[0]....
.L_8440:
        /*00c8*/ 	.word	0xffffffff


	//   ....[1]....
        /*00cc*/ 	.word	0xffffffff


	//   ....[2]....
        /*00d0*/ 	.word	0xffffffff


	//   ....[3]....
        /*00d4*/ 	.word	0xffffffff


	//   ....[4]....
        /*00d8*/ 	.word	0xffffffff


	//   ....[5]....
        /*00dc*/ 	.word	0xffffffff


	//   ....[6]....
        /*00e0*/ 	.word	0xffffffff


	//   ....[7]....
        /*00e4*/ 	.word	0xffffffff


	//   ....[8]....
        /*00e8*/ 	.word	0xffffffff


	//   ....[9]....
        /*00ec*/ 	.word	0xffffffff


	//   ....[10]....
        /*00f0*/ 	.word	0xffffffff


	//   ....[11]....
        /*00f4*/ 	.word	0xffffffff


	//   ....[12]....
        /*00f8*/ 	.word	0xffffffff


	//   ....[13]....
        /*00fc*/ 	.word	0xffffffff


	//   ....[14]....
        /*0100*/ 	.word	0xffffffff


	//   ....[15]....
        /*0104*/ 	.word	0xffffffff


	//   ....[16]....
        /*0108*/ 	.word	0xffffffff


	//   ....[17]....
        /*010c*/ 	.word	0xffffffff


	//   ....[18]....
        /*0110*/ 	.word	0xffffffff


	//   ....[19]....
        /*0114*/ 	.word	0xffffffff


	//   ....[20]....
        /*0118*/ 	.word	0xffffffff


	//   ....[21]....
        /*011c*/ 	.word	0xffffffff


	//   ....[22]....
        /*0120*/ 	.word	0xffffffff


	//   ....[23]....
        /*0124*/ 	.word	0xffffffff


	//   ....[24]....
        /*0128*/ 	.word	0xffffffff


	//----- nvinfo : EIATTR_COOP_GROUP_INSTR_OFFSETS
	.align		4
.L_8441:
        /*012c*/ 	.byte	0x04, 0x28
        /*012e*/ 	.short	(.L_8443 - .L_8442)


	//   ....[0]....
.L_8442:
        /*0130*/ 	.word	0x00000310


	//   ....[1]....
        /*0134*/ 	.word	0x00000330


	//   ....[2]....
        /*0138*/ 	.word	0x00000360


	//   ....[3]....
        /*013c*/ 	.word	0x000003a0


	//   ....[4]....
        /*0140*/ 	.word	0x00000400


	//   ....[5]....
        /*0144*/ 	.word	0x000007a0


	//   ....[6]....
        /*0148*/ 	.word	0x000007c0


	//   ....[7]....
        /*014c*/ 	.word	0x000007e0


	//   ....[8]....
        /*0150*/ 	.word	0x00000800


	//   ....[9]....
        /*0154*/ 	.word	0x00000820


	//   ....[10]....
        /*0158*/ 	.word	0x00001190


	//   ....[11]....
        /*015c*/ 	.word	0x00001200


	//   ....[12]....
        /*0160*/ 	.word	0x00001270


	//   ....[13]....
        /*0164*/ 	.word	0x00001280


	//   ....[14]....
        /*0168*/ 	.word	0x00001400


	//   ....[15]....
        /*016c*/ 	.word	0x00001420


	//   ....[16]....
        /*0170*/ 	.word	0x00001450


	//   ....[17]....
        /*0174*/ 	.word	0x000014b0


	//   ....[18]....
        /*0178*/ 	.word	0x000014f0


	//   ....[19]....
        /*017c*/ 	.word	0x00001500


	//   ....[20]....
        /*0180*/ 	.word	0x00001520


	//   ....[21]....
        /*0184*/ 	.word	0x00001580


	//   ....[22]....
        /*0188*/ 	.word	0x000015b0


	//   ....[23]....
        /*018c*/ 	.word	0x000015c0


	//   ....[24]....
        /*0190*/ 	.word	0x000015f0


	//----- nvinfo : EIATTR_VRC_CTA_INIT_COUNT
	.align		4
.L_8443:
        /*0194*/ 	.byte	0x02, 0x4a
	.zero		1
	.zero		1


	//----- nvinfo : EIATTR_EXIT_INSTR_OFFSETS
	.align		4
        /*0198*/ 	.byte	0x04, 0x1c
        /*019a*/ 	.short	(.L_8445 - .L_8444)


	//   ....[0]....
.L_8444:
        /*019c*/ 	.word	0x00000080


	//   ....[1]....
        /*01a0*/ 	.word	0x00001b80


	//   ....[2]....
        /*01a4*/ 	.word	0x00001ba0


	//   ....[3]....
        /*01a8*/ 	.word	0x00002010


	//   ....[4]....
        /*01ac*/ 	.word	0x00002230


	//   ....[5]....
        /*01b0*/ 	.word	0x00002390


	//   ....[6]....
        /*01b4*/ 	.word	0x00002460


	//----- nvinfo : EIATTR_MAX_THREADS
	.align		4
.L_8445:
        /*01b8*/ 	.byte	0x04, 0x05
        /*01ba*/ 	.short	(.L_8447 - .L_8446)
.L_8446:
        /*01bc*/ 	.word	0x00000080
        /*01c0*/ 	.word	0x00000001
        /*01c4*/ 	.word	0x00000001


	//----- nvinfo : EIATTR_CRS_STACK_SIZE
	.align		4
.L_8447:
        /*01c8*/ 	.byte	0x04, 0x1e
        /*01ca*/ 	.short	(.L_8449 - .L_8448)
.L_8448:
        /*01cc*/ 	.word	0x00000000


	//----- nvinfo : EIATTR_CBANK_PARAM_SIZE
	.align		4
.L_8449:
        /*01d0*/ 	.byte	0x03, 0x19
        /*01d2*/ 	.short	0x0048


	//----- nvinfo : EIATTR_PARAM_CBANK
	.align		4
        /*01d4*/ 	.byte	0x04, 0x0a
        /*01d6*/ 	.short	(.L_8451 - .L_8450)
	.align		4
.L_8450:
        /*01d8*/ 	.word	index@(.nv.constant0._ZN4vllm3moe10topkGatingILi14ELi448ELi4ELi4ELi32El6__halfLNS0_11ScoringFuncE0EEEvPKT5_PKbPfiPT4_PiiiibPKf)
        /*01dc*/ 	.short	0x0380
        /*01de*/ 	.short	0x0048


	//----- nvinfo : EIATTR_SW_WAR
	.align		4
.L_8451:
        /*01e0*/ 	.byte	0x04, 0x36
        /*01e2*/ 	.short	(.L_8453 - .L_8452)
.L_8452:
        /*01e4*/ 	.word	0x00000008
.L_8453:


//--------------------- .nv.info._ZN4vllm3moe10topkGatingILi12ELi384ELi4ELi4ELi32El6__halfLNS0_11ScoringFuncE0EEEvPKT5_PKbPfiPT4_PiiiibPKf --------------------------
	.section	.nv.info._ZN4vllm3moe10topkGatingILi12ELi384ELi4ELi4ELi32El6__halfLNS0_11ScoringFuncE0EEEvPKT5_PKbPfiPT4_PiiiibPKf,"",@"SHT_CUDA_INFO"
	.sectionflags	@""
	.align	4


	//----- nvinfo : EIATTR_CUDA_API_VERSION
	.align		4
        /*0000*/ 	.byte	0x04, 0x37
        /*0002*/ 	.short	(.L_8455 - .L_8454)
.L_8454:
        /*0004*/ 	.word	0x00000082


	//----- nvinfo : EIATTR_KPARAM_INFO
	.align		4
.L_8455:
        /*0008*/ 	.byte	0x04, 0x17
        /*000a*/ 	.short	(.L_8457 - .L_8456)
.L_8456:
        /*000c*/ 	.word	0x00000000
        /*0010*/ 	.short	0x000a
        /*0012*/ 	.short	0x0040
        /*0014*/ 	.byte	0x00, 0xf5, 0x21, 0x00


	//----- nvinfo : EIATTR_KPARAM_INFO
	.align		4
.L_8457:
        /*0018*/ 	.byte	0x04, 0x17
        /*001a*/ 	.short	(.L_8459 - .L_8458)
.L_8458:
        /*001c*/ 	.word	0x00000000
        /*0020*/ 	.short	0x0009
        /*0022*/ 	.short	0x003c
        /*0024*/ 	.byte	0x00, 0xf0, 0x05, 0x00


	//----- nvinfo : EIATTR_KPARAM_INFO
	.align		4
.L_8459:
        /*0028*/ 	.byte	0x04, 0x17
        /*002a*/ 	.short	(.L_8461 - .L_8460)
.L_8460:
        /*002c*/ 	.word	0x00000000
        /*0030*/ 	.short	0x0008
        /*0032*/ 	.short	0x0038
        /*0034*/ 	.byte	0x00, 0xf0, 0x11, 0x00


	//----- nvinfo : EIATTR_KPARAM_INFO
	.align		4
.L_8461:
        /*0038*/ 	.byte	0x04, 0x17
        /*003a*/ 	.short	(.L_8463 - .L_8462)
.L_8462:
        /*003c*/ 	.word	0x00000000
        /*0040*/ 	.short	0x0007
        /*0042*/ 	.short	0x0034
        /*0044*/ 	.byte	0x00, 0xf0, 0x11, 0x00


	//----- nvinfo : EIATTR_KPARAM_INFO
	.align		4
.L_8463:
        /*0048*/ 	.byte	0x04, 0x17
        /*004a*/ 	.short	(.L_8465 - .L_8464)
.L_8464:
        /*004c*/ 	.word	0x00000000
        /*0050*/ 	.short	0x0006
        /*0052*/ 	.short	0x0030
        /*0054*/ 	.byte	0x00, 0xf0, 0x11, 0x00


	//----- nvinfo : EIATTR_KPARAM_INFO
	.align		4
.L_8465:
        /*0058*/ 	.byte	0x04, 0x17
        /*005a*/ 	.short	(.L_8467 - .L_8466)
.L_8466:
        /*005c*/ 	.word	0x00000000
        /*0060*/ 	.short	0x0005
        /*0062*/ 	.short	0x0028
        /*0064*/ 	.byte	0x00, 0xf5, 0x21, 0x00


	//----- nvinfo : EIATTR_KPARAM_INFO
	.align		4
.L_8467:
        /*0068*/ 	.byte	0x04, 0x17
        /*006a*/ 	.short	(.L_8469 - .L_8468)
.L_8468:
        /*006c*/ 	.word	0x00000000
        /*0070*/ 	.short	0x0004
        /*0072*/ 	.short	0x0020
        /*0074*/ 	.byte	0x00, 0xf5, 0x21, 0x00


	//----- nvinfo : EIATTR_KPARAM_INFO
	.align		4
.L_8469:
        /*0078*/ 	.byte	0x04, 0x17
        /*007a*/ 	.short	(.L_8471 - .L_8470)
.L_8470:
        /*007c*/ 	.word	0x00000000
        /*0080*/ 	.short	0x0003
        /*0082*/ 	.short	0x0018
        /*0084*/ 	.byte	0x00, 0xf0, 0x11, 0x00


	//----- nvinfo : EIATTR_KPARAM_INFO
	.align		4
.L_8471:
        /*0088*/ 	.byte	0x04, 0x17
        /*008a*/ 	.short	(.L_8473 - .L_8472)
.L_8472:
        /*008c*/ 	.word	0x00000000
        /*0090*/ 	.short	0x0002
        /*0092*/ 	.short	0x0010
        /*0094*/ 	.byte	0x00, 0xf5, 0x21, 0x00


	//----- nvinfo : EIATTR_KPARAM_INFO
	.align		4
.L_8473:
        /*0098*/ 	.byte	0x04, 0x17
        /*009a*/ 	.short	(.L_8475 - .L_8474)
.L_8474:
        /*009c*/ 	.word	0x00000000
        /*00a0*/ 	.short	0x0001
        /*00a2*/ 	.short	0x0008
        /*00a4*/ 	.byte	0x00, 0xf5, 0x21, 0x00


	//----- nvinfo : EIATTR_KPARAM_INFO
	.align		4
.L_8475:
        /*00a8*/ 	.byte	0x04, 0x17
        /*00aa*/ 	.short	(.L_8477 - .L_8476)
.L_8476:
        /*00ac*/ 	.word	0x00000000
        /*00b0*/ 	.short	0x0000
        /*00b2*/ 	.short	0x0000
        /*00b4*/ 	.byte	0x00, 0xf5, 0x21, 0x00


	//----- nvinfo : EIATTR_SPARSE_MMA_MASK
	.align		4
.L_8477:
        /*00b8*/ 	.byte	0x03, 0x50
        /*00ba*/ 	.short	0x0000


	//----- nvinfo : EIATTR_MAXREG_COUNT
	.align		4
        /*00bc*/ 	.byte	0x03, 0x1b
        /*00be*/ 	.short	0x00ff


	//----- nvinfo : EIATTR_MERCURY_ISA_VERSION
	.align		4
        /*00c0*/ 	.byte	0x03, 0x5f
        /*00c2*/ 	.short	0x0101


	//----- nvinfo : EIATTR_COOP_GROUP_MASK_REGIDS
	.align		4
        /*00c4*/ 	.byte	0x04, 0x29
        /*00c6*/ 	.short	(.L_8479 - .L_8478)


	//   ....[0]....
.L_8478:
        /*00c8*/ 	.word	0xffffffff


	//   ....[1]....
        /*00cc*/ 	.word	0xffffffff


	//   ....[2]....
        /*00d0*/ 	.word	0xffffffff


	//   ....[3]....
        /*00d4*/ 	.word	0xffffffff


	//   ....[4]....
        /*00d8*/ 	.word	0xffffffff


	//   ....[5]....
        /*00dc*/ 	.word	0xffffffff


	//   ....[6]....
        /*00e0*/ 	.word	0xffffffff


	//   ....[7]....
        /*00e4*/ 	.word	0xffffffff


	//   ....[8]....
        /*00e8*/ 	.word	0xffffffff


	//   ....[9]....
        /*00ec*/ 	.word	0xffffffff


	//   ....[10]....
        /*00f0*/ 	.word	0xffffffff


	//   ....[11]....
        /*00f4*/ 	.word	0xffffffff


	//   ....[12]....
        /*00f8*/ 	.word	0xffffffff


	//   ....[13]....
        /*00fc*/ 	.word	0xffffffff


	//   ....[14]....
        /*0100*/ 	.word	0xffffffff


	//   ....[15]....
        /*0104*/ 	.word	0xffffffff


	//   ....[16]....
        /*0108*/ 	.word	0xffffffff


	//   ....[17]....
        /*010c*/ 	.word	0xffffffff


	//   ....[18]....
        /*0110*/ 	.word	0xffffffff


	//   ....[19]....
        /*0114*/ 	.word	0xffffffff


	//   ....[20]....
        /*0118*/ 	.word	0xffffffff


	//   ....[21]....
        /*011c*/ 	.word	0xffffffff


	//   ....[22]....
        /*0120*/ 	.word	0xffffffff


	//   ....[23]....
        /*0124*/ 	.word	0xffffffff


	//   ....[24]....
        /*0128*/ 	.word	0xffffffff


	//----- nvinfo : EIATTR_COOP_GROUP_INSTR_OFFSETS
	.align		4
.L_8479:
        /*012c*/ 	.byte	0x04, 0x28
        /*012e*/ 	.short	(.L_8481 - .L_8480)


	//   ....[0]....
.L_8480:
        /*0130*/ 	.word	0x000002d0


	//   ....[1]....
        /*0134*/ 	.word	0x000002f0


	//   ....[2]....
        /*0138*/ 	.word	0x00000320


	//   ....[3]....
        /*013c*/ 	.word	0x00000360


	//   ....[4]....
        /*0140*/ 	.word	0x000003c0


	//   ....[5]....
        /*0144*/ 	.word	0x000006e0


	//   ....[6]....
        /*0148*/ 	.word	0x00000700


	//   ....[7]....
        /*014c*/ 	.word	0x00000720


	//   ....[8]....
        /*0150*/ 	.word	0x00000740


	//   ....[9]....
        /*0154*/ 	.word	0x00000760


	//   ....[10]....
        /*0158*/ 	.word	0x00000fe0


	//   ....[11]....
        /*015c*/ 	.word	0x00001020


	//   ....[12]....
        /*0160*/ 	.word	0x000010a0


	//   ....[13]....
        /*0164*/ 	.word	0x000010f0


	//   ....[14]....
        /*0168*/ 	.word	0x000011d0


	//   ....[15]....
        /*016c*/ 	.word	0x00001210


	//   ....[16]....
        /*0170*/ 	.word	0x00001220


	//   ....[17]....
        /*0174*/ 	.word	0x00001250


	//   ....[18]....
        /*0178*/ 	.word	0x000012c0


	//   ....[19]....
        /*017c*/ 	.word	0x000012e0


	//   ....[20]....
        /*0180*/ 	.word	0x000012f0


	//   ....[21]....
        /*0184*/ 	.word	0x00001330


	//   ....[22]....
        /*0188*/ 	.word	0x00001390


	//   ....[23]....
        /*018c*/ 	.word	0x000013b0


	//   ....[24]....
        /*0190*/ 	.word	0x000013c0


	//----- nvinfo : EIATTR_VRC_CTA_INIT_COUNT
	.align		4
.L_8481:
        /*0194*/ 	.byte	0x02, 0x4a
	.zero		1
	.zero		1


	//----- nvinfo : EIATTR_EXIT_INSTR_OFFSETS
	.align		4
        /*0198*/ 	.byte	0x04, 0x1c
        /*019a*/ 	.short	(.L_8483 - .L_8482)


	//   ....[0]....
.L_8482:
        /*019c*/ 	.word	0x00000080


	//   ....[1]....
        /*01a0*/ 	.word	0x00001910


	//   ....[2]....
        /*01a4*/ 	.word	0x00001930


	//   ....[3]....
        /*01a8*/ 	.word	0x00001da0


	//   ....[4]....
        /*01ac*/ 	.word	0x00001fc0


	//   ....[5]....
        /*01b0*/ 	.word	0x00002120


	//   ....[6]....
        /*01b4*/ 	.word	0x000021f0


	//----- nvinfo : EIATTR_MAX_THREADS
	.align		4
.L_8483:
        /*01b8*/ 	.byte	0x04, 0x05
        /*01ba*/ 	.short	(.L_8485 - .L_8484)
.L_8484:
        /*01bc*/ 	.word	0x00000080
        /*01c0*/ 	.word	0x00000001
        /*01c4*/ 	.word	0x00000001


	//----- nvinfo : EIATTR_CRS_STACK_SIZE
	.align		4
.L_8485:
        /*01c8*/ 	.byte	0x04, 0x1e
        /*01ca*/ 	.short	(.L_8487 - .L_8486)
.L_8486:
        /*01cc*/ 	.word	0x00000000


	//----- nvinfo : EIATTR_CBANK_PARAM_SIZE
	.align		4
.L_8487:
        /*01d0*/ 	.byte	0x03, 0x19
        /*01d2*/ 	.short	0x0048


	//----- nvinfo : EIATTR_PARAM_CBANK
	.align		4
        /*01d4*/ 	.byte	0x04, 0x0a
        /*01d6*/ 	.short	(.L_8489 - .L_8488)
	.align		4
.L_8488:
        /*01d8*/ 	.word	index@(.nv.constant0._ZN4vllm3moe10topkGatingILi12ELi384ELi4ELi4ELi32El6__halfLNS0_11ScoringFuncE0EEEvPKT5_PKbPfiPT4_PiiiibPKf)
        /*01dc*/ 	.short	0x0380
        /*01de*/ 	.short	0x0048


	//----- nvinfo : EIATTR_SW_WAR
	.align		4
.L_8489:
        /*01e0*/ 	.byte	0x04, 0x36
        /*01e2*/ 	.short	(.L_8491 - .L_8490)
.L_8490:
        /*01e4*/ 	.word	0x00000008
.L_8491:


//--------------------- .nv.info._ZN4vllm3moe10topkGatingILi10ELi320ELi4ELi4ELi32El6__halfLNS0_11ScoringFuncE0EEEvPKT5_PKbPfiPT4_PiiiibPKf --------------------------
	.section	.nv.info._ZN4vllm3moe10topkGatingILi10ELi320ELi4ELi4ELi32El6__halfLNS0_11ScoringFuncE0EEEvPKT5_PKbPfiPT4_PiiiibPKf,"",@"SHT_CUDA_INFO"
	.sectionflags	@""
	.align	4


	//----- nvinfo : EIATTR_CUDA_API_VERSION
	.align		4
        /*0000*/ 	.byte	0x04, 0x37
        /*0002*/ 	.short	(.L_8493 - .L_8492)
.L_8492:
        /*0004*/ 	.word	0x00000082


	//----- nvinfo : EIATTR_KPARAM_INFO
	.align		4
.L_8493:
        /*0008*/ 	.byte	0x04, 0x17
        /*000a*/ 	.short	(.L_8495 - .L_8494)
.L_8494:
        /*000c*/ 	.word	0x00000000
        /*0010*/ 	.short	0x000a
        /*0012*/ 	.short	0x0040
        /*0014*/ 	.byte	0x00, 0xf5, 0x21, 0x00


	//----- nvinfo : EIATTR_KPARAM_INFO
	.align		4
.L_8495:
        /*0018*/ 	.byte	0x04, 0x17
        /*001a*/ 	.short	(.L_8497 - .L_8496)
.L_8496:
        /*001c*/ 	.word	0x00000000
        /*0020*/ 	.short	0x0009
        /*0022*/ 	.short	0x003c
        /*0024*/ 	.byte	0x00, 0xf0, 0x05, 0x00


	//----- nvinfo : EIATTR_KPARAM_INFO
	.align		4
.L_8497:
        /*0028*/ 	.byte	0x04, 0x17
        /*002a*/ 	.short	(.L_8499 - .L_8498)
.L_8498:
        /*002c*/ 	.word	0x00000000
        /*0030*/ 	.short	0x0008
        /*0032*/ 	.short	0x0038
        /*0034*/ 	.byte	0x00, 0xf0, 0x11, 0x00


	//----- nvinfo : EIATTR_KPARAM_INFO
	.align		4
.L_8499:
        /*0038*/ 	.byte	0x04, 0x17
        /*003a*/ 	.short	(.L_8501 - .L_8500)
.L_8500:
        /*003c*/ 	.word	0x00000000
        /*0040*/ 	.short	0x0007
        /*0042*/ 	.short	0x0034
        /*0044*/ 	.byte	0x00, 0xf0, 0x11, 0x00


	//----- nvinfo : EIATTR_KPARAM_INFO
	.align		4
.L_8501:
        /*0048*/ 	.byte	0x04, 0x17
        /*004a*/ 	.short	(.L_8503 - .L_8502)
.L_8502:
        /*004c*/ 	.word	0x00000000
        /*0050*/ 	.short	0x0006
        /*0052*/ 	.short	0x0030
        /*0054*/ 	.byte	0x00, 0xf0, 0x11, 0x00


	//----- nvinfo : EIATTR_KPARAM_INFO
	.align		4
.L_8503:
        /*0058*/ 	.byte	0x04, 0x17
        /*005a*/ 	.short	(.L_8505 - .L_8504)
.L_8504:
        /*005c*/ 	.word	0x00000000
        /*0060*/ 	.short	0x0005
        /*0062*/ 	.short	0x0028
        /*0064*/ 	.byte	0x00, 0xf5, 0x21, 0x00


	//----- nvinfo : EIATTR_KPARAM_INFO
	.align		4
.L_8505:
        /*0068*/ 	.byte	0x04, 0x17
        /*006a*/ 	.short	(.L_8507 - .L_8506)
.L_8506:
        /*006c*/ 	.word	0x00000000
        /*0070*/ 	.short	0x0004
        /*0072*/ 	.short	0x0020
        /*0074*/ 	.byte	0x00, 0xf5, 0x21, 0x00


	//----- nvinfo : EIATTR_KPARAM_INFO
	.align		4
.L_8507:
        /*0078*/ 	.byte	0x04, 0x17
        /*007a*/ 	.short	(.L_8509 - .L_8508)
.L_8508:
        /*007c*/ 	.word	0x00000000
        /*0080*/ 	.short	0x0003
        /*0082*/ 	.short	0x0018
        /*0084*/ 	.byte	0x00, 0xf0, 0x11, 0x00


	//----- nvinfo : EIATTR_KPARAM_INFO
	.align		4
.L_8509:
        /*0088*/ 	.byte	0x04, 0x17
        /*008a*/ 	.short	(.L_8511 - .L_8510)
.L_8510:
        /*008c*/ 	.word	0x00000000
        /*0090*/ 	.short	0x0002
        /*0092*/ 	.short	0x0010
        /*0094*/ 	.byte	0x00, 0xf5, 0x21, 0x00


	//----- nvinfo : EIATTR_KPARAM_INFO
	.align		4
.L_8511:
        /*0098*/ 	.byte	0x04, 0x17
        /*009a*/ 	.short	(.L_8513 - .L_8512)
.L_8512:
        /*009c*/ 	.word	0x00000000
        /*00a0*/ 	.short	0x0001
        /*00a2*/ 	.short	0x0008
        /*00a4*/ 	.byte	0x00, 0xf5, 0x21, 0x00


	//----- nvinfo : EIATTR_KPARAM_INFO
	.align		4
.L_8513:
        /*00a8*/ 	.byte	0x04, 0x17
        /*00aa*/ 	.short	(.L_8515 - .L_8514)
.L_8514:
        /*00ac*/ 	.word	0x00000000
        /*00b0*/ 	.short	0x0000
        /*00b2*/ 	.short	0x0000
        /*00b4*/ 	.byte	0x00, 0xf5, 0x21, 0x00


	//----- nvinfo : EIATTR_SPARSE_MMA_MASK
	.align		4
.L_8515:
        /*00b8*/ 	.byte	0x03, 0x50
        /*00ba*/ 	.short	0x0000


	//----- nvinfo : EIATTR_MAXREG_COUNT
	.align		4
        /*00bc*/ 	.byte	0x03, 0x1b
        /*00be*/ 	.short	0x00ff


	//----- nvinfo : EIATTR_MERCURY_ISA_VERSION
	.align		4
        /*00c0*/ 	.byte	0x03, 0x5f
        /*00c2*/ 	.short	0x0101


	//----- nvinfo : EIATTR_COOP_GROUP_MASK_REGIDS
	.align		4
        /*00c4*/ 	.byte	0x04, 0x29
        /*00c6*/ 	.short	(.L_8517 - .L_8516)


	//   ....[0]....
.L_8516:
        /*00c8*/ 	.word	0xffffffff


	//   ....[1]....
        /*00cc*/ 	.word	0xffffffff


	//   ....[2]....
        /*00d0*/ 	.word	0xffffffff


	//   ....[3]....
        /*00d4*/ 	.word	0xffffffff


	//   ....[4]....
        /*00d8*/ 	.word	0xffffffff


	//   ....[5]....
        /*00dc*/ 	.word	0xffffffff


	//   ....[6]....
        /*00e0*/ 	.word	0xffffffff


	//   ....[7]....
        /*00e4*/ 	.word	0xffffffff


	//   ....[8]....
        /*00e8*/ 	.word	0xffffffff


	//   ....[9]....
        /*00ec*/ 	.word	0xffffffff


	//   ....[10]....
        /*00f0*/ 	.word	0xffffffff


	//   ....[11]....
        /*00f4*/ 	.word	0xffffffff


	//   ....[12]....
        /*00f8*/ 	.word	0xffffffff


	//   ....[13]....
        /*00fc*/ 	.word	0xffffffff


	//   ....[14]....
        /*0100*/ 	.word	0xffffffff


	//   ....[15]....
        /*0104*/ 	.word	0xffffffff


	//   ....[16]....
        /*0108*/ 	.word	0xffffffff


	//   ....[17]....
        /*010c*/ 	.word	0xffffffff


	//   ....[18]....
        /*0110*/ 	.word	0xffffffff


	//   ....[19]....
        /*0114*/ 	.word	0xffffffff


	//   ....[20]....
        /*0118*/ 	.word	0xffffffff


	//   ....[21]....
        /*011c*/ 	.word	0xffffffff


	//   ....[22]....
        /*0120*/ 	.word	0xffffffff


	//   ....[23]....
        /*0124*/ 	.word	0xffffffff


	//   ....[24]....
        /*0128*/ 	.word	0xffffffff


	//----- nvinfo : EIATTR_COOP_GROUP_INSTR_OFFSETS
	.align		4
.L_8517:
        /*012c*/ 	.byte	0x04, 0x28
        /*012e*/ 	.short	(.L_8519 - .L_8518)


	//   ....[0]....
.L_8518:
        /*0130*/ 	.word	0x00000290


	//   ....[1]....
        /*0134*/ 	.word	0x000002b0


	//   ....[2]....
        /*0138*/ 	.word	0x000002e0


	//   ....[3]....
        /*013c*/ 	.word	0x00000360


	//   ....[4]....
        /*0140*/ 	.word	0x00000380


	//   ....[5]....
        /*0144*/ 	.word	0x00000620


	//   ....[6]....
        /*0148*/ 	.word	0x00000640


	//   ....[7]....
        /*014c*/ 	.word	0x00000660


	//   ....[8]....
        /*0150*/ 	.word	0x00000680


	//   ....[9]....
        /*0154*/ 	.word	0x000006a0


	//   ....[10]....
        /*0158*/ 	.word	0x00000df0


	//   ....[11]....
        /*015c*/ 	.word	0x00000e20


	//   ....[12]....
        /*0160*/ 	.word	0x00000e90


	//   ....[13]....
        /*0164*/ 	.word	0x00000ea0


	//   ....[14]....
        /*0168*/ 	.word	0x00000fc0


	//   ....[15]....
        /*016c*/ 	.word	0x00000fe0


	//   ....[16]....
        /*0170*/ 	.word	0x00001010


	//   ....[17]....
        /*0174*/ 	.word	0x00001070


	//   ....[18]....
        /*0178*/ 	.word	0x000010b0


	//   ....[19]....
        /*017c*/ 	.word	0x000010c0


	//   ....[20]....
        /*0180*/ 	.word	0x000010e0


	//   ....[21]....
        /*0184*/ 	.word	0x00001140


	//   ....[22]....
        /*0188*/ 	.word	0x00001170


	//   ....[23]....
        /*018c*/ 	.word	0x00001180


	//   ....[24]....
        /*0190*/ 	.word	0x000011b0


	//----- nvinfo : EIATTR_VRC_CTA_INIT_COUNT
	.align		4
.L_8519:
        /*0194*/ 	.byte	0x02, 0x4a
	.zero		1
	.zero		1


	//----- nvinfo : EIATTR_EXIT_INSTR_OFFSETS
	.align		4
        /*0198*/ 	.byte	0x04, 0x1c
        /*019a*/ 	.short	(.L_8521 - .L_8520)


	//   ....[0]....
.L_8520:
        /*019c*/ 	.word	0x00000080


	//   ....[1]....
        /*01a0*/ 	.word	0x000016c0


	//   ....[2]....
        /*01a4*/ 	.word	0x000016e0


	//   ....[3]....
        /*01a8*/ 	.word	0x00001b50


	//   ....[4]....
        /*01ac*/ 	.word	0x00001d70


	//   ....[5]....
        /*01b0*/ 	.word	0x00001ed0


	//   ....[6]....
        /*01b4*/ 	.word	0x00001fa0


	//----- nvinfo : EIATTR_MAX_THREADS
	.align		4
.L_8521:
        /*01b8*/ 	.byte	0x04, 0x05
        /*01ba*/ 	.short	(.L_8523 - .L_8522)
.L_8522:
        /*01bc*/ 	.word	0x00000080
        /*01c0*/ 	.word	0x00000001
        /*01c4*/ 	.word	0x00000001


	//----- nvinfo : EIATTR_CRS_STACK_SIZE
	.align		4
.L_8523:
        /*01c8*/ 	.byte	0x04, 0x1e
        /*01ca*/ 	.short	(.L_8525 - .L_8524)
.L_8524:
        /*01cc*/ 	.word	0x00000000


	//----- nvinfo : EIATTR_CBANK_PARAM_SIZE
	.align		4
.L_8525:
        /*01d0*/ 	.byte	0x03, 0x19
        /*01d2*/ 	.short	0x0048


	//----- nvinfo : EIATTR_PARAM_CBANK
	.align		4
        /*01d4*/ 	.byte	0x04, 0x0a
        /*01d6*/ 	.short	(.L_8527 - .L_8526)
	.align		4
.L_8526:
        /*01d8*/ 	.word	index@(.nv.constant0._ZN4vllm3moe10topkGatingILi10ELi320ELi4ELi4ELi32El6__halfLNS0_11ScoringFuncE0EEEvPKT5_PKbPfiPT4_PiiiibPKf)
        /*01dc*/ 	.short	0x0380
        /*01de*/ 	.short	0x0048


	//----- nvinfo : EIATTR_SW_WAR
	.align		4
.L_8527:
        /*01e0*/ 	.byte	0x04, 0x36
        /*01e2*/ 	.short	(.L_8529 - .L_8528)
.L_8528:
        /*01e4*/ 	.word	0x00000008
.L_8529:


//--------------------- .nv.info._ZN4vllm3moe10topkGatingILi6ELi192ELi4ELi4ELi32El6__halfLNS0_11ScoringFuncE0EEEvPKT5_PKbPfiPT4_PiiiibPKf --------------------------
	.section	.nv.info._ZN4vllm3moe10topkGatingILi6ELi192ELi4ELi4ELi32El6__halfLNS0_11ScoringFuncE0EEEvPKT5_PKbPfiPT4_PiiiibPKf,"",@"SHT_CUDA_INFO"
	.sectionflags	@""
	.align	4


	//----- nvinfo : EIATTR_CUDA_API_VERSION
	.align		4
        /*0000*/ 	.byte	0x04, 0x37
        /*0002*/ 	.short	(.L_8531 - .L_8530)
.L_8530:
        /*0004*/ 	.word	0x00000082


	//----- nvinfo : EIATTR_KPARAM_INFO
	.align		4
.L_8531:
        /*0008*/ 	.byte	0x04, 0x17
        /*000a*/ 	.short	(.L_8533 - .L_8532)
.L_8532:
        /*000c*/ 	.word	0x00000000
        /*0010*/ 	.short	0x000a
        /*0012*/ 	.short	0x0040
        /*0014*/ 	.byte	0x00, 0xf5, 0x21, 0x00


	//----- nvinfo : EIATTR_KPARAM_INFO
	.align		4
.L_8533:
        /*0018*/ 	.byte	0x04, 0x17
        /*001a*/ 	.short	(.L_8535 - .L_8534)
.L_8534:
        /*001c*/ 	.word	0x00000000
        /*0020*/ 	.short	0x0009
        /*0022*/ 	.short	0x003c
        /*0024*/ 	.byte	0x00, 0xf0, 0x05, 0x00


	//----- nvinfo : EIATTR_KPARAM_INFO
	.align		4
.L_8535:
        /*0028*/ 	.byte	0x04, 0x17
        /*002a*/ 	.short	(.L_8537 - .L_8536)
.L_8536:
        /*002c*/ 	.word	0x00000000
        /*0030*/ 	.short	0x0008
        /*0032*/ 	.short	0x0038
        /*0034*/ 	.byte	0x00, 0xf0, 0x11, 0x00


	//----- nvinfo : EIATTR_KPARAM_INFO
	.align		4
.L_8537:
        /*0038*/ 	.byte	0x04, 0x17
        /*003a*/ 	.short	(.L_8539 - .L_8538)
.L_8538:
        /*003c*/ 	.word	0x00000000
        /*0040*/ 	.short	0x0007
        /*0042*/ 	.short	0x0034
        /*0044*/ 	.byte	0x00, 0xf0, 0x11, 0x00


	//----- nvinfo : EIATTR_KPARAM_INFO
	.align		4
.L_8539:
        /*0048*/ 	.byte	0x04, 0x17
        /*004a*/ 	.short	(.L_8541 - .L_8540)
.L_8540:
        /*004c*/ 	.word	0x00000000
        /*0050*/ 	.short	0x0006
        /*0052*/ 	.short	0x0030
        /*0054*/ 	.byte	0x00, 0xf0, 0x11, 0x00


	//----- nvinfo : EIATTR_KPARAM_INFO
	.align		4
.L_8541:
        /*0058*/ 	.byte	0x04, 0x17
        /*005a*/ 	.short	(.L_8543 - .L_8542)
.L_8542:
        /*005c*/ 	.word	0x00000000
        /*0060*/ 	.short	0x0005
        /*0062*/ 	.short	0x0028
        /*0064*/ 	.byte	0x00, 0xf5, 0x21, 0x00


	//----- nvinfo : EIATTR_KPARAM_INFO
	.align		4
.L_8543:
        /*0068*/ 	.byte	0x04, 0x17
        /*006a*/ 	.short	(.L_8545 - .L_8544)
.L_8544:
        /*006c*/ 	.word	0x00000000
        /*0070*/ 	.short	0x0004
        /*0072*/ 	.short	0x0020
        /*0074*/ 	.byte	0x00, 0xf5, 0x21, 0x00


	//----- nvinfo : EIATTR_KPARAM_INFO
	.align		4
.L_8545:
        /*0078*/ 	.byte	0x04, 0x17
        /*007a*/ 	.short	(.L_8547 - .L_8546)
.L_8546:
        /*007c*/ 	.word	0x00000000
        /*0080*/ 	.short	0x0003
        /*0082*/ 	.short	0x0018
        /*0084*/ 	.byte	0x00, 0xf0, 0x11, 0x00


	//----- nvinfo : EIATTR_KPARAM_INFO
	.align		4
.L_8547:
        /*0088*/ 	.byte	0x04, 0x17
        /*008a*/ 	.short	(.L_8549 - .L_8548)
.L_8548:
        /*008c*/ 	.word	0x00000000
        /*0090*/ 	.short	0x0002
        /*0092*/ 	.short	0x0010
        /*0094*/ 	.byte	0x00, 0xf5, 0x21, 0x00


	//----- nvinfo : EIATTR_KPARAM_INFO
	.align		4
.L_8549:
        /*0098*/ 	.byte	0x04, 0x17
        /*009a*/ 	.short	(.L_8551 - .L_8550)
.L_8550:
        /*009c*/ 	.word	0x00000000
        /*00a0*/ 	.short	0x0001
        /*00a2*/ 	.short	0x0008
        /*00a4*/ 	.byte	0x00, 0xf5, 0x21, 0x00


	//----- nvinfo : EIATTR_KPARAM_INFO
	.align		4
.L_8551:
        /*00a8*/ 	.byte	0x04, 0x17
        /*00aa*/ 	.short	(.L_8553 - .L_8552)
.L_8552:
        /*00ac*/ 	.word	0x00000000
        /*00b0*/ 	.short	0x0000
        /*00b2*/ 	.short	0x0000
        /*00b4*/ 	.byte	0x00, 0xf5, 0x21, 0x00


	//----- nvinfo : EIATTR_SPARSE_MMA_MASK
	.align		4
.L_8553:
        /*00b8*/ 	.byte	0x03, 0x50
        /*00ba*/ 	.short	0x0000


	//----- nvinfo : EIATTR_MAXREG_COUNT
	.align		4
        /*00bc*/ 	.byte	0x03, 0x1b
        /*00be*/ 	.short	0x00ff


	//----- nvinfo : EIATTR_MERCURY_ISA_VERSION
	.align		4
        /*00c0*/ 	.byte	0x03, 0x5f
        /*00c2*/ 	.short	0x0101


	//----- nvinfo : EIATTR_COOP_GROUP_MASK_REGIDS
	.align		4
        /*00c4*/ 	.byte	0x04, 0x29
        /*00c6*/ 	.short	(.L_8555 - .L_8554)


	//   ....[0]....
.L_8554:
        /*00c8*/ 	.word	0xffffffff


	//   ....[1]....
        /*00cc*/ 	.word	0xffffffff


	//   ....[2]....
        /*00d0*/ 	.word	0xffffffff


	//   ....[3]....
        /*00d4*/ 	.word	0xffffffff


	//   ....[4]....
        /*00d8*/ 	.word	0xffffffff


	//   ....[5]....
        /*00dc*/ 	.word	0xffffffff


	//   ....[6]....
        /*00e0*/ 	.word	0xffffffff


	//   ....[7]....
        /*00e4*/ 	.word	0xffffffff


	//   ....[8]....
        /*00e8*/ 	.word	0xffffffff


	//   ....[9]....
        /*00ec*/ 	.word	0xffffffff


	//   ....[10]....
        /*00f0*/ 	.word	0xffffffff


	//   ....[11]....
        /*00f4*/ 	.word	0xffffffff


	//   ....[12]....
        /*00f8*/ 	.word	0xffffffff


	//   ....[13]....
        /*00fc*/ 	.word	0xffffffff


	//   ....[14]....
        /*0100*/ 	.word	0xffffffff


	//   ....[15]....
        /*0104*/ 	.word	0xffffffff


	//   ....[16]....
        /*0108*/ 	.word	0xffffffff


	//   ....[17]....
        /*010c*/ 	.word	0xffffffff


	//   ....[18]....
        /*0110*/ 	.word	0xffffffff


	//   ....[19]....
        /*0114*/ 	.word	0xffffffff


	//   ....[20]....
        /*0118*/ 	.word	0xffffffff


	//   ....[21]....
        /*011c*/ 	.word	0xffffffff


	//   ....[22]....
        /*0120*/ 	.word	0xffffffff


	//   ....[23]....
        /*0124*/ 	.word	0xffffffff


	//   ....[24]....
        /*0128*/ 	.word	0xffffffff


	//----- nvinfo : EIATTR_COOP_GROUP_INSTR_OFFSETS
	.align		4
.L_8555:
        /*012c*/ 	.byte	0x04, 0x28
        /*012e*/ 	.short	(.L_8557 - .L_8556)


	//   ....[0]....
.L_8556:
        /*0130*/ 	.word	0x00000280


	//   ....[1]....
        /*0134*/ 	.word	0x000002b0


	//   ....[2]....
        /*0138*/ 	.word	0x000002d0


	//   ....[3]....
        /*013c*/ 	.word	0x00000360


	//   ....[4]....
        /*0140*/ 	.word	0x00000380


	//   ....[5]....
        /*0144*/ 	.word	0x00000520


	//   ....[6]....
        /*0148*/ 	.word	0x00000540


	//   ....[7]....
        /*014c*/ 	.word	0x00000560


	//   ....[8]....
        /*0150*/ 	.word	0x00000580


	//   ....[9]....
        /*0154*/ 	.word	0x000005a0


	//   ....[10]....
        /*0158*/ 	.word	0x000009b0


	//   ....[11]....
        /*015c*/ 	.word	0x000009f0


	//   ....[12]....
        /*0160*/ 	.word	0x00000a70


	//   ....[13]....
        /*0164*/ 	.word	0x00000a90


	//   ....[14]....
        /*0168*/ 	.word	0x00000ae0


	//   ....[15]....
        /*016c*/ 	.word	0x00000b50


	//   ....[16]....
        /*0170*/ 	.word	0x00000b70


	//   ....[17]....
        /*0174*/ 	.word	0x00000b80


	//   ....[18]....
        /*0178*/ 	.word	0x00000bc0


	//   ....[19]....
        /*017c*/ 	.word	0x00000c20


	//   ....[20]....
        /*0180*/ 	.word	0x00000c40


	//   ....[21]....
        /*0184*/ 	.word	0x00000c50


	//   ....[22]....
        /*0188*/ 	.word	0x00000cc0


	//   ....[23]....
        /*018c*/ 	.word	0x00000ce0


	//   ....[24]....
        /*0190*/ 	.word	0x00000cf0


	//----- nvinfo : EIATTR_VRC_CTA_INIT_COUNT
	.align		4
.L_8557:
        /*0194*/ 	.byte	0x02, 0x4a
	.zero		1
	.zero		1


	//----- nvinfo : EIATTR_EXIT_INSTR_OFFSETS
	.align		4
        /*0198*/ 	.byte	0x04, 0x1c
        /*019a*/ 	.short	(.L_8559 - .L_8558)


	//   ....[0]....
.L_8558:
        /*019c*/ 	.word	0x00000080


	//   ....[1]....
        /*01a0*/ 	.word	0x00001180


	//   ....[2]....
        /*01a4*/ 	.word	0x000011a0


	//   ....[3]....
        /*01a8*/ 	.word	0x00001610


	//   ....[4]....
        /*01ac*/ 	.word	0x00001830


	//   ....[5]....
        /*01b0*/ 	.word	0x00001990


	//   ....[6]....
        /*01b4*/ 	.word	0x00001a60


	//----- nvinfo : EIATTR_MAX_THREADS
	.align		4
.L_8559:
        /*01b8*/ 	.byte	0x04, 0x05
        /*01ba*/ 	.short	(.L_8561 - .L_8560)
.L_8560:
        /*01bc*/ 	.word	0x00000080
        /*01c0*/ 	.word	0x00000001
        /*01c4*/ 	.word	0x00000001


	//----- nvinfo : EIATTR_CRS_STACK_SIZE
	.align		4
.L_8561:
        /*01c8*/ 	.byte	0x04, 0x1e
        /*01ca*/ 	.short	(.L_8563 - .L_8562)
.L_8562:
        /*01cc*/ 	.word	0x00000000


	//----- nvinfo : EIATTR_CBANK_PARAM_SIZE
	.align		4
.L_8563:
        /*01d0*/ 	.byte	0x03, 0x19
        /*01d2*/ 	.short	0x0048


	//----- nvinfo : EIATTR_PARAM_CBANK
	.align		4
        /*01d4*/ 	.byte	0x04, 0x0a
        /*01d6*/ 	.short	(.L_8565 - .L_8564)
	.align		4
.L_8564:
        /*01d8*/ 	.word	index@(.nv.constant0._ZN4vllm3moe10topkGatingILi6ELi192ELi4ELi4ELi32El6__halfLNS0_11ScoringFuncE0EEEvPKT5_PKbPfiPT4_PiiiibPKf)
        /*01dc*/ 	.short	0x0380
        /*01de*/ 	.short	0x0048


	//----- nvinfo : EIATTR_SW_WAR
	.align		4
.L_8565:
        /*01e0*/ 	.byte	0x04, 0x36
        /*01e2*/ 	.short	(.L_8567 - .L_8566)
.L_8566:
        /*01e4*/ 	.word	0x00000008
.L_8567:


//--------------------- .nv.info._ZN4vllm3moe10topkGatingILi16ELi512ELi4ELi16ELi32El6__halfLNS0_11ScoringFuncE0EEEvPKT5_PKbPfiPT4_PiiiibPKf --------------------------
	.section	.nv.info._ZN4vllm3moe10topkGatingILi16ELi512ELi4ELi16ELi32El6__halfLNS0_11ScoringFuncE0EEEvPKT5_PKbPfiPT4_PiiiibPKf,"",@"SHT_CUDA_INFO"
	.sectionflags	@""
	.align	4


	//----- nvinfo : EIATTR_CUDA_API_VERSION
	.align		4
        /*0000*/ 	.byte	0x04, 0x37
        /*0002*/ 	.short	(.L_8569 - .L_8568)
.L_8568:
        /*0004*/ 	.word	0x00000082


	//----- nvinfo : EIATTR_KPARAM_INFO
	.align		4
.L_8569:
        /*0008*/ 	.byte	0x04, 0x17
        /*000a*/ 	.short	(.L_8571 - .L_8570)
.L_8570:
        /*000c*/ 	.word	0x00000000
        /*0010*/ 	.short	0x000a
        /*0012*/ 	.short	0x0040
        /*0014*/ 	.byte	0x00, 0xf5, 0x21, 0x00


	//----- nvinfo : EIATTR_KPARAM_INFO
	.align		4
.L_8571:
        /*0018*/ 	.byte	0x04, 0x17
        /*001a*/ 	.short	(.L_8573 - .L_8572)
.L_8572:
        /*001c*/ 	.word	0x00000000
        /*0020*/ 	.short	0x0009
        /*0022*/ 	.short	0x003c
        /*0024*/ 	.byte	0x00, 0xf0, 0x05, 0x00


	//----- nvinfo : EIATTR_KPARAM_INFO
	.align		4
.L_8573:
        /*0028*/ 	.byte	0x04, 0x17
        /*002a*/ 	.short	(.L_8575 - .L_8574)
.L_8574:
        /*002c*/ 	.word	0x00000000
        /*0030*/ 	.short	0x0008
        /*0032*/ 	.short	0x0038
        /*0034*/ 	.byte	0x00, 0xf0, 0x11, 0x00


	//----- nvinfo : EIATTR_KPARAM_INFO
	.align		4
.L_8575:
        /*0038*/ 	.byte	0x04, 0x17
        /*003a*/ 	.short	(.L_8577 - .L_8576)
.L_8576:
        /*003c*/ 	.word	0x00000000
        /*0040*/ 	.short	0x0007
        /*0042*/ 	.short	0x0034
        /*0044*/ 	.byte	0x00, 0xf0, 0x11, 0x00


	//----- nvinfo : EIATTR_KPARAM_INFO
	.align		4
.L_8577:
        /*0048*/ 	.byte	0x04, 0x17
        /*004a*/ 	.short	(.L_8579 - .L_8578)
.L_8578:
        /*004c*/ 	.word	0x00000000
        /*0050*/ 	.short	0x0006
        /*0052*/ 	.short	0x0030
        /*0054*/ 	.byte	0x00, 0xf0, 0x11, 0x00


	//----- nvinfo : EIATTR_KPARAM_INFO
	.align		4
.L_8579:
        /*0058*/ 	.byte	0x04, 0x17
        /*005a*/ 	.short	(.L_8581 - .L_8580)
.L_8580:
        /*005c*/ 	.word	0x00000000
        /*0060*/ 	.short	0x0005
        /*0062*/ 	.short	0x0028
        /*0064*/ 	.byte	0x00, 0xf5, 0x21, 0x00


	//----- nvinfo : EIATTR_KPARAM_INFO
	.align		4
.L_8581:
        /*0068*/ 	.byte	0x04, 0x17
        /*006a*/ 	.short	(.L_8583 - .L_8582)
.L_8582:
        /*006c*/ 	.word	0x00000000
        /*0070*/ 	.short	0x0004
        /*0072*/ 	.short	0x0020
        /*0074*/ 	.byte	0x00, 0xf5, 0x21, 0x00


	//----- nvinfo : EIATTR_KPARAM_INFO
	.align		4
.L_8583:
        /*0078*/ 	.byte	0x04, 0x17
        /*007a*/ 	.short	(.L_8585 - .L_8584)
.L_8584:
        /*007c*/ 	.word	0x00000000
        /*0080*/ 	.short	0x0003
        /*0082*/ 	.short	0x0018
        /*0084*/ 	.byte	0x00, 0xf0, 0x11, 0x00


	//----- nvinfo : EIATTR_KPARAM_INFO
	.align		4
.L_8585:
        /*0088*/ 	.byte	0x04, 0x17
        /*008a*/ 	.short	(.L_8587 - .L_8586)
.L_8586:
        /*008c*/ 	.word	0x00000000
        /*0090*/ 	.short	0x0002
        /*0092*/ 	.short	0x0010
        /*0094*/ 	.byte	0x00, 0xf5, 0x21, 0x00


	//----- nvinfo : EIATTR_KPARAM_INFO
	.align		4
.L_8587:
        /*0098*/ 	.byte	0x04, 0x17
        /*009a*/ 	.short	(.L_8589 - .L_8588)
.L_8588:
        /*009c*/ 	.word	0x00000000
        /*00a0*/ 	.short	0x0001
        /*00a2*/ 	.short	0x0008
        /*00a4*/ 	.byte	0x00, 0xf5, 0x21, 0x00


	//----- nvinfo : EIATTR_KPARAM_INFO
	.align		4
.L_8589:
        /*00a8*/ 	.byte	0x04, 0x17
        /*00aa*/ 	.short	(.L_8591 - .L_8590)
.L_8590:
        /*00ac*/ 	.word	0x00000000
        /*00b0*/ 	.short	0x0000
        /*00b2*/ 	.short	0x0000
        /*00b4*/ 	.byte	0x00, 0xf5, 0x21, 0x00


	//----- nvinfo : EIATTR_SPARSE_MMA_MASK
	.align		4
.L_8591:
        /*00b8*/ 	.byte	0x03, 0x50
        /*00ba*/ 	.short	0x0000


	//----- nvinfo : EIATTR_MAXREG_COUNT
	.align		4
        /*00bc*/ 	.byte	0x03, 0x1b
        /*00be*/ 	.short	0x00ff


	//----- nvinfo : EIATTR_MERCURY_ISA_VERSION
	.align		4
        /*00c0*/ 	.byte	0x03, 0x5f
        /*00c2*/ 	.short	0x0101


	//----- nvinfo : EIATTR_COOP_GROUP_MASK_REGIDS
	.align		4
        /*00c4*/ 	.byte	0x04, 0x29
        /*00c6*/ 	.short	(.L_8593 - .L_8592)


	//   ....[0]....
.L_8592:
        /*00c8*/ 	.word	0xffffffff


	//   ....[1]....
        /*00cc*/ 	.word	0xffffffff


	//   ....[2]....
        /*00d0*/ 	.word	0xffffffff


	//   ....[3]....
        /*00d4*/ 	.word	0xffffffff


	//   ....[4]....
        /*00d8*/ 	.word	0xffffffff


	//   ....[5]....
        /*00dc*/ 	.word	0xffffffff


	//   ....[6]....
        /*00e0*/ 	.word	0xffffffff


	//   ....[7]....
        /*00e4*/ 	.word	0xffffffff


	//   ....[8]....
        /*00e8*/ 	.word	0xffffffff


	//   ....[9]....
        /*00ec*/ 	.word	0xffffffff


	//   ....[10]....
        /*00f0*/ 	.word	0xffffffff


	//   ....[11]....
        /*00f4*/ 	.word	0xffffffff


	//   ....[12]....
        /*00f8*/ 	.word	0xffffffff


	//   ....[13]....
        /*00fc*/ 	.word	0xffffffff


	//   ....[14]....
        /*0100*/ 	.word	0xffffffff


	//   ....[15]....
        /*0104*/ 	.word	0xffffffff


	//   ....[16]....
        /*0108*/ 	.word	0xffffffff


	//   ....[17]....
        /*010c*/ 	.word	0xffffffff


	//   ....[18]....
        /*0110*/ 	.word	0xffffffff


	//   ....[19]....
        /*0114*/ 	.word	0xffffffff


	//   ....[20]....
        /*0118*/ 	.word	0xffffffff


	//   ....[21]....
        /*011c*/ 	.word	0xffffffff


	//   ....[22]....
        /*0120*/ 	.word	0xffffffff


	//   ....[23]....
        /*0124*/ 	.word	0xffffffff


	//   ....[24]....
        /*0128*/ 	.word	0xffffffff


	//----- nvinfo : EIATTR_COOP_GROUP_INSTR_OFFSETS
	.align		4
.L_8593:
        /*012c*/ 	.byte	0x04, 0x28
        /*012e*/ 	.short	(.L_8595 - .L_8594)


	//   ....[0]....
.L_8594:
        /*0130*/ 	.word	0x00000300


	//   ....[1]....
        /*0134*/ 	.word	0x00000320


	//   ....[2]....
        /*0138*/ 	.word	0x00000340


	//   ....[3]....
        /*013c*/ 	.word	0x00000380


	//   ....[4]....
        /*0140*/ 	.word	0x000003d0


	//   ....[5]....
        /*0144*/ 	.word	0x000007f0


	//   ....[6]....
        /*0148*/ 	.word	0x00000810


	//   ....[7]....
        /*014c*/ 	.word	0x00000830


	//   ....[8]....
        /*0150*/ 	.word	0x00000850


	//   ....[9]....
        /*0154*/ 	.word	0x00000870


	//   ....[10]....
        /*0158*/ 	.word	0x00001340


	//   ....[11]....
        /*015c*/ 	.word	0x00001380


	//   ....[12]....
        /*0160*/ 	.word	0x00001440


	//   ....[13]....
        /*0164*/ 	.word	0x000014c0


	//   ....[14]....
        /*0168*/ 	.word	0x000015e0


	//   ....[15]....
        /*016c*/ 	.word	0x000015f0


	//   ....[16]....
        /*0170*/ 	.word	0x00001600


	//   ....[17]....
        /*0174*/ 	.word	0x00001640


	//   ....[18]....
        /*0178*/ 	.word	0x000016a0


	//   ....[19]....
        /*017c*/ 	.word	0x000016c0


	//   ....[20]....
        /*0180*/ 	.word	0x000016d0


	//   ....[21]....
        /*0184*/ 	.word	0x00001710


	//   ....[22]....
        /*0188*/ 	.word	0x00001760


	//   ....[23]....
        /*018c*/ 	.word	0x00001770


	//   ....[24]....
        /*0190*/ 	.word	0x000017a0


	//----- nvinfo : EIATTR_VRC_CTA_INIT_COUNT
	.align		4
.L_8595:
        /*0194*/ 	.byte	0x02, 0x4a
	.zero		1
	.zero		1


	//----- nvinfo : EIATTR_EXIT_INSTR_OFFSETS
	.align		4
        /*0198*/ 	.byte	0x04, 0x1c
        /*019a*/ 	.short	(.L_8597 - .L_8596)


	//   ....[0]....
.L_8596:
        /*019c*/ 	.word	0x00000080


	//   ....[1]....
        /*01a0*/ 	.word	0x00001d70


	//   ....[2]....
        /*01a4*/ 	.word	0x00001d90


	//   ....[3]....
        /*01a8*/ 	.word	0x00002200


	//   ....[4]....
        /*01ac*/ 	.word	0x00002420


	//   ....[5]....
        /*01b0*/ 	.word	0x00002580


	//   ....[6]....
        /*01b4*/ 	.word	0x00002650


	//----- nvinfo : EIATTR_MAX_THREADS
	.align		4
.L_8597:
        /*01b8*/ 	.byte	0x04, 0x05
        /*01ba*/ 	.short	(.L_8599 - .L_8598)
.L_8598:
        /*01bc*/ 	.word	0x00000080
        /*01c0*/ 	.word	0x00000001
        /*01c4*/ 	.word	0x00000001


	//----- nvinfo : EIATTR_CRS_STACK_SIZE
	.align		4
.L_8599:
        /*01c8*/ 	.byte	0x04, 0x1e
        /*01ca*/ 	.short	(.L_8601 - .L_8600)
.L_8600:
        /*01cc*/ 	.word	0x00000000


	//----- nvinfo : EIATTR_CBANK_PARAM_SIZE
	.align		4
.L_8601:
        /*01d0*/ 	.byte	0x03, 0x19
        /*01d2*/ 	.short	0x0048


	//----- nvinfo : EIATTR_PARAM_CBANK
	.align		4
        /*01d4*/ 	.byte	0x04, 0x0a
        /*01d6*/ 	.short	(.L_8603 - .L_8602)
	.align		4
.L_8602:
        /*01d8*/ 	.word	index@(.nv.constant0._ZN4vllm3moe10topkGatingILi16ELi512ELi4ELi16ELi32El6__halfLNS0_11ScoringFuncE0EEEvPKT5_PKbPfiPT4_PiiiibPKf)
        /*01dc*/ 	.short	0x0380
        /*01de*/ 	.short	0x0048


	//----- nvinfo : EIATTR_SW_WAR
	.align		4
.L_8603:
        /*01e0*/ 	.byte	0x04, 0x36
        /*01e2*/ 	.short	(.L_8605 - .L_8604)
.L_8604:
        /*01e4*/ 	.word	0x00000008
.L_8605:


//--------------------- .nv.info._ZN4vllm3moe10topkGatingILi8ELi256ELi4ELi16ELi32El6__halfLNS0_11ScoringFuncE0EEEvPKT5_PKbPfiPT4_PiiiibPKf --------------------------
	.section	.nv.info._ZN4vllm3moe10topkGatingILi8ELi256ELi4ELi16ELi32El6__halfLNS0_11ScoringFuncE0EEEvPKT5_PKbPfiPT4_PiiiibPKf,"",@"SHT_CUDA_INFO"
	.sectionflags	@""
	.align	4


	//----- nvinfo : EIATTR_CUDA_API_VERSION
	.align		4
        /*0000*/ 	.byte	0x04, 0x37
        /*0002*/ 	.short	(.L_8607 - .L_8606)
.L_8606:
        /*0004*/ 	.word	0x00000082


	//----- nvinfo : EIATTR_KPARAM_INFO
	.align		4
.L_8607:
        /*0008*/ 	.byte	0x04, 0x17
        /*000a*/ 	.short	(.L_8609 - .L_8608)
.L_8608:
        /*000c*/ 	.word	0x00000000
        /*0010*/ 	.short	0x000a
        /*0012*/ 	.short	0x0040
        /*0014*/ 	.byte	0x00, 0xf5, 0x21, 0x00


	//----- nvinfo : EIATTR_KPARAM_INFO
	.align		4
.L_8609:
        /*0018*/ 	.byte	0x04, 0x17
        /*001a*/ 	.short	(.L_8611 - .L_8610)
.L_8610:
        /*001c*/ 	.word	0x00000000
        /*0020*/ 	.short	0x0009
        /*0022*/ 	.short	0x003c
        /*0024*/ 	.byte	0x00, 0xf0, 0x05, 0x00


	//----- nvinfo : EIATTR_KPARAM_INFO
	.align		4
.L_8611:
        /*0028*/ 	.byte	0x04, 0x17
        /*002a*/ 	.short	(.L_8613 - .L_8612)
.L_8612:
        /*002c*/ 	.word	0x00000000
        /*0030*/ 	.short	0x0008
        /*0032*/ 	.short	0x0038
        /*0034*/ 	.byte	0x00, 0xf0, 0x11, 0x00


	//----- nvinfo : EIATTR_KPARAM_INFO
	.align		4
.L_8613:
        /*0038*/ 	.byte	0x04, 0x17
        /*003a*/ 	.short	(.L_8615 - .L_8614)
.L_8614:
        /*003c*/ 	.word	0x00000000
        /*0040*/ 	.short	0x0007
        /*0042*/ 	.short	0x0034
        /*0044*/ 	.byte	0x00, 0xf0, 0x11, 0x00


	//----- nvinfo : EIATTR_KPARAM_INFO
	.align		4
.L_8615:
        /*0048*/ 	.byte	0x04, 0x17
        /*004a*/ 	.short	(.L_8617 - .L_8616)
.L_8616:
        /*004c*/ 	.word	0x00000000
        /*0050*/ 	.short	0x0006
        /*0052*/ 	.short	0x0030
        /*0054*/ 	.byte	0x00, 0xf0, 0x11, 0x00


	//----- nvinfo : EIATTR_KPARAM_INFO
	.align		4
.L_8617:
        /*0058*/ 	.byte	0x04, 0x17
        /*005a*/ 	.short	(.L_8619 - .L_8618)
.L_8618:
        /*005c*/ 	.word	0x00000000
        /*0060*/ 	.short	0x0005
        /*0062*/ 	.short	0x0028
        /*0064*/ 	.byte	0x00, 0xf5, 0x21, 0x00


	//----- nvinfo : EIATTR_KPARAM_INFO
	.align		4
.L_8619:
        /*0068*/ 	.byte	0x04, 0x17
        /*006a*/ 	.short	(.L_8621 - .L_8620)
.L_8620:
        /*006c*/ 	.word	0x00000000
        /*0070*/ 	.short	0x0004
        /*0072*/ 	.short	0x0020
        /*0074*/ 	.byte	0x00, 0xf5, 0x21, 0x00


	//----- nvinfo : EIATTR_KPARAM_INFO
	.align		4
.L_8621:
        /*0078*/ 	.byte	0x04, 0x17
        /*007a*/ 	.short	(.L_8623 - .L_8622)
.L_8622:
        /*007c*/ 	.word	0x00000000
        /*0080*/ 	.short	0x0003
        /*0082*/ 	.short	0x0018
        /*0084*/ 	.byte	0x00, 0xf0, 0x11, 0x00


	//----- nvinfo : EIATTR_KPARAM_INFO
	.align		4
.L_8623:
        /*0088*/ 	.byte	0x04, 0x17
        /*008a*/ 	.short	(.L_8625 - .L_8624)
.L_8624:
        /*008c*/ 	.word	0x00000000
        /*0090*/ 	.short	0x0002
        /*0092*/ 	.short	0x0010
        /*0094*/ 	.byte	0x00, 0xf5, 0x21, 0x00


	//----- nvinfo : EIATTR_KPARAM_INFO
	.align		4
.L_8625:
        /*0098*/ 	.byte	0x04, 0x17
        /*009a*/ 	.short	(.L_8627 - .L_8626)
.L_8626:
        /*009c*/ 	.word	0x00000000
        /*00a0*/ 	.short	0x0001
        /*00a2*/ 	.short	0x0008
        /*00a4*/ 	.byte	0x00, 0xf5, 0x21, 0x00


	//----- nvinfo : EIATTR_KPARAM_INFO
	.align		4
.L_8627:
        /*00a8*/ 	.byte	0x04, 0x17
        /*00aa*/ 	.short	(.L_8629 - .L_8628)
.L_8628:
        /*00ac*/ 	.word	0x00000000
        /*00b0*/ 	.short	0x0000
        /*00b2*/ 	.short	0x0000
        /*00b4*/ 	.byte	0x00, 0xf5, 0x21, 0x00


	//----- nvinfo : EIATTR_SPARSE_MMA_MASK
	.align		4
.L_8629:
        /*00b8*/ 	.byte	0x03, 0x50
        /*00ba*/ 	.short	0x0000


	//----- nvinfo : EIATTR_MAXREG_COUNT
	.align		4
        /*00bc*/ 	.byte	0x03, 0x1b
        /*00be*/ 	.short	0x00ff


	//----- nvinfo : EIATTR_MERCURY_ISA_VERSION
	.align		4
        /*00c0*/ 	.byte	0x03, 0x5f
        /*00c2*/ 	.short	0x0101


	//----- nvinfo : EIATTR_COOP_GROUP_MASK_REGIDS
	.align		4
        /*00c4*/ 	.byte	0x04, 0x29
        /*00c6*/ 	.short	(.L_8631 - .L_8630)


	//   ....[0]....
.L_8630:
        /*00c8*/ 	.word	0xffffffff


	//   ....[1]....
        /*00cc*/ 	.word	0xffffffff


	//   ....[2]....
        /*00d0*/ 	.word	0xffffffff


	//   ....[3]....
        /*00d4*/ 	.word	0xffffffff


	//   ....[4]....
        /*00d8*/ 	.word	0xffffffff


	//   ....[5]....
        /*00dc*/ 	.word	0xffffffff


	//   ....[6]....
        /*00e0*/ 	.word	0xffffffff


	//   ....[7]....
        /*00e4*/ 	.word	0xffffffff


	//   ....[8]....
        /*00e8*/ 	.word	0xffffffff


	//   ....[9]....
        /*00ec*/ 	.word	0xffffffff


	//   ....[10]....
        /*00f0*/ 	.word	0xffffffff


	//   ....[11]....
        /*00f4*/ 	.word	0xffffffff


	//   ....[12]....
        /*00f8*/ 	.word	0xffffffff


	//   ....[13]....
        /*00fc*/ 	.word	0xffffffff


	//   ....[14]....
        /*0100*/ 	.word	0xffffffff


	//   ....[15]....
        /*0104*/ 	.word	0xffffffff


	//   ....[16]....
        /*0108*/ 	.word	0xffffffff


	//   ....[17]....
        /*010c*/ 	.word	0xffffffff


	//   ....[18]....
        /*0110*/ 	.word	0xffffffff


	//   ....[19]....
        /*0114*/ 	.word	0xffffffff


	//   ....[20]....
        /*0118*/ 	.word	0xffffffff


	//   ....[21]....
        /*011c*/ 	.word	0xffffffff


	//   ....[22]....
        /*0120*/ 	.word	0xffffffff


	//   ....[23]....
        /*0124*/ 	.word	0xffffffff


	//   ....[24]....
        /*0128*/ 	.word	0xffffffff


	//----- nvinfo : EIATTR_COOP_GROUP_INSTR_OFFSETS
	.align		4
.L_8631:
        /*012c*/ 	.byte	0x04, 0x28
        /*012e*/ 	.short	(.L_8633 - .L_8632)


	//   ....[0]....
.L_8632:
        /*0130*/ 	.word	0x00000270


	//   ....[1]....
        /*0134*/ 	.word	0x000002a0


	//   ....[2]....
        /*0138*/ 	.word	0x000002e0


	//   ....[3]....
        /*013c*/ 	.word	0x00000380


	//   ....[4]....
        /*0140*/ 	.word	0x000003b0


	//   ....[5]....
        /*0144*/ 	.word	0x000005d0


	//   ....[6]....
        /*0148*/ 	.word	0x000005f0


	//   ....[7]....
        /*014c*/ 	.word	0x00000610


	//   ....[8]....
        /*0150*/ 	.word	0x00000630


	//   ....[9]....
        /*0154*/ 	.word	0x00000650


	//   ....[10]....
        /*0158*/ 	.word	0x00000b90


	//   ....[11]....
        /*015c*/ 	.word	0x00000bd0


	//   ....[12]....
        /*0160*/ 	.word	0x00000c00


	//   ....[13]....
        /*0164*/ 	.word	0x00000c70


	//   ....[14]....
        /*0168*/ 	.word	0x00000c90


	//   ....[15]....
        /*016c*/ 	.word	0x00000ca0


	//   ....[16]....
        /*0170*/ 	.word	0x00000d10


	//   ....[17]....
        /*0174*/ 	.word	0x00000d30


	//   ....[18]....
        /*0178*/ 	.word	0x00000d40


	//   ....[19]....
        /*017c*/ 	.word	0x00000db0


	//   ....[20]....
        /*0180*/ 	.word	0x00000dd0


	//   ....[21]....
        /*0184*/ 	.word	0x00000de0


	//   ....[22]....
        /*0188*/ 	.word	0x00000e50


	//   ....[23]....
        /*018c*/ 	.word	0x00000e70


	//   ....[24]....
        /*0190*/ 	.word	0x00000ea0


	//----- nvinfo : EIATTR_VRC_CTA_INIT_COUNT
	.align		4
.L_8633:
        /*0194*/ 	.byte	0x02, 0x4a
	.zero		1
	.zero		1


	//----- nvinfo : EIATTR_EXIT_INSTR_OFFSETS
	.align		4
        /*0198*/ 	.byte	0x04, 0x1c
        /*019a*/ 	.short	(.L_8635 - .L_8634)


	//   ....[0]....
.L_8634:
        /*019c*/ 	.word	0x00000080


	//   ....[1]....
        /*01a0*/ 	.word	0x00001350


	//   ....[2]....
        /*01a4*/ 	.word	0x00001370


	//   ....[3]....
        /*01a8*/ 	.word	0x000017e0


	//   ....[4]....
        /*01ac*/ 	.word	0x00001a00


	//   ....[5]....
        /*01b0*/ 	.word	0x00001b60


	//   ....[6]....
        /*01b4*/ 	.word	0x00001c30


	//----- nvinfo : EIATTR_MAX_THREADS
	.align		4
.L_8635:
        /*01b8*/ 	.byte	0x04, 0x05
        /*01ba*/ 	.short	(.L_8637 - .L_8636)
.L_8636:
        /*01bc*/ 	.word	0x00000080
        /*01c0*/ 	.word	0x00000001
        /*01c4*/ 	.word	0x00000001


	//----- nvinfo : EIATTR_CRS_STACK_SIZE
	.align		4
.L_8637:
        /*01c8*/ 	.byte	0x04, 0x1e
        /*01ca*/ 	.short	(.L_8639 - .L_8638)
.L_8638:
        /*01cc*/ 	.word	0x00000000


	//----- nvinfo : EIATTR_CBANK_PARAM_SIZE
	.align		4
.L_8639:
        /*01d0*/ 	.byte	0x03, 0x19
        /*01d2*/ 	.short	0x0048


	//----- nvinfo : EIATTR_PARAM_CBANK
	.align		4
        /*01d4*/ 	.byte	0x04, 0x0a
        /*01d6*/ 	.short	(.L_8641 - .L_8640)
	.align		4
.L_8640:
        /*01d8*/ 	.word	index@(.nv.constant0._ZN4vllm3moe10topkGatingILi8ELi256ELi4ELi16ELi32El6__halfLNS0_11ScoringFuncE0EEEvPKT5_PKbPfiPT4_PiiiibPKf)
        /*01dc*/ 	.short	0x0380
        /*01de*/ 	.short	0x0048


	//----- nvinfo : EIATTR_SW_WAR
	.align		4
.L_8641:
        /*01e0*/ 	.byte	0x04, 0x36
        /*01e2*/ 	.short	(.L_8643 - .L_8642)
.L_8642:
        /*01e4*/ 	.word	0x00000008
.L_8643:


//--------------------- .nv.info._ZN4vllm3moe10topkGatingILi8ELi128ELi4ELi16ELi32El6__halfLNS0_11ScoringFuncE0EEEvPKT5_PKbPfiPT4_PiiiibPKf --------------------------
	.section	.nv.info._ZN4vllm3moe10topkGatingILi8ELi128ELi4ELi16ELi32El6__halfLNS0_11ScoringFuncE0EEEvPKT5_PKbPfiPT4_PiiiibPKf,"",@"SHT_CUDA_INFO"
	.sectionflags	@""
	.align	4


	//----- nvinfo : EIATTR_CUDA_API_VERSION
	.align		4
        /*0000*/ 	.byte	0x04, 0x37
        /*0002*/ 	.short	(.L_8645 - .L_8644)
.L_8644:
        /*0004*/ 	.word	0x00000082


	//----- nvinfo : EIATTR_KPARAM_INFO
	.align		4
.L_8645:
        /*0008*/ 	.byte	0x04, 0x17
        /*000a*/ 	.short	(.L_8647 - .L_8646)
.L_8646:
        /*000c*/ 	.word	0x00000000
        /*0010*/ 	.short	0x000a
        /*0012*/ 	.short	0x0040
        /*0014*/ 	.byte	0x00, 0xf5, 0x21, 0x00


	//----- nvinfo : EIATTR_KPARAM_INFO
	.align		4
.L_8647:
        /*0018*/ 	.byte	0x04, 0x17
        /*001a*/ 	.short	(.L_8649 - .L_8648)
.L_8648:
        /*001c*/ 	.word	0x00000000
        /*0020*/ 	.short	0x0009
        /*0022*/ 	.short	0x003c
        /*0024*/ 	.byte	0x00, 0xf0, 0x05, 0x00


	//----- nvinfo : EIATTR_KPARAM_INFO
	.align		4
.L_8649:
        /*0028*/ 	.byte	0x04, 0x17
        /*002a*/ 	.short	(.L_8651 - .L_8650)
.L_8650:
        /*002c*/ 	.word	0x00000000
        /*0030*/ 	.short	0x0008
        /*0032*/ 	.short	0x0038
        /*0034*/ 	.byte	0x00, 0xf0, 0x11, 0x00


	//----- nvinfo : EIATTR_KPARAM_INFO
	.align		4
.L_8651:
        /*0038*/ 	.byte	0x04, 0x17
        /*003a*/ 	.short	(.L_8653 - .L_8652)
.L_8652:
        /*003c*/ 	.word	0x00000000
        /*0040*/ 	.short	0x0007
        /*0042*/ 	.short	0x0034
        /*0044*/ 	.byte	0x00, 0xf0, 0x11, 0x00


	//----- nvinfo : EIATTR_KPARAM_INFO
	.align		4
.L_8653:
        /*0048*/ 	.byte	0x04, 0x17
        /*004a*/ 	.short	(.L_8655 - .L_8654)
.L_8654:
        /*004c*/ 	.word	0x00000000
        /*0050*/ 	.short	0x0006
        /*0052*/ 	.short	0x0030
        /*0054*/ 	.byte	0x00, 0xf0, 0x11, 0x00


	//----- nvinfo : EIATTR_KPARAM_INFO
	.align		4
.L_8655:
        /*0058*/ 	.byte	0x04, 0x17
        /*005a*/ 	.short	(.L_8657 - .L_8656)
.L_8656:
        /*005c*/ 	.word	0x00000000
        /*0060*/ 	.short	0x0005
        /*0062*/ 	.short	0x0028
        /*0064*/ 	.byte	0x00, 0xf5, 0x21, 0x00


	//----- nvinfo : EIATTR_KPARAM_INFO
	.align		4
.L_8657:
        /*0068*/ 	.byte	0x04, 0x17
        /*006a*/ 	.short	(.L_8659 - .L_8658)
.L_8658:
        /*006c*/ 	.word	0x00000000
        /*0070*/ 	.short	0x0004
        /*0072*/ 	.short	0x0020
        /*0074*/ 	.byte	0x00, 0xf5, 0x21, 0x00


	//----- nvinfo : EIATTR_KPARAM_INFO
	.align		4
.L_8659:
        /*0078*/ 	.byte	0x04, 0x17
        /*007a*/ 	.short	(.L_8661 - .L_8660)
.L_8660:
        /*007c*/ 	.word	0x00000000
        /*0080*/ 	.short	0x0003
        /*0082*/ 	.short	0x0018
        /*0084*/ 	.byte	0x00, 0xf0, 0x11, 0x00


	//----- nvinfo : EIATTR_KPARAM_INFO
	.align		4
.L_8661:
        /*0088*/ 	.byte	0x04, 0x17
        /*008a*/ 	.short	(.L_8663 - .L_8662)
.L_8662:
        /*008c*/ 	.word	0x00000000
        /*0090*/ 	.short	0x0002
        /*0092*/ 	.short	0x0010
        /*0094*/ 	.byte	0x00, 0xf5, 0x21, 0x00


	//----- nvinfo : EIATTR_KPARAM_INFO
	.align		4
.L_8663:
        /*0098*/ 	.byte	0x04, 0x17
        /*009a*/ 	.short	(.L_8665 - .L_8664)
.L_8664:
        /*009c*/ 	.word	0x00000000
        /*00a0*/ 	.short	0x0001
        /*00a2*/ 	.short	0x0008
        /*00a4*/ 	.byte	0x00, 0xf5, 0x21, 0x00


	//----- nvinfo : EIATTR_KPARAM_INFO
	.align		4
.L_8665:
        /*00a8*/ 	.byte	0x04, 0x17
        /*00aa*/ 	.short	(.L_8667 - .L_8666)
.L_8666:
        /*00ac*/ 	.word	0x00000000
        /*00b0*/ 	.short	0x0000
        /*00b2*/ 	.short	0x0000
        /*00b4*/ 	.byte	0x00, 0xf5, 0x21, 0x00


	//----- nvinfo : EIATTR_SPARSE_MMA_MASK
	.align		4
.L_8667:
        /*00b8*/ 	.byte	0x03, 0x50
        /*00ba*/ 	.short	0x0000


	//----- nvinfo : EIATTR_MAXREG_COUNT
	.align		4
        /*00bc*/ 	.byte	0x03, 0x1b
        /*00be*/ 	.short	0x00ff


	//----- nvinfo : EIATTR_MERCURY_ISA_VERSION
	.align		4
        /*00c0*/ 	.byte	0x03, 0x5f
        /*00c2*/ 	.short	0x0101


	//----- nvinfo : EIATTR_COOP_GROUP_MASK_REGIDS
	.align		4
        /*00c4*/ 	.byte	0x04, 0x29
        /*00c6*/ 	.short	(.L_8669 - .L_8668)


	//   ....[0]....
.L_8668:
        /*00c8*/ 	.word	0xffffffff


	//   ....[1]....
        /*00cc*/ 	.word	0xffffffff


	//   ....[2]....
        /*00d0*/ 	.word	0xffffffff


	//   ....[3]....
        /*00d4*/ 	.word	0xffffffff


	//   ....[4]....
        /*00d8*/ 	.word	0xffffffff


	//   ....[5]....
        /*00dc*/ 	.word	0xffffffff


	//   ....[6]....
        /*00e0*/ 	.word	0xffffffff


	//   ....[7]....
        /*00e4*/ 	.word	0xffffffff


	//   ....[8]....
        /*00e8*/ 	.word	0xffffffff


	//   ....[9]....
        /*00ec*/ 	.word	0xffffffff


	//   ....[10]....
        /*00f0*/ 	.word	0xffffffff


	//   ....[11]....
        /*00f4*/ 	.word	0xffffffff


	//   ....[12]....
        /*00f8*/ 	.word	0xffffffff


	//   ....[13]....
        /*00fc*/ 	.word	0xffffffff


	//   ....[14]....
        /*0100*/ 	.word	0xffffffff


	//   ....[15]....
        /*0104*/ 	.word	0xffffffff


	//   ....[16]....
        /*0108*/ 	.word	0xffffffff


	//   ....[17]....
        /*010c*/ 	.word	0xffffffff


	//   ....[18]....
        /*0110*/ 	.word	0xffffffff


	//   ....[19]....
        /*0114*/ 	.word	0xffffffff


	//----- nvinfo : EIATTR_COOP_GROUP_INSTR_OFFSETS
	.align		4
.L_8669:
        /*0118*/ 	.byte	0x04, 0x28
        /*011a*/ 	.short	(.L_8671 - .L_8670)


	//   ....[0]....
.L_8670:
        /*011c*/ 	.word	0x00000280


	//   ....[1]....
        /*0120*/ 	.word	0x00000340


	//   ....[2]....
        /*0124*/ 	.word	0x00000380


	//   ....[3]....
        /*0128*/ 	.word	0x000003a0


	//   ....[4]....
        /*012c*/ 	.word	0x000005c0


	//   ....[5]....
        /*0130*/ 	.word	0x000005e0


	//   ....[6]....
        /*0134*/ 	.word	0x00000600


	//   ....[7]....
        /*0138*/ 	.word	0x00000620


	//   ....[8]....
        /*013c*/ 	.word	0x00000b60


	//   ....[9]....
        /*0140*/ 	.word	0x00000ba0


	//   ....[10]....
        /*0144*/ 	.word	0x00000bd0


	//   ....[11]....
        /*0148*/ 	.word	0x00000c40


	//   ....[12]....
        /*014c*/ 	.word	0x00000c60


	//   ....[13]....
        /*0150*/ 	.word	0x00000c70


	//   ....[14]....
        /*0154*/ 	.word	0x00000ce0


	//   ....[15]....
        /*0158*/ 	.word	0x00000d00


	//   ....[16]....
        /*015c*/ 	.word	0x00000d10


	//   ....[17]....
        /*0160*/ 	.word	0x00000d80


	//   ....[18]....
        /*0164*/ 	.word	0x00000da0


	//   ....[19]....
        /*0168*/ 	.word	0x00000db0


	//----- nvinfo : EIATTR_VRC_CTA_INIT_COUNT
	.align		4
.L_8671:
        /*016c*/ 	.byte	0x02, 0x4a
	.zero		1
	.zero		1


	//----- nvinfo : EIATTR_EXIT_INSTR_OFFSETS
	.align		4
        /*0170*/ 	.byte	0x04, 0x1c
        /*0172*/ 	.short	(.L_8673 - .L_8672)


	//   ....[0]....
.L_8672:
        /*0174*/ 	.word	0x00000090


	//   ....[1]....
        /*0178*/ 	.word	0x00001270


	//   ....[2]....
        /*017c*/ 	.word	0x00001290


	//   ....[3]....
        /*0180*/ 	.word	0x00001700


	//   ....[4]....
        /*0184*/ 	.word	0x00001920


	//   ....[5]....
        /*0188*/ 	.word	0x00001a80


	//   ....[6]....
        /*018c*/ 	.word	0x00001b50


	//----- nvinfo : EIATTR_MAX_THREADS
	.align		4
.L_8673:
        /*0190*/ 	.byte	0x04, 0x05
        /*0192*/ 	.short	(.L_8675 - .L_8674)
.L_8674:
        /*0194*/ 	.word	0x00000080
        /*0198*/ 	.word	0x00000001
        /*019c*/ 	.word	0x00000001


	//----- nvinfo : EIATTR_CRS_STACK_SIZE
	.align		4
.L_8675:
        /*01a0*/ 	.byte	0x04, 0x1e
        /*01a2*/ 	.short	(.L_8677 - .L_8676)
.L_8676:
        /*01a4*/ 	.word	0x00000000


	//----- nvinfo : EIATTR_CBANK_PARAM_SIZE
	.align		4
.L_8677:
        /*01a8*/ 	.byte	0x03, 0x19
        /*01aa*/ 	.short	0x0048


	//----- nvinfo : EIATTR_PARAM_CBANK
	.align		4
        /*01ac*/ 	.byte	0x04, 0x0a
        /*01ae*/ 	.short	(.L_8679 - .L_8678)
	.align		4
.L_8678:
        /*01b0*/ 	.word	index@(.nv.constant0._ZN4vllm3moe10topkGatingILi8ELi128ELi4ELi16ELi32El6__halfLNS0_11ScoringFuncE0EEEvPKT5_PKbPfiPT4_PiiiibPKf)
        /*01b4*/ 	.short	0x0380
        /*01b6*/ 	.short	0x0048


	//----- nvinfo : EIATTR_SW_WAR
	.align		4
.L_8679:
        /*01b8*/ 	.byte	0x04, 0x36
        /*01ba*/ 	.short	(.L_8681 - .L_8680)
.L_8680:
        /*01bc*/ 	.word	0x00000008
.L_8681:


//--------------------- .nv.info._ZN4vllm3moe10topkGatingILi8ELi64ELi4ELi16ELi32El6__halfLNS0_11ScoringFuncE0EEEvPKT5_PKbPfiPT4_PiiiibPKf --------------------------
	.section	.nv.info._ZN4vllm3moe10topkGatingILi8ELi64ELi4ELi16ELi32El6__halfLNS0_11ScoringFuncE0EEEvPKT5_PKbPfiPT4_PiiiibPKf,"",@"SHT_CUDA_INFO"
	.sectionflags	@""
	.align	4


	//----- nvinfo : EIATTR_CUDA_API_VERSION
	.align		4
        /*0000*/ 	.byte	0x04, 0x37
        /*0002*/ 	.short	(.L_8683 - .L_8682)
.L_8682:
        /*0004*/ 	.word	0x00000082


	//----- nvinfo : EIATTR_KPARAM_INFO
	.align		4
.L_8683:
        /*0008*/ 	.byte	0x04, 0x17
        /*000a*/ 	.short	(.L_8685 - .L_8684)
.L_8684:
        /*000c*/ 	.word	0x00000000
        /*0010*/ 	.short	0x000a
        /*0012*/ 	.short	0x0040
        /*0014*/ 	.byte	0x00, 0xf5, 0x21, 0x00


	//----- nvinfo : EIATTR_KPARAM_INFO
	.align		4
.L_8685:
        /*0018*/ 	.byte	0x04, 0x17
        /*001a*/ 	.short	(.L_8687 - .L_8686)
.L_8686:
        /*001c*/ 	.word	0x00000000
        /*0020*/ 	.short	0x0009
        /*0022*/ 	.short	0x003c
        /*0024*/ 	.byte	0x00, 0xf0, 0x05, 0x00


	//----- nvinfo : EIATTR_KPARAM_INFO
	.align		4
.L_8687:
        /*0028*/ 	.byte	0x04, 0x17
        /*002a*/ 	.short	(.L_8689 - .L_8688)
.L_8688:
        /*002c*/ 	.word	0x00000000
        /*0030*/ 	.short	0x0008
        /*0032*/ 	.short	0x0038
        /*0034*/ 	.byte	0x00, 0xf0, 0x11, 0x00


	//----- nvinfo : EIATTR_KPARAM_INFO
	.align		4
.L_8689:
        /*0038*/ 	.byte	0x04, 0x17
        /*003a*/ 	.short	(.L_8691 - .L_8690)
.L_8690:
        /*003c*/ 	.word	0x00000000
        /*0040*/ 	.short	0x0007
        /*0042*/ 	.short	0x0034
        /*0044*/ 	.byte	0x00, 0xf0, 0x11, 0x00


	//----- nvinfo : EIATTR_KPARAM_INFO
	.align		4
.L_8691:
        /*0048*/ 	.byte	0x04, 0x17
        /*004a*/ 	.short	(.L_8693 - .L_8692)
.L_8692:
        /*004c*/ 	.word	0x00000000
        /*0050*/ 	.short	0x0006
        /*0052*/ 	.short	0x0030
        /*0054*/ 	.byte	0x00, 0xf0, 0x11, 0x00


	//----- nvinfo : EIATTR_KPARAM_INFO
	.align		4
.L_8693:
        /*0058*/ 	.byte	0x04, 0x17
        /*005a*/ 	.short	(.L_8695 - .L_8694)
.L_8694:
        /*005c*/ 	.word	0x00000000
        /*0060*/ 	.short	0x0005
        /*0062*/ 	.short	0x0028
        /*0064*/ 	.byte	0x00, 0xf5, 0x21, 0x00


	//----- nvinfo : EIATTR_KPARAM_INFO
	.align		4
.L_8695:
        /*0068*/ 	.byte	0x04, 0x17
        /*006a*/ 	.short	(.L_8697 - .L_8696)
.L_8696:
        /*006c*/ 	.word	0x00000000
        /*0070*/ 	.short	0x0004
        /*0072*/ 	.short	0x0020
        /*0074*/ 	.byte	0x00, 0xf5, 0x21, 0x00


	//----- nvinfo : EIATTR_KPARAM_INFO
	.align		4
.L_8697:
        /*0078*/ 	.byte	0x04, 0x17
        /*007a*/ 	.short	(.L_8699 - .L_8698)
.L_8698:
        /*007c*/ 	.word	0x00000000
        /*0080*/ 	.short	0x0003
        /*0082*/ 	.short	0x0018
        /*0084*/ 	.byte	0x00, 0xf0, 0x11, 0x00


	//----- nvinfo : EIATTR_KPARAM_INFO
	.align		4
.L_8699:
        /*0088*/ 	.byte	0x04, 0x17
        /*008a*/ 	.short	(.L_8701 - .L_8700)
.L_8700:
        /*008c*/ 	.word	0x00000000
        /*0090*/ 	.short	0x0002
        /*0092*/ 	.short	0x0010
        /*0094*/ 	.byte	0x00, 0xf5, 0x21, 0x00


	//----- nvinfo : EIATTR_KPARAM_INFO
	.align		4
.L_8701:
        /*0098*/ 	.byte	0x04, 0x17
        /*009a*/ 	.short	(.L_8703 - .L_8702)
.L_8702:
        /*009c*/ 	.word	0x00000000
        /*00a0*/ 	.short	0x0001
        /*00a2*/ 	.short	0x0008
        /*00a4*/ 	.byte	0x00, 0xf5, 0x21, 0x00


	//----- nvinfo : EIATTR_KPARAM_INFO
	.align		4
.L_8703:
        /*00a8*/ 	.byte	0x04, 0x17
        /*00aa*/ 	.short	(.L_8705 - .L_8704)
.L_8704:
        /*00ac*/ 	.word	0x00000000
        /*00b0*/ 	.short	0x0000
        /*00b2*/ 	.short	0x0000
        /*00b4*/ 	.byte	0x00, 0xf5, 0x21, 0x00


	//----- nvinfo : EIATTR_SPARSE_MMA_MASK
	.align		4
.L_8705:
        /*00b8*/ 	.byte	0x03, 0x50
        /*00ba*/ 	.short	0x0000


	//----- nvinfo : EIATTR_MAXREG_COUNT
	.align		4
        /*00bc*/ 	.byte	0x03, 0x1b
        /*00be*/ 	.short	0x00ff


	//----- nvinfo : EIATTR_MERCURY_ISA_VERSION
	.align		4
        /*00c0*/ 	.byte	0x03, 0x5f
        /*00c2*/ 	.short	0x0101


	//----- nvinfo : EIATTR_COOP_GROUP_MASK_REGIDS
	.align		4
        /*00c4*/ 	.byte	0x04, 0x29
        /*00c6*/ 	.short	(.L_8707 - .L_8706)


	//   ....[0]....
.L_8706:
        /*00c8*/ 	.word	0xffffffff


	//   ....[1]....
        /*00cc*/ 	.word	0xffffffff


	//   ....[2]....
        /*00d0*/ 	.word	0xffffffff


	//   ....[3]....
        /*00d4*/ 	.word	0xffffffff


	//   ....[4]....
        /*00d8*/ 	.word	0xffffffff


	//   ....[5]....
        /*00dc*/ 	.word	0xffffffff


	//   ....[6]....
        /*00e0*/ 	.word	0xffffffff


	//   ....[7]....
        /*00e4*/ 	.word	0xffffffff


	//   ....[8]....
        /*00e8*/ 	.word	0xffffffff


	//   ....[9]....
        /*00ec*/ 	.word	0xffffffff


	//   ....[10]....
        /*00f0*/ 	.word	0xffffffff


	//   ....[11]....
        /*00f4*/ 	.word	0xffffffff


	//   ....[12]....
        /*00f8*/ 	.word	0xffffffff


	//   ....[13]....
        /*00fc*/ 	.word	0xffffffff


	//   ....[14]....
        /*0100*/ 	.word	0xffffffff


	//----- nvinfo : EIATTR_COOP_GROUP_INSTR_OFFSETS
	.align		4
.L_8707:
        /*0104*/ 	.byte	0x04, 0x28
        /*0106*/ 	.short	(.L_8709 - .L_8708)


	//   ....[0]....
.L_8708:
        /*0108*/ 	.word	0x00000340


	//   ....[1]....
        /*010c*/ 	.word	0x00000360


	//   ....[2]....
        /*0110*/ 	.word	0x00000380


	//   ....[3]....
        /*0114*/ 	.word	0x000005a0


	//   ....[4]....
        /*0118*/ 	.word	0x000005c0


	//   ....[5]....
        /*011c*/ 	.word	0x000005e0


	//   ....[6]....
        /*0120*/ 	.word	0x00000b20


	//   ....[7]....
        /*0124*/ 	.word	0x00000b50


	//   ....[8]....
        /*0128*/ 	.word	0x00000bd0


	//   ....[9]....
        /*012c*/ 	.word	0x00000bf0


	//   ....[10]....
        /*0130*/ 	.word	0x00000c00


	//   ....[11]....
        /*0134*/ 	.word	0x00000c40


	//   ....[12]....
        /*0138*/ 	.word	0x00000ca0


	//   ....[13]....
        /*013c*/ 	.word	0x00000cc0


	//   ....[14]....
        /*0140*/ 	.word	0x00000cd0


	//----- nvinfo : EIATTR_VRC_CTA_INIT_COUNT
	.align		4
.L_8709:
        /*0144*/ 	.byte	0x02, 0x4a
	.zero		1
	.zero		1


	//----- nvinfo : EIATTR_EXIT_INSTR_OFFSETS
	.align		4
        /*0148*/ 	.byte	0x04, 0x1c
        /*014a*/ 	.short	(.L_8711 - .L_8710)


	//   ....[0]....
.L_8710:
        /*014c*/ 	.word	0x00000090


	//   ....[1]....
        /*0150*/ 	.word	0x00001190


	//   ....[2]....
        /*0154*/ 	.word	0x000011b0


	//   ....[3]....
        /*0158*/ 	.word	0x00001620


	//   ....[4]....
        /*015c*/ 	.word	0x00001840


	//   ....[5]....
        /*0160*/ 	.word	0x000019a0


	//   ....[6]....
        /*0164*/ 	.word	0x00001a70


	//----- nvinfo : EIATTR_MAX_THREADS
	.align		4
.L_8711:
        /*0168*/ 	.byte	0x04, 0x05
        /*016a*/ 	.short	(.L_8713 - .L_8712)
.L_8712:
        /*016c*/ 	.word	0x00000080
        /*0170*/ 	.word	0x00000001
        /*0174*/ 	.word	0x00000001


	//----- nvinfo : EIATTR_CRS_STACK_SIZE
	.align		4
.L_8713:
        /*0178*/ 	.byte	0x04, 0x1e
        /*017a*/ 	.short	(.L_8715 - .L_8714)
.L_8714:
        /*017c*/ 	.word	0x00000000


	//----- nvinfo : EIATTR_CBANK_PARAM_SIZE
	.align		4
.L_8715:
        /*0180*/ 	.byte	0x03, 0x19
        /*0182*/ 	.short	0x0048


	//----- nvinfo : EIATTR_PARAM_CBANK
	.align		4
        /*0184*/ 	.byte	0x04, 0x0a
        /*0186*/ 	.short	(.L_8717 - .L_8716)
	.align		4
.L_8716:
        /*0188*/ 	.word	index@(.nv.constant0._ZN4vllm3moe10topkGatingILi8ELi64ELi4ELi16ELi32El6__halfLNS0_11ScoringFuncE0EEEvPKT5_PKbPfiPT4_PiiiibPKf)
        /*018c*/ 	.short	0x0380
        /*018e*/ 	.short	0x0048


	//----- nvinfo : EIATTR_SW_WAR
	.align		4
.L_8717:
        /*0190*/ 	.byte	0x04, 0x36
        /*0192*/ 	.short	(.L_8719 - .L_8718)
.L_8718:
        /*0194*/ 	.word	0x00000008
.L_8719:


//--------------------- .nv.info._ZN4vllm3moe10topkGatingILi8ELi32ELi4ELi16ELi32El6__halfLNS0_11ScoringFuncE0EEEvPKT5_PKbPfiPT4_PiiiibPKf --------------------------
	.section	.nv.info._ZN4vllm3moe10topkGatingILi8ELi32ELi4ELi16ELi32El6__halfLNS0_11ScoringFuncE0EEEvPKT5_PKbPfiPT4_PiiiibPKf,"",@"SHT_CUDA_INFO"
	.sectionflags	@""
	.align	4


	//----- nvinfo : EIATTR_CUDA_API_VERSION
	.align		4
        /*0000*/ 	.byte	0x04, 0x37
        /*0002*/ 	.short	(.L_8721 - .L_8720)
.L_8720:
        /*0004*/ 	.word	0x00000082


	//----- nvinfo : EIATTR_KPARAM_INFO
	.align		4
.L_8721:
        /*0008*/ 	.byte	0x04, 0x17
        /*000a*/ 	.short	(.L_8723 - .L_8722)
.L_8722:
        /*000c*/ 	.word	0x00000000
        /*0010*/ 	.short	0x000a
        /*0012*/ 	.short	0x0040
        /*0014*/ 	.byte	0x00, 0xf5, 0x21, 0x00


	//----- nvinfo : EIATTR_KPARAM_INFO
	.align		4
.L_8723:
        /*0018*/ 	.byte	0x04, 0x17
        /*001a*/ 	.short	(.L_8725 - .L_8724)
.L_8724:
        /*001c*/ 	.word	0x00000000
        /*0020*/ 	.short	0x0009
        /*0022*/ 	.short	0x003c
        /*0024*/ 	.byte	0x00, 0xf0, 0x05, 0x00


	//----- nvinfo : EIATTR_KPARAM_INFO
	.align		4
.L_8725:
        /*0028*/ 	.byte	0x04, 0x17
        /*002a*/ 	.short	(.L_8727 - .L_8726)
.L_8726:
        /*002c*/ 	.word	0x00000000
        /*0030*/ 	.short	0x0008
        /*0032*/ 	.short	0x0038
        /*0034*/ 	.byte	0x00, 0xf0, 0x11, 0x00


	//----- nvinfo : EIATTR_KPARAM_INFO
	.align		4
.L_8727:
        /*0038*/ 	.byte	0x04, 0x17
        /*003a*/ 	.short	(.L_8729 - .L_8728)
.L_8728:
        /*003c*/ 	.word	0x00000000
        /*0040*/ 	.short	0x0007
        /*0042*/ 	.short	0x0034
        /*0044*/ 	.byte	0x00, 0xf0, 0x11, 0x00


	//----- nvinfo : EIATTR_KPARAM_INFO
	.align		4
.L_8729:
        /*0048*/ 	.byte	0x04, 0x17
        /*004a*/ 	.short	(.L_8731 - .L_8730)
.L_8730:
        /*004c*/ 	.word	0x00000000
        /*0050*/ 	.short	0x0006
        /*0052*/ 	.short	0x0030
        /*0054*/ 	.byte	0x00, 0xf0, 0x11, 0x00


	//----- nvinfo : EIATTR_KPARAM_INFO
	.align		4
.L_8731:
        /*0058*/ 	.byte	0x04, 0x17
        /*005a*/ 	.short	(.L_8733 - .L_8732)
.L_8732:
        /*005c*/ 	.word	0x00000000
        /*0060*/ 	.short	0x0005
        /*0062*/ 	.short	0x0028
        /*0064*/ 	.byte	0x00, 0xf5, 0x21, 0x00


	//----- nvinfo : EIATTR_KPARAM_INFO
	.align		4
.L_8733:
        /*0068*/ 	.byte	0x04, 0x17
        /*006a*/ 	.short	(.L_8735 - .L_8734)
.L_8734:
        /*006c*/ 	.word	0x00000000
        /*0070*/ 	.short	0x0004
        /*0072*/ 	.short	0x0020
        /*0074*/ 	.byte	0x00, 0xf5, 0x21, 0x00


	//----- nvinfo : EIATTR_KPARAM_INFO
	.align		4
.L_8735:
        /*0078*/ 	.byte	0x04, 0x17
        /*007a*/ 	.short	(.L_8737 - .L_8736)
.L_8736:
        /*007c*/ 	.word	0x00000000
        /*0080*/ 	.short	0x0003
        /*0082*/ 	.short	0x0018
        /*0084*/ 	.byte	0x00, 0xf0, 0x11, 0x00


	//----- nvinfo : EIATTR_KPARAM_INFO
	.align		4
.L_8737:
        /*0088*/ 	.byte	0x04, 0x17
        /*008a*/ 	.short	(.L_8739 - .L_8738)
.L_8738:
        /*008c*/ 	.word	0x00000000
        /*0090*/ 	.short	0x0002
        /*0092*/ 	.short	0x0010
        /*0094*/ 	.byte	0x00, 0xf5, 0x21, 0x00


	//----- nvinfo : EIATTR_KPARAM_INFO
	.align		4
.L_8739:
        /*0098*/ 	.byte	0x04, 0x17
        /*009a*/ 	.short	(.L_8741 - .L_8740)
.L_8740:
        /*009c*/ 	.word	0x00000000
        /*00a0*/ 	.short	0x0001
        /*00a2*/ 	.short	0x0008
        /*00a4*/ 	.byte	0x00, 0xf5, 0x21, 0x00


	//----- nvinfo : EIATTR_KPARAM_INFO
	.align		4
.L_8741:
        /*00a8*/ 	.byte	0x04, 0x17
        /*00aa*/ 	.short	(.L_8743 - .L_8742)
.L_8742:
        /*00ac*/ 	.word	0x00000000
        /*00b0*/ 	.short	0x0000
        /*00b2*/ 	.short	0x0000
        /*00b4*/ 	.byte	0x00, 0xf5, 0x21, 0x00


	//----- nvinfo : EIATTR_SPARSE_MMA_MASK
	.align		4
.L_8743:
        /*00b8*/ 	.byte	0x03, 0x50
        /*00ba*/ 	.short	0x0000


	//----- nvinfo : EIATTR_MAXREG_COUNT
	.align		4
        /*00bc*/ 	.byte	0x03, 0x1b
        /*00be*/ 	.short	0x00ff


	//----- nvinfo : EIATTR_MERCURY_ISA_VERSION
	.align		4
        /*00c0*/ 	.byte	0x03, 0x5f
        /*00c2*/ 	.short	0x0101


	//----- nvinfo : EIATTR_COOP_GROUP_MASK_REGIDS
	.align		4
        /*00c4*/ 	.byte	0x04, 0x29
        /*00c6*/ 	.short	(.L_8745 - .L_8744)


	//   ....[0]....
.L_8744:
        /*00c8*/ 	.word	0xffffffff


	//   ....[1]....
        /*00cc*/ 	.word	0xffffffff


	//   ....[2]....
        /*00d0*/ 	.word	0xffffffff


	//   ....[3]....
        /*00d4*/ 	.word	0xffffffff


	//   ....[4]....
        /*00d8*/ 	.word	0xffffffff


	//   ....[5]....
        /*00dc*/ 	.word	0xffffffff


	//   ....[6]....
        /*00e0*/ 	.word	0xffffffff


	//   ....[7]....
        /*00e4*/ 	.word	0xffffffff


	//   ....[8]....
        /*00e8*/ 	.word	0xffffffff


	//   ....[9]....
        /*00ec*/ 	.word	0xffffffff


	//----- nvinfo : EIATTR_COOP_GROUP_INSTR_OFFSETS
	.align		4
.L_8745:
        /*00f0*/ 	.byte	0x04, 0x28
        /*00f2*/ 	.short	(.L_8747 - .L_8746)


	//   ....[0]....
.L_8746:
        /*00f4*/ 	.word	0x00000340


	//   ....[1]....
        /*00f8*/ 	.word	0x00000380


	//   ....[2]....
        /*00fc*/ 	.word	0x000005a0


	//   ....[3]....
        /*0100*/ 	.word	0x000005c0


	//   ....[4]....
        /*0104*/ 	.word	0x00000ae0


	//   ....[5]....
        /*0108*/ 	.word	0x00000b10


	//   ....[6]....
        /*010c*/ 	.word	0x00000b90


	//   ....[7]....
        /*0110*/ 	.word	0x00000bb0


	//   ....[8]....
        /*0114*/ 	.word	0x00000bc0


	//   ....[9]....
        /*0118*/ 	.word	0x00000c00


	//----- nvinfo : EIATTR_VRC_CTA_INIT_COUNT
	.align		4
.L_8747:
        /*011c*/ 	.byte	0x02, 0x4a
	.zero		1
	.zero		1


	//----- nvinfo : EIATTR_EXIT_INSTR_OFFSETS
	.align		4
        /*0120*/ 	.byte	0x04, 0x1c
        /*0122*/ 	.short	(.L_8749 - .L_8748)


	//   ....[0]....
.L_8748:
        /*0124*/ 	.word	0x00000090


	//   ....[1]....
        /*0128*/ 	.word	0x000010b0


	//   ....[2]....
        /*012c*/ 	.word	0x000010d0


	//   ....[3]....
        /*0130*/ 	.word	0x00001540


	//   ....[4]....
        /*0134*/ 	.word	0x00001760


	//   ....[5]....
        /*0138*/ 	.word	0x000018c0


	//   ....[6]....
        /*013c*/ 	.word	0x00001990


	//----- nvinfo : EIATTR_MAX_THREADS
	.align		4
.L_8749:
        /*0140*/ 	.byte	0x04, 0x05
        /*0142*/ 	.short	(.L_8751 - .L_8750)
.L_8750:
        /*0144*/ 	.word	0x00000080
        /*0148*/ 	.word	0x00000001
        /*014c*/ 	.word	0x00000001


	//----- nvinfo : EIATTR_CRS_STACK_SIZE
	.align		4
.L_8751:
        /*0150*/ 	.byte	0x04, 0x1e
        /*0152*/ 	.short	(.L_8753 - .L_8752)
.L_8752:
        /*0154*/ 	.word	0x00000000


	//----- nvinfo : EIATTR_CBANK_PARAM_SIZE
	.align		4
.L_8753:
        /*0158*/ 	.byte	0x03, 0x19
        /*015a*/ 	.short	0x0048


	//----- nvinfo : EIATTR_PARAM_CBANK
	.align		4
        /*015c*/ 	.byte	0x04, 0x0a
        /*015e*/ 	.short	(.L_8755 - .L_8754)
	.align		4
.L_8754:
        /*0160*/ 	.word	index@(.nv.constant0._ZN4vllm3moe10topkGatingILi8ELi32ELi4ELi16ELi32El6__halfLNS0_11ScoringFuncE0EEEvPKT5_PKbPfiPT4_PiiiibPKf)
        /*0164*/ 	.short	0x0380
        /*0166*/ 	.short	0x0048


	//----- nvinfo : EIATTR_SW_WAR
	.align		4
.L_8755:
        /*0168*/ 	.byte	0x04, 0x36
        /*016a*/ 	.short	(.L_8757 - .L_8756)
.L_8756:
        /*016c*/ 	.word	0x00000008
.L_8757:


//--------------------- .nv.info._ZN4vllm3moe10topkGatingILi8ELi16ELi4ELi16ELi32El6__halfLNS0_11ScoringFuncE0EEEvPKT5_PKbPfiPT4_PiiiibPKf --------------------------
	.section	.nv.info._ZN4vllm3moe10topkGatingILi8ELi16ELi4ELi16ELi32El6__halfLNS0_11ScoringFuncE0EEEvPKT5_PKbPfiPT4_PiiiibPKf,"",@"SHT_CUDA_INFO"
	.sectionflags	@""
	.align	4


	//----- nvinfo : EIATTR_CUDA_API_VERSION
	.align		4
        /*0000*/ 	.byte	0x04, 0x37
        /*0002*/ 	.short	(.L_8759 - .L_8758)
.L_8758:
        /*0004*/ 	.word	0x00000082


	//----- nvinfo : EIATTR_KPARAM_INFO
	.align		4
.L_8759:
        /*0008*/ 	.byte	0x04, 0x17
        /*000a*/ 	.short	(.L_8761 - .L_8760)
.L_8760:
        /*000c*/ 	.word	0x00000000
        /*0010*/ 	.short	0x000a
        /*0012*/ 	.short	0x0040
        /*0014*/ 	.byte	0x00, 0xf5, 0x21, 0x00


	//----- nvinfo : EIATTR_KPARAM_INFO
	.align		4
.L_8761:
        /*0018*/ 	.byte	0x04, 0x17
        /*001a*/ 	.short	(.L_8763 - .L_8762)
.L_8762:
        /*001c*/ 	.word	0x00000000
        /*0020*/ 	.short	0x0009
        /*0022*/ 	.short	0x003c
        /*0024*/ 	.byte	0x00, 0xf0, 0x05, 0x00


	//----- nvinfo : EIATTR_KPARAM_INFO
	.align		4
.L_8763:
        /*0028*/ 	.byte	0x04, 0x17
        /*002a*/ 	.short	(.L_8765 - .L_8764)
.L_8764:
        /*002c*/ 	.word	0x00000000
        /*0030*/ 	.short	0x0008
        /*0032*/ 	.short	0x0038
        /*0034*/ 	.byte	0x00, 0xf0, 0x11, 0x00


	//----- nvinfo : EIATTR_KPARAM_INFO
	.align		4
.L_8765:
        /*0038*/ 	.byte	0x04, 0x17
        /*003a*/ 	.short	(.L_8767 - .L_8766)
.L_8766:
        /*003c*/ 	.word	0x00000000
        /*0040*/ 	.short	0x0007
        /*0042*/ 	.short	0x0034
        /*0044*/ 	.byte	0x00, 0xf0, 0x11, 0x00


	//----- nvinfo : EIATTR_KPARAM_INFO
	.align		4
.L_8767:
        /*0048*/ 	.byte	0x04, 0x17
        /*004a*/ 	.short	(.L_8769 - .L_8768)
.L_8768:
        /*004c*/ 	.word	0x00000000
        /*0050*/ 	.short	0x0006
        /*0052*/ 	.short	0x0030
        /*0054*/ 	.byte	0x00, 0xf0, 0x11, 0x00


	//----- nvinfo : EIATTR_KPARAM_INFO
	.align		4
.L_8769:
        /*0058*/ 	.byte	0x04, 0x17
        /*005a*/ 	.short	(.L_8771 - .L_8770)
.L_8770:
        /*005c*/ 	.word	0x00000000
        /*0060*/ 	.short	0x0005
        /*0062*/ 	.short	0x0028
        /*0064*/ 	.byte	0x00, 0xf5, 0x21, 0x00


	//----- nvinfo : EIATTR_KPARAM_INFO
	.align		4
.L_8771:
        /*0068*/ 	.byte	0x04, 0x17
        /*006a*/ 	.short	(.L_8773 - .L_8772)
.L_8772:
        /*006c*/ 	.word	0x00000000
        /*0070*/ 	.short	0x0004
        /*0072*/ 	.short	0x0020
        /*0074*/ 	.byte	0x00, 0xf5, 0x21, 0x00


	//----- nvinfo : EIATTR_KPARAM_INFO
	.align		4
.L_8773:
        /*0078*/ 	.byte	0x04, 0x17
        /*007a*/ 	.short	(.L_8775 - .L_8774)
.L_8774:
        /*007c*/ 	.word	0x00000000
        /*0080*/ 	.short	0x0003
        /*0082*/ 	.short	0x0018
        /*0084*/ 	.byte	0x00, 0xf0, 0x11, 0x00


	//----- nvinfo : EIATTR_KPARAM_INFO
	.align		4
.L_8775:
        /*0088*/ 	.byte	0x04, 0x17
        /*008a*/ 	.short	(.L_8777 - .L_8776)
.L_8776:
        /*008c*/ 	.word	0x00000000
        /*0090*/ 	.short	0x0002
        /*0092*/ 	.short	0x0010
        /*0094*/ 	.byte	0x00, 0xf5, 0x21, 0x00


	//----- nvinfo : EIATTR_KPARAM_INFO
	.align		4
.L_8777:
        /*0098*/ 	.byte	0x04, 0x17
        /*009a*/ 	.short	(.L_8779 - .L_8778)
.L_8778:
        /*009c*/ 	.word	0x00000000
        /*00a0*/ 	.short	0x0001
        /*00a2*/ 	.short	0x0008
        /*00a4*/ 	.byte	0x00, 0xf5, 0x21, 0x00


	//----- nvinfo : EIATTR_KPARAM_INFO
	.align		4
.L_8779:
        /*00a8*/ 	.byte	0x04, 0x17
        /*00aa*/ 	.short	(.L_8781 - .L_8780)
.L_8780:
        /*00ac*/ 	.word	0x00000000
        /*00b0*/ 	.short	0x0000
        /*00b2*/ 	.short	0x0000
        /*00b4*/ 	.byte	0x00, 0xf5, 0x21, 0x00


	//----- nvinfo : EIATTR_SPARSE_MMA_MASK
	.align		4
.L_8781:
        /*00b8*/ 	.byte	0x03, 0x50
        /*00ba*/ 	.short	0x0000


	//----- nvinfo : EIATTR_MAXREG_COUNT
	.align		4
        /*00bc*/ 	.byte	0x03, 0x1b
        /*00be*/ 	.short	0x00ff


	//----- nvinfo : EIATTR_MERCURY_ISA_VERSION
	.align		4
        /*00c0*/ 	.byte	0x03, 0x5f
        /*00c2*/ 	.short	0x0101


	//----- nvinfo : EIATTR_COOP_GROUP_MASK_REGIDS
	.align		4
        /*00c4*/ 	.byte	0x04, 0x29
        /*00c6*/ 	.short	(.L_8783 - .L_8782)


	//   ....[0]....
.L_8782:
        /*00c8*/ 	.word	0xffffffff


	//   ....[1]....
        /*00cc*/ 	.word	0xffffffff


	//   ....[2]....
        /*00d0*/ 	.word	0xffffffff


	//   ....[3]....
        /*00d4*/ 	.word	0xffffffff


	//   ....[4]....
        /*00d8*/ 	.word	0xffffffff


	//----- nvinfo : EIATTR_COOP_GROUP_INSTR_OFFSETS
	.align		4
.L_8783:
        /*00dc*/ 	.byte	0x04, 0x28
        /*00de*/ 	.short	(.L_8785 - .L_8784)


	//   ....[0]....
.L_8784:
        /*00e0*/ 	.word	0x00000350


	//   ....[1]....
        /*00e4*/ 	.word	0x000005a0


	//   ....[2]....
        /*00e8*/ 	.word	0x00000a90


	//   ....[3]....
        /*00ec*/ 	.word	0x00000af0


	//   ....[4]....
        /*00f0*/ 	.word	0x00000b30


	//----- nvinfo : EIATTR_VRC_CTA_INIT_COUNT
	.align		4
.L_8785:
        /*00f4*/ 	.byte	0x02, 0x4a
	.zero		1
	.zero		1


	//----- nvinfo : EIATTR_EXIT_INSTR_OFFSETS
	.align		4
        /*00f8*/ 	.byte	0x04, 0x1c
        /*00fa*/ 	.short	(.L_8787 - .L_8786)


	//   ....[0]....
.L_8786:
        /*00fc*/ 	.word	0x00000090


	//   ....[1]....
        /*0100*/ 	.word	0x00000fd0


	//   ....[2]....
        /*0104*/ 	.word	0x00000ff0


	//   ....[3]....
        /*0108*/ 	.word	0x00001460


	//   ....[4]....
        /*010c*/ 	.word	0x00001680


	//   ....[5]....
        /*0110*/ 	.word	0x000017e0


	//   ....[6]....
        /*0114*/ 	.word	0x000018b0


	//----- nvinfo : EIATTR_MAX_THREADS
	.align		4
.L_8787:
        /*0118*/ 	.byte	0x04, 0x05
        /*011a*/ 	.short	(.L_8789 - .L_8788)
.L_8788:
        /*011c*/ 	.word	0x00000080
        /*0120*/ 	.word	0x00000001
        /*0124*/ 	.word	0x00000001


	//----- nvinfo : EIATTR_CRS_STACK_SIZE
	.align		4
.L_8789:
        /*0128*/ 	.byte	0x04, 0x1e
        /*012a*/ 	.short	(.L_8791 - .L_8790)
.L_8790:
        /*012c*/ 	.word	0x00000000


	//----- nvinfo : EIATTR_CBANK_PARAM_SIZE
	.align		4
.L_8791:
        /*0130*/ 	.byte	0x03, 0x19
        /*0132*/ 	.short	0x0048


	//----- nvinfo : EIATTR_PARAM_CBANK
	.align		4
        /*0134*/ 	.byte	0x04, 0x0a
        /*0136*/ 	.short	(.L_8793 - .L_8792)
	.align		4
.L_8792:
        /*0138*/ 	.word	index@(.nv.constant0._ZN4vllm3moe10topkGatingILi8ELi16ELi4ELi16ELi32El6__halfLNS0_11ScoringFuncE0EEEvPKT5_PKbPfiPT4_PiiiibPKf)
        /*013c*/ 	.short	0x0380
        /*013e*/ 	.short	0x0048


	//----- nvinfo : EIATTR_SW_WAR
	.align		4
.L_8793:
        /*0140*/ 	.byte	0x04, 0x36
        /*0142*/ 	.short	(.L_8795 - .L_8794)
.L_8794:
        /*0144*/ 	.word	0x00000008
.L_8795:


//--------------------- .nv.info._ZN4vllm3moe10topkGatingILi8ELi8ELi4ELi16ELi32El6__halfLNS0_11ScoringFuncE0EEEvPKT5_PKbPfiPT4_PiiiibPKf --------------------------
	.section	.nv.info._ZN4vllm3moe10topkGatingILi8ELi8ELi4ELi16ELi32El6__halfLNS0_11ScoringFuncE0EEEvPKT5_PKbPfiPT4_PiiiibPKf,"",@"SHT_CUDA_INFO"
	.sectionflags	@""
	.align	4


	//----- nvinfo : EIATTR_CUDA_API_VERSION
	.align		4
        /*0000*/ 	.byte	0x04, 0x37
        /*0002*/ 	.short	(.L_8797 - .L_8796)
.L_8796:
        /*0004*/ 	.word	0x00000082


	//----- nvinfo : EIATTR_KPARAM_INFO
	.align		4
.L_8797:
        /*0008*/ 	.byte	0x04, 0x17
        /*000a*/ 	.short	(.L_8799 - .L_8798)
.L_8798:
        /*000c*/ 	.word	0x00000000
        /*0010*/ 	.short	0x000a
        /*0012*/ 	.short	0x0040
        /*0014*/ 	.byte	0x00, 0xf5, 0x21, 0x00


	//----- nvinfo : EIATTR_KPARAM_INFO
	.align		4
.L_8799:
        /*0018*/ 	.byte	0x04, 0x17
        /*001a*/ 	.short	(.L_8801 - .L_8800)
.L_8800:
        /*001c*/ 	.word	0x00000000
        /*0020*/ 	.short	0x0009
        /*0022*/ 	.short	0x003c
        /*0024*/ 	.byte	0x00, 0xf0, 0x05, 0x00


	//----- nvinfo : EIATTR_KPARAM_INFO
	.align		4
.L_8801:
        /*0028*/ 	.byte	0x04, 0x17
        /*002a*/ 	.short	(.L_8803 - .L_8802)
.L_8802:
        /*002c*/ 	.word	0x00000000
        /*0030*/ 	.short	0x0008
        /*0032*/ 	.short	0x0038
        /*0034*/ 	.byte	0x00, 0xf0, 0x11, 0x00


	//----- nvinfo : EIATTR_KPARAM_INFO
	.align		4
.L_8803:
        /*0038*/ 	.byte	0x04, 0x17
        /*003a*/ 	.short	(.L_8805 - .L_8804)
.L_8804:
        /*003c*/ 	.word	0x00000000
        /*0040*/ 	.short	0x0007
        /*0042*/ 	.short	0x0034
        /*0044*/ 	.byte	0x00, 0xf0, 0x11, 0x00


	//----- nvinfo : EIATTR_KPARAM_INFO
	.align		4
.L_8805:
        /*0048*/ 	.byte	0x04, 0x17
        /*004a*/ 	.short	(.L_8807 - .L_8806)
.L_8806:
        /*004c*/ 	.word	0x00000000
        /*0050*/ 	.short	0x0006
        /*0052*/ 	.short	0x0030
        /*0054*/ 	.byte	0x00, 0xf0, 0x11, 0x00


	//----- nvinfo : EIATTR_KPARAM_INFO
	.align		4
.L_8807:
        /*0058*/ 	.byte	0x04, 0x17
        /*005a*/ 	.short	(.L_8809 - .L_8808)
.L_8808:
        /*005c*/ 	.word	0x00000000
        /*0060*/ 	.short	0x0005
        /*0062*/ 	.short	0x0028
        /*0064*/ 	.byte	0x00, 0xf5, 0x21, 0x00


	//----- nvinfo : EIATTR_KPARAM_INFO
	.align		4
.L_8809:
        /*0068*/ 	.byte	0x04, 0x17
        /*006a*/ 	.short	(.L_8811 - .L_8810)
.L_8810:
        /*006c*/ 	.word	0x00000000
        /*0070*/ 	.short	0x0004
        /*0072*/ 	.short	0x0020
        /*0074*/ 	.byte	0x00, 0xf5, 0x21, 0x00


	//----- nvinfo : EIATTR_KPARAM_INFO
	.align		4
.L_8811:
        /*0078*/ 	.byte	0x04, 0x17
        /*007a*/ 	.short	(.L_8813 - .L_8812)
.L_8812:
        /*007c*/ 	.word	0x00000000
        /*0080*/ 	.short	0x0003
        /*0082*/ 	.short	0x0018
        /*0084*/ 	.byte	0x00, 0xf0, 0x11, 0x00


	//----- nvinfo : EIATTR_KPARAM_INFO
	.align		4
.L_8813:
        /*0088*/ 	.byte	0x04, 0x17
        /*008a*/ 	.short	(.L_8815 - .L_8814)
.L_8814:
        /*008c*/ 	.word	0x00000000
        /*0090*/ 	.short	0x0002
        /*0092*/ 	.short	0x0010
        /*0094*/ 	.byte	0x00, 0xf5, 0x21, 0x00


	//----- nvinfo : EIATTR_KPARAM_INFO
	.align		4
.L_8815:
        /*0098*/ 	.byte	0x04, 0x17
        /*009a*/ 	.short	(.L_8817 - .L_8816)
.L_8816:
        /*009c*/ 	.word	0x00000000
        /*00a0*/ 	.short	0x0001
        /*00a2*/ 	.short	0x0008
        /*00a4*/ 	.byte	0x00, 0xf5, 0x21, 0x00


	//----- nvinfo : EIATTR_KPARAM_INFO
	.align		4
.L_8817:
        /*00a8*/ 	.byte	0x04, 0x17
        /*00aa*/ 	.short	(.L_8819 - .L_8818)
.L_8818:
        /*00ac*/ 	.word	0x00000000
        /*00b0*/ 	.short	0x0000
        /*00b2*/ 	.short	0x0000
        /*00b4*/ 	.byte	0x00, 0xf5, 0x21, 0x00


	//----- nvinfo : EIATTR_SPARSE_MMA_MASK
	.align		4
.L_8819:
        /*00b8*/ 	.byte	0x03, 0x50
        /*00ba*/ 	.short	0x0000


	//----- nvinfo : EIATTR_MAXREG_COUNT
	.align		4
        /*00bc*/ 	.byte	0x03, 0x1b
        /*00be*/ 	.short	0x00ff


	//----- nvinfo : EIATTR_MERCURY_ISA_VERSION
	.align		4
        /*00c0*/ 	.byte	0x03, 0x5f
        /*00c2*/ 	.short	0x0101


	//----- nvinfo : EIATTR_VRC_CTA_INIT_COUNT
	.align		4
        /*00c4*/ 	.byte	0x02, 0x4a
	.zero		1
	.zero		1


	//----- nvinfo : EIATTR_EXIT_INSTR_OFFSETS
	.align		4
        /*00c8*/ 	.byte	0x04, 0x1c
        /*00ca*/ 	.short	(.L_8821 - .L_8820)


	//   ....[0]....
.L_8820:
        /*00cc*/ 	.word	0x00000090


	//   ....[1]....
        /*00d0*/ 	.word	0x000014e0


	//   ....[2]....
        /*00d4*/ 	.word	0x00001500


	//   ....[3]....
        /*00d8*/ 	.word	0x00001970


	//   ....[4]....
        /*00dc*/ 	.word	0x00001b90


	//   ....[5]....
        /*00e0*/ 	.word	0x00001cf0


	//   ....[6]....
        /*00e4*/ 	.word	0x00001dc0


	//----- nvinfo : EIATTR_MAX_THREADS
	.align		4
.L_8821:
        /*00e8*/ 	.byte	0x04, 0x05
        /*00ea*/ 	.short	(.L_8823 - .L_8822)
.L_8822:
        /*00ec*/ 	.word	0x00000080
        /*00f0*/ 	.word	0x00000001
        /*00f4*/ 	.word	0x00000001


	//----- nvinfo : EIATTR_CBANK_PARAM_SIZE
	.align		4
.L_8823:
        /*00f8*/ 	.byte	0x03, 0x19
        /*00fa*/ 	.short	0x0048


	//----- nvinfo : EIATTR_PARAM_CBANK
	.align		4
        /*00fc*/ 	.byte	0x04, 0x0a
        /*00fe*/ 	.short	(.L_8825 - .L_8824)
	.align		4
.L_8824:
        /*0100*/ 	.word	index@(.nv.constant0._ZN4vllm3moe10topkGatingILi8ELi8ELi4ELi16ELi32El6__halfLNS0_11ScoringFuncE0EEEvPKT5_PKbPfiPT4_PiiiibPKf)
        /*0104*/ 	.short	0x0380
        /*0106*/ 	.short	0x0048


	//----- nvinfo : EIATTR_SW_WAR
	.align		4
.L_8825:
        /*0108*/ 	.byte	0x04, 0x36
        /*010a*/ 	.short	(.L_8827 - .L_8826)
.L_8826:
        /*010c*/ 	.word	0x00000008
.L_8827:


//--------------------- .nv.info._ZN4vllm3moe10topkGatingILi4ELi4ELi4ELi8ELi32El6__halfLNS0_11ScoringFuncE0EEEvPKT5_PKbPfiPT4_PiiiibPKf --------------------------
	.section	.nv.info._ZN4vllm3moe10topkGatingILi4ELi4ELi4ELi8ELi32El6__halfLNS0_11ScoringFuncE0EEEvPKT5_PKbPfiPT4_PiiiibPKf,"",@"SHT_CUDA_INFO"
	.sectionflags	@""
	.align	4


	//----- nvinfo : EIATTR_CUDA_API_VERSION
	.align		4
        /*0000*/ 	.byte	0x04, 0x37
        /*0002*/ 	.short	(.L_8829 - .L_8828)
.L_8828:
        /*0004*/ 	.word	0x00000082


	//----- nvinfo : EIATTR_KPARAM_INFO
	.align		4
.L_8829:
        /*0008*/ 	.byte	0x04, 0x17
        /*000a*/ 	.short	(.L_8831 - .L_8830)
.L_8830:
        /*000c*/ 	.word	0x00000000
        /*0010*/ 	.short	0x000a
        /*0012*/ 	.short	0x0040
        /*0014*/ 	.byte	0x00, 0xf5, 0x21, 0x00


	//----- nvinfo : EIATTR_KPARAM_INFO
	.align		4
.L_8831:
        /*0018*/ 	.byte	0x04, 0x17
        /*001a*/ 	.short	(.L_8833 - .L_8832)
.L_8832:
        /*001c*/ 	.word	0x00000000
        /*0020*/ 	.short	0x0009
        /*0022*/ 	.short	0x003c
        /*0024*/ 	.byte	0x00, 0xf0, 0x05, 0x00


	//----- nvinfo : EIATTR_KPARAM_INFO
	.align		4
.L_8833:
        /*0028*/ 	.byte	0x04, 0x17
        /*002a*/ 	.short	(.L_8835 - .L_8834)
.L_8834:
        /*002c*/ 	.word	0x00000000
        /*0030*/ 	.short	0x0008
        /*0032*/ 	.short	0x0038
        /*0034*/ 	.byte	0x00, 0xf0, 0x11, 0x00


	//----- nvinfo : EIATTR_KPARAM_INFO
	.align		4
.L_8835:
        /*0038*/ 	.byte	0x04, 0x17
        /*003a*/ 	.short	(.L_8837 - .L_8836)
.L_8836:
        /*003c*/ 	.word	0x00000000
        /*0040*/ 	.short	0x0007
        /*0042*/ 	.short	0x0034
        /*0044*/ 	.byte	0x00, 0xf0, 0x11, 0x00


	//----- nvinfo : EIATTR_KPARAM_INFO
	.align		4
.L_8837:
        /*0048*/ 	.byte	0x04, 0x17
        /*004a*/ 	.short	(.L_8839 - .L_8838)
.L_8838:
        /*004c*/ 	.word	0x00000000
        /*0050*/ 	.short	0x0006
        /*0052*/ 	.short	0x0030
        /*0054*/ 	.byte	0x00, 0xf0, 0x11, 0x00


	//----- nvinfo : EIATTR_KPARAM_INFO
	.align		4
.L_8839:
        /*0058*/ 	.byte	0x04, 0x17
        /*005a*/ 	.short	(.L_8841 - .L_8840)
.L_8840:
        /*005c*/ 	.word	0x00000000
        /*0060*/ 	.short	0x0005
        /*0062*/ 	.short	0x0028
        /*0064*/ 	.byte	0x00, 0xf5, 0x21, 0x00


	//----- nvinfo : EIATTR_KPARAM_INFO
	.align		4
.L_8841:
        /*0068*/ 	.byte	0x04, 0x17
        /*006a*/ 	.short	(.L_8843 - .L_8842)
.L_8842:
        /*006c*/ 	.word	0x00000000
        /*0070*/ 	.short	0x0004
        /*0072*/ 	.short	0x0020
        /*0074*/ 	.byte	0x00, 0xf5, 0x21, 0x00


	//----- nvinfo : EIATTR_KPARAM_INFO
	.align		4
.L_8843:
        /*0078*/ 	.byte	0x04, 0x17
        /*007a*/ 	.short	(.L_8845 - .L_8844)
.L_8844:
        /*007c*/ 	.word	0x00000000
        /*0080*/ 	.short	0x0003
        /*0082*/ 	.short	0x0018
        /*0084*/ 	.byte	0x00, 0xf0, 0x11, 0x00


	//----- nvinfo : EIATTR_KPARAM_INFO
	.align		4
.L_8845:
        /*0088*/ 	.byte	0x04, 0x17
        /*008a*/ 	.short	(.L_8847 - .L_8846)
.L_8846:
        /*008c*/ 	.word	0x00000000
        /*0090*/ 	.short	0x0002
        /*0092*/ 	.short	0x0010
        /*0094*/ 	.byte	0x00, 0xf5, 0x21, 0x00


	//----- nvinfo : EIATTR_KPARAM_INFO
	.align		4
.L_8847:
        /*0098*/ 	.byte	0x04, 0x17
        /*009a*/ 	.short	(.L_8849 - .L_8848)
.L_8848:
        /*009c*/ 	.word	0x00000000
        /*00a0*/ 	.short	0x0001
        /*00a2*/ 	.short	0x0008
        /*00a4*/ 	.byte	0x00, 0xf5, 0x21, 0x00


	//----- nvinfo : EIATTR_KPARAM_INFO
	.align		4
.L_8849:
        /*00a8*/ 	.byte	0x04, 0x17
        /*00aa*/ 	.short	(.L_8851 - .L_8850)
.L_8850:
        /*00ac*/ 	.word	0x00000000
        /*00b0*/ 	.short	0x0000
        /*00b2*/ 	.short	0x0000
        /*00b4*/ 	.byte	0x00, 0xf5, 0x21, 0x00


	//----- nvinfo : EIATTR_SPARSE_MMA_MASK
	.align		4
.L_8851:
        /*00b8*/ 	.byte	0x03, 0x50
        /*00ba*/ 	.short	0x0000


	//----- nvinfo : EIATTR_MAXREG_COUNT
	.align		4
        /*00bc*/ 	.byte	0x03, 0x1b
        /*00be*/ 	.short	0x00ff


	//----- nvinfo : EIATTR_MERCURY_ISA_VERSION
	.align		4
        /*00c0*/ 	.byte	0x03, 0x5f
        /*00c2*/ 	.short	0x0101


	//----- nvinfo : EIATTR_VRC_CTA_INIT_COUNT
	.align		4
        /*00c4*/ 	.byte	0x02, 0x4a
	.zero		1
	.zero		1


	//----- nvinfo : EIATTR_EXIT_INSTR_OFFSETS
	.align		4
        /*00c8*/ 	.byte	0x04, 0x1c
        /*00ca*/ 	.short	(.L_8853 - .L_8852)


	//   ....[0]....
.L_8852:
        /*00cc*/ 	.word	0x00000080


	//   ....[1]....
        /*00d0*/ 	.word	0x000017e0


	//   ....[2]....
        /*00d4*/ 	.word	0x00001810


	//   ....[3]....
        /*00d8*/ 	.word	0x00001c80


	//   ....[4]....
        /*00dc*/ 	.word	0x00001ea0


	//   ....[5]....
        /*00e0*/ 	.word	0x00002000


	//   ....[6]....
        /*00e4*/ 	.word	0x000020d0


	//----- nvinfo : EIATTR_MAX_THREADS
	.align		4
.L_8853:
        /*00e8*/ 	.byte	0x04, 0x05
        /*00ea*/ 	.short	(.L_8855 - .L_8854)
.L_8854:
        /*00ec*/ 	.word	0x00000080
        /*00f0*/ 	.word	0x00000001
        /*00f4*/ 	.word	0x00000001


	//----- nvinfo : EIATTR_CBANK_PARAM_SIZE
	.align		4
.L_8855:
        /*00f8*/ 	.byte	0x03, 0x19
        /*00fa*/ 	.short	0x0048


	//----- nvinfo : EIATTR_PARAM_CBANK
	.align		4
        /*00fc*/ 	.byte	0x04, 0x0a
        /*00fe*/ 	.short	(.L_8857 - .L_8856)
	.align		4
.L_8856:
        /*0100*/ 	.word	index@(.nv.constant0._ZN4vllm3moe10topkGatingILi4ELi4ELi4ELi8ELi32El6__halfLNS0_11ScoringFuncE0EEEvPKT5_PKbPfiPT4_PiiiibPKf)
        /*0104*/ 	.short	0x0380
        /*0106*/ 	.short	0x0048


	//----- nvinfo : EIATTR_SW_WAR
	.align		4
.L_8857:
        /*0108*/ 	.byte	0x04, 0x36
        /*010a*/ 	.short	(.L_8859 - .L_8858)
.L_8858:
        /*010c*/ 	.word	0x00000008
.L_8859:


//--------------------- .nv.info._ZN4vllm3moe10topkGatingILi2ELi2ELi4ELi4ELi32El6__halfLNS0_11ScoringFuncE0EEEvPKT5_PKbPfiPT4_PiiiibPKf --------------------------
	.section	.nv.info._ZN4vllm3moe10topkGatingILi2ELi2ELi4ELi4ELi32El6__halfLNS0_11ScoringFuncE0EEEvPKT5_PKbPfiPT4_PiiiibPKf,"",@"SHT_CUDA_INFO"
	.sectionflags	@""
	.align	4


	//----- nvinfo : EIATTR_CUDA_API_VERSION
	.align		4
        /*0000*/ 	.byte	0x04, 0x37
        /*0002*/ 	.short	(.L_8861 - .L_8860)
.L_8860:
        /*0004*/ 	.word	0x00000082


	//----- nvinfo : EIATTR_KPARAM_INFO
	.align		4
.L_8861:
        /*0008*/ 	.byte	0x04, 0x17
        /*000a*/ 	.short	(.L_8863 - .L_8862)
.L_8862:
        /*000c*/ 	.word	0x00000000
        /*0010*/ 	.short	0x000a
        /*0012*/ 	.short	0x0040
        /*0014*/ 	.byte	0x00, 0xf5, 0x21, 0x00


	//----- nvinfo : EIATTR_KPARAM_INFO
	.align		4
.L_8863:
        /*0018*/ 	.byte	0x04, 0x17
        /*001a*/ 	.short	(.L_8865 - .L_8864)
.L_8864:
        /*001c*/ 	.word	0x00000000
        /*0020*/ 	.short	0x0009
        /*0022*/ 	.short	0x003c
        /*0024*/ 	.byte	0x00, 0xf0, 0x05, 0x00


	//----- nvinfo : EIATTR_KPARAM_INFO
	.align		4
.L_8865:
        /*0028*/ 	.byte	0x04, 0x17
        /*002a*/ 	.short	(.L_8867 - .L_8866)
.L_8866:
        /*002c*/ 	.word	0x00000000
        /*0030*/ 	.short	0x0008
        /*0032*/ 	.short	0x0038
        /*0034*/ 	.byte	0x00, 0xf0, 0x11, 0x00


	//----- nvinfo : EIATTR_KPARAM_INFO
	.align		4
.L_8867:
        /*0038*/ 	.byte	0x04, 0x17
        /*003a*/ 	.short	(.L_8869 - .L_8868)
.L_8868:
        /*003c*/ 	.word	0x00000000
        /*0040*/ 	.short	0x0007
        /*0042*/ 	.short	0x0034
        /*0044*/ 	.byte	0x00, 0xf0, 0x11, 0x00


	//----- nvinfo : EIATTR_KPARAM_INFO
	.align		4
.L_8869:
        /*0048*/ 	.byte	0x04, 0x17
        /*004a*/ 	.short	(.L_8871 - .L_8870)
.L_8870:
        /*004c*/ 	.word	0x00000000
        /*0050*/ 	.short	0x0006
        /*0052*/ 	.short	0x0030
        /*0054*/ 	.byte	0x00, 0xf0, 0x11, 0x00


	//----- nvinfo : EIATTR_KPARAM_INFO
	.align		4
.L_8871:
        /*0058*/ 	.byte	0x04, 0x17
        /*005a*/ 	.short	(.L_8873 - .L_8872)
.L_8872:
        /*005c*/ 	.word	0x00000000
        /*0060*/ 	.short	0x0005
        /*0062*/ 	.short	0x0028
        /*0064*/ 	.byte	0x00, 0xf5, 0x21, 0x00


	//----- nvinfo : EIATTR_KPARAM_INFO
	.align		4
.L_8873:
        /*0068*/ 	.byte	0x04, 0x17
        /*006a*/ 	.short	(.L_8875 - .L_8874)
.L_8874:
        /*006c*/ 	.word	0x00000000
        /*0070*/ 	.short	0x0004
        /*0072*/ 	.short	0x0020
        /*0074*/ 	.byte	0x00, 0xf5, 0x21, 0x00


	//----- nvinfo : EIATTR_KPARAM_INFO
	.align		4
.L_8875:
        /*0078*/ 	.byte	0x04, 0x17
        /*007a*/ 	.short	(.L_8877 - .L_8876)
.L_8876:
        /*007c*/ 	.word	0x00000000
        /*0080*/ 	.short	0x0003
        /*0082*/ 	.short	0x0018
        /*0084*/ 	.byte	0x00, 0xf0, 0x11, 0x00


	//----- nvinfo : EIATTR_KPARAM_INFO
	.align		4
.L_8877:
        /*0088*/ 	.byte	0x04, 0x17
        /*008a*/ 	.short	(.L_8879 - .L_8878)
.L_8878:
        /*008c*/ 	.word	0x00000000
        /*0090*/ 	.short	0x0002
        /*0092*/ 	.short	0x0010
        /*0094*/ 	.byte	0x00, 0xf5, 0x21, 0x00


	//----- nvinfo : EIATTR_KPARAM_INFO
	.align		4
.L_8879:
        /*0098*/ 	.byte	0x04, 0x17
        /*009a*/ 	.short	(.L_8881 - .L_8880)
.L_8880:
        /*009c*/ 	.word	0x00000000
        /*00a0*/ 	.short	0x0001
        /*00a2*/ 	.short	0x0008
        /*00a4*/ 	.byte	0x00, 0xf5, 0x21, 0x00


	//----- nvinfo : EIATTR_KPARAM_INFO
	.align		4
.L_8881:
        /*00a8*/ 	.byte	0x04, 0x17
        /*00aa*/ 	.short	(.L_8883 - .L_8882)
.L_8882:
        /*00ac*/ 	.word	0x00000000
        /*00b0*/ 	.short	0x0000
        /*00b2*/ 	.short	0x0000
        /*00b4*/ 	.byte	0x00, 0xf5, 0x21, 0x00


	//----- nvinfo : EIATTR_SPARSE_MMA_MASK
	.align		4
.L_8883:
        /*00b8*/ 	.byte	0x03, 0x50
        /*00ba*/ 	.short	0x0000


	//----- nvinfo : EIATTR_MAXREG_COUNT
	.align		4
        /*00bc*/ 	.byte	0x03, 0x1b
        /*00be*/ 	.short	0x00ff


	//----- nvinfo : EIATTR_MERCURY_ISA_VERSION
	.align		4
        /*00c0*/ 	.byte	0x03, 0x5f
        /*00c2*/ 	.short	0x0101


	//----- nvinfo : EIATTR_VRC_CTA_INIT_COUNT
	.align		4
        /*00c4*/ 	.byte	0x02, 0x4a
	.zero		1
	.zero		1


	//----- nvinfo : EIATTR_EXIT_INSTR_OFFSETS
	.align		4
        /*00c8*/ 	.byte	0x04, 0x1c
        /*00ca*/ 	.short	(.L_8885 - .L_8884)


	//   ....[0]....
.L_8884:
        /*00cc*/ 	.word	0x00000080


	//   ....[1]....
        /*00d0*/ 	.word	0x00001210


	//   ....[2]....
        /*00d4*/ 	.word	0x00001230


	//   ....[3]....
        /*00d8*/ 	.word	0x000016a0


	//   ....[4]....
        /*00dc*/ 	.word	0x000018c0


	//   ....[5]....
        /*00e0*/ 	.word	0x00001a20


	//   ....[6]....
        /*00e4*/ 	.word	0x00001af0


	//----- nvinfo : EIATTR_MAX_THREADS
	.align		4
.L_8885:
        /*00e8*/ 	.byte	0x04, 0x05
        /*00ea*/ 	.short	(.L_8887 - .L_8886)
.L_8886:
        /*00ec*/ 	.word	0x00000080
        /*00f0*/ 	.word	0x00000001
        /*00f4*/ 	.word	0x00000001


	//----- nvinfo : EIATTR_CBANK_PARAM_SIZE
	.align		4
.L_8887:
        /*00f8*/ 	.byte	0x03, 0x19
        /*00fa*/ 	.short	0x0048


	//----- nvinfo : EIATTR_PARAM_CBANK
	.align		4
        /*00fc*/ 	.byte	0x04, 0x0a
        /*00fe*/ 	.short	(.L_8889 - .L_8888)
	.align		4
.L_8888:
        /*0100*/ 	.word	index@(.nv.constant0._ZN4vllm3moe10topkGatingILi2ELi2ELi4ELi4ELi32El6__halfLNS0_11ScoringFuncE0EEEvPKT5_PKbPfiPT4_PiiiibPKf)
        /*0104*/ 	.short	0x0380
        /*0106*/ 	.short	0x0048


	//----- nvinfo : EIATTR_SW_WAR
	.align		4
.L_8889:
        /*0108*/ 	.byte	0x04, 0x36
        /*010a*/ 	.short	(.L_8891 - .L_8890)
.L_8890:
        /*010c*/ 	.word	0x00000008
.L_8891:


//--------------------- .nv.info._ZN4vllm3moe10topkGatingILi1ELi1ELi4ELi2ELi32El6__halfLNS0_11ScoringFuncE0EEEvPKT5_PKbPfiPT4_PiiiibPKf --------------------------
	.section	.nv.info._ZN4vllm3moe10topkGatingILi1ELi1ELi4ELi2ELi32El6__halfLNS0_11ScoringFuncE0EEEvPKT5_PKbPfiPT4_PiiiibPKf,"",@"SHT_CUDA_INFO"
	.sectionflags	@""
	.align	4


	//----- nvinfo : EIATTR_CUDA_API_VERSION
	.align		4
        /*0000*/ 	.byte	0x04, 0x37
        /*0002*/ 	.short	(.L_8893 - .L_8892)
.L_8892:
        /*0004*/ 	.word	0x00000082


	//----- nvinfo : EIATTR_KPARAM_INFO
	.align		4
.L_8893:
        /*0008*/ 	.byte	0x04, 0x17
        /*000a*/ 	.short	(.L_8895 - .L_8894)
.L_8894:
        /*000c*/ 	.word	0x00000000
        /*0010*/ 	.short	0x000a
        /*0012*/ 	.short	0x0040
        /*0014*/ 	.byte	0x00, 0xf5, 0x21, 0x00


	//----- nvinfo : EIATTR_KPARAM_INFO
	.align		4
.L_8895:
        /*0018*/ 	.byte	0x04, 0x17
        /*001a*/ 	.short	(.L_8897 - .L_8896)
.L_8896:
        /*001c*/ 	.word	0x00000000
        /*0020*/ 	.short	0x0009
        /*0022*/ 	.short	0x003c
        /*0024*/ 	.byte	0x00, 0xf0, 0x05, 0x00


	//----- nvinfo : EIATTR_KPARAM_INFO
	.align		4
.L_8897:
        /*0028*/ 	.byte	0x04, 0x17
        /*002a*/ 	.short	(.L_8899 - .L_8898)
.L_8898:
        /*002c*/ 	.word	0x00000000
        /*0030*/ 	.short	0x0008
        /*0032*/ 	.short	0x0038
        /*0034*/ 	.byte	0x00, 0xf0, 0x11, 0x00


	//----- nvinfo : EIATTR_KPARAM_INFO
	.align		4
.L_8899:
        /*0038*/ 	.byte	0x04, 0x17
        /*003a*/ 	.short	(.L_8901 - .L_8900)
.L_8900:
        /*003c*/ 	.word	0x00000000
        /*0040*/ 	.short	0x0007
        /*0042*/ 	.short	0x0034
        /*0044*/ 	.byte	0x00, 0xf0, 0x11, 0x00


	//----- nvinfo : EIATTR_KPARAM_INFO
	.align		4
.L_8901:
        /*0048*/ 	.byte	0x04, 0x17
        /*004a*/ 	.short	(.L_8903 - .L_8902)
.L_8902:
        /*004c*/ 	.word	0x00000000
        /*0050*/ 	.short	0x0006
        /*0052*/ 	.short	0x0030
        /*0054*/ 	.byte	0x00, 0xf0, 0x11, 0x00


	//----- nvinfo : EIATTR_KPARAM_INFO
	.align		4
.L_8903:
        /*0058*/ 	.byte	0x04, 0x17
        /*005a*/ 	.short	(.L_8905 - .L_8904)
.L_8904:
        /*005c*/ 	.word	0x00000000
        /*0060*/ 	.short	0x0005
        /*0062*/ 	.short	0x0028
        /*0064*/ 	.byte	0x00, 0xf5, 0x21, 0x00


	//----- nvinfo : EIATTR_KPARAM_INFO
	.align		4
.L_8905:
        /*0068*/ 	.byte	0x04, 0x17
        /*006a*/ 	.short	(.L_8907 - .L_8906)
.L_8906:
        /*006c*/ 	.word	0x00000000
        /*0070*/ 	.short	0x0004
        /*0072*/ 	.short	0x0020
        /*0074*/ 	.byte	0x00, 0xf5, 0x21, 0x00


	//----- nvinfo : EIATTR_KPARAM_INFO
	.align		4
.L_8907:
        /*0078*/ 	.byte	0x04, 0x17
        /*007a*/ 	.short	(.L_8909 - .L_8908)
.L_8908:
        /*007c*/ 	.word	0x00000000
        /*0080*/ 	.short	0x0003
        /*0082*/ 	.short	0x0018
        /*0084*/ 	.byte	0x00, 0xf0, 0x11, 0x00


	//----- nvinfo : EIATTR_KPARAM_INFO
	.align		4
.L_8909:
        /*0088*/ 	.byte	0x04, 0x17
        /*008a*/ 	.short	(.L_8911 - .L_8910)
.L_8910:
        /*008c*/ 	.word	0x00000000
        /*0090*/ 	.short	0x0002
        /*0092*/ 	.short	0x0010
        /*0094*/ 	.byte	0x00, 0xf5, 0x21, 0x00


	//----- nvinfo : EIATTR_KPARAM_INFO
	.align		4
.L_8911:
        /*0098*/ 	.byte	0x04, 0x17
        /*009a*/ 	.short	(.L_8913 - .L_8912)
.L_8912:
        /*009c*/ 	.word	0x00000000
        /*00a0*/ 	.short	0x0001
        /*00a2*/ 	.short	0x0008
        /*00a4*/ 	.byte	0x00, 0xf5, 0x21, 0x00


	//----- nvinfo : EIATTR_KPARAM_INFO
	.align		4
.L_8913:
        /*00a8*/ 	.byte	0x04, 0x17
        /*00aa*/ 	.short	(.L_8915 - .L_8914)
.L_8914:
        /*00ac*/ 	.word	0x00000000
        /*00b0*/ 	.short	0x0000
        /*00b2*/ 	.short	0x0000
        /*00b4*/ 	.byte	0x00, 0xf5, 0x21, 0x00


	//----- nvinfo : EIATTR_SPARSE_MMA_MASK
	.align		4
.L_8915:
        /*00b8*/ 	.byte	0x03, 0x50
        /*00ba*/ 	.short	0x0000


	//----- nvinfo : EIATTR_MAXREG_COUNT
	.align		4
        /*00bc*/ 	.byte	0x03, 0x1b
        /*00be*/ 	.short	0x00ff


	//----- nvinfo : EIATTR_MERCURY_ISA_VERSION
	.align		4
        /*00c0*/ 	.byte	0x03, 0x5f
        /*00c2*/ 	.short	0x0101


	//----- nvinfo : EIATTR_VRC_CTA_INIT_COUNT
	.align		4
        /*00c4*/ 	.byte	0x02, 0x4a
	.zero		1
	.zero		1


	//----- nvinfo : EIATTR_EXIT_INSTR_OFFSETS
	.align		4
        /*00c8*/ 	.byte	0x04, 0x1c
        /*00ca*/ 	.short	(.L_8917 - .L_8916)


	//   ....[0]....
.L_8916:
        /*00cc*/ 	.word	0x00000080


	//   ....[1]....
        /*00d0*/ 	.word	0x00000970


	//   ....[2]....
        /*00d4*/ 	.word	0x00000980


	//   ....[3]....
        /*00d8*/ 	.word	0x00000df0


	//   ....[4]....
        /*00dc*/ 	.word	0x00001010


	//   ....[5]....
        /*00e0*/ 	.word	0x00001170


	//   ....[6]....
        /*00e4*/ 	.word	0x00001240


	//----- nvinfo : EIATTR_MAX_THREADS
	.align		4
.L_8917:
        /*00e8*/ 	.byte	0x04, 0x05
        /*00ea*/ 	.short	(.L_8919 - .L_8918)
.L_8918:
        /*00ec*/ 	.word	0x00000080
        /*00f0*/ 	.word	0x00000001
        /*00f4*/ 	.word	0x00000001


	//----- nvinfo : EIATTR_CBANK_PARAM_SIZE
	.align		4
.L_8919:
        /*00f8*/ 	.byte	0x03, 0x19
        /*00fa*/ 	.short	0x0048


	//----- nvinfo : EIATTR_PARAM_CBANK
	.align		4
        /*00fc*/ 	.byte	0x04, 0x0a
        /*00fe*/ 	.short	(.L_8921 - .L_8920)
	.align		4
.L_8920:
        /*0100*/ 	.word	index@(.nv.constant0._ZN4vllm3moe10topkGatingILi1ELi1ELi4ELi2ELi32El6__halfLNS0_11ScoringFuncE0EEEvPKT5_PKbPfiPT4_PiiiibPKf)
        /*0104*/ 	.short	0x0380
        /*0106*/ 	.short	0x0048


	//----- nvinfo : EIATTR_SW_WAR
	.align		4
.L_8921:
        /*0108*/ 	.byte	0x04, 0x36
        /*010a*/ 	.short	(.L_8923 - .L_8922)
.L_8922:
        /*010c*/ 	.word	0x00000008
.L_8923:


//--------------------- .nv.info._ZN4vllm3moe10topkGatingILi18ELi576ELi4ELi4ELi32Ej6__halfLNS0_11ScoringFuncE0EEEvPKT5_PKbPfiPT4_PiiiibPKf --------------------------
	.section	.nv.info._ZN4vllm3moe10topkGatingILi18ELi576ELi4ELi4ELi32Ej6__halfLNS0_11ScoringFuncE0EEEvPKT5_PKbPfiPT4_PiiiibPKf,"",@"SHT_CUDA_INFO"
	.sectionflags	@""
	.align	4


	//----- nvinfo : EIATTR_CUDA_API_VERSION
	.align		4
        /*0000*/ 	.byte	0x04, 0x37
        /*0002*/ 	.short	(.L_8925 - .L_8924)
.L_8924:
        /*0004*/ 	.word	0x00000082


	//----- nvinfo : EIATTR_KPARAM_INFO
	.align		4
.L_8925:
        /*0008*/ 	.byte	0x04, 0x17
        /*000a*/ 	.short	(.L_8927 - .L_8926)
.L_8926:
        /*000c*/ 	.word	0x00000000
        /*0010*/ 	.short	0x000a
        /*0012*/ 	.short	0x0040
        /*0014*/ 	.byte	0x00, 0xf5, 0x21, 0x00


	//----- nvinfo : EIATTR_KPARAM_INFO
	.align		4
.L_8927:
        /*0018*/ 	.byte	0x04, 0x17
        /*001a*/ 	.short	(.L_8929 - .L_8928)
.L_8928:
        /*001c*/ 	.word	0x00000000
        /*0020*/ 	.short	0x0009
        /*0022*/ 	.short	0x003c
        /*0024*/ 	.byte	0x00, 0xf0, 0x05, 0x00


	//----- nvinfo : EIATTR_KPARAM_INFO
	.align		4
.L_8929:
        /*0028*/ 	.byte	0x04, 0x17
        /*002a*/ 	.short	(.L_8931 - .L_8930)
.L_8930:
        /*002c*/ 	.word	0x00000000
        /*0030*/ 	.short	0x0008
        /*0032*/ 	.short	0x0038
        /*0034*/ 	.byte	0x00, 0xf0, 0x11, 0x00


	//----- nvinfo : EIATTR_KPARAM_INFO
	.align		4
.L_8931:
        /*0038*/ 	.byte	0x04, 0x17
        /*003a*/ 	.short	(.L_8933 - .L_8932)
.L_8932:
        /*003c*/ 	.word	0x00000000
        /*0040*/ 	.short	0x0007
        /*0042*/ 	.short	0x0034
        /*0044*/ 	.byte	0x00, 0xf0, 0x11, 0x00


	//----- nvinfo : EIATTR_KPARAM_INFO
	.align		4
.L_8933:
        /*0048*/ 	.byte	0x04, 0x17
        /*004a*/ 	.short	(.L_8935 - .L_8934)
.L_8934:
        /*004c*/ 	.word	0x00000000
        /*0050*/ 	.short	0x0006
        /*0052*/ 	.short	0x0030
        /*0054*/ 	.byte	0x00, 0xf0, 0x11, 0x00


	//----- nvinfo : EIATTR_KPARAM_INFO
	.align		4
.L_8935:
        /*0058*/ 	.byte	0x04, 0x17
        /*005a*/ 	.short	(.L_8937 - .L_8936)
.L_8936:
        /*005c*/ 	.word	0x00000000
        /*0060*/ 	.short	0x0005
        /*0062*/ 	.short	0x0028
        /*0064*/ 	.byte	0x00, 0xf5, 0x21, 0x00


	//----- nvinfo : EIATTR_KPARAM_INFO
	.align		4
.L_8937:
        /*0068*/ 	.byte	0x04, 0x17
        /*006a*/ 	.short	(.L_8939 - .L_8938)
.L_8938:
        /*006c*/ 	.word	0x00000000
        /*0070*/ 	.short	0x0004
        /*0072*/ 	.short	0x0020
        /*0074*/ 	.byte	0x00, 0xf5, 0x21, 0x00


	//----- nvinfo : EIATTR_KPARAM_INFO
	.align		4
.L_8939:
        /*0078*/ 	.byte	0x04, 0x17
        /*007a*/ 	.short	(.L_8941 - .L_8940)
.L_8940:
        /*007c*/ 	.word	0x00000000
        /*0080*/ 	.short	0x0003
        /*0082*/ 	.short	0x0018
        /*0084*/ 	.byte	0x00, 0xf0, 0x11, 0x00


	//----- nvinfo : EIATTR_KPARAM_INFO
	.align		4
.L_8941:
        /*0088*/ 	.byte	0x04, 0x17
        /*008a*/ 	.short	(.L_8943 - .L_8942)
.L_8942:
        /*008c*/ 	.word	0x00000000
        /*0090*/ 	.short	0x0002
        /*0092*/ 	.short	0x0010
        /*0094*/ 	.byte	0x00, 0xf5, 0x21, 0x00


	//----- nvinfo : EIATTR_KPARAM_INFO
	.align		4
.L_8943:
        /*0098*/ 	.byte	0x04, 0x17
        /*009a*/ 	.short	(.L_8945 - .L_8944)
.L_8944:
        /*009c*/ 	.word	0x00000000
        /*00a0*/ 	.short	0x0001
        /*00a2*/ 	.short	0x0008
        /*00a4*/ 	.byte	0x00, 0xf5, 0x21, 0x00


	//----- nvinfo : EIATTR_KPARAM_INFO
	.align		4
.L_8945:
        /*00a8*/ 	.byte	0x04, 0x17
        /*00aa*/ 	.short	(.L_8947 - .L_8946)
.L_8946:
        /*00ac*/ 	.word	0x00000000
        /*00b0*/ 	.short	0x0000
        /*00b2*/ 	.short	0x0000
        /*00b4*/ 	.byte	0x00, 0xf5, 0x21, 0x00


	//----- nvinfo : EIATTR_SPARSE_MMA_MASK
	.align		4
.L_8947:
        /*00b8*/ 	.byte	0x03, 0x50
        /*00ba*/ 	.short	0x0000


	//----- nvinfo : EIATTR_MAXREG_COUNT
	.align		4
        /*00bc*/ 	.byte	0x03, 0x1b
        /*00be*/ 	.short	0x00ff


	//----- nvinfo : EIATTR_MERCURY_ISA_VERSION
	.align		4
        /*00c0*/ 	.byte	0x03, 0x5f
        /*00c2*/ 	.short	0x0101


	//----- nvinfo : EIATTR_COOP_GROUP_MASK_REGIDS
	.align		4
        /*00c4*/ 	.byte	0x04, 0x29
        /*00c6*/ 	.short	(.L_8949 - .L_8948)


	//   ....[0]....
.L_8948:
        /*00c8*/ 	.word	0xffffffff


	//   ....[1]....
        /*00cc*/ 	.word	0xffffffff


	//   ....[2]....
        /*00d0*/ 	.word	0xffffffff


	//   ....[3]....
        /*00d4*/ 	.word	0xffffffff


	//   ....[4]....
        /*00d8*/ 	.word	0xffffffff


	//   ....[5]....
        /*00dc*/ 	.word	0xffffffff


	//   ....[6]....
        /*00e0*/ 	.word	0xffffffff


	//   ....[7]....
        /*00e4*/ 	.word	0xffffffff


	//   ....[8]....
        /*00e8*/ 	.word	0xffffffff


	//   ....[9]....
        /*00ec*/ 	.word	0xffffffff


	//   ....[10]....
        /*00f0*/ 	.word	0xffffffff


	//   ....[11]....
        /*00f4*/ 	.word	0xffffffff


	//   ....[12]....
        /*00f8*/ 	.word	0xffffffff


	//   ....[13]....
        /*00fc*/ 	.word	0xffffffff


	//   ....[14]....
        /*0100*/ 	.word	0xffffffff


	//   ....[15]....
        /*0104*/ 	.word	0xffffffff


	//   ....[16]....
        /*0108*/ 	.word	0xffffffff


	//   ....[17]....
        /*010c*/ 	.word	0xffffffff


	//   ....[18]....
        /*0110*/ 	.word	0xffffffff


	//   ....[19]....
        /*0114*/ 	.word	0xffffffff


	//   ....[20]....
        /*0118*/ 	.word	0xffffffff


	//   ....[21]....
        /*011c*/ 	.word	0xffffffff


	//   ....[22]....
        /*0120*/ 	.word	0xffffffff


	//   ....[23]....
        /*0124*/ 	.word	0xffffffff


	//   ....[24]....
        /*0128*/ 	.word	0xffffffff


	//----- nvinfo : EIATTR_COOP_GROUP_INSTR_OFFSETS
	.align		4
.L_8949:
        /*012c*/ 	.byte	0x04, 0x28
        /*012e*/ 	.short	(.L_8951 - .L_8950)


	//   ....[0]....
.L_8950:
        /*0130*/ 	.word	0x00000390


	//   ....[1]....
        /*0134*/ 	.word	0x000003b0


	//   ....[2]....
        /*0138*/ 	.word	0x000003e0


	//   ....[3]....
        /*013c*/ 	.word	0x00000420


	//   ....[4]....
        /*0140*/ 	.word	0x00000450


	//   ....[5]....
        /*0144*/ 	.word	0x000008f0


	//   ....[6]....
        /*0148*/ 	.word	0x00000910


	//   ....[7]....
        /*014c*/ 	.word	0x00000930


	//   ....[8]....
        /*0150*/ 	.word	0x00000950


	//   ....[9]....
        /*0154*/ 	.word	0x00000970


	//   ....[10]....
        /*0158*/ 	.word	0x000015b0


	//   ....[11]....
        /*015c*/ 	.word	0x00001600


	//   ....[12]....
        /*0160*/ 	.word	0x00001670


	//   ....[13]....
        /*0164*/ 	.word	0x00001680


	//   ....[14]....
        /*0168*/ 	.word	0x00001880


	//   ....[15]....
        /*016c*/ 	.word	0x000018a0


	//   ....[16]....
        /*0170*/ 	.word	0x000018d0


	//   ....[17]....
        /*0174*/ 	.word	0x00001930


	//   ....[18]....
        /*0178*/ 	.word	0x00001970


	//   ....[19]....
        /*017c*/ 	.word	0x00001980


	//   ....[20]....
        /*0180*/ 	.word	0x000019a0


	//   ....[21]....
        /*0184*/ 	.word	0x00001a00


	//   ....[22]....
        /*0188*/ 	.word	0x00001a30


	//   ....[23]....
        /*018c*/ 	.word	0x00001a40


	//   ....[24]....
        /*0190*/ 	.word	0x00001a70


	//----- nvinfo : EIATTR_VRC_CTA_INIT_COUNT
	.align		4
.L_8951:
        /*0194*/ 	.byte	0x02, 0x4a
	.zero		1
	.zero		1


	//----- nvinfo : EIATTR_EXIT_INSTR_OFFSETS
	.align		4
        /*0198*/ 	.byte	0x04, 0x1c
        /*019a*/ 	.short	(.L_8953 - .L_8952)


	//   ....[0]....
.L_8952:
        /*019c*/ 	.word	0x00000080


	//   ....[1]....
        /*01a0*/ 	.word	0x00002000


	//   ....[2]....
        /*01a4*/ 	.word	0x00002040


	//   ....[3]....
        /*01a8*/ 	.word	0x000024a0


	//   ....[4]....
        /*01ac*/ 	.word	0x000026c0


	//   ....[5]....
        /*01b0*/ 	.word	0x00002820


	//   ....[6]....
        /*01b4*/ 	.word	0x000028f0


	//----- nvinfo : EIATTR_MAX_THREADS
	.align		4
.L_8953:
        /*01b8*/ 	.byte	0x04, 0x05
        /*01ba*/ 	.short	(.L_8955 - .L_8954)
.L_8954:
        /*01bc*/ 	.word	0x00000080
        /*01c0*/ 	.word	0x00000001
        /*01c4*/ 	.word	0x00000001


	//----- nvinfo : EIATTR_CRS_STACK_SIZE
	.align		4
.L_8955:
        /*01c8*/ 	.byte	0x04, 0x1e
        /*01ca*/ 	.short	(.L_8957 - .L_8956)
.L_8956:
        /*01cc*/ 	.word	0x00000000


	//----- nvinfo : EIATTR_CBANK_PARAM_SIZE
	.align		4
.L_8957:
        /*01d0*/ 	.byte	0x03, 0x19
        /*01d2*/ 	.short	0x0048


	//----- nvinfo : EIATTR_PARAM_CBANK
	.align		4
        /*01d4*/ 	.byte	0x04, 0x0a
        /*01d6*/ 	.short	(.L_8959 - .L_8958)
	.align		4
.L_8958:
        /*01d8*/ 	.word	index@(.nv.constant0._ZN4vllm3moe10topkGatingILi18ELi576ELi4ELi4ELi32Ej6__halfLNS0_11ScoringFuncE0EEEvPKT5_PKbPfiPT4_PiiiibPKf)
        /*01dc*/ 	.short	0x0380
        /*01de*/ 	.short	0x0048


	//----- nvinfo : EIATTR_SW_WAR
	.align		4
.L_8959:
        /*01e0*/ 	.byte	0x04, 0x36
        /*01e2*/ 	.short	(.L_8961 - .L_8960)
.L_8960:
        /*01e4*/ 	.word	0x00000008
.L_8961:


//--------------------- .nv.info._ZN4vllm3moe10topkGatingILi14ELi448ELi4ELi4ELi32Ej6__halfLNS0_11ScoringFuncE0EEEvPKT5_PKbPfiPT4_PiiiibPKf --------------------------
	.section	.nv.info._ZN4vllm3moe10topkGatingILi14ELi448ELi4ELi4ELi32Ej6__halfLNS0_11ScoringFuncE0EEEvPKT5_PKbPfiPT4_PiiiibPKf,"",@"SHT_CUDA_INFO"
	.sectionflags	@""
	.align	4


	//----- nvinfo : EIATTR_CUDA_API_VERSION
	.align		4
        /*0000*/ 	.byte	0x04, 0x37
        /*0002*/ 	.short	(.L_8963 - .L_8962)
.L_8962:
        /*0004*/ 	.word	0x00000082


	//----- nvinfo : EIATTR_KPARAM_INFO
	.align		4
.L_8963:
        /*0008*/ 	.byte	0x04, 0x17
        /*000a*/ 	.short	(.L_8965 - .L_8964)
.L_8964:
        /*000c*/ 	.word	0x00000000
        /*0010*/ 	.short	0x000a
        /*0012*/ 	.short	0x0040
        /*0014*/ 	.byte	0x00, 0xf5, 0x21, 0x00


	//----- nvinfo : EIATTR_KPARAM_INFO
	.align		4
.L_8965:
        /*0018*/ 	.byte	0x04, 0x17
        /*001a*/ 	.short	(.L_8967 - .L_8966)
.L_8966:
        /*001c*/ 	.word	0x00000000
        /*0020*/ 	.short	0x0009
        /*0022*/ 	.short	0x003c
        /*0024*/ 	.byte	0x00, 0xf0, 0x05, 0x00


	//----- nvinfo : EIATTR_KPARAM_INFO
	.align		4
.L_8967:
        /*0028*/ 	.byte	0x04, 0x17
        /*002a*/ 	.short	(.L_8969 - .L_8968)
.L_8968:
        /*002c*/ 	.word	0x00000000
        /*0030*/ 	.short	0x0008
        /*0032*/ 	.short	0x0038
        /*0034*/ 	.byte	0x00, 0xf0, 0x11, 0x00


	//----- nvinfo : EIATTR_KPARAM_INFO
	.align		4
.L_8969:
        /*0038*/ 	.byte	0x04, 0x17
        /*003a*/ 	.short	(.L_8971 - .L_8970)
.L_8970:
        /*003c*/ 	.word	0x00000000
        /*0040*/ 	.short	0x0007
        /*0042*/ 	.short	0x0034
        /*0044*/ 	.byte	0x00, 0xf0, 0x11, 0x00


	//----- nvinfo : EIATTR_KPARAM_INFO
	.align		4
.L_8971:
        /*0048*/ 	.byte	0x04, 0x17
        /*004a*/ 	.short	(.L_8973 - .L_8972)
.L_8972:
        /*004c*/ 	.word	0x00000000
        /*0050*/ 	.short	0x0006
        /*0052*/ 	.short	0x0030
        /*0054*/ 	.byte	0x00, 0xf0, 0x11, 0x00


	//----- nvinfo : EIATTR_KPARAM_INFO
	.align		4
.L_8973:
        /*0058*/ 	.byte	0x04, 0x17
        /*005a*/ 	.short	(.L_8975 - .L_8974)
.L_8974:
        /*005c*/ 	.word	0x00000000
        /*0060*/ 	.short	0x0005
        /*0062*/ 	.short	0x0028
        /*0064*/ 	.byte	0x00, 0xf5, 0x21, 0x00


	//----- nvinfo : EIATTR_KPARAM_INFO
	.align		4
.L_8975:
        /*0068*/ 	.byte	0x04, 0x17
        /*006a*/ 	.short	(.L_8977 - .L_8976)
.L_8976:
        /*006c*/ 	.word	0x00000000
        /*0070*/ 	.short	0x0004
        /*0072*/ 	.short	0x0020
        /*0074*/ 	.byte	0x00, 0xf5, 0x21, 0x00


	//----- nvinfo : EIATTR_KPARAM_INFO
	.align		4
.L_8977:
        /*0078*/ 	.byte	0x04, 0x17
        /*007a*/ 	.short	(.L_8979 - .L_8978)
.L_8978:
        /*007c*/ 	.word	0x00000000
        /*0080*/ 	.short	0x0003
        /*0082*/ 	.short	0x0018
        /*0084*/ 	.byte	0x00, 0xf0, 0x11, 0x00


	//----- nvinfo : EIATTR_KPARAM_INFO
	.align		4
.L_8979:
        /*0088*/ 	.byte	0x04, 0x17
        /*008a*/ 	.short	(.L_8981 - .L_8980)
.L_8980:
        /*008c*/ 	.word	0x00000000
        /*0090*/ 	.short	0x0002
        /*0092*/ 	.short	0x0010
        /*0094*/ 	.byte	0x00, 0xf5, 0x21, 0x00


	//----- nvinfo : EIATTR_KPARAM_INFO
	.align		4
.L_8981:
        /*0098*/ 	.byte	0x04, 0x17
        /*009a*/ 	.short	(.L_8983 - .L_8982)
.L_8982:
        /*009c*/ 	.word	0x00000000
        /*00a0*/ 	.short	0x0001
        /*00a2*/ 	.short	0x0008
        /*00a4*/ 	.byte	0x00, 0xf5, 0x21, 0x00


	//----- nvinfo : EIATTR_KPARAM_INFO
	.align		4
.L_8983:
        /*00a8*/ 	.byte	0x04, 0x17
        /*00aa*/ 	.short	(.L_8985 - .L_8984)
.L_8984:
        /*00ac*/ 	.word	0x00000000
        /*00b0*/ 	.short	0x0000
        /*00b2*/ 	.short	0x0000
        /*00b4*/ 	.byte	0x00, 0xf5, 0x21, 0x00


	//----- nvinfo : EIATTR_SPARSE_MMA_MASK
	.align		4
.L_8985:
        /*00b8*/ 	.byte	0x03, 0x50
        /*00ba*/ 	.short	0x0000


	//----- nvinfo : EIATTR_MAXREG_COUNT
	.align		4
        /*00bc*/ 	.byte	0x03, 0x1b
        /*00be*/ 	.short	0x00ff


	//----- nvinfo : EIATTR_MERCURY_ISA_VERSION
	.align		4
        /*00c0*/ 	.byte	0x03, 0x5f
        /*00c2*/ 	.short	0x0101


	//----- nvinfo : EIATTR_COOP_GROUP_MASK_REGIDS
	.align		4
        /*00c4*/ 	.byte	0x04, 0x29
        /*00c6*/ 	.short	(.L_8987 - .L_8986)


	//   ....[0]....
.L_8986:
        /*00c8*/ 	.word	0xffffffff


	//   ....[1]....
        /*00cc*/ 	.word	0xffffffff


	//   ....[2]....
        /*00d0*/ 	.word	0xffffffff


	//   ....[3]....
        /*00d4*/ 	.word	0xffffffff


	//   ....[4]....
        /*00d8*/ 	.word	0xffffffff


	//   ....[5]....
        /*00dc*/ 	.word	0xffffffff


	//   ....[6]....
        /*00e0*/ 	.word	0xffffffff


	//   ....[7]....
        /*00e4*/ 	.word	0xffffffff


	//   ....[8]....
        /*00e8*/ 	.word	0xffffffff


	//   ....[9]....
        /*00ec*/ 	.word	0xffffffff


	//   ....[10]....
        /*00f0*/ 	.word	0xffffffff


	//   ....[11]....
        /*00f4*/ 	.word	0xffffffff


	//   ....[12]....
        /*00f8*/ 	.word	0xffffffff


	//   ....[13]....
        /*00fc*/ 	.word	0xffffffff


	//   ....[14]....
        /*0100*/ 	.word	0xffffffff


	//   ....[15]....
        /*0104*/ 	.word	0xffffffff


	//   ....[16]....
        /*0108*/ 	.word	0xffffffff


	//   ....[17]....
        /*010c*/ 	.word	0xffffffff


	//   ....[18]....
        /*0110*/ 	.word	0xffffffff


	//   ....[19]....
        /*0114*/ 	.word	0xffffffff


	//   ....[20]....
        /*0118*/ 	.word	0xffffffff


	//   ....[21]....
        /*011c*/ 	.word	0xffffffff


	//   ....[22]....
        /*0120*/ 	.word	0xffffffff


	//   ....[23]....
        /*0124*/ 	.word	0xffffffff


	//   ....[24]....
        /*0128*/ 	.word	0xffffffff


	//----- nvinfo : EIATTR_COOP_GROUP_INSTR_OFFSETS
	.align		4
.L_8987:
        /*012c*/ 	.byte	0x04, 0x28
        /*012e*/ 	.short	(.L_8989 - .L_8988)


	//   ....[0]....
.L_8988:
        /*0130*/ 	.word	0x00000310


	//   ....[1]....
        /*0134*/ 	.word	0x00000330


	//   ....[2]....
        /*0138*/ 	.word	0x00000360


	//   ....[3]....
        /*013c*/ 	.word	0x000003a0


	//   ....[4]....
        /*0140*/ 	.word	0x00000400


	//   ....[5]....
        /*0144*/ 	.word	0x000007a0


	//   ....[6]....
        /*0148*/ 	.word	0x000007c0


	//   ....[7]....
        /*014c*/ 	.word	0x000007e0


	//   ....[8]....
        /*0150*/ 	.word	0x00000800


	//   ....[9]....
        /*0154*/ 	.word	0x00000820


	//   ....[10]....
        /*0158*/ 	.word	0x00001190


	//   ....[11]....
        /*015c*/ 	.word	0x00001200


	//   ....[12]....
        /*0160*/ 	.word	0x00001270


	//   ....[13]....
        /*0164*/ 	.word	0x00001280


	//   ....[14]....
        /*0168*/ 	.word	0x00001400


	//   ....[15]....
        /*016c*/ 	.word	0x00001420


	//   ....[16]....
        /*0170*/ 	.word	0x00001450


	//   ....[17]....
        /*0174*/ 	.word	0x000014b0


	//   ....[18]....
        /*0178*/ 	.word	0x000014f0


	//   ....[19]....
        /*017c*/ 	.word	0x00001500


	//   ....[20]....
        /*0180*/ 	.word	0x00001520


	//   ....[21]....
        /*0184*/ 	.word	0x00001580


	//   ....[22]....
        /*0188*/ 	.word	0x000015b0


	//   ....[23]....
        /*018c*/ 	.word	0x000015c0


	//   ....[24]....
        /*0190*/ 	.word	0x000015f0


	//----- nvinfo : EIATTR_VRC_CTA_INIT_COUNT
	.align		4
.L_8989:
        /*0194*/ 	.byte	0x02, 0x4a
	.zero		1
	.zero		1


	//----- nvinfo : EIATTR_EXIT_INSTR_OFFSETS
	.align		4
        /*0198*/ 	.byte	0x04, 0x1c
        /*019a*/ 	.short	(.L_8991 - .L_8990)


	//   ....[0]....
.L_8990:
        /*019c*/ 	.word	0x00000080


	//   ....[1]....
        /*01a0*/ 	.word	0x00001b40


	//   ....[2]....
        /*01a4*/ 	.word	0x00001b60


	//   ....[3]....
        /*01a8*/ 	.word	0x00001fd0


	//   ....[4]....
        /*01ac*/ 	.word	0x000021f0


	//   ....[5]....
        /*01b0*/ 	.word	0x00002350


	//   ....[6]....
        /*01b4*/ 	.word	0x00002420


	//----- nvinfo : EIATTR_MAX_THREADS
	.align		4
.L_8991:
        /*01b8*/ 	.byte	0x04, 0x05
        /*01ba*/ 	.short	(.L_8993 - .L_8992)
.L_8992:
        /*01bc*/ 	.word	0x00000080
        /*01c0*/ 	.word	0x00000001
        /*01c4*/ 	.word	0x00000001


	//----- nvinfo : EIATTR_CRS_STACK_SIZE
	.align		4
.L_8993:
        /*01c8*/ 	.byte	0x04, 0x1e
        /*01ca*/ 	.short	(.L_8995 - .L_8994)
.L_8994:
        /*01cc*/ 	.word	0x00000000


	//----- nvinfo : EIATTR_CBANK_PARAM_SIZE
	.align		4
.L_8995:
        /*01d0*/ 	.byte	0x03, 0x19
        /*01d2*/ 	.short	0x0048


	//----- nvinfo : EIATTR_PARAM_CBANK
	.align		4
        /*01d4*/ 	.byte	0x04, 0x0a
        /*01d6*/ 	.short	(.L_8997 - .L_8996)
	.align		4
.L_8996:
        /*01d8*/ 	.word	index@(.nv.constant0._ZN4vllm3moe10topkGatingILi14ELi448ELi4ELi4ELi32Ej6__halfLNS0_11ScoringFuncE0EEEvPKT5_PKbPfiPT4_PiiiibPKf)
        /*01dc*/ 	.short	0x0380
        /*01de*/ 	.short	0x0048


	//----- nvinfo : EIATTR_SW_WAR
	.align		4
.L_8997:
        /*01e0*/ 	.byte	0x04, 0x36
        /*01e2*/ 	.short	(.L_8999 - .L_8998)
.L_8998:
        /*01e4*/ 	.word	0x00000008
.L_8999:


//--------------------- .nv.info._ZN4vllm3moe10topkGatingILi12ELi384ELi4ELi4ELi32Ej6__halfLNS0_11ScoringFuncE0EEEvPKT5_PKbPfiPT4_PiiiibPKf --------------------------
	.section	.nv.info._ZN4vllm3moe10topkGatingILi12ELi384ELi4ELi4ELi32Ej6__halfLNS0_11ScoringFuncE0EEEvPKT5_PKbPfiPT4_PiiiibPKf,"",@"SHT_CUDA_INFO"
	.sectionflags	@""
	.align	4


	//----- nvinfo : EIATTR_CUDA_API_VERSION
	.align		4
        /*0000*/ 	.byte	0x04, 0x37
        /*0002*/ 	.short	(.L_9001 - .L_9000)
.L_9000:
        /*0004*/ 	.word	0x00000082


	//----- nvinfo : EIATTR_KPARAM_INFO
	.align		4
.L_9001:
        /*0008*/ 	.byte	0x04, 0x17
        /*000a*/ 	.short	(.L_9003 - .L_9002)
.L_9002:
        /*000c*/ 	.word	0x00000000
        /*0010*/ 	.short	0x000a
        /*0012*/ 	.short	0x0040
        /*0014*/ 	.byte	0x00, 0xf5, 0x21, 0x00


	//----- nvinfo : EIATTR_KPARAM_INFO
	.align		4
.L_9003:
        /*0018*/ 	.byte	0x04, 0x17
        /*001a*/ 	.short	(.L_9005 - .L_9004)
.L_9004:
        /*001c*/ 	.word	0x00000000
        /*0020*/ 	.short	0x0009
        /*0022*/ 	.short	0x003c
        /*0024*/ 	.byte	0x00, 0xf0, 0x05, 0x00


	//----- nvinfo : EIATTR_KPARAM_INFO
	.align		4
.L_9005:
        /*0028*/ 	.byte	0x04, 0x17
        /*002a*/ 	.short	(.L_9007 - .L_9006)
.L_9006:
        /*002c*/ 	.word	0x00000000
        /*0030*/ 	.short	0x0008
        /*0032*/ 	.short	0x0038
        /*0034*/ 	.byte	0x00, 0xf0, 0x11, 0x00


	//----- nvinfo : EIATTR_KPARAM_INFO
	.align		4
.L_9007:
        /*0038*/ 	.byte	0x04, 0x17
        /*003a*/ 	.short	(.L_9009 - .L_9008)
.L_9008:
        /*003c*/ 	.word	0x00000000
        /*0040*/ 	.short	0x0007
        /*0042*/ 	.short	0x0034
        /*0044*/ 	.byte	0x00, 0xf0, 0x11, 0x00


	//----- nvinfo : EIATTR_KPARAM_INFO
	.align		4
.L_9009:
        /*0048*/ 	.byte	0x04, 0x17
        /*004a*/ 	.short	(.L_9011 - .L_9010)
.L_9010:
        /*004c*/ 	.word	0x00000000
        /*0050*/ 	.short	0x0006
        /*0052*/ 	.short	0x0030
        /*0054*/ 	.byte	0x00, 0xf0, 0x11, 0x00


	//----- nvinfo : EIATTR_KPARAM_INFO
	.align		4
.L_9011:
        /*0058*/ 	.byte	0x04, 0x17
        /*005a*/ 	.short	(.L_9013 - .L_9012)
.L_9012:
        /*005c*/ 	.word	0x00000000
        /*0060*/ 	.short	0x0005
        /*0062*/ 	.short	0x0028
        /*0064*/ 	.byte	0x00, 0xf5, 0x21, 0x00


	//----- nvinfo : EIATTR_KPARAM_INFO
	.align		4
.L_9013:
        /*0068*/ 	.byte	0x04, 0x17
        /*006a*/ 	.short	(.L_9015 - .L_9014)
.L_9014:
        /*006c*/ 	.word	0x00000000
        /*0070*/ 	.short	0x0004
        /*0072*/ 	.short	0x0020
        /*0074*/ 	.byte	0x00, 0xf5, 0x21, 0x00


	//----- nvinfo : EIATTR_KPARAM_INFO
	.align		4
.L_9015:
        /*0078*/ 	.byte	0x04, 0x17
        /*007a*/ 	.short	(.L_9017 - .L_9016)
.L_9016:
        /*007c*/ 	.word	0x00000000
        /*0080*/ 	.short	0x0003
        /*0082*/ 	.short	0x0018
        /*0084*/ 	.byte	0x00, 0xf0, 0x11, 0x00


	//----- nvinfo : EIATTR_KPARAM_INFO
	.align		4
.L_9017:
        /*0088*/ 	.byte	0x04, 0x17
        /*008a*/ 	.short	(.L_9019 - .L_9018)
.L_9018:
        /*008c*/ 	.word	0x00000000
        /*0090*/ 	.short	0x0002
        /*0092*/ 	.short	0x0010
        /*0094*/ 	.byte	0x00, 0xf5, 0x21, 0x00


	//----- nvinfo : EIATTR_KPARAM_INFO
	.align		4
.L_9019:
        /*0098*/ 	.byte	0x04, 0x17
        /*009a*/ 	.short	(.L_9021 - .L_9020)
.L_9020:
        /*009c*/ 	.word	0x00000000
        /*00a0*/ 	.short	0x0001
        /*00a2*/ 	.short	0x0008
        /*00a4*/ 	.byte	0x00, 0xf5, 0x21, 0x00


	//----- nvinfo : EIATTR_KPARAM_INFO
	.align		4
.L_9021:
        /*00a8*/ 	.byte	0x04, 0x17
        /*00aa*/ 	.short	(.L_9023 - .L_9022)
.L_9022:
        /*00ac*/ 	.word	0x00000000
        /*00b0*/ 	.short	0x0000
        /*00b2*/ 	.short	0x0000
        /*00b4*/ 	.byte	0x00, 0xf5, 0x21, 0x00


	//----- nvinfo : EIATTR_SPARSE_MMA_MASK
	.align		4
.L_9023:
        /*00b8*/ 	.byte	0x03, 0x50
        /*00ba*/ 	.short	0x0000


	//----- nvinfo : EIATTR_MAXREG_COUNT
	.align		4
        /*00bc*/ 	.byte	0x03, 0x1b
        /*00be*/ 	.short	0x00ff


	//----- nvinfo : EIATTR_MERCURY_ISA_VERSION
	.align		4
        /*00c0*/ 	.byte	0x03, 0x5f
        /*00c2*/ 	.short	0x0101


	//----- nvinfo : EIATTR_COOP_GROUP_MASK_REGIDS
	.align		4
        /*00c4*/ 	.byte	0x04, 0x29
        /*00c6*/ 	.short	(.L_9025 - .L_9024)


	//   ....[0]....
.L_9024:
        /*00c8*/ 	.word	0xffffffff


	//   ....[1]....
        /*00cc*/ 	.word	0xffffffff


	//   ....[2]....
        /*00d0*/ 	.word	0xffffffff


	//   ....[3]....
        /*00d4*/ 	.word	0xffffffff


	//   ....[4]....
        /*00d8*/ 	.word	0xffffffff


	//   ....[5]....
        /*00dc*/ 	.word	0xffffffff


	//   ....[6]....
        /*00e0*/ 	.word	0xffffffff


	//   ....[7]....
        /*00e4*/ 	.word	0xffffffff


	//   ....[8]....
        /*00e8*/ 	.word	0xffffffff


	//   ....[9]....
        /*00ec*/ 	.word	0xffffffff


	//   ....[10]....
        /*00f0*/ 	.word	0xffffffff


	//   ....[11]....
        /*00f4*/ 	.word	0xffffffff


	//   ....[12]....
        /*00f8*/ 	.word	0xffffffff


	//   ....[13]....
        /*00fc*/ 	.word	0xffffffff


	//   ....[14]....
        /*0100*/ 	.word	0xffffffff


	//   ....[15]....
        /*0104*/ 	.word	0xffffffff


	//   ....[16]....
        /*0108*/ 	.word	0xffffffff


	//   ....[17]....
        /*010c*/ 	.word	0xffffffff


	//   ....[18]....
        /*0110*/ 	.word	0xffffffff


	//   ....[19]....
        /*0114*/ 	.word	0xffffffff


	//   ....[20]....
        /*0118*/ 	.word	0xffffffff


	//   ....[21]....
        /*011c*/ 	.word	0xffffffff


	//   ....[22]....
        /*0120*/ 	.word	0xffffffff


	//   ....[23]....
        /*0124*/ 	.word	0xffffffff


	//   ....[24]....
        /*0128*/ 	.word	0xffffffff


	//----- nvinfo : EIATTR_COOP_GROUP_INSTR_OFFSETS
	.align		4
.L_9025:
        /*012c*/ 	.byte	0x04, 0x28
        /*012e*/ 	.short	(.L_9027 - .L_9026)


	//   ....[0]....
.L_9026:
        /*0130*/ 	.word	0x000002d0


	//   ....[1]....
        /*0134*/ 	.word	0x000002f0


	//   ....[2]....
        /*0138*/ 	.word	0x00000320


	//   ....[3]....
        /*013c*/ 	.word	0x00000360


	//   ....[4]....
        /*0140*/ 	.word	0x000003c0


	//   ....[5]....
        /*0144*/ 	.word	0x000006e0


	//   ....[6]....
        /*0148*/ 	.word	0x00000700


	//   ....[7]....
        /*014c*/ 	.word	0x00000720


	//   ....[8]....
        /*0150*/ 	.word	0x00000740


	//   ....[9]....
        /*0154*/ 	.word	0x00000760


	//   ....[10]....
        /*0158*/ 	.word	0x00000fe0


	//   ....[11]....
        /*015c*/ 	.word	0x00001020


	//   ....[12]....
        /*0160*/ 	.word	0x000010a0


	//   ....[13]....
        /*0164*/ 	.word	0x000010f0


	//   ....[14]....
        /*0168*/ 	.word	0x000011d0


	//   ....[15]....
        /*016c*/ 	.word	0x00001210


	//   ....[16]....
        /*0170*/ 	.word	0x00001220


	//   ....[17]....
        /*0174*/ 	.word	0x00001250


	//   ....[18]....
        /*0178*/ 	.word	0x000012c0


	//   ....[19]....
        /*017c*/ 	.word	0x000012e0


	//   ....[20]....
        /*0180*/ 	.word	0x000012f0


	//   ....[21]....
        /*0184*/ 	.word	0x00001330


	//   ....[22]....
        /*0188*/ 	.word	0x00001390


	//   ....[23]....
        /*018c*/ 	.word	0x000013b0


	//   ....[24]....
        /*0190*/ 	.word	0x000013c0


	//----- nvinfo : EIATTR_VRC_CTA_INIT_COUNT
	.align		4
.L_9027:
        /*0194*/ 	.byte	0x02, 0x4a
	.zero		1
	.zero		1


	//----- nvinfo : EIATTR_EXIT_INSTR_OFFSETS
	.align		4
        /*0198*/ 	.byte	0x04, 0x1c
        /*019a*/ 	.short	(.L_9029 - .L_9028)


	//   ....[0]....
.L_9028:
        /*019c*/ 	.word	0x00000080


	//   ....[1]....
        /*01a0*/ 	.word	0x000018d0


	//   ....[2]....
        /*01a4*/ 	.word	0x000018f0


	//   ....[3]....
        /*01a8*/ 	.word	0x00001d60


	//   ....[4]....
        /*01ac*/ 	.word	0x00001f80


	//   ....[5]....
        /*01b0*/ 	.word	0x000020e0


	//   ....[6]....
        /*01b4*/ 	.word	0x000021b0


	//----- nvinfo : EIATTR_MAX_THREADS
	.align		4
.L_9029:
        /*01b8*/ 	.byte	0x04, 0x05
        /*01ba*/ 	.short	(.L_9031 - .L_9030)
.L_9030:
        /*01bc*/ 	.word	0x00000080
        /*01c0*/ 	.word	0x00000001
        /*01c4*/ 	.word	0x00000001


	//----- nvinfo : EIATTR_CRS_STACK_SIZE
	.align		4
.L_9031:
        /*01c8*/ 	.byte	0x04, 0x1e
        /*01ca*/ 	.short	(.L_9033 - .L_9032)
.L_9032:
        /*01cc*/ 	.word	0x00000000


	//----- nvinfo : EIATTR_CBANK_PARAM_SIZE
	.align		4
.L_9033:
        /*01d0*/ 	.byte	0x03, 0x19
        /*01d2*/ 	.short	0x0048


	//----- nvinfo : EIATTR_PARAM_CBANK
	.align		4
        /*01d4*/ 	.byte	0x04, 0x0a
        /*01d6*/ 	.short	(.L_9035 - .L_9034)
	.align		4
.L_9034:
        /*01d8*/ 	.word	index@(.nv.constant0._ZN4vllm3moe10topkGatingILi12ELi384ELi4ELi4ELi32Ej6__halfLNS0_11ScoringFuncE0EEEvPKT5_PKbPfiPT4_PiiiibPKf)
        /*01dc*/ 	.short	0x0380
        /*01de*/ 	.short	0x0048


	//----- nvinfo : EIATTR_SW_WAR
	.align		4
.L_9035:
        /*01e0*/ 	.byte	0x04, 0x36
        /*01e2*/ 	.short	(.L_9037 - .L_9036)
.L_9036:
        /*01e4*/ 	.word	0x00000008
.L_9037:


//--------------------- .nv.info._ZN4vllm3moe10topkGatingILi10ELi320ELi4ELi4ELi32Ej6__halfLNS0_11ScoringFuncE0EEEvPKT5_PKbPfiPT4_PiiiibPKf --------------------------
	.section	.nv.info._ZN4vllm3moe10topkGatingILi10ELi320ELi4ELi4ELi32Ej6__halfLNS0_11ScoringFuncE0EEEvPKT5_PKbPfiPT4_PiiiibPKf,"",@"SHT_CUDA_INFO"
	.sectionflags	@""
	.align	4


	//----- nvinfo : EIATTR_CUDA_API_VERSION
	.align		4
        /*0000*/ 	.byte	0x04, 0x37
        /*0002*/ 	.short	(.L_9039 - .L_9038)
.L_9038:
        /*0004*/ 	.word	0x00000082


	//----- nvinfo : EIATTR_KPARAM_INFO
	.align		4
.L_9039:
        /*0008*/ 	.byte	0x04, 0x17
        /*000a*/ 	.short	(.L_9041 - .L_9040)
.L_9040:
        /*000c*/ 	.word	0x00000000
        /*0010*/ 	.short	0x000a
        /*0012*/ 	.short	0x0040
        /*0014*/ 	.byte	0x00, 0xf5, 0x21, 0x00


	//----- nvinfo : EIATTR_KPARAM_INFO
	.align		4
.L_9041:
        /*0018*/ 	.byte	0x04, 0x17
        /*001a*/ 	.short	(.L_9043 - .L_9042)
.L_9042:
        /*001c*/ 	.word	0x00000000
        /*0020*/ 	.short	0x0009
        /*0022*/ 	.short	0x003c
        /*0024*/ 	.byte	0x00, 0xf0, 0x05, 0x00


	//----- nvinfo : EIATTR_KPARAM_INFO
	.align		4
.L_9043:
        /*0028*/ 	.byte	0x04, 0x17
        /*002a*/ 	.short	(.L_9045 - .L_9044)
.L_9044:
        /*002c*/ 	.word	0x00000000
        /*0030*/ 	.short	0x0008
        /*0032*/ 	.short	0x0038
        /*0034*/ 	.byte	0x00, 0xf0, 0x11, 0x00


	//----- nvinfo : EIATTR_KPARAM_INFO
	.align		4
.L_9045:
        /*0038*/ 	.byte	0x04, 0x17
        /*003a*/ 	.short	(.L_9047 - .L_9046)
.L_9046:
        /*003c*/ 	.word	0x00000000
        /*0040*/ 	.short	0x0007
        /*0042*/ 	.short	0x0034
        /*0044*/ 	.byte	0x00, 0xf0, 0x11, 0x00


	//----- nvinfo : EIATTR_KPARAM_INFO
	.align		4
.L_9047:
        /*0048*/ 	.byte	0x04, 0x17
        /*004a*/ 	.short	(.L_9049 - .L_9048)
.L_9048:
        /*004c*/ 	.word	0x00000000
        /*0050*/ 	.short	0x0006
        /*0052*/ 	.short	0x0030
        /*0054*/ 	.byte	0x00, 0xf0, 0x11, 0x00


	//----- nvinfo : EIATTR_KPARAM_INFO
	.align		4
.L_9049:
        /*0058*/ 	.byte	0x04, 0x17
        /*005a*/ 	.short	(.L_9051 - .L_9050)
.L_9050:
        /*005c*/ 	.word	0x00000000
        /*0060*/ 	.short	0x0005
        /*0062*/ 	.short	0x0028
        /*0064*/ 	.byte	0x00, 0xf5, 0x21, 0x00


	//----- nvinfo : EIATTR_KPARAM_INFO
	.align		4
.L_9051:
        /*0068*/ 	.byte	0x04, 0x17
        /*006a*/ 	.short	(.L_9053 - .L_9052)
.L_9052:
        /*006c*/ 	.word	0x00000000
        /*0070*/ 	.short	0x0004
        /*0072*/ 	.short	0x0020
        /*0074*/ 	.byte	0x00, 0xf5, 0x21, 0x00


	//----- nvinfo : EIATTR_KPARAM_INFO
	.align		4
.L_9053:
        /*0078*/ 	.byte	0x04, 0x17
        /*007a*/ 	.short	(.L_9055 - .L_9054)
.L_9054:
        /*007c*/ 	.word	0x00000000
        /*0080*/ 	.short	0x0003
        /*0082*/ 	.short	0x0018
        /*0084*/ 	.byte	0x00, 0xf0, 0x11, 0x00


	//----- nvinfo : EIATTR_KPARAM_INFO
	.align		4
.L_9055:
        /*0088*/ 	.byte	0x04, 0x17
        /*008a*/ 	.short	(.L_9057 - .L_9056)
.L_9056:
        /*008c*/ 	.word	0x00000000
        /*0090*/ 	.short	0x0002
        /*0092*/ 	.short	0x0010
        /*0094*/ 	.byte	0x00, 0xf5, 0x21, 0x00


	//----- nvinfo : EIATTR_KPARAM_INFO
	.align		4
.L_9057:
        /*0098*/ 	.byte	0x04, 0x17
        /*009a*/ 	.short	(.L_9059 - .L_9058)
.L_9058:
        /*009c*/ 	.word	0x00000000
        /*00a0*/ 	.short	0x0001
        /*00a2*/ 	.short	0x0008
        /*00a4*/ 	.byte	0x00, 0xf5, 0x21, 0x00


	//----- nvinfo : EIATTR_KPARAM_INFO
	.align		4
.L_9059:
        /*00a8*/ 	.byte	0x04, 0x17
        /*00aa*/ 	.short	(.L_9061 - .L_9060)
.L_9060:
        /*00ac*/ 	.word	0x00000000
        /*00b0*/ 	.short	0x0000
        /*00b2*/ 	.short	0x0000
        /*00b4*/ 	.byte	0x00, 0xf5, 0x21, 0x00


	//----- nvinfo : EIATTR_SPARSE_MMA_MASK
	.align		4
.L_9061:
        /*00b8*/ 	.byte	0x03, 0x50
        /*00ba*/ 	.short	0x0000


	//----- nvinfo : EIATTR_MAXREG_COUNT
	.align		4
        /*00bc*/ 	.byte	0x03, 0x1b
        /*00be*/ 	.short	0x00ff


	//----- nvinfo : EIATTR_MERCURY_ISA_VERSION
	.align		4
        /*00c0*/ 	.byte	0x03, 0x5f
        /*00c2*/ 	.short	0x0101


	//----- nvinfo : EIATTR_COOP_GROUP_MASK_REGIDS
	.align		4
        /*00c4*/ 	.byte	0x04, 0x29
        /*00c6*/ 	.short	(.L_9063 - .L_9062)


	//   ....[0]....
.L_9062:
        /*00c8*/ 	.word	0xffffffff


	//   ....[1]....
        /*00cc*/ 	.word	0xffffffff


	//   ....[2]....
        /*00d0*/ 	.word	0xffffffff


	//   ....[3]....
        /*00d4*/ 	.word	0xffffffff


	//   ....[4]....
        /*00d8*/ 	.word	0xffffffff


	//   ....[5]....
        /*00dc*/ 	.word	0xffffffff


	//   ....[6]....
        /*00e0*/ 	.word	0xffffffff


	//   ....[7]....
        /*00e4*/ 	.word	0xffffffff


	//   ....[8]....
        /*00e8*/ 	.word	0xffffffff


	//   ....[9]....
        /*00ec*/ 	.word	0xffffffff


	//   ....[10]....
        /*00f0*/ 	.word	0xffffffff


	//   ....[11]....
        /*00f4*/ 	.word	0xffffffff


	//   ....[12]....
        /*00f8*/ 	.word	0xffffffff


	//   ....[13]....
        /*00fc*/ 	.word	0xffffffff


	//   ....[14]....
        /*0100*/ 	.word	0xffffffff


	//   ....[15]....
        /*0104*/ 	.word	0xffffffff


	//   ....[16]....
        /*0108*/ 	.word	0xffffffff


	//   ....[17]....
        /*010c*/ 	.word	0xffffffff


	//   ....[18]....
        /*0110*/ 	.word	0xffffffff


	//   ....[19]....
        /*0114*/ 	.word	0xffffffff


	//   ....[20]....
        /*0118*/ 	.word	0xffffffff


	//   ....[21]....
        /*011c*/ 	.word	0xffffffff


	//   ....[22]....
        /*0120*/ 	.word	0xffffffff


	//   ....[23]....
        /*0124*/ 	.word	0xffffffff


	//   ....[24]....
        /*0128*/ 	.word	0xffffffff


	//----- nvinfo : EIATTR_COOP_GROUP_INSTR_OFFSETS
	.align		4
.L_9063:
        /*012c*/ 	.byte	0x04, 0x28
        /*012e*/ 	.short	(.L_9065 - .L_9064)


	//   ....[0]....
.L_9064:
        /*0130*/ 	.word	0x000002a0


	//   ....[1]....
        /*0134*/ 	.word	0x000002c0


	//   ....[2]....
        /*0138*/ 	.word	0x00000300


	//   ....[3]....
        /*013c*/ 	.word	0x00000360


	//   ....[4]....
        /*0140*/ 	.word	0x00000380


	//   ....[5]....
        /*0144*/ 	.word	0x00000620


	//   ....[6]....
        /*0148*/ 	.word	0x00000640


	//   ....[7]....
        /*014c*/ 	.word	0x00000660


	//   ....[8]....
        /*0150*/ 	.word	0x00000680


	//   ....[9]....
        /*0154*/ 	.word	0x000006a0


	//   ....[10]....
        /*0158*/ 	.word	0x00000df0


	//   ....[11]....
        /*015c*/ 	.word	0x00000e20


	//   ....[12]....
        /*0160*/ 	.word	0x00000e90


	//   ....[13]....
        /*0164*/ 	.word	0x00000ea0


	//   ....[14]....
        /*0168*/ 	.word	0x00000fc0


	//   ....[15]....
        /*016c*/ 	.word	0x00000fe0


	//   ....[16]....
        /*0170*/ 	.word	0x00001010


	//   ....[17]....
        /*0174*/ 	.word	0x00001070


	//   ....[18]....
        /*0178*/ 	.word	0x000010b0


	//   ....[19]....
        /*017c*/ 	.word	0x000010c0


	//   ....[20]....
        /*0180*/ 	.word	0x000010e0


	//   ....[21]....
        /*0184*/ 	.word	0x00001140


	//   ....[22]....
        /*0188*/ 	.word	0x00001170


	//   ....[23]....
        /*018c*/ 	.word	0x00001180


	//   ....[24]....
        /*0190*/ 	.word	0x000011b0


	//----- nvinfo : EIATTR_VRC_CTA_INIT_COUNT
	.align		4
.L_9065:
        /*0194*/ 	.byte	0x02, 0x4a
	.zero		1
	.zero		1


	//----- nvinfo : EIATTR_EXIT_INSTR_OFFSETS
	.align		4
        /*0198*/ 	.byte	0x04, 0x1c
        /*019a*/ 	.short	(.L_9067 - .L_9066)


	//   ....[0]....
.L_9066:
        /*019c*/ 	.word	0x00000080


	//   ....[1]....
        /*01a0*/ 	.word	0x00001680


	//   ....[2]....
        /*01a4*/ 	.word	0x000016a0


	//   ....[3]....
        /*01a8*/ 	.word	0x00001b10


	//   ....[4]....
        /*01ac*/ 	.word	0x00001d30


	//   ....[5]....
        /*01b0*/ 	.word	0x00001e90


	//   ....[6]....
        /*01b4*/ 	.word	0x00001f60


	//----- nvinfo : EIATTR_MAX_THREADS
	.align		4
.L_9067:
        /*01b8*/ 	.byte	0x04, 0x05
        /*01ba*/ 	.short	(.L_9069 - .L_9068)
.L_9068:
        /*01bc*/ 	.word	0x00000080
        /*01c0*/ 	.word	0x00000001
        /*01c4*/ 	.word	0x00000001


	//----- nvinfo : EIATTR_CRS_STACK_SIZE
	.align		4
.L_9069:
        /*01c8*/ 	.byte	0x04, 0x1e
        /*01ca*/ 	.short	(.L_9071 - .L_9070)
.L_9070:
        /*01cc*/ 	.word	0x00000000


	//----- nvinfo : EIATTR_CBANK_PARAM_SIZE
	.align		4
.L_9071:
        /*01d0*/ 	.byte	0x03, 0x19
        /*01d2*/ 	.short	0x0048


	//----- nvinfo : EIATTR_PARAM_CBANK
	.align		4
        /*01d4*/ 	.byte	0x04, 0x0a
        /*01d6*/ 	.short	(.L_9073 - .L_9072)
	.align		4
.L_9072:
        /*01d8*/ 	.word	index@(.nv.constant0._ZN4vllm3moe10topkGatingILi10ELi320ELi4ELi4ELi32Ej6__halfLNS0_11ScoringFuncE0EEEvPKT5_PKbPfiPT4_PiiiibPKf)
        /*01dc*/ 	.short	0x0380
        /*01de*/ 	.short	0x0048


	//----- nvinfo : EIATTR_SW_WAR
	.align		4
.L_9073:
        /*01e0*/ 	.byte	0x04, 0x36
        /*01e2*/ 	.short	(.L_9075 - .L_9074)
.L_9074:
        /*01e4*/ 	.word	0x00000008
.L_9075:


//--------------------- .nv.info._ZN4vllm3moe10topkGatingILi6ELi192ELi4ELi4ELi32Ej6__halfLNS0_11ScoringFuncE0EEEvPKT5_PKbPfiPT4_PiiiibPKf --------------------------
	.section	.nv.info._ZN4vllm3moe10topkGatingILi6ELi192ELi4ELi4ELi32Ej6__halfLNS0_11ScoringFuncE0EEEvPKT5_PKbPfiPT4_PiiiibPKf,"",@"SHT_CUDA_INFO"
	.sectionflags	@""
	.align	4


	//----- nvinfo : EIATTR_CUDA_API_VERSION
	.align		4
        /*0000*/ 	.byte	0x04, 0x37
        /*0002*/ 	.short	(.L_9077 - .L_9076)
.L_9076:
        /*0004*/ 	.word	0x00000082


	//----- nvinfo : EIATTR_KPARAM_INFO
	.align		4
.L_9077:
        /*0008*/ 	.byte	0x04, 0x17
        /*000a*/ 	.short	(.L_9079 - .L_9078)
.L_9078:
        /*000c*/ 	.word	0x00000000
        /*0010*/ 	.short	0x000a
        /*0012*/ 	.short	0x0040
        /*0014*/ 	.byte	0x00, 0xf5, 0x21, 0x00


	//----- nvinfo : EIATTR_KPARAM_INFO
	.align		4
.L_9079:
        /*0018*/ 	.byte	0x04, 0x17
        /*001a*/ 	.short	(.L_9081 - .L_9080)
.L_9080:
        /*001c*/ 	.word	0x00000000
        /*0020*/ 	.short	0x0009
        /*0022*/ 	.short	0x003c
        /*0024*/ 	.byte	0x00, 0xf0, 0x05, 0x00


	//----- nvinfo : EIATTR_KPARAM_INFO
	.align		4
.L_9081:
        /*0028*/ 	.byte	0x04, 0x17
        /*002a*/ 	.short	(.L_9083 - .L_9082)
.L_9082:
        /*002c*/ 	.word	0x00000000
        /*0030*/ 	.short	0x0008
        /*0032*/ 	.short	0x0038
        /*0034*/ 	.byte	0x00, 0xf0, 0x11, 0x00


	//----- nvinfo : EIATTR_KPARAM_INFO
	.align		4
.L_9083:
        /*0038*/ 	.byte	0x04, 0x17
        /*003a*/ 	.short	(.L_9085 - .L_9084)
.L_9084:
        /*003c*/ 	.word	0x00000000
        /*0040*/ 	.short	0x0007
        /*0042*/ 	.short	0x0034
        /*0044*/ 	.byte	0x00, 0xf0, 0x11, 0x00


	//----- nvinfo : EIATTR_KPARAM_INFO
	.align		4
.L_9085:
        /*0048*/ 	.byte	0x04, 0x17
        /*004a*/ 	.short	(.L_9087 - .L_9086)
.L_9086:
        /*004c*/ 	.word	0x00000000
        /*0050*/ 	.short	0x0006
        /*0052*/ 	.short	0x0030
        /*0054*/ 	.byte	0x00, 0xf0, 0x11, 0x00


	//----- nvinfo : EIATTR_KPARAM_INFO
	.align		4
.L_9087:
        /*0058*/ 	.byte	0x04, 0x17
        /*005a*/ 	.short	(.L_9089 - .L_9088)
.L_9088:
        /*005c*/ 	.word	0x00000000
        /*0060*/ 	.short	0x0005
        /*0062*/ 	.short	0x0028
        /*0064*/ 	.byte	0x00, 0xf5, 0x21, 0x00


	//----- nvinfo : EIATTR_KPARAM_INFO
	.align		4
.L_9089:
        /*0068*/ 	.byte	0x04, 0x17
        /*006a*/ 	.short	(.L_9091 - .L_9090)
.L_9090:
        /*006c*/ 	.word	0x00000000
        /*0070*/ 	.short	0x0004
        /*0072*/ 	.short	0x0020
        /*0074*/ 	.byte	0x00, 0xf5, 0x21, 0x00


	//----- nvinfo : EIATTR_KPARAM_INFO
	.align		4
.L_9091:
        /*0078*/ 	.byte	0x04, 0x17
        /*007a*/ 	.short	(.L_9093 - .L_9092)
.L_9092:
        /*007c*/ 	.word	0x00000000
        /*0080*/ 	.short	0x0003
        /*0082*/ 	.short	0x0018
        /*0084*/ 	.byte	0x00, 0xf0, 0x11, 0x00


	//----- nvinfo : EIATTR_KPARAM_INFO
	.align		4
.L_9093:
        /*0088*/ 	.byte	0x04, 0x17
        /*008a*/ 	.short	(.L_9095 - .L_9094)
.L_9094:
        /*008c*/ 	.word	0x00000000
        /*0090*/ 	.short	0x0002
        /*0092*/ 	.short	0x0010
        /*0094*/ 	.byte	0x00, 0xf5, 0x21, 0x00


	//----- nvinfo : EIATTR_KPARAM_INFO
	.align		4
.L_9095:
        /*0098*/ 	.byte	0x04, 0x17
        /*009a*/ 	.short	(.L_9097 - .L_9096)
.L_9096:
        /*009c*/ 	.word	0x00000000
        /*00a0*/ 	.short	0x0001
        /*00a2*/ 	.short	0x0008
        /*00a4*/ 	.byte	0x00, 0xf5, 0x21, 0x00


	//----- nvinfo : EIATTR_KPARAM_INFO
	.align		4
.L_9097:
        /*00a8*/ 	.byte	0x04, 0x17
        /*00aa*/ 	.short	(.L_9099 - .L_9098)
.L_9098:
        /*00ac*/ 	.word	0x00000000
        /*00b0*/ 	.short	0x0000
        /*00b2*/ 	.short	0x0000
        /*00b4*/ 	.byte	0x00, 0xf5, 0x21, 0x00


	//----- nvinfo : EIATTR_SPARSE_MMA_MASK
	.align		4
.L_9099:
        /*00b8*/ 	.byte	0x03, 0x50
        /*00ba*/ 	.short	0x0000


	//----- nvinfo : EIATTR_MAXREG_COUNT
	.align		4
        /*00bc*/ 	.byte	0x03, 0x1b
        /*00be*/ 	.short	0x00ff


	//----- nvinfo : EIATTR_MERCURY_ISA_VERSION
	.align		4
        /*00c0*/ 	.byte	0x03, 0x5f
        /*00c2*/ 	.short	0x0101


	//----- nvinfo : EIATTR_COOP_GROUP_MASK_REGIDS
	.align		4
        /*00c4*/ 	.byte	0x04, 0x29
        /*00c6*/ 	.short	(.L_9101 - .L_9100)


	//   ....[0]....
.L_9100:
        /*00c8*/ 	.word	0xffffffff


	//   ....[1]....
        /*00cc*/ 	.word	0xffffffff


	//   ....[2]....
        /*00d0*/ 	.word	0xffffffff


	//   ....[3]....
        /*00d4*/ 	.word	0xffffffff


	//   ....[4]....
        /*00d8*/ 	.word	0xffffffff


	//   ....[5]....
        /*00dc*/ 	.word	0xffffffff


	//   ....[6]....
        /*00e0*/ 	.word	0xffffffff


	//   ....[7]....
        /*00e4*/ 	.word	0xffffffff


	//   ....[8]....
        /*00e8*/ 	.word	0xffffffff


	//   ....[9]....
        /*00ec*/ 	.word	0xffffffff


	//   ....[10]....
        /*00f0*/ 	.word	0xffffffff


	//   ....[11]....
        /*00f4*/ 	.word	0xffffffff


	//   ....[12]....
        /*00f8*/ 	.word	0xffffffff


	//   ....[13]....
        /*00fc*/ 	.word	0xffffffff


	//   ....[14]....
        /*0100*/ 	.word	0xffffffff


	//   ....[15]....
        /*0104*/ 	.word	0xffffffff


	//   ....[16]....
        /*0108*/ 	.word	0xffffffff


	//   ....[17]....
        /*010c*/ 	.word	0xffffffff


	//   ....[18]....
        /*0110*/ 	.word	0xffffffff


	//   ....[19]....
        /*0114*/ 	.word	0xffffffff


	//   ....[20]....
        /*0118*/ 	.word	0xffffffff


	//   ....[21]....
        /*011c*/ 	.word	0xffffffff


	//   ....[22]....
        /*0120*/ 	.word	0xffffffff


	//   ....[23]....
        /*0124*/ 	.word	0xffffffff


	//   ....[24]....
        /*0128*/ 	.word	0xffffffff


	//----- nvinfo : EIATTR_COOP_GROUP_INSTR_OFFSETS
	.align		4
.L_9101:
        /*012c*/ 	.byte	0x04, 0x28
        /*012e*/ 	.short	(.L_9103 - .L_9102)


	//   ....[0]....
.L_9102:
        /*0130*/ 	.word	0x00000280


	//   ....[1]....
        /*0134*/ 	.word	0x000002b0


	//   ....[2]....
        /*0138*/ 	.word	0x000002d0


	//   ....[3]....
        /*013c*/ 	.word	0x00000360


	//   ....[4]....
        /*0140*/ 	.word	0x00000380


	//   ....[5]....
        /*0144*/ 	.word	0x00000520


	//   ....[6]....
        /*0148*/ 	.word	0x00000540


	//   ....[7]....
        /*014c*/ 	.word	0x00000560


	//   ....[8]....
        /*0150*/ 	.word	0x00000580


	//   ....[9]....
        /*0154*/ 	.word	0x000005a0


	//   ....[10]....
        /*0158*/ 	.word	0x000009b0


	//   ....[11]....
        /*015c*/ 	.word	0x000009f0


	//   ....[12]....
        /*0160*/ 	.word	0x00000a70


	//   ....[13]....
        /*0164*/ 	.word	0x00000a90


	//   ....[14]....
        /*0168*/ 	.word	0x00000af0


	//   ....[15]....
        /*016c*/ 	.word	0x00000b60


	//   ....[16]....
        /*0170*/ 	.word	0x00000b80


	//   ....[17]....
        /*0174*/ 	.word	0x00000b90


	//   ....[18]....
        /*0178*/ 	.word	0x00000bc0


	//   ....[19]....
        /*017c*/ 	.word	0x00000c20


	//   ....[20]....
        /*0180*/ 	.word	0x00000c40


	//   ....[21]....
        /*0184*/ 	.word	0x00000c50


	//   ....[22]....
        /*0188*/ 	.word	0x00000cc0


	//   ....[23]....
        /*018c*/ 	.word	0x00000ce0


	//   ....[24]....
        /*0190*/ 	.word	0x00000cf0


	//----- nvinfo : EIATTR_VRC_CTA_INIT_COUNT
	.align		4
.L_9103:
        /*0194*/ 	.byte	0x02, 0x4a
	.zero		1
	.zero		1


	//----- nvinfo : EIATTR_EXIT_INSTR_OFFSETS
	.align		4
        /*0198*/ 	.byte	0x04, 0x1c
        /*019a*/ 	.short	(.L_9105 - .L_9104)


	//   ....[0]....
.L_9104:
        /*019c*/ 	.word	0x00000080


	//   ....[1]....
        /*01a0*/ 	.word	0x00001140


	//   ....[2]....
        /*01a4*/ 	.word	0x00001160


	//   ....[3]....
        /*01a8*/ 	.word	0x000015d0


	//   ....[4]....
        /*01ac*/ 	.word	0x000017f0


	//   ....[5]....
        /*01b0*/ 	.word	0x00001950


	//   ....[6]....
        /*01b4*/ 	.word	0x00001a20


	//----- nvinfo : EIATTR_MAX_THREADS
	.align		4
.L_9105:
        /*01b8*/ 	.byte	0x04, 0x05
        /*01ba*/ 	.short	(.L_9107 - .L_9106)
.L_9106:
        /*01bc*/ 	.word	0x00000080
        /*01c0*/ 	.word	0x00000001
        /*01c4*/ 	.word	0x00000001


	//----- nvinfo : EIATTR_CRS_STACK_SIZE
	.align		4
.L_9107:
        /*01c8*/ 	.byte	0x04, 0x1e
        /*01ca*/ 	.short	(.L_9109 - .L_9108)
.L_9108:
        /*01cc*/ 	.word	0x00000000


	//----- nvinfo : EIATTR_CBANK_PARAM_SIZE
	.align		4
.L_9109:
        /*01d0*/ 	.byte	0x03, 0x19
        /*01d2*/ 	.short	0x0048


	//----- nvinfo : EIATTR_PARAM_CBANK
	.align		4
        /*01d4*/ 	.byte	0x04, 0x0a
        /*01d6*/ 	.short	(.L_9111 - .L_9110)
	.align		4
.L_9110:
        /*01d8*/ 	.word	index@(.nv.constant0._ZN4vllm3moe10topkGatingILi6ELi192ELi4ELi4ELi32Ej6__halfLNS0_11ScoringFuncE0EEEvPKT5_PKbPfiPT4_PiiiibPKf)
        /*01dc*/ 	.short	0x0380
        /*01de*/ 	.short	0x0048


	//----- nvinfo : EIATTR_SW_WAR
	.align		4
.L_9111:
        /*01e0*/ 	.byte	0x04, 0x36
        /*01e2*/ 	.short	(.L_9113 - .L_9112)
.L_9112:
        /*01e4*/ 	.word	0x00000008
.L_9113:


//--------------------- .nv.info._ZN4vllm3moe10topkGatingILi16ELi512ELi4ELi16ELi32Ej6__halfLNS0_11ScoringFuncE0EEEvPKT5_PKbPfiPT4_PiiiibPKf --------------------------
	.section	.nv.info._ZN4vllm3moe10topkGatingILi16ELi512ELi4ELi16ELi32Ej6__halfLNS0_11ScoringFuncE0EEEvPKT5_PKbPfiPT4_PiiiibPKf,"",@"SHT_CUDA_INFO"
	.sectionflags	@""
	.align	4


	//----- nvinfo : EIATTR_CUDA_API_VERSION
	.align		4
        /*0000*/ 	.byte	0x04, 0x37
        /*0002*/ 	.short	(.L_9115 - .L_9114)
.L_9114:
        /*0004*/ 	.word	0x00000082


	//----- nvinfo : EIATTR_KPARAM_INFO
	.align		4
.L_9115:
        /*0008*/ 	.byte	0x04, 0x17
        /*000a*/ 	.short	(.L_9117 - .L_9116)
.L_9116:
        /*000c*/ 	.word	0x00000000
        /*0010*/ 	.short	0x000a
        /*0012*/ 	.short	0x0040
        /*0014*/ 	.byte	0x00, 0xf5, 0x21, 0x00


	//----- nvinfo : EIATTR_KPARAM_INFO
	.align		4
.L_9117:
        /*0018*/ 	.byte	0x04, 0x17
        /*001a*/ 	.short	(.L_9119 - .L_9118)
.L_9118:
        /*001c*/ 	.word	0x00000000
        /*0020*/ 	.short	0x0009
        /*0022*/ 	.short	0x003c
        /*0024*/ 	.byte	0x00, 0xf0, 0x05, 0x00


	//----- nvinfo : EIATTR_KPARAM_INFO
	.align		4
.L_9119:
        /*0028*/ 	.byte	0x04, 0x17
        /*002a*/ 	.short	(.L_9121 - .L_9120)
.L_9120:
        /*002c*/ 	.word	0x00000000
        /*0030*/ 	.short	0x0008
        /*0032*/ 	.short	0x0038
        /*0034*/ 	.byte	0x00, 0xf0, 0x11, 0x00


	//----- nvinfo : EIATTR_KPARAM_INFO
	.align		4
.L_9121:
        /*0038*/ 	.byte	0x04, 0x17
        /*003a*/ 	.short	(.L_9123 - .L_9122)
.L_9122:
        /*003c*/ 	.word	0x00000000
        /*0040*/ 	.short	0x0007
        /*0042*/ 	.short	0x0034
        /*0044*/ 	.byte	0x00, 0xf0, 0x11, 0x00


	//----- nvinfo : EIATTR_KPARAM_INFO
	.align		4
.L_9123:
        /*0048*/ 	.byte	0x04, 0x17
        /*004a*/ 	.short	(.L_9125 - .L_9124)
.L_9124:
        /*004c*/ 	.word	0x00000000
        /*0050*/ 	.short	0x0006
        /*0052*/ 	.short	0x0030
        /*0054*/ 	.byte	0x00, 0xf0, 0x11, 0x00


	//----- nvinfo : EIATTR_KPARAM_INFO
	.align		4
.L_9125:
        /*0058*/ 	.byte	0x04, 0x17
        /*005a*/ 	.short	(.L_9127 - .L_9126)
.L_9126:
        /*005c*/ 	.word	0x00000000
        /*0060*/ 	.short	0x0005
        /*0062*/ 	.short	0x0028
        /*0064*/ 	.byte	0x00, 0xf5, 0x21, 0x00


	//----- nvinfo : EIATTR_KPARAM_INFO
	.align		4
.L_9127:
        /*0068*/ 	.byte	0x04, 0x17
        /*006a*/ 	.short	(.L_9129 - .L_9128)
.L_9128:
        /*006c*/ 	.word	0x00000000
        /*0070*/ 	.short	0x0004
        /*0072*/ 	.short	0x0020
        /*0074*/ 	.byte	0x00, 0xf5, 0x21, 0x00


	//----- nvinfo : EIATTR_KPARAM_INFO
	.align		4
.L_9129:
        /*0078*/ 	.byte	0x04, 0x17
        /*007a*/ 	.short	(.L_9131 - .L_9130)
.L_9130:
        /*007c*/ 	.word	0x00000000
        /*0080*/ 	.short	0x0003
        /*0082*/ 	.short	0x0018
        /*0084*/ 	.byte	0x00, 0xf0, 0x11, 0x00


	//----- nvinfo : EIATTR_KPARAM_INFO
	.align		4
.L_9131:
        /*0088*/ 	.byte	0x04, 0x17
        /*008a*/ 	.short	(.L_9133 - .L_9132)
.L_9132:
        /*008c*/ 	.word	0x00000000
        /*0090*/ 	.short	0x0002
        /*0092*/ 	.short	0x0010
        /*0094*/ 	.byte	0x00, 0xf5, 0x21, 0x00


	//----- nvinfo : EIATTR_KPARAM_INFO
	.align		4
.L_9133:
        /*0098*/ 	.byte	0x04, 0x17
        /*009a*/ 	.short	(.L_9135 - .L_9134)
.L_9134:
        /*009c*/ 	.word	0x00000000
        /*00a0*/ 	.short	0x0001
        /*00a2*/ 	.short	0x0008
        /*00a4*/ 	.byte	0x00, 0xf5, 0x21, 0x00


	//----- nvinfo : EIATTR_KPARAM_INFO
	.align		4
.L_9135:
        /*00a8*/ 	.byte	0x04, 0x17
        /*00aa*/ 	.short	(.L_9137 - .L_9136)
.L_9136:
        /*00ac*/ 	.word	0x00000000
        /*00b0*/ 	.short	0x0000
        /*00b2*/ 	.short	0x0000
        /*00b4*/ 	.byte	0x00, 0xf5, 0x21, 0x00


	//----- nvinfo : EIATTR_SPARSE_MMA_MASK
	.align		4
.L_9137:
        /*00b8*/ 	.byte	0x03, 0x50
        /*00ba*/ 	.short	0x0000


	//----- nvinfo : EIATTR_MAXREG_COUNT
	.align		4
        /*00bc*/ 	.byte	0x03, 0x1b
        /*00be*/ 	.short	0x00ff


	//----- nvinfo : EIATTR_MERCURY_ISA_VERSION
	.align		4
        /*00c0*/ 	.byte	0x03, 0x5f
        /*00c2*/ 	.short	0x0101


	//----- nvinfo : EIATTR_COOP_GROUP_MASK_REGIDS
	.align		4
        /*00c4*/ 	.byte	0x04, 0x29
        /*00c6*/ 	.short	(.L_9139 - .L_9138)


	//   ....[0]....
.L_9138:
        /*00c8*/ 	.word	0xffffffff


	//   ....[1]....
        /*00cc*/ 	.word	0xffffffff


	//   ....[2]....
        /*00d0*/ 	.word	0xffffffff


	//   ....[3]....
        /*00d4*/ 	.word	0xffffffff


	//   ....[4]....
        /*00d8*/ 	.word	0xffffffff


	//   ....[5]....
        /*00dc*/ 	.word	0xffffffff


	//   ....[6]....
        /*00e0*/ 	.word	0xffffffff


	//   ....[7]....
        /*00e4*/ 	.word	0xffffffff


	//   ....[8]....
        /*00e8*/ 	.word	0xffffffff


	//   ....[9]....
        /*00ec*/ 	.word	0xffffffff


	//   ....[10]....
        /*00f0*/ 	.word	0xffffffff


	//   ....[11]....
        /*00f4*/ 	.word	0xffffffff


	//   ....[12]....
        /*00f8*/ 	.word	0xffffffff


	//   ....[13]....
        /*00fc*/ 	.word	0xffffffff


	//   ....[14]....
        /*0100*/ 	.word	0xffffffff


	//   ....[15]....
        /*0104*/ 	.word	0xffffffff


	//   ....[16]....
        /*0108*/ 	.word	0xffffffff


	//   ....[17]....
        /*010c*/ 	.word	0xffffffff


	//   ....[18]....
        /*0110*/ 	.word	0xffffffff


	//   ....[19]....
        /*0114*/ 	.word	0xffffffff


	//   ....[20]....
        /*0118*/ 	.word	0xffffffff


	//   ....[21]....
        /*011c*/ 	.word	0xffffffff


	//   ....[22]....
        /*0120*/ 	.word	0xffffffff


	//   ....[23]....
        /*0124*/ 	.word	0xffffffff


	//   ....[24]....
        /*0128*/ 	.word	0xffffffff


	//----- nvinfo : EIATTR_COOP_GROUP_INSTR_OFFSETS
	.align		4
.L_9139:
        /*012c*/ 	.byte	0x04, 0x28
        /*012e*/ 	.short	(.L_9141 - .L_9140)


	//   ....[0]....
.L_9140:
        /*0130*/ 	.word	0x00000300


	//   ....[1]....
        /*0134*/ 	.word	0x00000320


	//   ....[2]....
        /*0138*/ 	.word	0x00000340


	//   ....[3]....
        /*013c*/ 	.word	0x00000380


	//   ....[4]....
        /*0140*/ 	.word	0x000003e0


	//   ....[5]....
        /*0144*/ 	.word	0x00000800


	//   ....[6]....
        /*0148*/ 	.word	0x00000820


	//   ....[7]....
        /*014c*/ 	.word	0x00000840


	//   ....[8]....
        /*0150*/ 	.word	0x00000860


	//   ....[9]....
        /*0154*/ 	.word	0x00000880


	//   ....[10]....
        /*0158*/ 	.word	0x00001340


	//   ....[11]....
        /*015c*/ 	.word	0x00001380


	//   ....[12]....
        /*0160*/ 	.word	0x00001440


	//   ....[13]....
        /*0164*/ 	.word	0x000014c0


	//   ....[14]....
        /*0168*/ 	.word	0x000015e0


	//   ....[15]....
        /*016c*/ 	.word	0x000015f0


	//   ....[16]....
        /*0170*/ 	.word	0x00001600


	//   ....[17]....
        /*0174*/ 	.word	0x00001640


	//   ....[18]....
        /*0178*/ 	.word	0x000016a0


	//   ....[19]....
        /*017c*/ 	.word	0x000016c0


	//   ....[20]....
        /*0180*/ 	.word	0x000016d0


	//   ....[21]....
        /*0184*/ 	.word	0x00001710


	//   ....[22]....
        /*0188*/ 	.word	0x00001760


	//   ....[23]....
        /*018c*/ 	.word	0x00001770


	//   ....[24]....
        /*0190*/ 	.word	0x000017a0


	//----- nvinfo : EIATTR_VRC_CTA_INIT_COUNT
	.align		4
.L_9141:
        /*0194*/ 	.byte	0x02, 0x4a
	.zero		1
	.zero		1


	//----- nvinfo : EIATTR_EXIT_INSTR_OFFSETS
	.align		4
        /*0198*/ 	.byte	0x04, 0x1c
        /*019a*/ 	.short	(.L_9143 - .L_9142)


	//   ....[0]....
.L_9142:
        /*019c*/ 	.word	0x00000080


	//   ....[1]....
        /*01a0*/ 	.word	0x00001d30


	//   ....[2]....
        /*01a4*/ 	.word	0x00001d50


	//   ....[3]....
        /*01a8*/ 	.word	0x000021c0


	//   ....[4]....
        /*01ac*/ 	.word	0x000023e0


	//   ....[5]....
        /*01b0*/ 	.word	0x00002540


	//   ....[6]....
        /*01b4*/ 	.word	0x00002610


	//----- nvinfo : EIATTR_MAX_THREADS
	.align		4
.L_9143:
        /*01b8*/ 	.byte	0x04, 0x05
        /*01ba*/ 	.short	(.L_9145 - .L_9144)
.L_9144:
        /*01bc*/ 	.word	0x00000080
        /*01c0*/ 	.word	0x00000001
        /*01c4*/ 	.word	0x00000001


	//----- nvinfo : EIATTR_CRS_STACK_SIZE
	.align		4
.L_9145:
        /*01c8*/ 	.byte	0x04, 0x1e
        /*01ca*/ 	.short	(.L_9147 - .L_9146)
.L_9146:
        /*01cc*/ 	.word	0x00000000


	//----- nvinfo : EIATTR_CBANK_PARAM_SIZE
	.align		4
.L_9147:
        /*01d0*/ 	.byte	0x03, 0x19
        /*01d2*/ 	.short	0x0048


	//----- nvinfo : EIATTR_PARAM_CBANK
	.align		4
        /*01d4*/ 	.byte	0x04, 0x0a
        /*01d6*/ 	.short	(.L_9149 - .L_9148)
	.align		4
.L_9148:
        /*01d8*/ 	.word	index@(.nv.constant0._ZN4vllm3moe10topkGatingILi16ELi512ELi4ELi16ELi32Ej6__halfLNS0_11ScoringFuncE0EEEvPKT5_PKbPfiPT4_PiiiibPKf)
        /*01dc*/ 	.short	0x0380
        /*01de*/ 	.short	0x0048


	//----- nvinfo : EIATTR_SW_WAR
	.align		4
.L_9149:
        /*01e0*/ 	.byte	0x04, 0x36
        /*01e2*/ 	.short	(.L_9151 - .L_9150)
.L_9150:
        /*01e4*/ 	.word	0x00000008
.L_9151:


//--------------------- .nv.info._ZN4vllm3moe10topkGatingILi8ELi256ELi4ELi16ELi32Ej6__halfLNS0_11ScoringFuncE0EEEvPKT5_PKbPfiPT4_PiiiibPKf --------------------------
	.section	.nv.info._ZN4vllm3moe10topkGatingILi8ELi256ELi4ELi16ELi32Ej6__halfLNS0_11ScoringFuncE0EEEvPKT5_PKbPfiPT4_PiiiibPKf,"",@"SHT_CUDA_INFO"
	.sectionflags	@""
	.align	4


	//----- nvinfo : EIATTR_CUDA_API_VERSION
	.align		4
        /*0000*/ 	.byte	0x04, 0x37
        /*0002*/ 	.short	(.L_9153 - .L_9152)
.L_9152:
        /*0004*/ 	.word	0x00000082


	//----- nvinfo : EIATTR_KPARAM_INFO
	.align		4
.L_9153:
        /*0008*/ 	.byte	0x04, 0x17
        /*000a*/ 	.short	(.L_9155 - .L_9154)
.L_9154:
        /*000c*/ 	.word	0x00000000
        /*0010*/ 	.short	0x000a
        /*0012*/ 	.short	0x0040
        /*0014*/ 	.byte	0x00, 0xf5, 0x21, 0x00


	//----- nvinfo : EIATTR_KPARAM_INFO
	.align		4
.L_9155:
        /*0018*/ 	.byte	0x04, 0x17
        /*001a*/ 	.short	(.L_9157 - .L_9156)
.L_9156:
        /*001c*/ 	.word	0x00000000
        /*0020*/ 	.short	0x0009
        /*0022*/ 	.short	0x003c
        /*0024*/ 	.byte	0x00, 0xf0, 0x05, 0x00


	//----- nvinfo : EIATTR_KPARAM_INFO
	.align		4
.L_9157:
        /*0028*/ 	.byte	0x04, 0x17
        /*002a*/ 	.short	(.L_9159 - .L_9158)
.L_9158:
        /*002c*/ 	.word	0x00000000
        /*0030*/ 	.short	0x0008
        /*0032*/ 	.short	0x0038
        /*0034*/ 	.byte	0x00, 0xf0, 0x11, 0x00


	//----- nvinfo : EIATTR_KPARAM_INFO
	.align		4
.L_9159:
        /*0038*/ 	.byte	0x04, 0x17
        /*003a*/ 	.short	(.L_9161 - .L_9160)
.L_9160:
        /*003c*/ 	.word	0x00000000
        /*0040*/ 	.short	0x0007
        /*0042*/ 	.short	0x0034
        /*0044*/ 	.byte	0x00, 0xf0, 0x11, 0x00


	//----- nvinfo : EIATTR_KPARAM_INFO
	.align		4
.L_9161:
        /*0048*/ 	.byte	0x04, 0x17
        /*004a*/ 	.short	(.L_9163 - .L_9162)
.L_9162:
        /*004c*/ 	.word	0x00000000
        /*0050*/ 	.short	0x0006
        /*0052*/ 	.short	0x0030
        /*0054*/ 	.byte	0x00, 0xf0, 0x11, 0x00


	//----- nvinfo : EIATTR_KPARAM_INFO
	.align		4
.L_9163:
        /*0058*/ 	.byte	0x04, 0x17
        /*005a*/ 	.short	(.L_9165 - .L_9164)
.L_9164:
        /*005c*/ 	.word	0x00000000
        /*0060*/ 	.short	0x0005
        /*0062*/ 	.short	0x0028
        /*0064*/ 	.byte	0x00, 0xf5, 0x21, 0x00


	//----- nvinfo : EIATTR_KPARAM_INFO
	.align		4
.L_9165:
        /*0068*/ 	.byte	0x04, 0x17
        /*006a*/ 	.short	(.L_9167 - .L_9166)
.L_9166:
        /*006c*/ 	.word	0x00000000
        /*0070*/ 	.short	0x0004
        /*0072*/ 	.short	0x0020
        /*0074*/ 	.byte	0x00, 0xf5, 0x21, 0x00


	//----- nvinfo : EIATTR_KPARAM_INFO
	.align		4
.L_9167:
        /*0078*/ 	.byte	0x04, 0x17
        /*007a*/ 	.short	(.L_9169 - .L_9168)
.L_9168:
        /*007c*/ 	.word	0x00000000
        /*0080*/ 	.short	0x0003
        /*0082*/ 	.short	0x0018
        /*0084*/ 	.byte	0x00, 0xf0, 0x11, 0x00


	//----- nvinfo : EIATTR_KPARAM_INFO
	.align		4
.L_9169:
        /*0088*/ 	.byte	0x04, 0x17
        /*008a*/ 	.short	(.L_9171 - .L_9170)
.L_9170:
        /*008c*/ 	.word	0x00000000
        /*0090*/ 	.short	0x0002
        /*0092*/ 	.short	0x0010
        /*0094*/ 	.byte	0x00, 0xf5, 0x21, 0x00


	//----- nvinfo : EIATTR_KPARAM_INFO
	.align		4
.L_9171:
        /*0098*/ 	.byte	0x04, 0x17
        /*009a*/ 	.short	(.L_9173 - .L_9172)
.L_9172:
        /*009c*/ 	.word	0x00000000
        /*00a0*/ 	.short	0x0001
        /*00a2*/ 	.short	0x0008
        /*00a4*/ 	.byte	0x00, 0xf5, 0x21, 0x00


	//----- nvinfo : EIATTR_KPARAM_INFO
	.align		4
.L_9173:
        /*00a8*/ 	.byte	0x04, 0x17
        /*00aa*/ 	.short	(.L_9175 - .L_9174)
.L_9174:
        /*00ac*/ 	.word	0x00000000
        /*00b0*/ 	.short	0x0000
        /*00b2*/ 	.short	0x0000
        /*00b4*/ 	.byte	0x00, 0xf5, 0x21, 0x00


	//----- nvinfo : EIATTR_SPARSE_MMA_MASK
	.align		4
.L_9175:
        /*00b8*/ 	.byte	0x03, 0x50
        /*00ba*/ 	.short	0x0000


	//----- nvinfo : EIATTR_MAXREG_COUNT
	.align		4
        /*00bc*/ 	.byte	0x03, 0x1b
        /*00be*/ 	.short	0x00ff


	//----- nvinfo : EIATTR_MERCURY_ISA_VERSION
	.align		4
        /*00c0*/ 	.byte	0x03, 0x5f
        /*00c2*/ 	.short	0x0101


	//----- nvinfo : EIATTR_COOP_GROUP_MASK_REGIDS
	.align		4
        /*00c4*/ 	.byte	0x04, 0x29
        /*00c6*/ 	.short	(.L_9177 - .L_9176)


	//   ....[0]....
.L_9176:
        /*00c8*/ 	.word	0xffffffff


	//   ....[1]....
        /*00cc*/ 	.word	0xffffffff


	//   ....[2]....
        /*00d0*/ 	.word	0xffffffff


	//   ....[3]....
        /*00d4*/ 	.word	0xffffffff


	//   ....[4]....
        /*00d8*/ 	.word	0xffffffff


	//   ....[5]....
        /*00dc*/ 	.word	0xffffffff


	//   ....[6]....
        /*00e0*/ 	.word	0xffffffff


	//   ....[7]....
        /*00e4*/ 	.word	0xffffffff


	//   ....[8]....
        /*00e8*/ 	.word	0xffffffff


	//   ....[9]....
        /*00ec*/ 	.word	0xffffffff


	//   ....[10]....
        /*00f0*/ 	.word	0xffffffff


	//   ....[11]....
        /*00f4*/ 	.word	0xffffffff


	//   ....[12]....
        /*00f8*/ 	.word	0xffffffff


	//   ....[13]....
        /*00fc*/ 	.word	0xffffffff


	//   ....[14]....
        /*0100*/ 	.word	0xffffffff


	//   ....[15]....
        /*0104*/ 	.word	0xffffffff


	//   ....[16]....
        /*0108*/ 	.word	0xffffffff


	//   ....[17]....
        /*010c*/ 	.word	0xffffffff


	//   ....[18]....
        /*0110*/ 	.word	0xffffffff


	//   ....[19]....
        /*0114*/ 	.word	0xffffffff


	//   ....[20]....
        /*0118*/ 	.word	0xffffffff


	//   ....[21]....
        /*011c*/ 	.word	0xffffffff


	//   ....[22]....
        /*0120*/ 	.word	0xffffffff


	//   ....[23]....
        /*0124*/ 	.word	0xffffffff


	//   ....[24]....
        /*0128*/ 	.word	0xffffffff


	//----- nvinfo : EIATTR_COOP_GROUP_INSTR_OFFSETS
	.align		4
.L_9177:
        /*012c*/ 	.byte	0x04, 0x28
        /*012e*/ 	.short	(.L_9179 - .L_9178)


	//   ....[0]....
.L_9178:
        /*0130*/ 	.word	0x00000270


	//   ....[1]....
        /*0134*/ 	.word	0x000002a0


	//   ....[2]....
        /*0138*/ 	.word	0x000002e0


	//   ....[3]....
        /*013c*/ 	.word	0x00000380


	//   ....[4]....
        /*0140*/ 	.word	0x000003b0


	//   ....[5]....
        /*0144*/ 	.word	0x000005d0


	//   ....[6]....
        /*0148*/ 	.word	0x000005f0


	//   ....[7]....
        /*014c*/ 	.word	0x00000610


	//   ....[8]....
        /*0150*/ 	.word	0x00000630


	//   ....[9]....
        /*0154*/ 	.word	0x00000650


	//   ....[10]....
        /*0158*/ 	.word	0x00000b90


	//   ....[11]....
        /*015c*/ 	.word	0x00000bd0


	//   ....[12]....
        /*0160*/ 	.word	0x00000c00


	//   ....[13]....
        /*0164*/ 	.word	0x00000c70


	//   ....[14]....
        /*0168*/ 	.word	0x00000c90


	//   ....[15]....
        /*016c*/ 	.word	0x00000ce0


	//   ....[16]....
        /*0170*/ 	.word	0x00000d00


	//   ....[17]....
        /*0174*/ 	.word	0x00000d20


	//   ....[18]....
        /*0178*/ 	.word	0x00000d80


	//   ....[19]....
        /*017c*/ 	.word	0x00000da0


	//   ....[20]....
        /*0180*/ 	.word	0x00000dc0


	//   ....[21]....
        /*0184*/ 	.word	0x00000e30


	//   ....[22]....
        /*0188*/ 	.word	0x00000e40


	//   ....[23]....
        /*018c*/ 	.word	0x00000e80


	//   ....[24]....
        /*0190*/ 	.word	0x00000ea0


	//----- nvinfo : EIATTR_VRC_CTA_INIT_COUNT
	.align		4
.L_9179:
        /*0194*/ 	.byte	0x02, 0x4a
	.zero		1
	.zero		1


	//----- nvinfo : EIATTR_EXIT_INSTR_OFFSETS
	.align		4
        /*0198*/ 	.byte	0x04, 0x1c
        /*019a*/ 	.short	(.L_9181 - .L_9180)


	//   ....[0]....
.L_9180:
        /*019c*/ 	.word	0x00000080


	//   ....[1]....
        /*01a0*/ 	.word	0x00001310


	//   ....[2]....
        /*01a4*/ 	.word	0x00001330


	//   ....[3]....
        /*01a8*/ 	.word	0x000017a0


	//   ....[4]....
        /*01ac*/ 	.word	0x000019c0


	//   ....[5]....
        /*01b0*/ 	.word	0x00001b20


	//   ....[6]....
        /*01b4*/ 	.word	0x00001bf0


	//----- nvinfo : EIATTR_MAX_THREADS
	.align		4
.L_9181:
        /*01b8*/ 	.byte	0x04, 0x05
        /*01ba*/ 	.short	(.L_9183 - .L_9182)
.L_9182:
        /*01bc*/ 	.word	0x00000080
        /*01c0*/ 	.word	0x00000001
        /*01c4*/ 	.word	0x00000001


	//----- nvinfo : EIATTR_CRS_STACK_SIZE
	.align		4
.L_9183:
        /*01c8*/ 	.byte	0x04, 0x1e
        /*01ca*/ 	.short	(.L_9185 - .L_9184)
.L_9184:
        /*01cc*/ 	.word	0x00000000


	//----- nvinfo : EIATTR_CBANK_PARAM_SIZE
	.align		4
.L_9185:
        /*01d0*/ 	.byte	0x03, 0x19
        /*01d2*/ 	.short	0x0048


	//----- nvinfo : EIATTR_PARAM_CBANK
	.align		4
        /*01d4*/ 	.byte	0x04, 0x0a
        /*01d6*/ 	.short	(.L_9187 - .L_9186)
	.align		4
.L_9186:
        /*01d8*/ 	.word	index@(.nv.constant0._ZN4vllm3moe10topkGatingILi8ELi256ELi4ELi16ELi32Ej6__halfLNS0_11ScoringFuncE0EEEvPKT5_PKbPfiPT4_PiiiibPKf)
        /*01dc*/ 	.short	0x0380
        /*01de*/ 	.short	0x0048


	//----- nvinfo : EIATTR_SW_WAR
	.align		4
.L_9187:
        /*01e0*/ 	.byte	0x04, 0x36
        /*01e2*/ 	.short	(.L_9189 - .L_9188)
.L_9188:
        /*01e4*/ 	.word	0x00000008
.L_9189:


//--------------------- .nv.info._ZN4vllm3moe10topkGatingILi8ELi128ELi4ELi16ELi32Ej6__halfLNS0_11ScoringFuncE0EEEvPKT5_PKbPfiPT4_PiiiibPKf --------------------------
	.section	.nv.info._ZN4vllm3moe10topkGatingILi8ELi128ELi4ELi16ELi32Ej6__halfLNS0_11ScoringFuncE0EEEvPKT5_PKbPfiPT4_PiiiibPKf,"",@"SHT_CUDA_INFO"
	.sectionflags	@""
	.align	4


	//----- nvinfo : EIATTR_CUDA_API_VERSION
	.align		4
        /*0000*/ 	.byte	0x04, 0x37
        /*0002*/ 	.short	(.L_9191 - .L_9190)
.L_9190:
        /*0004*/ 	.word	0x00000082


	//----- nvinfo : EIATTR_KPARAM_INFO
	.align		4
.L_9191:
        /*0008*/ 	.byte	0x04, 0x17
        /*000a*/ 	.short	(.L_9193 - .L_9192)
.L_9192:
        /*000c*/ 	.word	0x00000000
        /*0010*/ 	.short	0x000a
        /*0012*/ 	.short	0x0040
        /*0014*/ 	.byte	0x00, 0xf5, 0x21, 0x00


	//----- nvinfo : EIATTR_KPARAM_INFO
	.align		4
.L_9193:
        /*0018*/ 	.byte	0x04, 0x17
        /*001a*/ 	.short	(.L_9195 - .L_9194)
.L_9194:
        /*001c*/ 	.word	0x00000000
        /*0020*/ 	.short	0x0009
        /*0022*/ 	.short	0x003c
        /*0024*/ 	.byte	0x00, 0xf0, 0x05, 0x00


	//----- nvinfo : EIATTR_KPARAM_INFO
	.align		4
.L_9195:
        /*0028*/ 	.byte	0x04, 0x17
        /*002a*/ 	.short	(.L_9197 - .L_9196)
.L_9196:
        /*002c*/ 	.word	0x00000000
        /*0030*/ 	.short	0x0008
        /*0032*/ 	.short	0x0038
        /*0034*/ 	.byte	0x00, 0xf0, 0x11, 0x00


	//----- nvinfo : EIATTR_KPARAM_INFO
	.align		4
.L_9197:
        /*0038*/ 	.byte	0x04, 0x17
        /*003a*/ 	.short	(.L_9199 - .L_9198)
.L_9198:
        /*003c*/ 	.word	0x00000000
        /*0040*/ 	.short	0x0007
        /*0042*/ 	.short	0x0034
        /*0044*/ 	.byte	0x00, 0xf0, 0x11, 0x00


	//----- nvinfo : EIATTR_KPARAM_INFO
	.align		4
.L_9199:
        /*0048*/ 	.byte	0x04, 0x17
        /*004a*/ 	.short	(.L_9201 - .L_9200)
.L_9200:
        /*004c*/ 	.word	0x00000000
        /*0050*/ 	.short	0x0006
        /*0052*/ 	.short	0x0030
        /*0054*/ 	.byte	0x00, 0xf0, 0x11, 0x00


	//----- nvinfo : EIATTR_KPARAM_INFO
	.align		4
.L_9201:
        /*0058*/ 	.byte	0x04, 0x17
        /*005a*/ 	.short	(.L_9203 - .L_9202)
.L_9202:
        /*005c*/ 	.word	0x00000000
        /*0060*/ 	.short	0x0005
        /*0062*/ 	.short	0x0028
        /*0064*/ 	.byte	0x00, 0xf5, 0x21, 0x00


	//----- nvinfo : EIATTR_KPARAM_INFO
	.align		4
.L_9203:
        /*0068*/ 	.byte	0x04, 0x17
        /*006a*/ 	.short	(.L_9205 - .L_9204)
.L_9204:
        /*006c*/ 	.word	0x00000000
        /*0070*/ 	.short	0x0004
        /*0072*/ 	.short	0x0020
        /*0074*/ 	.byte	0x00, 0xf5, 0x21, 0x00


	//----- nvinfo : EIATTR_KPARAM_INFO
	.align		4
.L_9205:
        /*0078*/ 	.byte	0x04, 0x17
        /*007a*/ 	.short	(.L_9207 - .L_9206)
.L_9206:
        /*007c*/ 	.word	0x00000000
        /*0080*/ 	.short	0x0003
        /*0082*/ 	.short	0x0018
        /*0084*/ 	.byte	0x00, 0xf0, 0x11, 0x00


	//----- nvinfo : EIATTR_KPARAM_INFO
	.align		4
.L_9207:
        /*0088*/ 	.byte	0x04, 0x17
        /*008a*/ 	.short	(.L_9209 - .L_9208)
.L_9208:
        /*008c*/ 	.word	0x00000000
        /*0090*/ 	.short	0x0002
        /*0092*/ 	.short	0x0010
        /*0094*/ 	.byte	0x00, 0xf5, 0x21, 0x00


	//----- nvinfo : EIATTR_KPARAM_INFO
	.align		4
.L_9209:
        /*0098*/ 	.byte	0x04, 0x17
        /*009a*/ 	.short	(.L_9211 - .L_9210)
.L_9210:
        /*009c*/ 	.word	0x00000000
        /*00a0*/ 	.short	0x0001
        /*00a2*/ 	.short	0x0008
        /*00a4*/ 	.byte	0x00, 0xf5, 0x21, 0x00


	//----- nvinfo : EIATTR_KPARAM_INFO
	.align		4
.L_9211:
        /*00a8*/ 	.byte	0x04, 0x17
        /*00aa*/ 	.short	(.L_9213 - .L_9212)
.L_9212:
        /*00ac*/ 	.word	0x00000000
        /*00b0*/ 	.short	0x0000
        /*00b2*/ 	.short	0x0000
        /*00b4*/ 	.byte	0x00, 0xf5, 0x21, 0x00


	//----- nvinfo : EIATTR_SPARSE_MMA_MASK
	.align		4
.L_9213:
        /*00b8*/ 	.byte	0x03, 0x50
        /*00ba*/ 	.short	0x0000


	//----- nvinfo : EIATTR_MAXREG_COUNT
	.align		4
        /*00bc*/ 	.byte	0x03, 0x1b
        /*00be*/ 	.short	0x00ff


	//----- nvinfo : EIATTR_MERCURY_ISA_VERSION
	.align		4
        /*00c0*/ 	.byte	0x03, 0x5f
        /*00c2*/ 	.short	0x0101


	//----- nvinfo : EIATTR_COOP_GROUP_MASK_REGIDS
	.align		4
        /*00c4*/ 	.byte	0x04, 0x29
        /*00c6*/ 	.short	(.L_9215 - .L_9214)


	//   ....[0]....
.L_9214:
        /*00c8*/ 	.word	0xffffffff


	//   ....[1]....
        /*00cc*/ 	.word	0xffffffff


	//   ....[2]....
        /*00d0*/ 	.word	0xffffffff


	//   ....[3]....
        /*00d4*/ 	.word	0xffffffff


	//   ....[4]....
        /*00d8*/ 	.word	0xffffffff


	//   ....[5]....
        /*00dc*/ 	.word	0xffffffff


	//   ....[6]....
        /*00e0*/ 	.word	0xffffffff


	//   ....[7]....
        /*00e4*/ 	.word	0xffffffff


	//   ....[8]....
        /*00e8*/ 	.word	0xffffffff


	//   ....[9]....
        /*00ec*/ 	.word	0xffffffff


	//   ....[10]....
        /*00f0*/ 	.word	0xffffffff


	//   ....[11]....
        /*00f4*/ 	.word	0xffffffff


	//   ....[12]....
        /*00f8*/ 	.word	0xffffffff


	//   ....[13]....
        /*00fc*/ 	.word	0xffffffff


	//   ....[14]....
        /*0100*/ 	.word	0xffffffff


	//   ....[15]....
        /*0104*/ 	.word	0xffffffff


	//   ....[16]....
        /*0108*/ 	.word	0xffffffff


	//   ....[17]....
        /*010c*/ 	.word	0xffffffff


	//   ....[18]....
        /*0110*/ 	.word	0xffffffff


	//   ....[19]....
        /*0114*/ 	.word	0xffffffff


	//----- nvinfo : EIATTR_COOP_GROUP_INSTR_OFFSETS
	.align		4
.L_9215:
        /*0118*/ 	.byte	0x04, 0x28
        /*011a*/ 	.short	(.L_9217 - .L_9216)


	//   ....[0]....
.L_9216:
        /*011c*/ 	.word	0x00000280


	//   ....[1]....
        /*0120*/ 	.word	0x00000340


	//   ....[2]....
        /*0124*/ 	.word	0x00000380


	//   ....[3]....
        /*0128*/ 	.word	0x000003a0


	//   ....[4]....
        /*012c*/ 	.word	0x000005c0


	//   ....[5]....
        /*0130*/ 	.word	0x000005e0


	//   ....[6]....
        /*0134*/ 	.word	0x00000600


	//   ....[7]....
        /*0138*/ 	.word	0x00000620


	//   ....[8]....
        /*013c*/ 	.word	0x00000b60


	//   ....[9]....
        /*0140*/ 	.word	0x00000ba0


	//   ....[10]....
        /*0144*/ 	.word	0x00000bd0


	//   ....[11]....
        /*0148*/ 	.word	0x00000c40


	//   ....[12]....
        /*014c*/ 	.word	0x00000c60


	//   ....[13]....
        /*0150*/ 	.word	0x00000c70


	//   ....[14]....
        /*0154*/ 	.word	0x00000ce0


	//   ....[15]....
        /*0158*/ 	.word	0x00000d00


	//   ....[16]....
        /*015c*/ 	.word	0x00000d60


	//   ....[17]....
        /*0160*/ 	.word	0x00000d70


	//   ....[18]....
        /*0164*/ 	.word	0x00000db0


	//   ....[19]....
        /*0168*/ 	.word	0x00000dd0


	//----- nvinfo : EIATTR_VRC_CTA_INIT_COUNT
	.align		4
.L_9217:
        /*016c*/ 	.byte	0x02, 0x4a
	.zero		1
	.zero		1


	//----- nvinfo : EIATTR_EXIT_INSTR_OFFSETS
	.align		4
        /*0170*/ 	.byte	0x04, 0x1c
        /*0172*/ 	.short	(.L_9219 - .L_9218)


	//   ....[0]....
.L_9218:
        /*0174*/ 	.word	0x00000090


	//   ....[1]....
        /*0178*/ 	.word	0x00001230


	//   ....[2]....
        /*017c*/ 	.word	0x00001250


	//   ....[3]....
        /*0180*/ 	.word	0x000016c0


	//   ....[4]....
        /*0184*/ 	.word	0x000018e0


	//   ....[5]....
        /*0188*/ 	.word	0x00001a40


	//   ....[6]....
        /*018c*/ 	.word	0x00001b10


	//----- nvinfo : EIATTR_MAX_THREADS
	.align		4
.L_9219:
        /*0190*/ 	.byte	0x04, 0x05
        /*0192*/ 	.short	(.L_9221 - .L_9220)
.L_9220:
        /*0194*/ 	.word	0x00000080
        /*0198*/ 	.word	0x00000001
        /*019c*/ 	.word	0x00000001


	//----- nvinfo : EIATTR_CRS_STACK_SIZE
	.align		4
.L_9221:
        /*01a0*/ 	.byte	0x04, 0x1e
        /*01a2*/ 	.short	(.L_9223 - .L_9222)
.L_9222:
        /*01a4*/ 	.word	0x00000000


	//----- nvinfo : EIATTR_CBANK_PARAM_SIZE
	.align		4
.L_9223:
        /*01a8*/ 	.byte	0x03, 0x19
        /*01aa*/ 	.short	0x0048


	//----- nvinfo : EIATTR_PARAM_CBANK
	.align		4
        /*01ac*/ 	.byte	0x04, 0x0a
        /*01ae*/ 	.short	(.L_9225 - .L_9224)
	.align		4
.L_9224:
        /*01b0*/ 	.word	index@(.nv.constant0._ZN4vllm3moe10topkGatingILi8ELi128ELi4ELi16ELi32Ej6__halfLNS0_11ScoringFuncE0EEEvPKT5_PKbPfiPT4_PiiiibPKf)
        /*01b4*/ 	.short	0x0380
        /*01b6*/ 	.short	0x0048


	//----- nvinfo : EIATTR_SW_WAR
	.align		4
.L_9225:
        /*01b8*/ 	.byte	0x04, 0x36
        /*01ba*/ 	.short	(.L_9227 - .L_9226)
.L_9226:
        /*01bc*/ 	.word	0x00000008
.L_9227:


//--------------------- .nv.info._ZN4vllm3moe10topkGatingILi8ELi64ELi4ELi16ELi32Ej6__halfLNS0_11ScoringFuncE0EEEvPKT5_PKbPfiPT4_PiiiibPKf --------------------------
	.section	.nv.info._ZN4vllm3moe10topkGatingILi8ELi64ELi4ELi16ELi32Ej6__halfLNS0_11ScoringFuncE0EEEvPKT5_PKbPfiPT4_PiiiibPKf,"",@"SHT_CUDA_INFO"
	.sectionflags	@""
	.align	4


	//----- nvinfo : EIATTR_CUDA_API_VERSION
	.align		4
        /*0000*/ 	.byte	0x04, 0x37
        /*0002*/ 	.short	(.L_9229 - .L_9228)
.L_9228:
        /*0004*/ 	.word	0x00000082


	//----- nvinfo : EIATTR_KPARAM_INFO
	.align		4
.L_9229:
        /*0008*/ 	.byte	0x04, 0x17
        /*000a*/ 	.short	(.L_9231 - .L_9230)
.L_9230:
        /*000c*/ 	.word	0x00000000
        /*0010*/ 	.short	0x000a
        /*0012*/ 	.short	0x0040
        /*0014*/ 	.byte	0x00, 0xf5, 0x21, 0x00


	//----- nvinfo : EIATTR_KPARAM_INFO
	.align		4
.L_9231:
        /*0018*/ 	.byte	0x04, 0x17
        /*001a*/ 	.short	(.L_9233 - .L_9232)
.L_9232:
        /*001c*/ 	.word	0x00000000
        /*0020*/ 	.short	0x0009
        /*0022*/ 	.short	0x003c
        /*0024*/ 	.byte	0x00, 0xf0, 0x05, 0x00


	//----- nvinfo : EIATTR_KPARAM_INFO
	.align		4
.L_9233:
        /*0028*/ 	.byte	0x04, 0x17
        /*002a*/ 	.short	(.L_9235 - .L_9234)
.L_9234:
        /*002c*/ 	.word	0x00000000
        /*0030*/ 	.short	0x0008
        /*0032*/ 	.short	0x0038
        /*0034*/ 	.byte	0x00, 0xf0, 0x11, 0x00


	//----- nvinfo : EIATTR_KPARAM_INFO
	.align		4
.L_9235:
        /*0038*/ 	.byte	0x04, 0x17
        /*003a*/ 	.short	(.L_9237 - .L_9236)
.L_9236:
        /*003c*/ 	.word	0x00000000
        /*0040*/ 	.short	0x0007
        /*0042*/ 	.short	0x0034
        /*0044*/ 	.byte	0x00, 0xf0, 0x11, 0x00


	//----- nvinfo : EIATTR_KPARAM_INFO
	.align		4
.L_9237:
        /*0048*/ 	.byte	0x04, 0x17
        /*004a*/ 	.short	(.L_9239 - .L_9238)
.L_9238:
        /*004c*/ 	.word	0x00000000
        /*0050*/ 	.short	0x0006
        /*0052*/ 	.short	0x0030
        /*0054*/ 	.byte	0x00, 0xf0, 0x11, 0x00


	//----- nvinfo : EIATTR_KPARAM_INFO
	.align		4
.L_9239:
        /*0058*/ 	.byte	0x04, 0x17
        /*005a*/ 	.short	(.L_9241 - .L_9240)
.L_9240:
        /*005c*/ 	.word	0x00000000
        /*0060*/ 	.short	0x0005
        /*0062*/ 	.short	0x0028
        /*0064*/ 	.byte	0x00, 0xf5, 0x21, 0x00


	//----- nvinfo : EIATTR_KPARAM_INFO
	.align		4
.L_9241:
        /*0068*/ 	.byte	0x04, 0x17
        /*006a*/ 	.short	(.L_9243 - .L_9242)
.L_9242:
        /*006c*/ 	.word	0x00000000
        /*0070*/ 	.short	0x0004
        /*0072*/ 	.short	0x0020
        /*0074*/ 	.byte	0x00, 0xf5, 0x21, 0x00


	//----- nvinfo : EIATTR_KPARAM_INFO
	.align		4
.L_9243:
        /*0078*/ 	.byte	0x04, 0x17
        /*007a*/ 	.short	(.L_9245 - .L_9244)
.L_9244:
        /*007c*/ 	.word	0x00000000
        /*0080*/ 	.short	0x0003
        /*0082*/ 	.short	0x0018
        /*0084*/ 	.byte	0x00, 0xf0, 0x11, 0x00


	//----- nvinfo : EIATTR_KPARAM_INFO
	.align		4
.L_9245:
        /*0088*/ 	.byte	0x04, 0x17
        /*008a*/ 	.short	(.L_9247 - .L_9246)
.L_9246:
        /*008c*/ 	.word	0x00000000
        /*0090*/ 	.short	0x0002
        /*0092*/ 	.short	0x0010
        /*0094*/ 	.byte	0x00, 0xf5, 0x21, 0x00


	//----- nvinfo : EIATTR_KPARAM_INFO
	.align		4
.L_9247:
        /*0098*/ 	.byte	0x04, 0x17
        /*009a*/ 	.short	(.L_9249 - .L_9248)
.L_9248:
        /*009c*/ 	.word	0x00000000
        /*00a0*/ 	.short	0x0001
        /*00a2*/ 	.short	0x0008
        /*00a4*/ 	.byte	0x00, 0xf5, 0x21, 0x00


	//----- nvinfo : EIATTR_KPARAM_INFO
	.align		4
.L_9249:
        /*00a8*/ 	.byte	0x04, 0x17
        /*00aa*/ 	.short	(.L_9251 - .L_9250)
.L_9250:
        /*00ac*/ 	.word	0x00000000
        /*00b0*/ 	.short	0x0000
        /*00b2*/ 	.short	0x0000
        /*00b4*/ 	.byte	0x00, 0xf5, 0x21, 0x00


	//----- nvinfo : EIATTR_SPARSE_MMA_MASK
	.align		4
.L_9251:
        /*00b8*/ 	.byte	0x03, 0x50
        /*00ba*/ 	.short	0x0000


	//----- nvinfo : EIATTR_MAXREG_COUNT
	.align		4
        /*00bc*/ 	.byte	0x03, 0x1b
        /*00be*/ 	.short	0x00ff


	//----- nvinfo : EIATTR_MERCURY_ISA_VERSION
	.align		4
        /*00c0*/ 	.byte	0x03, 0x5f
        /*00c2*/ 	.short	0x0101


	//----- nvinfo : EIATTR_COOP_GROUP_MASK_REGIDS
	.align		4
        /*00c4*/ 	.byte	0x04, 0x29
        /*00c6*/ 	.short	(.L_9253 - .L_9252)


	//   ....[0]....
.L_9252:
        /*00c8*/ 	.word	0xffffffff


	//   ....[1]....
        /*00cc*/ 	.word	0xffffffff


	//   ....[2]....
        /*00d0*/ 	.word	0xffffffff


	//   ....[3]....
        /*00d4*/ 	.word	0xffffffff


	//   ....[4]....
        /*00d8*/ 	.word	0xffffffff


	//   ....[5]....
        /*00dc*/ 	.word	0xffffffff


	//   ....[6]....
        /*00e0*/ 	.word	0xffffffff


	//   ....[7]....
        /*00e4*/ 	.word	0xffffffff


	//   ....[8]....
        /*00e8*/ 	.word	0xffffffff


	//   ....[9]....
        /*00ec*/ 	.word	0xffffffff


	//   ....[10]....
        /*00f0*/ 	.word	0xffffffff


	//   ....[11]....
        /*00f4*/ 	.word	0xffffffff


	//   ....[12]....
        /*00f8*/ 	.word	0xffffffff


	//   ....[13]....
        /*00fc*/ 	.word	0xffffffff


	//   ....[14]....
        /*0100*/ 	.word	0xffffffff


	//----- nvinfo : EIATTR_COOP_GROUP_INSTR_OFFSETS
	.align		4
.L_9253:
        /*0104*/ 	.byte	0x04, 0x28
        /*0106*/ 	.short	(.L_9255 - .L_9254)


	//   ....[0]....
.L_9254:
        /*0108*/ 	.word	0x00000340


	//   ....[1]....
        /*010c*/ 	.word	0x00000360


	//   ....[2]....
        /*0110*/ 	.word	0x00000380


	//   ....[3]....
        /*0114*/ 	.word	0x000005a0


	//   ....[4]....
        /*0118*/ 	.word	0x000005c0


	//   ....[5]....
        /*011c*/ 	.word	0x000005e0


	//   ....[6]....
        /*0120*/ 	.word	0x00000b20


	//   ....[7]....
        /*0124*/ 	.word	0x00000b50


	//   ....[8]....
        /*0128*/ 	.word	0x00000be0


	//   ....[9]....
        /*012c*/ 	.word	0x00000bf0


	//   ....[10]....
        /*0130*/ 	.word	0x00000c00


	//   ....[11]....
        /*0134*/ 	.word	0x00000c40


	//   ....[12]....
        /*0138*/ 	.word	0x00000ca0


	//   ....[13]....
        /*013c*/ 	.word	0x00000cc0


	//   ....[14]....
        /*0140*/ 	.word	0x00000cf0


	//----- nvinfo : EIATTR_VRC_CTA_INIT_COUNT
	.align		4
.L_9255:
        /*0144*/ 	.byte	0x02, 0x4a
	.zero		1
	.zero		1


	//----- nvinfo : EIATTR_EXIT_INSTR_OFFSETS
	.align		4
        /*0148*/ 	.byte	0x04, 0x1c
        /*014a*/ 	.short	(.L_9257 - .L_9256)


	//   ....[0]....
.L_9256:
        /*014c*/ 	.word	0x00000090


	//   ....[1]....
        /*0150*/ 	.word	0x00001150


	//   ....[2]....
        /*0154*/ 	.word	0x00001170


	//   ....[3]....
        /*0158*/ 	.word	0x000015e0


	//   ....[4]....
        /*015c*/ 	.word	0x00001800


	//   ....[5]....
        /*0160*/ 	.word	0x00001960


	//   ....[6]....
        /*0164*/ 	.word	0x00001a30


	//----- nvinfo : EIATTR_MAX_THREADS
	.align		4
.L_9257:
        /*0168*/ 	.byte	0x04, 0x05
        /*016a*/ 	.short	(.L_9259 - .L_9258)
.L_9258:
        /*016c*/ 	.word	0x00000080
        /*0170*/ 	.word	0x00000001
        /*0174*/ 	.word	0x00000001


	//----- nvinfo : EIATTR_CRS_STACK_SIZE
	.align		4
.L_9259:
        /*0178*/ 	.byte	0x04, 0x1e
        /*017a*/ 	.short	(.L_9261 - .L_9260)
.L_9260:
        /*017c*/ 	.word	0x00000000


	//----- nvinfo : EIATTR_CBANK_PARAM_SIZE
	.align		4
.L_9261:
        /*0180*/ 	.byte	0x03, 0x19
        /*0182*/ 	.short	0x0048


	//----- nvinfo : EIATTR_PARAM_CBANK
	.align		4
        /*0184*/ 	.byte	0x04, 0x0a
        /*0186*/ 	.short	(.L_9263 - .L_9262)
	.align		4
.L_9262:
        /*0188*/ 	.word	index@(.nv.constant0._ZN4vllm3moe10topkGatingILi8ELi64ELi4ELi16ELi32Ej6__halfLNS0_11ScoringFuncE0EEEvPKT5_PKbPfiPT4_PiiiibPKf)
        /*018c*/ 	.short	0x0380
        /*018e*/ 	.short	0x0048


	//----- nvinfo : EIATTR_SW_WAR
	.align		4
.L_9263:
        /*0190*/ 	.byte	0x04, 0x36
        /*0192*/ 	.short	(.L_9265 - .L_9264)
.L_9264:
        /*0194*/ 	.word	0x00000008
.L_9265:


//--------------------- .nv.info._ZN4vllm3moe10topkGatingILi8ELi32ELi4ELi16ELi32Ej6__halfLNS0_11ScoringFuncE0EEEvPKT5_PKbPfiPT4_PiiiibPKf --------------------------
	.section	.nv.info._ZN4vllm3moe10topkGatingILi8ELi32ELi4ELi16ELi32Ej6__halfLNS0_11ScoringFuncE0EEEvPKT5_PKbPfiPT4_PiiiibPKf,"",@"SHT_CUDA_INFO"
	.sectionflags	@""
	.align	4


	//----- nvinfo : EIATTR_CUDA_API_VERSION
	.align		4
        /*0000*/ 	.byte	0x04, 0x37
        /*0002*/ 	.short	(.L_9267 - .L_9266)
.L_9266:
        /*0004*/ 	.word	0x00000082


	//----- nvinfo : EIATTR_KPARAM_INFO
	.align		4
.L_9267:
        /*0008*/ 	.byte	0x04, 0x17
        /*000a*/ 	.short	(.L_9269 - .L_9268)
.L_9268:
        /*000c*/ 	.word	0x00000000
        /*0010*/ 	.short	0x000a
        /*0012*/ 	.short	0x0040
        /*0014*/ 	.byte	0x00, 0xf5, 0x21, 0x00


	//----- nvinfo : EIATTR_KPARAM_INFO
	.align		4
.L_9269:
        /*0018*/ 	.byte	0x04, 0x17
        /*001a*/ 	.short	(.L_9271 - .L_9270)
.L_9270:
        /*001c*/ 	.word	0x00000000
        /*0020*/ 	.short	0x0009
        /*0022*/ 	.short	0x003c
        /*0024*/ 	.byte	0x00, 0xf0, 0x05, 0x00


	//----- nvinfo : EIATTR_KPARAM_INFO
	.align		4
.L_9271:
        /*0028*/ 	.byte	0x04, 0x17
        /*002a*/ 	.short	(.L_9273 - .L_9272)
.L_9272:
        /*002c*/ 	.word	0x00000000
        /*0030*/ 	.short	0x0008
        /*0032*/ 	.short	0x0038
        /*0034*/ 	.byte	0x00, 0xf0, 0x11, 0x00


	//----- nvinfo : EIATTR_KPARAM_INFO
	.align		4
.L_9273:
        /*0038*/ 	.byte	0x04, 0x17
        /*003a*/ 	.short	(.L_9275 - .L_9274)
.L_9274:
        /*003c*/ 	.word	0x00000000
        /*0040*/ 	.short	0x0007
        /*0042*/ 	.short	0x0034
        /*0044*/ 	.byte	0x00, 0xf0, 0x11, 0x00


	//----- nvinfo : EIATTR_KPARAM_INFO
	.align		4
.L_9275:
        /*0048*/ 	.byte	0x04, 0x17
        /*004a*/ 	.short	(.L_9277 - .L_9276)
.L_9276:
        /*004c*/ 	.word	0x00000000
        /*0050*/ 	.short	0x0006
        /*0052*/ 	.short	0x0030
        /*0054*/ 	.byte	0x00, 0xf0, 0x11, 0x00


	//----- nvinfo : EIATTR_KPARAM_INFO
	.align		4
.L_9277:
        /*0058*/ 	.byte	0x04, 0x17
        /*005a*/ 	.short	(.L_9279 - .L_9278)
.L_9278:
        /*005c*/ 	.word	0x00000000
        /*0060*/ 	.short	0x0005
        /*0062*/ 	.short	0x0028
        /*0064*/ 	.byte	0x00, 0xf5, 0x21, 0x00


	//----- nvinfo : EIATTR_KPARAM_INFO
	.align		4
.L_9279:
        /*0068*/ 	.byte	0x04, 0x17
        /*006a*/ 	.short	(.L_9281 - .L_9280)
.L_9280:
        /*006c*/ 	.word	0x00000000
        /*0070*/ 	.short	0x0004
        /*0072*/ 	.short	0x0020
        /*0074*/ 	.byte	0x00, 0xf5, 0x21, 0x00


	//----- nvinfo : EIATTR_KPARAM_INFO
	.align		4
.L_9281:
        /*0078*/ 	.byte	0x04, 0x17
        /*007a*/ 	.short	(.L_9283 - .L_9282)
.L_9282:
        /*007c*/ 	.word	0x00000000
        /*0080*/ 	.short	0x0003
        /*0082*/ 	.short	0x0018
        /*0084*/ 	.byte	0x00, 0xf0, 0x11, 0x00


	//----- nvinfo : EIATTR_KPARAM_INFO
	.align		4
.L_9283:
        /*0088*/ 	.byte	0x04, 0x17
        /*008a*/ 	.short	(.L_9285 - .L_9284)
.L_9284:
        /*008c*/ 	.word	0x00000000
        /*0090*/ 	.short	0x0002
        /*0092*/ 	.short	0x0010
        /*0094*/ 	.byte	0x00, 0xf5, 0x21, 0x00


	//----- nvinfo : EIATTR_KPARAM_INFO
	.align		4
.L_9285:
        /*0098*/ 	.byte	0x04, 0x17
        /*009a*/ 	.short	(.L_9287 - .L_9286)
.L_9286:
        /*009c*/ 	.word	0x00000000
        /*00a0*/ 	.short	0x0001
        /*00a2*/ 	.short	0x0008
        /*00a4*/ 	.byte	0x00, 0xf5, 0x21, 0x00


	//----- nvinfo : EIATTR_KPARAM_INFO
	.align		4
.L_9287:
        /*00a8*/ 	.byte	0x04, 0x17
        /*00aa*/ 	.short	(.L_9289 - .L_9288)
.L_9288:
        /*00ac*/ 	.word	0x00000000
        /*00b0*/ 	.short	0x0000
        /*00b2*/ 	.short	0x0000
        /*00b4*/ 	.byte	0x00, 0xf5, 0x21, 0x00


	//----- nvinfo : EIATTR_SPARSE_MMA_MASK
	.align		4
.L_9289:
        /*00b8*/ 	.byte	0x03, 0x50
        /*00ba*/ 	.short	0x0000


	//----- nvinfo : EIATTR_MAXREG_COUNT
	.align		4
        /*00bc*/ 	.byte	0x03, 0x1b
        /*00be*/ 	.short	0x00ff


	//----- nvinfo : EIATTR_MERCURY_ISA_VERSION
	.align		4
        /*00c0*/ 	.byte	0x03, 0x5f
        /*00c2*/ 	.short	0x0101


	//----- nvinfo : EIATTR_COOP_GROUP_MASK_REGIDS
	.align		4
        /*00c4*/ 	.byte	0x04, 0x29
        /*00c6*/ 	.short	(.L_9291 - .L_9290)


	//   ....[0]....
.L_9290:
        /*00c8*/ 	.word	0xffffffff


	//   ....[1]....
        /*00cc*/ 	.word	0xffffffff


	//   ....[2]....
        /*00d0*/ 	.word	0xffffffff


	//   ....[3]....
        /*00d4*/ 	.word	0xffffffff


	//   ....[4]....
        /*00d8*/ 	.word	0xffffffff


	//   ....[5]....
        /*00dc*/ 	.word	0xffffffff


	//   ....[6]....
        /*00e0*/ 	.word	0xffffffff


	//   ....[7]....
        /*00e4*/ 	.word	0xffffffff


	//   ....[8]....
        /*00e8*/ 	.word	0xffffffff


	//   ....[9]....
        /*00ec*/ 	.word	0xffffffff


	//----- nvinfo : EIATTR_COOP_GROUP_INSTR_OFFSETS
	.align		4
.L_9291:
        /*00f0*/ 	.byte	0x04, 0x28
        /*00f2*/ 	.short	(.L_9293 - .L_9292)


	//   ....[0]....
.L_9292:
        /*00f4*/ 	.word	0x00000340


	//   ....[1]....
        /*00f8*/ 	.word	0x00000380


	//   ....[2]....
        /*00fc*/ 	.word	0x000005a0


	//   ....[3]....
        /*0100*/ 	.word	0x000005c0


	//   ....[4]....
        /*0104*/ 	.word	0x00000ae0


	//   ....[5]....
        /*0108*/ 	.word	0x00000b10


	//   ....[6]....
        /*010c*/ 	.word	0x00000b90


	//   ....[7]....
        /*0110*/ 	.word	0x00000bb0


	//   ....[8]....
        /*0114*/ 	.word	0x00000bf0


	//   ....[9]....
        /*0118*/ 	.word	0x00000c10


	//----- nvinfo : EIATTR_VRC_CTA_INIT_COUNT
	.align		4
.L_9293:
        /*011c*/ 	.byte	0x02, 0x4a
	.zero		1
	.zero		1


	//----- nvinfo : EIATTR_EXIT_INSTR_OFFSETS
	.align		4
        /*0120*/ 	.byte	0x04, 0x1c
        /*0122*/ 	.short	(.L_9295 - .L_9294)


	//   ....[0]....
.L_9294:
        /*0124*/ 	.word	0x00000090


	//   ....[1]....
        /*0128*/ 	.word	0x00001070


	//   ....[2]....
        /*012c*/ 	.word	0x00001090


	//   ....[3]....
        /*0130*/ 	.word	0x00001500


	//   ....[4]....
        /*0134*/ 	.word	0x00001720


	//   ....[5]....
        /*0138*/ 	.word	0x00001880


	//   ....[6]....
        /*013c*/ 	.word	0x00001950


	//----- nvinfo : EIATTR_MAX_THREADS
	.align		4
.L_9295:
        /*0140*/ 	.byte	0x04, 0x05
        /*0142*/ 	.short	(.L_9297 - .L_9296)
.L_9296:
        /*0144*/ 	.word	0x00000080
        /*0148*/ 	.word	0x00000001
        /*014c*/ 	.word	0x00000001


	//----- nvinfo : EIATTR_CRS_STACK_SIZE
	.align		4
.L_9297:
        /*0150*/ 	.byte	0x04, 0x1e
        /*0152*/ 	.short	(.L_9299 - .L_9298)
.L_9298:
        /*0154*/ 	.word	0x00000000


	//----- nvinfo : EIATTR_CBANK_PARAM_SIZE
	.align		4
.L_9299:
        /*0158*/ 	.byte	0x03, 0x19
        /*015a*/ 	.short	0x0048


	//----- nvinfo : EIATTR_PARAM_CBANK
	.align		4
        /*015c*/ 	.byte	0x04, 0x0a
        /*015e*/ 	.short	(.L_9301 - .L_9300)
	.align		4
.L_9300:
        /*0160*/ 	.word	index@(.nv.constant0._ZN4vllm3moe10topkGatingILi8ELi32ELi4ELi16ELi32Ej6__halfLNS0_11ScoringFuncE0EEEvPKT5_PKbPfiPT4_PiiiibPKf)
        /*0164*/ 	.short	0x0380
        /*0166*/ 	.short	0x0048


	//----- nvinfo : EIATTR_SW_WAR
	.align		4
.L_9301:
        /*0168*/ 	.byte	0x04, 0x36
        /*016a*/ 	.short	(.L_9303 - .L_9302)
.L_9302:
        /*016c*/ 	.word	0x00000008
.L_9303:


//--------------------- .nv.info._ZN4vllm3moe10topkGatingILi8ELi16ELi4ELi16ELi32Ej6__halfLNS0_11ScoringFuncE0EEEvPKT5_PKbPfiPT4_PiiiibPKf --------------------------
	.section	.nv.info._ZN4vllm3moe10topkGatingILi8ELi16ELi4ELi16ELi32Ej6__halfLNS0_11ScoringFuncE0EEEvPKT5_PKbPfiPT4_PiiiibPKf,"",@"SHT_CUDA_INFO"
	.sectionflags	@""
	.align	4


	//----- nvinfo : EIATTR_CUDA_API_VERSION
	.align		4
        /*0000*/ 	.byte	0x04, 0x37
        /*0002*/ 	.short	(.L_9305 - .L_9304)
.L_9304:
        /*0004*/ 	.word	0x00000082


	//----- nvinfo : EIATTR_KPARAM_INFO
	.align		4
.L_9305:
        /*0008*/ 	.byte	0x04, 0x17
        /*000a*/ 	.short	(.L_9307 - .L_9306)
.L_9306:
        /*000c*/ 	.word	0x00000000
        /*0010*/ 	.short	0x000a
        /*0012*/ 	.short	0x0040
        /*0014*/ 	.byte	0x00, 0xf5, 0x21, 0x00


	//----- nvinfo : EIATTR_KPARAM_INFO
	.align		4
.L_9307:
        /*0018*/ 	.byte	0x04, 0x17
        /*001a*/ 	.short	(.L_9309 - .L_9308)
.L_9308:
        /*001c*/ 	.word	0x00000000
        /*0020*/ 	.short	0x0009
        /*0022*/ 	.short	0x003c
        /*0024*/ 	.byte	0x00, 0xf0, 0x05, 0x00


	//----- nvinfo : EIATTR_KPARAM_INFO
	.align		4
.L_9309:
        /*0028*/ 	.byte	0x04, 0x17
        /*002a*/ 	.short	(.L_9311 - .L_9310)
.L_9310:
        /*002c*/ 	.word	0x00000000
        /*0030*/ 	.short	0x0008
        /*0032*/ 	.short	0x0038
        /*0034*/ 	.byte	0x00, 0xf0, 0x11, 0x00


	//----- nvinfo : EIATTR_KPARAM_INFO
	.align		4
.L_9311:
        /*0038*/ 	.byte	0x04, 0x17
        /*003a*/ 	.short	(.L_9313 - .L_9312)
.L_9312:
        /*003c*/ 	.word	0x00000000
        /*0040*/ 	.short	0x0007
        /*0042*/ 	.short	0x0034
        /*0044*/ 	.byte	0x00, 0xf0, 0x11, 0x00


	//----- nvinfo : EIATTR_KPARAM_INFO
	.align		4
.L_9313:
        /*0048*/ 	.byte	0x04, 0x17
        /*004a*/ 	.short	(.L_9315 - .L_9314)
.L_9314:
        /*004c*/ 	.word	0x00000000
        /*0050*/ 	.short	0x0006
        /*0052*/ 	.short	0x0030
        /*0054*/ 	.byte	0x00, 0xf0, 0x11, 0x00


	//----- nvinfo : EIATTR_KPARAM_INFO
	.align		4
.L_9315:
        /*0058*/ 	.byte	0x04, 0x17
        /*005a*/ 	.short	(.L_9317 - .L_9316)
.L_9316:
        /*005c*/ 	.word	0x00000000
        /*0060*/ 	.short	0x0005
        /*0062*/ 	.short	0x0028
        /*0064*/ 	.byte	0x00, 0xf5, 0x21, 0x00


	//----- nvinfo : EIATTR_KPARAM_INFO
	.align		4
.L_9317:
        /*0068*/ 	.byte	0x04, 0x17
        /*006a*/ 	.short	(.L_9319 - .L_9318)
.L_9318:
        /*006c*/ 	.word	0x00000000
        /*0070*/ 	.short	0x0004
        /*0072*/ 	.short	0x0020
        /*0074*/ 	.byte	0x00, 0xf5, 0x21, 0x00


	//----- nvinfo : EIATTR_KPARAM_INFO
	.align		4
.L_9319:
        /*0078*/ 	.byte	0x04, 0x17
        /*007a*/ 	.short	(.L_9321 - .L_9320)
.L_9320:
        /*007c*/ 	.word	0x00000000
        /*0080*/ 	.short	0x0003
        /*0082*/ 	.short	0x0018
        /*0084*/ 	.byte	0x00, 0xf0, 0x11, 0x00


	//----- nvinfo : EIATTR_KPARAM_INFO
	.align		4
.L_9321:
        /*0088*/ 	.byte	0x04, 0x17
        /*008a*/ 	.short	(.L_9323 - .L_9322)
.L_9322:
        /*008c*/ 	.word	0x00000000
        /*0090*/ 	.short	0x0002
        /*0092*/ 	.short	0x0010
        /*0094*/ 	.byte	0x00, 0xf5, 0x21, 0x00


	//----- nvinfo : EIATTR_KPARAM_INFO
	.align		4
.L_9323:
        /*0098*/ 	.byte	0x04, 0x17
        /*009a*/ 	.short	(.L_9325 - .L_9324)
.L_9324:
        /*009c*/ 	.word	0x00000000
        /*00a0*/ 	.short	0x0001
        /*00a2*/ 	.short	0x0008
        /*00a4*/ 	.byte	0x00, 0xf5, 0x21, 0x00


	//----- nvinfo : EIATTR_KPARAM_INFO
	.align		4
.L_9325:
        /*00a8*/ 	.byte	0x04, 0x17
        /*00aa*/ 	.short	(.L_9327 - .L_9326)
.L_9326:
        /*00ac*/ 	.word	0x00000000
        /*00b0*/ 	.short	0x0000
        /*00b2*/ 	.short	0x0000
        /*00b4*/ 	.byte	0x00, 0xf5, 0x21, 0x00


	//----- nvinfo : EIATTR_SPARSE_MMA_MASK
	.align		4
.L_9327:
        /*00b8*/ 	.byte	0x03, 0x50
        /*00ba*/ 	.short	0x0000


	//----- nvinfo : EIATTR_MAXREG_COUNT
	.align		4
        /*00bc*/ 	.byte	0x03, 0x1b
        /*00be*/ 	.short	0x00ff


	//----- nvinfo : EIATTR_MERCURY_ISA_VERSION
	.align		4
        /*00c0*/ 	.byte	0x03, 0x5f
        /*00c2*/ 	.short	0x0101


	//----- nvinfo : EIATTR_COOP_GROUP_MASK_REGIDS
	.align		4
        /*00c4*/ 	.byte	0x04, 0x29
        /*00c6*/ 	.short	(.L_9329 - .L_9328)


	//   ....[0]....
.L_9328:
        /*00c8*/ 	.word	0xffffffff


	//   ....[1]....
        /*00cc*/ 	.word	0xffffffff


	//   ....[2]....
        /*00d0*/ 	.word	0xffffffff


	//   ....[3]....
        /*00d4*/ 	.word	0xffffffff


	//   ....[4]....
        /*00d8*/ 	.word	0xffffffff


	//----- nvinfo : EIATTR_COOP_GROUP_INSTR_OFFSETS
	.align		4
.L_9329:
        /*00dc*/ 	.byte	0x04, 0x28
        /*00de*/ 	.short	(.L_9331 - .L_9330)


	//   ....[0]....
.L_9330:
        /*00e0*/ 	.word	0x00000350


	//   ....[1]....
        /*00e4*/ 	.word	0x000005a0


	//   ....[2]....
        /*00e8*/ 	.word	0x00000a90


	//   ....[3]....
        /*00ec*/ 	.word	0x00000af0


	//   ....[4]....
        /*00f0*/ 	.word	0x00000b30


	//----- nvinfo : EIATTR_VRC_CTA_INIT_COUNT
	.align		4
.L_9331:
        /*00f4*/ 	.byte	0x02, 0x4a
	.zero		1
	.zero		1


	//----- nvinfo : EIATTR_EXIT_INSTR_OFFSETS
	.align		4
        /*00f8*/ 	.byte	0x04, 0x1c
        /*00fa*/ 	.short	(.L_9333 - .L_9332)


	//   ....[0]....
.L_9332:
        /*00fc*/ 	.word	0x00000090


	//   ....[1]....
        /*0100*/ 	.word	0x00000f90


	//   ....[2]....
        /*0104*/ 	.word	0x00000fb0


	//   ....[3]....
        /*0108*/ 	.word	0x00001420


	//   ....[4]....
        /*010c*/ 	.word	0x00001640


	//   ....[5]....
        /*0110*/ 	.word	0x000017a0


	//   ....[6]....
        /*0114*/ 	.word	0x00001870


	//----- nvinfo : EIATTR_MAX_THREADS
	.align		4
.L_9333:
        /*0118*/ 	.byte	0x04, 0x05
        /*011a*/ 	.short	(.L_9335 - .L_9334)
.L_9334:
        /*011c*/ 	.word	0x00000080
        /*0120*/ 	.word	0x00000001
        /*0124*/ 	.word	0x00000001


	//----- nvinfo : EIATTR_CRS_STACK_SIZE
	.align		4
.L_9335:
        /*0128*/ 	.byte	0x04, 0x1e
        /*012a*/ 	.short	(.L_9337 - .L_9336)
.L_9336:
        /*012c*/ 	.word	0x00000000


	//----- nvinfo : EIATTR_CBANK_PARAM_SIZE
	.align		4
.L_9337:
        /*0130*/ 	.byte	0x03, 0x19
        /*0132*/ 	.short	0x0048


	//----- nvinfo : EIATTR_PARAM_CBANK
	.align		4
        /*0134*/ 	.byte	0x04, 0x0a
        /*0136*/ 	.short	(.L_9339 - .L_9338)
	.align		4
.L_9338:
        /*0138*/ 	.word	index@(.nv.constant0._ZN4vllm3moe10topkGatingILi8ELi16ELi4ELi16ELi32Ej6__halfLNS0_11ScoringFuncE0EEEvPKT5_PKbPfiPT4_PiiiibPKf)
        /*013c*/ 	.short	0x0380
        /*013e*/ 	.short	0x0048


	//----- nvinfo : EIATTR_SW_WAR
	.align		4
.L_9339:
        /*0140*/ 	.byte	0x04, 0x36
        /*0142*/ 	.short	(.L_9341 - .L_9340)
.L_9340:
        /*0144*/ 	.word	0x00000008
.L_9341:


//--------------------- .nv.info._ZN4vllm3moe10topkGatingILi8ELi8ELi4ELi16ELi32Ej6__halfLNS0_11ScoringFuncE0EEEvPKT5_PKbPfiPT4_PiiiibPKf --------------------------
	.section	.nv.info._ZN4vllm3moe10topkGatingILi8ELi8ELi4ELi16ELi32Ej6__halfLNS0_11ScoringFuncE0EEEvPKT5_PKbPfiPT4_PiiiibPKf,"",@"SHT_CUDA_INFO"
	.sectionflags	@""
	.align	4


	//----- nvinfo : EIATTR_CUDA_API_VERSION
	.align		4
        /*0000*/ 	.byte	0x04, 0x37
        /*0002*/ 	.short	(.L_9343 - .L_9342)
.L_9342:
        /*0004*/ 	.word	0x00000082


	//----- nvinfo : EIATTR_KPARAM_INFO
	.align		4
.L_9343:
        /*0008*/ 	.byte	0x04, 0x17
        /*000a*/ 	.short	(.L_9345 - .L_9344)
.L_9344:
        /*000c*/ 	.word	0x00000000
        /*0010*/ 	.short	0x000a
        /*0012*/ 	.short	0x0040
        /*0014*/ 	.byte	0x00, 0xf5, 0x21, 0x00


	//----- nvinfo : EIATTR_KPARAM_INFO
	.align		4
.L_9345:
        /*0018*/ 	.byte	0x04, 0x17
        /*001a*/ 	.short	(.L_9347 - .L_9346)
.L_9346:
        /*001c*/ 	.word	0x00000000
        /*0020*/ 	.short	0x0009
        /*0022*/ 	.short	0x003c
        /*0024*/ 	.byte	0x00, 0xf0, 0x05, 0x00


	//----- nvinfo : EIATTR_KPARAM_INFO
	.align		4
.L_9347:
        /*0028*/ 	.byte	0x04, 0x17
        /*002a*/ 	.short	(.L_9349 - .L_9348)
.L_9348:
        /*002c*/ 	.word	0x00000000
        /*0030*/ 	.short	0x0008
        /*0032*/ 	.short	0x0038
        /*0034*/ 	.byte	0x00, 0xf0, 0x11, 0x00


	//----- nvinfo : EIATTR_KPARAM_INFO
	.align		4
.L_9349:
        /*0038*/ 	.byte	0x04, 0x17
        /*003a*/ 	.short	(.L_9351 - .L_9350)
.L_9350:
        /*003c*/ 	.word	0x00000000
        /*0040*/ 	.short	0x0007
        /*0042*/ 	.short	0x0034
        /*0044*/ 	.byte	0x00, 0xf0, 0x11, 0x00


	//----- nvinfo : EIATTR_KPARAM_INFO
	.align		4
.L_9351:
        /*0048*/ 	.byte	0x04, 0x17
        /*004a*/ 	.short	(.L_9353 - .L_9352)
.L_9352:
        /*004c*/ 	.word	0x00000000
        /*0050*/ 	.short	0x0006
        /*0052*/ 	.short	0x0030
        /*0054*/ 	.byte	0x00, 0xf0, 0x11, 0x00


	//----- nvinfo : EIATTR_KPARAM_INFO
	.align		4
.L_9353:
        /*0058*/ 	.byte	0x04, 0x17
        /*005a*/ 	.short	(.L_9355 - .L_9354)
.L_9354:
        /*005c*/ 	.word	0x00000000
        /*0060*/ 	.short	0x0005
        /*0062*/ 	.short	0x0028
        /*0064*/ 	.byte	0x00, 0xf5, 0x21, 0x00


	//----- nvinfo : EIATTR_KPARAM_INFO
	.align		4
.L_9355:
        /*0068*/ 	.byte	0x04, 0x17
        /*006a*/ 	.short	(.L_9357 - .L_9356)
.L_9356:
        /*006c*/ 	.word	0x00000000
        /*0070*/ 	.short	0x0004
        /*0072*/ 	.short	0x0020
        /*0074*/ 	.byte	0x00, 0xf5, 0x21, 0x00


	//----- nvinfo : EIATTR_KPARAM_INFO
	.align		4
.L_9357:
        /*0078*/ 	.byte	0x04, 0x17
        /*007a*/ 	.short	(.L_9359 - .L_9358)
.L_9358:
        /*007c*/ 	.word	0x00000000
        /*0080*/ 	.short	0x0003
        /*0082*/ 	.short	0x0018
        /*0084*/ 	.byte	0x00, 0xf0, 0x11, 0x00


	//----- nvinfo : EIATTR_KPARAM_INFO
	.align		4
.L_9359:
        /*0088*/ 	.byte	0x04, 0x17
        /*008a*/ 	.short	(.L_9361 - .L_9360)
.L_9360:
        /*008c*/ 	.word	0x00000000
        /*0090*/ 	.short	0x0002
        /*0092*/ 	.short	0x0010
        /*0094*/ 	.byte	0x00, 0xf5, 0x21, 0x00


	//----- nvinfo : EIATTR_KPARAM_INFO
	.align		4
.L_9361:
        /*0098*/ 	.byte	0x04, 0x17
        /*009a*/ 	.short	(.L_9363 - .L_9362)
.L_9362:
        /*009c*/ 	.word	0x00000000
        /*00a0*/ 	.short	0x0001
        /*00a2*/ 	.short	0x0008
        /*00a4*/ 	.byte	0x00, 0xf5, 0x21, 0x00


	//----- nvinfo : EIATTR_KPARAM_INFO
	.align		4
.L_9363:
        /*00a8*/ 	.byte	0x04, 0x17
        /*00aa*/ 	.short	(.L_9365 - .L_9364)
.L_9364:
        /*00ac*/ 	.word	0x00000000
        /*00b0*/ 	.short	0x0000
        /*00b2*/ 	.short	0x0000
        /*00b4*/ 	.byte	0x00, 0xf5, 0x21, 0x00


	//----- nvinfo : EIATTR_SPARSE_MMA_MASK
	.align		4
.L_9365:
        /*00b8*/ 	.byte	0x03, 0x50
        /*00ba*/ 	.short	0x0000


	//----- nvinfo : EIATTR_MAXREG_COUNT
	.align		4
        /*00bc*/ 	.byte	0x03, 0x1b
        /*00be*/ 	.short	0x00ff


	//----- nvinfo : EIATTR_MERCURY_ISA_VERSION
	.align		4
        /*00c0*/ 	.byte	0x03, 0x5f
        /*00c2*/ 	.short	0x0101


	//----- nvinfo : EIATTR_VRC_CTA_INIT_COUNT
	.align		4
        /*00c4*/ 	.byte	0x02, 0x4a
	.zero		1
	.zero		1


	//----- nvinfo : EIATTR_EXIT_INSTR_OFFSETS
	.align		4
        /*00c8*/ 	.byte	0x04, 0x1c
        /*00ca*/ 	.short	(.L_9367 - .L_9366)


	//   ....[0]....
.L_9366:
        /*00cc*/ 	.word	0x00000090


	//   ....[1]....
        /*00d0*/ 	.word	0x00001420


	//   ....[2]....
        /*00d4*/ 	.word	0x00001440


	//   ....[3]....
        /*00d8*/ 	.word	0x000018b0


	//   ....[4]....
        /*00dc*/ 	.word	0x00001ad0


	//   ....[5]....
        /*00e0*/ 	.word	0x00001c30


	//   ....[6]....
        /*00e4*/ 	.word	0x00001d00


	//----- nvinfo : EIATTR_MAX_THREADS
	.align		4
.L_9367:
        /*00e8*/ 	.byte	0x04, 0x05
        /*00ea*/ 	.short	(.L_9369 - .L_9368)
.L_9368:
        /*00ec*/ 	.word	0x00000080
        /*00f0*/ 	.word	0x00000001
        /*00f4*/ 	.word	0x00000001


	//----- nvinfo : EIATTR_CBANK_PARAM_SIZE
	.align		4
.L_9369:
        /*00f8*/ 	.byte	0x03, 0x19
        /*00fa*/ 	.short	0x0048


	//----- nvinfo : EIATTR_PARAM_CBANK
	.align		4
        /*00fc*/ 	.byte	0x04, 0x0a
        /*00fe*/ 	.short	(.L_9371 - .L_9370)
	.align		4
.L_9370:
        /*0100*/ 	.word	index@(.nv.constant0._ZN4vllm3moe10topkGatingILi8ELi8ELi4ELi16ELi32Ej6__halfLNS0_11ScoringFuncE0EEEvPKT5_PKbPfiPT4_PiiiibPKf)
        /*0104*/ 	.short	0x0380
        /*0106*/ 	.short	0x0048


	//----- nvinfo : EIATTR_SW_WAR
	.align		4
.L_9371:
        /*0108*/ 	.byte	0x04, 0x36
        /*010a*/ 	.short	(.L_9373 - .L_9372)
.L_9372:
        /*010c*/ 	.word	0x00000008
.L_9373:


//--------------------- .nv.info._ZN4vllm3moe10topkGatingILi4ELi4ELi4ELi8ELi32Ej6__halfLNS0_11ScoringFuncE0EEEvPKT5_PKbPfiPT4_PiiiibPKf --------------------------
	.section	.nv.info._ZN4vllm3moe10topkGatingILi4ELi4ELi4ELi8ELi32Ej6__halfLNS0_11ScoringFuncE0EEEvPKT5_PKbPfiPT4_PiiiibPKf,"",@"SHT_CUDA_INFO"
	.sectionflags	@""
	.align	4


	//----- nvinfo : EIATTR_CUDA_API_VERSION
	.align		4
        /*0000*/ 	.byte	0x04, 0x37
        /*0002*/ 	.short	(.L_9375 - .L_9374)
.L_9374:
        /*0004*/ 	.word	0x00000082


	//----- nvinfo : EIATTR_KPARAM_INFO
	.align		4
.L_9375:
        /*0008*/ 	.byte	0x04, 0x17
        /*000a*/ 	.short	(.L_9377 - .L_9376)
.L_9376:
        /*000c*/ 	.word	0x00000000
        /*0010*/ 	.short	0x000a
        /*0012*/ 	.short	0x0040
        /*0014*/ 	.byte	0x00, 0xf5, 0x21, 0x00


	//----- nvinfo : EIATTR_KPARAM_INFO
	.align		4
.L_9377:
        /*0018*/ 	.byte	0x04, 0x17
        /*001a*/ 	.short	(.L_9379 - .L_9378)
.L_9378:
        /*001c*/ 	.word	0x00000000
        /*0020*/ 	.short	0x0009
        /*0022*/ 	.short	0x003c
        /*0024*/ 	.byte	0x00, 0xf0, 0x05, 0x00


	//----- nvinfo : EIATTR_KPARAM_INFO
	.align		4
.L_9379:
        /*0028*/ 	.byte	0x04, 0x17
        /*002a*/ 	.short	(.L_9381 - .L_9380)
.L_9380:
        /*002c*/ 	.word	0x00000000
        /*0030*/ 	.short	0x0008
        /*0032*/ 	.short	0x0038
        /*0034*/ 	.byte	0x00, 0xf0, 0x11, 0x00


	//----- nvinfo : EIATTR_KPARAM_INFO
	.align		4
.L_9381:
        /*0038*/ 	.byte	0x04, 0x17
        /*003a*/ 	.short	(.L_9383 - .L_9382)
.L_9382:
        /*003c*/ 	.word	0x00000000
        /*0040*/ 	.short	0x0007
        /*0042*/ 	.short	0x0034
        /*0044*/ 	.byte	0x00, 0xf0, 0x11, 0x00


	//----- nvinfo : EIATTR_KPARAM_INFO
	.align		4
.L_9383:
        /*0048*/ 	.byte	0x04, 0x17
        /*004a*/ 	.short	(.L_9385 - .L_9384)
.L_9384:
        /*004c*/ 	.word	0x00000000
        /*0050*/ 	.short	0x0006
        /*0052*/ 	.short	0x0030
        /*0054*/ 	.byte	0x00, 0xf0, 0x11, 0x00


	//----- nvinfo : EIATTR_KPARAM_INFO
	.align		4
.L_9385:
        /*0058*/ 	.byte	0x04, 0x17
        /*005a*/ 	.short	(.L_9387 - .L_9386)
.L_9386:
        /*005c*/ 	.word	0x00000000
        /*0060*/ 	.short	0x0005
        /*0062*/ 	.short	0x0028
        /*0064*/ 	.byte	0x00, 0xf5, 0x21, 0x00


	//----- nvinfo : EIATTR_KPARAM_INFO
	.align		4
.L_9387:
        /*0068*/ 	.byte	0x04, 0x17
        /*006a*/ 	.short	(.L_9389 - .L_9388)
.L_9388:
        /*006c*/ 	.word	0x00000000
        /*0070*/ 	.short	0x0004
        /*0072*/ 	.short	0x0020
        /*0074*/ 	.byte	0x00, 0xf5, 0x21, 0x00


	//----- nvinfo : EIATTR_KPARAM_INFO
	.align		4
.L_9389:
        /*0078*/ 	.byte	0x04, 0x17
        /*007a*/ 	.short	(.L_9391 - .L_9390)
.L_9390:
        /*007c*/ 	.word	0x00000000
        /*0080*/ 	.short	0x0003
        /*0082*/ 	.short	0x0018
        /*0084*/ 	.byte	0x00, 0xf0, 0x11, 0x00


	//----- nvinfo : EIATTR_KPARAM_INFO
	.align		4
.L_9391:
        /*0088*/ 	.byte	0x04, 0x17
        /*008a*/ 	.short	(.L_9393 - .L_9392)
.L_9392:
        /*008c*/ 	.word	0x00000000
        /*0090*/ 	.short	0x0002
        /*0092*/ 	.short	0x0010
        /*0094*/ 	.byte	0x00, 0xf5, 0x21, 0x00


	//----- nvinfo : EIATTR_KPARAM_INFO
	.align		4
.L_9393:
        /*0098*/ 	.byte	0x04, 0x17
        /*009a*/ 	.short	(.L_9395 - .L_9394)
.L_9394:
        /*009c*/ 	.word	0x00000000
        /*00a0*/ 	.short	0x0001
        /*00a2*/ 	.short	0x0008
        /*00a4*/ 	.byte	0x00, 0xf5, 0x21, 0x00


	//----- nvinfo : EIATTR_KPARAM_INFO
	.align		4
.L_9395:
        /*00a8*/ 	.byte	0x04, 0x17
        /*00aa*/ 	.short	(.L_9397 - .L_9396)
.L_9396:
        /*00ac*/ 	.word	0x00000000
        /*00b0*/ 	.short	0x0000
        /*00b2*/ 	.short	0x0000
        /*00b4*/ 	.byte	0x00, 0xf5, 0x21, 0x00


	//----- nvinfo : EIATTR_SPARSE_MMA_MASK
	.align		4
.L_9397:
        /*00b8*/ 	.byte	0x03, 0x50
        /*00ba*/ 	.short	0x0000


	//----- nvinfo : EIATTR_MAXREG_COUNT
	.align		4
        /*00bc*/ 	.byte	0x03, 0x1b
        /*00be*/ 	.short	0x00ff


	//----- nvinfo : EIATTR_MERCURY_ISA_VERSION
	.align		4
        /*00c0*/ 	.byte	0x03, 0x5f
        /*00c2*/ 	.short	0x0101


	//----- nvinfo : EIATTR_VRC_CTA_INIT_COUNT
	.align		4
        /*00c4*/ 	.byte	0x02, 0x4a
	.zero		1
	.zero		1


	//----- nvinfo : EIATTR_EXIT_INSTR_OFFSETS
	.align		4
        /*00c8*/ 	.byte	0x04, 0x1c
        /*00ca*/ 	.short	(.L_9399 - .L_9398)


	//   ....[0]....
.L_9398:
        /*00cc*/ 	.word	0x00000080


	//   ....[1]....
        /*00d0*/ 	.word	0x000016c0


	//   ....[2]....
        /*00d4*/ 	.word	0x000016f0


	//   ....[3]....
        /*00d8*/ 	.word	0x00001b60


	//   ....[4]....
        /*00dc*/ 	.word	0x00001d80


	//   ....[5]....
        /*00e0*/ 	.word	0x00001ee0


	//   ....[6]....
        /*00e4*/ 	.word	0x00001fb0


	//----- nvinfo : EIATTR_MAX_THREADS
	.align		4
.L_9399:
        /*00e8*/ 	.byte	0x04, 0x05
        /*00ea*/ 	.short	(.L_9401 - .L_9400)
.L_9400:
        /*00ec*/ 	.word	0x00000080
        /*00f0*/ 	.word	0x00000001
        /*00f4*/ 	.word	0x00000001


	//----- nvinfo : EIATTR_CBANK_PARAM_SIZE
	.align		4
.L_9401:
        /*00f8*/ 	.byte	0x03, 0x19
        /*00fa*/ 	.short	0x0048


	//----- nvinfo : EIATTR_PARAM_CBANK
	.align		4
        /*00fc*/ 	.byte	0x04, 0x0a
        /*00fe*/ 	.short	(.L_9403 - .L_9402)
	.align		4
.L_9402:
        /*0100*/ 	.word	index@(.nv.constant0._ZN4vllm3moe10topkGatingILi4ELi4ELi4ELi8ELi32Ej6__halfLNS0_11ScoringFuncE0EEEvPKT5_PKbPfiPT4_PiiiibPKf)
        /*0104*/ 	.short	0x0380
        /*0106*/ 	.short	0x0048


	//----- nvinfo : EIATTR_SW_WAR
	.align		4
.L_9403:
        /*0108*/ 	.byte	0x04, 0x36
        /*010a*/ 	.short	(.L_9405 - .L_9404)
.L_9404:
        /*010c*/ 	.word	0x00000008
.L_9405:


//--------------------- .nv.info._ZN4vllm3moe10topkGatingILi2ELi2ELi4ELi4ELi32Ej6__halfLNS0_11ScoringFuncE0EEEvPKT5_PKbPfiPT4_PiiiibPKf --------------------------
	.section	.nv.info._ZN4vllm3moe10topkGatingILi2ELi2ELi4ELi4ELi32Ej6__halfLNS0_11ScoringFuncE0EEEvPKT5_PKbPfiPT4_PiiiibPKf,"",@"SHT_CUDA_INFO"
	.sectionflags	@""
	.align	4


	//----- nvinfo : EIATTR_CUDA_API_VERSION
	.align		4
        /*0000*/ 	.byte	0x04, 0x37
        /*0002*/ 	.short	(.L_9407 - .L_9406)
.L_9406:
        /*0004*/ 	.word	0x00000082


	//----- nvinfo : EIATTR_KPARAM_INFO
	.align		4
.L_9407:
        /*0008*/ 	.byte	0x04, 0x17
        /*000a*/ 	.short	(.L_9409 - .L_9408)
.L_9408:
        /*000c*/ 	.word	0x00000000
        /*0010*/ 	.short	0x000a
        /*0012*/ 	.short	0x0040
        /*0014*/ 	.byte	0x00, 0xf5, 0x21, 0x00


	//----- nvinfo : EIATTR_KPARAM_INFO
	.align		4
.L_9409:
        /*0018*/ 	.byte	0x04, 0x17
        /*001a*/ 	.short	(.L_9411 - .L_9410)
.L_9410:
        /*001c*/ 	.word	0x00000000
        /*0020*/ 	.short	0x0009
        /*0022*/ 	.short	0x003c
        /*0024*/ 	.byte	0x00, 0xf0, 0x05, 0x00


	//----- nvinfo : EIATTR_KPARAM_INFO
	.align		4
.L_9411:
        /*0028*/ 	.byte	0x04, 0x17
        /*002a*/ 	.short	(.L_9413 - .L_9412)
.L_9412:
        /*002c*/ 	.word	0x00000000
        /*0030*/ 	.short	0x0008
        /*0032*/ 	.short	0x0038
        /*0034*/ 	.byte	0x00, 0xf0, 0x11, 0x00


	//----- nvinfo : EIATTR_KPARAM_INFO
	.align		4
.L_9413:
        /*0038*/ 	.byte	0x04, 0x17
        /*003a*/ 	.short	(.L_9415 - .L_9414)
.L_9414:
        /*003c*/ 	.word	0x00000000
        /*0040*/ 	.short	0x0007
        /*0042*/ 	.short	0x0034
        /*0044*/ 	.byte	0x00, 0xf0, 0x11, 0x00


	//----- nvinfo : EIATTR_KPARAM_INFO
	.align		4
.L_9415:
        /*0048*/ 	.byte	0x04, 0x17
        /*004a*/ 	.short	(.L_9417 - .L_9416)
.L_9416:
        /*004c*/ 	.word	0x00000000
        /*0050*/ 	.short	0x0006
        /*0052*/ 	.short	0x0030
        /*0054*/ 	.byte	0x00, 0xf0, 0x11, 0x00


	//----- nvinfo : EIATTR_KPARAM_INFO
	.align		4
.L_9417:
        /*0058*/ 	.byte	0x04, 0x17
        /*005a*/ 	.short	(.L_9419 - .L_9418)
.L_9418:
        /*005c*/ 	.word	0x00000000
        /*0060*/ 	.short	0x0005
        /*0062*/ 	.short	0x0028
        /*0064*/ 	.byte	0x00, 0xf5, 0x21, 0x00


	//----- nvinfo : EIATTR_KPARAM_INFO
	.align		4
.L_9419:
        /*0068*/ 	.byte	0x04, 0x17
        /*006a*/ 	.short	(.L_9421 - .L_9420)
.L_9420:
        /*006c*/ 	.word	0x00000000
        /*0070*/ 	.short	0x0004
        /*0072*/ 	.short	0x0020
        /*0074*/ 	.byte	0x00, 0xf5, 0x21, 0x00


	//----- nvinfo : EIATTR_KPARAM_INFO
	.align		4
.L_9421:
        /*0078*/ 	.byte	0x04, 0x17
        /*007a*/ 	.short	(.L_9423 - .L_9422)
.L_9422:
        /*007c*/ 	.word	0x00000000
        /*0080*/ 	.short	0x0003
        /*0082*/ 	.short	0x0018
        /*0084*/ 	.byte	0x00, 0xf0, 0x11, 0x00


	//----- nvinfo : EIATTR_KPARAM_INFO
	.align		4
.L_9423:
        /*0088*/ 	.byte	0x04, 0x17
        /*008a*/ 	.short	(.L_9425 - .L_9424)
.L_9424:
        /*008c*/ 	.word	0x00000000
        /*0090*/ 	.short	0x0002
        /*0092*/ 	.short	0x0010
        /*0094*/ 	.byte	0x00, 0xf5, 0x21, 0x00


	//----- nvinfo : EIATTR_KPARAM_INFO
	.align		4
.L_9425:
        /*0098*/ 	.byte	0x04, 0x17
        /*009a*/ 	.short	(.L_9427 - .L_9426)
.L_9426:
        /*009c*/ 	.word	0x00000000
        /*00a0*/ 	.short	0x0001
        /*00a2*/ 	.short	0x0008
        /*00a4*/ 	.byte	0x00, 0xf5, 0x21, 0x00


	//----- nvinfo : EIATTR_KPARAM_INFO
	.align		4
.L_9427:
        /*00a8*/ 	.byte	0x04, 0x17
        /*00aa*/ 	.short	(.L_9429 - .L_9428)
.L_9428:
        /*00ac*/ 	.word	0x00000000
        /*00b0*/ 	.short	0x0000
        /*00b2*/ 	.short	0x0000
        /*00b4*/ 	.byte	0x00, 0xf5, 0x21, 0x00


	//----- nvinfo : EIATTR_SPARSE_MMA_MASK
	.align		4
.L_9429:
        /*00b8*/ 	.byte	0x03, 0x50
        /*00ba*/ 	.short	0x0000


	//----- nvinfo : EIATTR_MAXREG_COUNT
	.align		4
        /*00bc*/ 	.byte	0x03, 0x1b
        /*00be*/ 	.short	0x00ff


	//----- nvinfo : EIATTR_MERCURY_ISA_VERSION
	.align		4
        /*00c0*/ 	.byte	0x03, 0x5f
        /*00c2*/ 	.short	0x0101


	//----- nvinfo : EIATTR_VRC_CTA_INIT_COUNT
	.align		4
        /*00c4*/ 	.byte	0x02, 0x4a
	.zero		1
	.zero		1


	//----- nvinfo : EIATTR_EXIT_INSTR_OFFSETS
	.align		4
        /*00c8*/ 	.byte	0x04, 0x1c
        /*00ca*/ 	.short	(.L_9431 - .L_9430)


	//   ....[0]....
.L_9430:
        /*00cc*/ 	.word	0x00000080


	//   ....[1]....
        /*00d0*/ 	.word	0x00001070


	//   ....[2]....
        /*00d4*/ 	.word	0x00001090


	//   ....[3]....
        /*00d8*/ 	.word	0x00001500


	//   ....[4]....
        /*00dc*/ 	.word	0x00001720


	//   ....[5]....
        /*00e0*/ 	.word	0x00001880


	//   ....[6]....
        /*00e4*/ 	.word	0x00001950


	//----- nvinfo : EIATTR_MAX_THREADS
	.align		4
.L_9431:
        /*00e8*/ 	.byte	0x04, 0x05
        /*00ea*/ 	.short	(.L_9433 - .L_9432)
.L_9432:
        /*00ec*/ 	.word	0x00000080
        /*00f0*/ 	.word	0x00000001
        /*00f4*/ 	.word	0x00000001


	//----- nvinfo : EIATTR_CBANK_PARAM_SIZE
	.align		4
.L_9433:
        /*00f8*/ 	.byte	0x03, 0x19
        /*00fa*/ 	.short	0x0048


	//----- nvinfo : EIATTR_PARAM_CBANK
	.align		4
        /*00fc*/ 	.byte	0x04, 0x0a
        /*00fe*/ 	.short	(.L_9435 - .L_9434)
	.align		4
.L_9434:
        /*0100*/ 	.word	index@(.nv.constant0._ZN4vllm3moe10topkGatingILi2ELi2ELi4ELi4ELi32Ej6__halfLNS0_11ScoringFuncE0EEEvPKT5_PKbPfiPT4_PiiiibPKf)
        /*0104*/ 	.short	0x0380
        /*0106*/ 	.short	0x0048


	//----- nvinfo : EIATTR_SW_WAR
	.align		4
.L_9435:
        /*0108*/ 	.byte	0x04, 0x36
        /*010a*/ 	.short	(.L_9437 - .L_9436)
.L_9436:
        /*010c*/ 	.word	0x00000008
.L_9437:


//--------------------- .nv.info._ZN4vllm3moe10topkGatingILi1ELi1ELi4ELi2ELi32Ej6__halfLNS0_11ScoringFuncE0EEEvPKT5_PKbPfiPT4_PiiiibPKf --------------------------
	.section	.nv.info._ZN4vllm3moe10topkGatingILi1ELi1ELi4ELi2ELi32Ej6__halfLNS0_11ScoringFuncE0EEEvPKT5_PKbPfiPT4_PiiiibPKf,"",@"SHT_CUDA_INFO"
	.sectionflags	@""
	.align	4


	//----- nvinfo : EIATTR_CUDA_API_VERSION
	.align		4
        /*0000*/ 	.byte	0x04, 0x37
        /*0002*/ 	.short	(.L_9439 - .L_9438)
.L_9438:
        /*0004*/ 	.word	0x00000082


	//----- nvinfo : EIATTR_KPARAM_INFO
	.align		4
.L_9439:
        /*0008*/ 	.byte	0x04, 0x17
        /*000a*/ 	.short	(.L_9441 - .L_9440)
.L_9440:
        /*000c*/ 	.word	0x00000000
        /*0010*/ 	.short	0x000a
        /*0012*/ 	.short	0x0040
        /*0014*/ 	.byte	0x00, 0xf5, 0x21, 0x00


	//----- nvinfo : EIATTR_KPARAM_INFO
	.align		4
.L_9441:
        /*0018*/ 	.byte	0x04, 0x17
        /*001a*/ 	.short	(.L_9443 - .L_9442)
.L_9442:
        /*001c*/ 	.word	0x00000000
        /*0020*/ 	.short	0x0009
        /*0022*/ 	.short	0x003c
        /*0024*/ 	.byte	0x00, 0xf0, 0x05, 0x00


	//----- nvinfo : EIATTR_KPARAM_INFO
	.align		4
.L_9443:
        /*0028*/ 	.byte	0x04, 0x17
        /*002a*/ 	.short	(.L_9445 - .L_9444)
.L_9444:
        /*002c*/ 	.word	0x00000000
        /*0030*/ 	.short	0x0008
        /*0032*/ 	.short	0x0038
        /*0034*/ 	.byte	0x00, 0xf0, 0x11, 0x00


	//----- nvinfo : EIATTR_KPARAM_INFO
	.align		4
.L_9445:
        /*0038*/ 	.byte	0x04, 0x17
        /*003a*/ 	.short	(.L_9447 - .L_9446)
.L_9446:
        /*003c*/ 	.word	0x00000000
        /*0040*/ 	.short	0x0007
        /*0042*/ 	.short	0x0034
        /*0044*/ 	.byte	0x00, 0xf0, 0x11, 0x00


	//----- nvinfo : EIATTR_KPARAM_INFO
	.align		4
.L_9447:
        /*0048*/ 	.byte	0x04, 0x17
        /*004a*/ 	.short	(.L_9449 - .L_9448)
.L_9448:
        /*004c*/ 	.word	0x00000000
        /*0050*/ 	.short	0x0006
        /*0052*/ 	.short	0x0030
        /*0054*/ 	.byte	0x00, 0xf0, 0x11, 0x00


	//----- nvinfo : EIATTR_KPARAM_INFO
	.align		4
.L_9449:
        /*0058*/ 	.byte	0x04, 0x17
        /*005a*/ 	.short	(.L_9451 - .L_9450)
.L_9450:
        /*005c*/ 	.word	0x00000000
        /*0060*/ 	.short	0x0005
        /*0062*/ 	.short	0x0028
        /*0064*/ 	.byte	0x00, 0xf5, 0x21, 0x00


	//----- nvinfo : EIATTR_KPARAM_INFO
	.align		4
.L_9451:
        /*0068*/ 	.byte	0x04, 0x17
        /*006a*/ 	.short	(.L_9453 - .L_9452)
.L_9452:
        /*006c*/ 	.word	0x00000000
        /*0070*/ 	.short	0x0004
        /*0072*/ 	.short	0x0020
        /*0074*/ 	.byte	0x00, 0xf5, 0x21, 0x00


	//----- nvinfo : EIATTR_KPARAM_INFO
	.align		4
.L_9453:
        /*0078*/ 	.byte	0x04, 0x17
        /*007a*/ 	.short	(.L_9455 - .L_9454)
.L_9454:
        /*007c*/ 	.word	0x00000000
        /*0080*/ 	.short	0x0003
        /*0082*/ 	.short	0x0018
        /*0084*/ 	.byte	0x00, 0xf0, 0x11, 0x00


	//----- nvinfo : EIATTR_KPARAM_INFO
	.align		4
.L_9455:
        /*0088*/ 	.byte	0x04, 0x17
        /*008a*/ 	.short	(.L_9457 - .L_9456)
.L_9456:
        /*008c*/ 	.word	0x00000000
        /*0090*/ 	.short	0x0002
        /*0092*/ 	.short	0x0010
        /*0094*/ 	.byte	0x00, 0xf5, 0x21, 0x00


	//----- nvinfo : EIATTR_KPARAM_INFO
	.align		4
.L_9457:
        /*0098*/ 	.byte	0x04, 0x17
        /*009a*/ 	.short	(.L_9459 - .L_9458)
.L_9458:
        /*009c*/ 	.word	0x00000000
        /*00a0*/ 	.short	0x0001
        /*00a2*/ 	.short	0x0008
        /*00a4*/ 	.byte	0x00, 0xf5, 0x21, 0x00


	//----- nvinfo : EIATTR_KPARAM_INFO
	.align		4
.L_9459:
        /*00a8*/ 	.byte	0x04, 0x17
        /*00aa*/ 	.short	(.L_9461 - .L_9460)
.L_9460:
        /*00ac*/ 	.word	0x00000000
        /*00b0*/ 	.short	0x0000
        /*00b2*/ 	.short	0x0000
        /*00b4*/ 	.byte	0x00, 0xf5, 0x21, 0x00


	//----- nvinfo : EIATTR_SPARSE_MMA_MASK
	.align		4
.L_9461:
        /*00b8*/ 	.byte	0x03, 0x50
        /*00ba*/ 	.short	0x0000


	//----- nvinfo : EIATTR_MAXREG_COUNT
	.align		4
        /*00bc*/ 	.byte	0x03, 0x1b
        /*00be*/ 	.short	0x00ff


	//----- nvinfo : EIATTR_MERCURY_ISA_VERSION
	.align		4
        /*00c0*/ 	.byte	0x03, 0x5f
        /*00c2*/ 	.short	0x0101


	//----- nvinfo : EIATTR_VRC_CTA_INIT_COUNT
	.align		4
        /*00c4*/ 	.byte	0x02, 0x4a
	.zero		1
	.zero		1


	//----- nvinfo : EIATTR_EXIT_INSTR_OFFSETS
	.align		4
        /*00c8*/ 	.byte	0x04, 0x1c
        /*00ca*/ 	.short	(.L_9463 - .L_9462)


	//   ....[0]....
.L_9462:
        /*00cc*/ 	.word	0x00000080


	//   ....[1]....
        /*00d0*/ 	.word	0x00000930


	//   ....[2]....
        /*00d4*/ 	.word	0x00000940


	//   ....[3]....
        /*00d8*/ 	.word	0x00000db0


	//   ....[4]....
        /*00dc*/ 	.word	0x00000fd0


	//   ....[5]....
        /*00e0*/ 	.word	0x00001130


	//   ....[6]....
        /*00e4*/ 	.word	0x00001200


	//----- nvinfo : EIATTR_MAX_THREADS
	.align		4
.L_9463:
        /*00e8*/ 	.byte	0x04, 0x05
        /*00ea*/ 	.short	(.L_9465 - .L_9464)
.L_9464:
        /*00ec*/ 	.word	0x00000080
        /*00f0*/ 	.word	0x00000001
        /*00f4*/ 	.word	0x00000001


	//----- nvinfo : EIATTR_CBANK_PARAM_SIZE
	.align		4
.L_9465:
        /*00f8*/ 	.byte	0x03, 0x19
        /*00fa*/ 	.short	0x0048


	//----- nvinfo : EIATTR_PARAM_CBANK
	.align		4
        /*00fc*/ 	.byte	0x04, 0x0a
        /*00fe*/ 	.short	(.L_9467 - .L_9466)
	.align		4
.L_9466:
        /*0100*/ 	.word	index@(.nv.constant0._ZN4vllm3moe10topkGatingILi1ELi1ELi4ELi2ELi32Ej6__halfLNS0_11ScoringFuncE0EEEvPKT5_PKbPfiPT4_PiiiibPKf)
        /*0104*/ 	.short	0x0380
        /*0106*/ 	.short	0x0048


	//----- nvinfo : EIATTR_SW_WAR
	.align		4
.L_9467:
        /*0108*/ 	.byte	0x04, 0x36
        /*010a*/ 	.short	(.L_9469 - .L_9468)
.L_9468:
        /*010c*/ 	.word	0x00000008
.L_9469:


//--------------------- .nv.info._ZN4vllm3moe10moeSoftmaxILi256E6__halfEEvPKT0_PKbPfi --------------------------
	.section	.nv.info._ZN4vllm3moe10moeSoftmaxILi256E6__halfEEvPKT0_PKbPfi,"",@"SHT_CUDA_INFO"
	.sectionflags	@""
	.align	4


	//----- nvinfo : EIATTR_CUDA_API_VERSION
	.align		4
        /*0000*/ 	.byte	0x04, 0x37
        /*0002*/ 	.short	(.L_9471 - .L_9470)
.L_9470:
        /*0004*/ 	.word	0x00000082


	//----- nvinfo : EIATTR_KPARAM_INFO
	.align		4
.L_9471:
        /*0008*/ 	.byte	0x04, 0x17
        /*000a*/ 	.short	(.L_9473 - .L_9472)
.L_9472:
        /*000c*/ 	.word	0x00000000
        /*0010*/ 	.short	0x0003
        /*0012*/ 	.short	0x0018
        /*0014*/ 	.byte	0x00, 0xf0, 0x11, 0x00


	//----- nvinfo : EIATTR_KPARAM_INFO
	.align		4
.L_9473:
        /*0018*/ 	.byte	0x04, 0x17
        /*001a*/ 	.short	(.L_9475 - .L_9474)
.L_9474:
        /*001c*/ 	.word	0x00000000
        /*0020*/ 	.short	0x0002
        /*0022*/ 	.short	0x0010
        /*0024*/ 	.byte	0x00, 0xf5, 0x21, 0x00


	//----- nvinfo : EIATTR_KPARAM_INFO
	.align		4
.L_9475:
        /*0028*/ 	.byte	0x04, 0x17
        /*002a*/ 	.short	(.L_9477 - .L_9476)
.L_9476:
        /*002c*/ 	.word	0x00000000
        /*0030*/ 	.short	0x0001
        /*0032*/ 	.short	0x0008
        /*0034*/ 	.byte	0x00, 0xf5, 0x21, 0x00


	//----- nvinfo : EIATTR_KPARAM_INFO
	.align		4
.L_9477:
        /*0038*/ 	.byte	0x04, 0x17
        /*003a*/ 	.short	(.L_9479 - .L_9478)
.L_9478:
        /*003c*/ 	.word	0x00000000
        /*0040*/ 	.short	0x0000
        /*0042*/ 	.short	0x0000
        /*0044*/ 	.byte	0x00, 0xf5, 0x21, 0x00


	//----- nvinfo : EIATTR_SPARSE_MMA_MASK
	.align		4
.L_9479:
        /*0048*/ 	.byte	0x03, 0x50
        /*004a*/ 	.short	0x0000


	//----- nvinfo : EIATTR_MAXREG_COUNT
	.align		4
        /*004c*/ 	.byte	0x03, 0x1b
        /*004e*/ 	.short	0x00ff


	//----- nvinfo : EIATTR_NUM_BARRIERS
	.align		4
        /*0050*/ 	.byte	0x02, 0x4c
        /*0052*/ 	.byte	0x01
	.zero		1


	//----- nvinfo : EIATTR_MERCURY_ISA_VERSION
	.align		4
        /*0054*/ 	.byte	0x03, 0x5f
        /*0056*/ 	.short	0x0101


	//----- nvinfo : EIATTR_COOP_GROUP_MASK_REGIDS
	.align		4
        /*0058*/ 	.byte	0x04, 0x29
        /*005a*/ 	.short	(.L_9481 - .L_9480)


	//   ....[0]....
.L_9480:
        /*005c*/ 	.word	0xffffffff


	//   ....[1]....
        /*0060*/ 	.word	0xffffffff


	//   ....[2]....
        /*0064*/ 	.word	0xffffffff


	//   ....[3]....
        /*0068*/ 	.word	0xffffffff


	//   ....[4]....
        /*006c*/ 	.word	0xffffffff


	//   ....[5]....
        /*0070*/ 	.word	0xffffffff


	//   ....[6]....
        /*0074*/ 	.word	0xffffffff


	//   ....[7]....
        /*0078*/ 	.word	0xffffffff


	//   ....[8]....
        /*007c*/ 	.word	0xffffffff


	//   ....[9]....
        /*0080*/ 	.word	0xffffffff


	//----- nvinfo : EIATTR_COOP_GROUP_INSTR_OFFSETS
	.align		4
.L_9481:
        /*0084*/ 	.byte	0x04, 0x28
        /*0086*/ 	.short	(.L_9483 - .L_9482)


	//   ....[0]....
.L_9482:
        /*0088*/ 	.word	0x000009c0


	//   ....[1]....
        /*008c*/ 	.word	0x00000a40


	//   ....[2]....
        /*0090*/ 	.word	0x00000a80


	//   ....[3]....
        /*0094*/ 	.word	0x00000ac0


	//   ....[4]....
        /*0098*/ 	.word	0x00000b00


	//   ....[5]....
        /*009c*/ 	.word	0x00001b80


	//   ....[6]....
        /*00a0*/ 	.word	0x00001bd0


	//   ....[7]....
        /*00a4*/ 	.word	0x00001bf0


	//   ....[8]....
        /*00a8*/ 	.word	0x00001c10


	//   ....[9]....
        /*00ac*/ 	.word	0x00001c30


	//----- nvinfo : EIATTR_VRC_CTA_INIT_COUNT
	.align		4
.L_9483:
        /*00b0*/ 	.byte	0x02, 0x4a
	.zero		1
	.zero		1


	//----- nvinfo : EIATTR_EXIT_INSTR_OFFSETS
	.align		4
        /*00b4*/ 	.byte	0x04, 0x1c
        /*00b6*/ 	.short	(.L_9485 - .L_9484)


	//   ....[0]....
.L_9484:
        /*00b8*/ 	.word	0x000000d0


	//   ....[1]....
        /*00bc*/ 	.word	0x00001d60


	//   ....[2]....
        /*00c0*/ 	.word	0x00001f90


	//   ....[3]....
        /*00c4*/ 	.word	0x000022f0


	//----- nvinfo : EIATTR_MAX_THREADS
	.align		4
.L_9485:
        /*00c8*/ 	.byte	0x04, 0x05
        /*00ca*/ 	.short	(.L_9487 - .L_9486)
.L_9486:
        /*00cc*/ 	.word	0x00000100
        /*00d0*/ 	.word	0x00000001
        /*00d4*/ 	.word	0x00000001


	//----- nvinfo : EIATTR_CRS_STACK_SIZE
	.align		4
.L_9487:
        /*00d8*/ 	.byte	0x04, 0x1e
        /*00da*/ 	.short	(.L_9489 - .L_9488)
.L_9488:
        /*00dc*/ 	.word	0x00000000


	//----- nvinfo : EIATTR_CBANK_PARAM_SIZE
	.align		4
.L_9489:
        /*00e0*/ 	.byte	0x03, 0x19
        /*00e2*/ 	.short	0x001c


	//----- nvinfo : EIATTR_PARAM_CBANK
	.align		4
        /*00e4*/ 	.byte	0x04, 0x0a
        /*00e6*/ 	.short	(.L_9491 - .L_9490)
	.align		4
.L_9490:
        /*00e8*/ 	.word	index@(.nv.constant0._ZN4vllm3moe10moeSoftmaxILi256E6__halfEEvPKT0_PKbPfi)
        /*00ec*/ 	.short	0x0380
        /*00ee*/ 	.short	0x001c


	//----- nvinfo : EIATTR_SW_WAR
	.align		4
.L_9491:
        /*00f0*/ 	.byte	0x04, 0x36
        /*00f2*/ 	.short	(.L_9493 - .L_9492)
.L_9492:
        /*00f4*/ 	.word	0x00000008
.L_9493:


//--------------------- .nv.info._ZN4vllm3moe10topkGatingILi18ELi576ELi4ELi4ELi32Ei6__halfLNS0_11ScoringFuncE0EEEvPKT5_PKbPfiPT4_PiiiibPKf --------------------------
	.section	.nv.info._ZN4vllm3moe10topkGatingILi18ELi576ELi4ELi4ELi32Ei6__halfLNS0_11ScoringFuncE0EEEvPKT5_PKbPfiPT4_PiiiibPKf,"",@"SHT_CUDA_INFO"
	.sectionflags	@""
	.align	4


	//----- nvinfo : EIATTR_CUDA_API_VERSION
	.align		4
        /*0000*/ 	.byte	0x04, 0x37
        /*0002*/ 	.short	(.L_9495 - .L_9494)
.L_9494:
        /*0004*/ 	.word	0x00000082


	//----- nvinfo : EIATTR_KPARAM_INFO
	.align		4
.L_9495:
        /*0008*/ 	.byte	0x04, 0x17
        /*000a*/ 	.short	(.L_9497 - .L_9496)
.L_9496:
        /*000c*/ 	.word	0x00000000
        /*0010*/ 	.short	0x000a
        /*0012*/ 	.short	0x0040
        /*0014*/ 	.byte	0x00, 0xf5, 0x21, 0x00


	//----- nvinfo : EIATTR_KPARAM_INFO
	.align		4
.L_9497:
        /*0018*/ 	.byte	0x04, 0x17
        /*001a*/ 	.short	(.L_9499 - .L_9498)
.L_9498:
        /*001c*/ 	.word	0x00000000
        /*0020*/ 	.short	0x0009
        /*0022*/ 	.short	0x003c
        /*0024*/ 	.byte	0x00, 0xf0, 0x05, 0x00


	//----- nvinfo : EIATTR_KPARAM_INFO
	.align		4
.L_9499:
        /*0028*/ 	.byte	0x04, 0x17
        /*002a*/ 	.short	(.L_9501 - .L_9500)
.L_9500:
        /*002c*/ 	.word	0x00000000
        /*0030*/ 	.short	0x0008
        /*0032*/ 	.short	0x0038
        /*0034*/ 	.byte	0x00, 0xf0, 0x11, 0x00


	//----- nvinfo : EIATTR_KPARAM_INFO
	.align		4
.L_9501:
        /*0038*/ 	.byte	0x04, 0x17
        /*003a*/ 	.short	(.L_9503 - .L_9502)
.L_9502:
        /*003c*/ 	.word	0x00000000
        /*0040*/ 	.short	0x0007
        /*0042*/ 	.short	0x0034
        /*0044*/ 	.byte	0x00, 0xf0, 0x11, 0x00


	//----- nvinfo : EIATTR_KPARAM_INFO
	.align		4
.L_9503:
        /*0048*/ 	.byte	0x04, 0x17
        /*004a*/ 	.short	(.L_9505 - .L_9504)
.L_9504:
        /*004c*/ 	.word	0x00000000
        /*0050*/ 	.short	0x0006
        /*0052*/ 	.short	0x0030
        /*0054*/ 	.byte	0x00, 0xf0, 0x11, 0x00


	//----- nvinfo : EIATTR_KPARAM_INFO
	.align		4
.L_9505:
        /*0058*/ 	.byte	0x04, 0x17
        /*005a*/ 	.short	(.L_9507 - .L_9506)
.L_9506:
        /*005c*/ 	.word	0x00000000
        /*0060*/ 	.short	0x0005
        /*0062*/ 	.short	0x0028
        /*0064*/ 	.byte	0x00, 0xf5, 0x21, 0x00


	//----- nvinfo : EIATTR_KPARAM_INFO
	.align		4
.L_9507:
        /*0068*/ 	.byte	0x04, 0x17
        /*006a*/ 	.short	(.L_9509 - .L_9508)
.L_9508:
        /*006c*/ 	.word	0x00000000
        /*0070*/ 	.short	0x0004
        /*0072*/ 	.short	0x0020
        /*0074*/ 	.byte	0x00, 0xf5, 0x21, 0x00


	//----- nvinfo : EIATTR_KPARAM_INFO
	.align		4
.L_9509:
        /*0078*/ 	.byte	0x04, 0x17
        /*007a*/ 	.short	(.L_9511 - .L_9510)
.L_9510:
        /*007c*/ 	.word	0x00000000
        /*0080*/ 	.short	0x0003
        /*0082*/ 	.short	0x0018
        /*0084*/ 	.byte	0x00, 0xf0, 0x11, 0x00


	//----- nvinfo : EIATTR_KPARAM_INFO
	.align		4
.L_9511:
        /*0088*/ 	.byte	0x04, 0x17
        /*008a*/ 	.short	(.L_9513 - .L_9512)
.L_9512:
        /*008c*/ 	.word	0x00000000
        /*0090*/ 	.short	0x0002
        /*0092*/ 	.short	0x0010
        /*0094*/ 	.byte	0x00, 0xf5, 0x21, 0x00


	//----- nvinfo : EIATTR_KPARAM_INFO
	.align		4
.L_9513:
        /*0098*/ 	.byte	0x04, 0x17
        /*009a*/ 	.short	(.L_9515 - .L_9514)
.L_9514:
        /*009c*/ 	.word	0x00000000
        /*00a0*/ 	.short	0x0001
        /*00a2*/ 	.short	0x0008
        /*00a4*/ 	.byte	0x00, 0xf5, 0x21, 0x00


	//----- nvinfo : EIATTR_KPARAM_INFO
	.align		4
.L_9515:
        /*00a8*/ 	.byte	0x04, 0x17
        /*00aa*/ 	.short	(.L_9517 - .L_9516)
.L_9516:
        /*00ac*/ 	.word	0x00000000
        /*00b0*/ 	.short	0x0000
        /*00b2*/ 	.short	0x0000
        /*00b4*/ 	.byte	0x00, 0xf5, 0x21, 0x00


	//----- nvinfo : EIATTR_SPARSE_MMA_MASK
	.align		4
.L_9517:
        /*00b8*/ 	.byte	0x03, 0x50
        /*00ba*/ 	.short	0x0000


	//----- nvinfo : EIATTR_MAXREG_COUNT
	.align		4
        /*00bc*/ 	.byte	0x03, 0x1b
        /*00be*/ 	.short	0x00ff


	//----- nvinfo : EIATTR_MERCURY_ISA_VERSION
	.align		4
        /*00c0*/ 	.byte	0x03, 0x5f
        /*00c2*/ 	.short	0x0101


	//----- nvinfo : EIATTR_COOP_GROUP_MASK_REGIDS
	.align		4
        /*00c4*/ 	.byte	0x04, 0x29
        /*00c6*/ 	.short	(.L_9519 - .L_9518)


	//   ....[0]....
.L_9518:
        /*00c8*/ 	.word	0xffffffff


	//   ....[1]....
        /*00cc*/ 	.word	0xffffffff


	//   ....[2]....
        /*00d0*/ 	.word	0xffffffff


	//   ....[3]....
        /*00d4*/ 	.word	0xffffffff


	//   ....[4]....
        /*00d8*/ 	.word	0xffffffff


	//   ....[5]....
        /*00dc*/ 	.word	0xffffffff


	//   ....[6]....
        /*00e0*/ 	.word	0xffffffff


	//   ....[7]....
        /*00e4*/ 	.word	0xffffffff


	//   ....[8]....
        /*00e8*/ 	.word	0xffffffff


	//   ....[9]....
        /*00ec*/ 	.word	0xffffffff


	//   ....[10]....
        /*00f0*/ 	.word	0xffffffff


	//   ....[11]....
        /*00f4*/ 	.word	0xffffffff


	//   ....[12]....
        /*00f8*/ 	.word	0xffffffff


	//   ....[13]....
        /*00fc*/ 	.word	0xffffffff


	//   ....[14]....
        /*0100*/ 	.word	0xffffffff


	//   ....[15]....
        /*0104*/ 	.word	0xffffffff


	//   ....[16]....
        /*0108*/ 	.word	0xffffffff


	//   ....[17]....
        /*010c*/ 	.word	0xffffffff


	//   ....[18]....
        /*0110*/ 	.word	0xffffffff


	//   ....[19]....
        /*0114*/ 	.word	0xffffffff


	//   ....[20]....
        /*0118*/ 	.word	0xffffffff


	//   ....[21]....
        /*011c*/ 	.word	0xffffffff


	//   ....[22]....
        /*0120*/ 	.word	0xffffffff


	//   ....[23]....
        /*0124*/ 	.word	0xffffffff


	//   ....[24]....
        /*0128*/ 	.word	0xffffffff


	//----- nvinfo : EIATTR_COOP_GROUP_INSTR_OFFSETS
	.align		4
.L_9519:
        /*012c*/ 	.byte	0x04, 0x28
        /*012e*/ 	.short	(.L_9521 - .L_9520)


	//   ....[0]....
.L_9520:
        /*0130*/ 	.word	0x00000390


	//   ....[1]....
        /*0134*/ 	.word	0x000003b0


	//   ....[2]....
        /*0138*/ 	.word	0x000003e0


	//   ....[3]....
        /*013c*/ 	.word	0x00000420


	//   ....[4]....
        /*0140*/ 	.word	0x00000450


	//   ....[5]....
        /*0144*/ 	.word	0x000008f0


	//   ....[6]....
        /*0148*/ 	.word	0x00000910


	//   ....[7]....
        /*014c*/ 	.word	0x00000930


	//   ....[8]....
        /*0150*/ 	.word	0x00000950


	//   ....[9]....
        /*0154*/ 	.word	0x00000970


	//   ....[10]....
        /*0158*/ 	.word	0x000015b0


	//   ....[11]....
        /*015c*/ 	.word	0x00001600


	//   ....[12]....
        /*0160*/ 	.word	0x00001670


	//   ....[13]....
        /*0164*/ 	.word	0x00001680


	//   ....[14]....
        /*0168*/ 	.word	0x00001880


	//   ....[15]....
        /*016c*/ 	.word	0x000018a0


	//   ....[16]....
        /*0170*/ 	.word	0x000018d0


	//   ....[17]....
        /*0174*/ 	.word	0x00001930


	//   ....[18]....
        /*0178*/ 	.word	0x00001970


	//   ....[19]....
        /*017c*/ 	.word	0x00001980


	//   ....[20]....
        /*0180*/ 	.word	0x000019a0


	//   ....[21]....
        /*0184*/ 	.word	0x00001a00


	//   ....[22]....
        /*0188*/ 	.word	0x00001a30


	//   ....[23]....
        /*018c*/ 	.word	0x00001a40


	//   ....[24]....
        /*0190*/ 	.word	0x00001a70


	//----- nvinfo : EIATTR_VRC_CTA_INIT_COUNT
	.align		4
.L_9521:
        /*0194*/ 	.byte	0x02, 0x4a
	.zero		1
	.zero		1


	//----- nvinfo : EIATTR_EXIT_INSTR_OFFSETS
	.align		4
        /*0198*/ 	.byte	0x04, 0x1c
        /*019a*/ 	.short	(.L_9523 - .L_9522)


	//   ....[0]....
.L_9522:
        /*019c*/ 	.word	0x00000080


	//   ....[1]....
        /*01a0*/ 	.word	0x00002000


	//   ....[2]....
        /*01a4*/ 	.word	0x00002040


	//   ....[3]....
        /*01a8*/ 	.word	0x000024a0


	//   ....[4]....
        /*01ac*/ 	.word	0x000026c0


	//   ....[5]....
        /*01b0*/ 	.word	0x00002820


	//   ....[6]....
        /*01b4*/ 	.word	0x000028f0


	//----- nvinfo : EIATTR_MAX_THREADS
	.align		4
.L_9523:
        /*01b8*/ 	.byte	0x04, 0x05
        /*01ba*/ 	.short	(.L_9525 - .L_9524)
.L_9524:
        /*01bc*/ 	.word	0x00000080
        /*01c0*/ 	.word	0x00000001
        /*01c4*/ 	.word	0x00000001


	//----- nvinfo : EIATTR_CRS_STACK_SIZE
	.align		4
.L_9525:
        /*01c8*/ 	.byte	0x04, 0x1e
        /*01ca*/ 	.short	(.L_9527 - .L_9526)
.L_9526:
        /*01cc*/ 	.word	0x00000000


	//----- nvinfo : EIATTR_CBANK_PARAM_SIZE
	.align		4
.L_9527:
        /*01d0*/ 	.byte	0x03, 0x19
        /*01d2*/ 	.short	0x0048


	//----- nvinfo : EIATTR_PARAM_CBANK
	.align		4
        /*01d4*/ 	.byte	0x04, 0x0a
        /*01d6*/ 	.short	(.L_9529 - .L_9528)
	.align		4
.L_9528:
        /*01d8*/ 	.word	index@(.nv.constant0._ZN4vllm3moe10topkGatingILi18ELi576ELi4ELi4ELi32Ei6__halfLNS0_11ScoringFuncE0EEEvPKT5_PKbPfiPT4_PiiiibPKf)
        /*01dc*/ 	.short	0x0380
        /*01de*/ 	.short	0x0048


	//----- nvinfo : EIATTR_SW_WAR
	.align		4
.L_9529:
        /*01e0*/ 	.byte	0x04, 0x36
        /*01e2*/ 	.short	(.L_9531 - .L_9530)
.L_9530:
        /*01e4*/ 	.word	0x00000008
.L_9531:


//--------------------- .nv.info._ZN4vllm3moe10topkGatingILi14ELi448ELi4ELi4ELi32Ei6__halfLNS0_11ScoringFuncE0EEEvPKT5_PKbPfiPT4_PiiiibPKf --------------------------
	.section	.nv.info._ZN4vllm3moe10topkGatingILi14ELi448ELi4ELi4ELi32Ei6__halfLNS0_11ScoringFuncE0EEEvPKT5_PKbPfiPT4_PiiiibPKf,"",@"SHT_CUDA_INFO"
	.sectionflags	@""
	.align	4


	//----- nvinfo : EIATTR_CUDA_API_VERSION
	.align		4
        /*0000*/ 	.byte	0x04, 0x37
        /*0002*/ 	.short	(.L_9533 - .L_9532)
.L_9532:
        /*0004*/ 	.word	0x00000082


	//----- nvinfo : EIATTR_KPARAM_INFO
	.align		4
.L_9533:
        /*0008*/ 	.byte	0x04, 0x17
        /*000a*/ 	.short	(.L_9535 - .L_9534)
.L_9534:
        /*000c*/ 	.word	0x00000000
        /*0010*/ 	.short	0x000a
        /*0012*/ 	.short	0x0040
        /*0014*/ 	.byte	0x00, 0xf5, 0x21, 0x00


	//----- nvinfo : EIATTR_KPARAM_INFO
	.align		4
.L_9535:
        /*0018*/ 	.byte	0x04, 0x17
        /*001a*/ 	.short	(.L_9537 - .L_9536)
.L_9536:
        /*001c*/ 	.word	0x00000000
        /*0020*/ 	.short	0x0009
        /*0022*/ 	.short	0x003c
        /*0024*/ 	.byte	0x00, 0xf0, 0x05, 0x00


	//----- nvinfo : EIATTR_KPARAM_INFO
	.align		4
.L_9537:
        /*0028*/ 	.byte	0x04, 0x17
        /*002a*/ 	.short	(.L_9539 - .L_9538)
.L_9538:
        /*002c*/ 	.word	0x00000000
        /*0030*/ 	.short	0x0008
        /*0032*/ 	.short	0x0038
        /*0034*/ 	.byte	0x00, 0xf0, 0x11, 0x00


	//----- nvinfo : EIATTR_KPARAM_INFO
	.align		4
.L_9539:
        /*0038*/ 	.byte	0x04, 0x17
        /*003a*/ 	.short	(.L_9541 - .L_9540)
.L_9540:
        /*003c*/ 	.word	0x00000000
        /*0040*/ 	.short	0x0007
        /*0042*/ 	.short	0x0034
        /*0044*/ 	.byte	0x00, 0xf0, 0x11, 0x00


	//----- nvinfo : EIATTR_KPARAM_INFO
	.align		4
.L_9541:
        /*0048*/ 	.byte	0x04, 0x17
        /*004a*/ 	.short	(.L_9543 - .L_9542)
.L_9542:
        /*004c*/ 	.word	0x00000000
        /*0050*/ 	.short	0x0006
        /*0052*/ 	.short	0x0030
        /*0054*/ 	.byte	0x00, 0xf0, 0x11, 0x00


	//----- nvinfo : EIATTR_KPARAM_INFO
	.align		4
.L_9543:
        /*0058*/ 	.byte	0x04, 0x17
        /*005a*/ 	.short	(.L_9545 - .L_9544)
.L_9544:
        /*005c*/ 	.word	0x00000000
        /*0060*/ 	.short	0x0005
        /*0062*/ 	.short	0x0028
        /*0064*/ 	.byte	0x00, 0xf5, 0x21, 0x00


	//----- nvinfo : EIATTR_KPARAM_INFO
	.align		4
.L_9545:
        /*0068*/ 	.byte	0x04, 0x17
        /*006a*/ 	.short	(.L_9547 - .L_9546)
.L_9546:
        /*006c*/ 	.word	0x00000000
        /*0070*/ 	.short	0x0004
        /*0072*/ 	.short	0x0020
        /*0074*/ 	.byte	0x00, 0xf5, 0x21, 0x00


	//----- nvinfo : EIATTR_KPARAM_INFO
	.align		4
.L_9547:
        /*0078*/ 	.byte	0x04, 0x17
        /*007a*/ 	.short	(.L_9549 - .L_9548)
.L_9548:
        /*007c*/ 	.word	0x00000000
        /*0080*/ 	.short	0x0003
        /*0082*/ 	.short	0x0018
        /*0084*/ 	.byte	0x00, 0xf0, 0x11, 0x00


	//----- nvinfo : EIATTR_KPARAM_INFO
	.align		4
.L_9549:
        /*0088*/ 	.byte	0x04, 0x17
        /*008a*/ 	.short	(.L_9551 - .L_9550)
.L_9550:
        /*008c*/ 	.word	0x00000000
        /*0090*/ 	.short	0x0002
        /*0092*/ 	.short	0x0010
        /*0094*/ 	.byte	0x00, 0xf5, 0x21, 0x00


	//----- nvinfo : EIATTR_KPARAM_INFO
	.align		4
.L_9551:
        /*0098*/ 	.byte	0x04, 0x17
        /*009a*/ 	.short	(.L_9553 - .L_9552)
.L_9552:
        /*009c*/ 	.word	0x00000000
        /*00a0*/ 	.short	0x0001
        /*00a2*/ 	.short	0x0008
        /*00a4*/ 	.byte	0x00, 0xf5, 0x21, 0x00


	//----- nvinfo : EIATTR_KPARAM_INFO
	.align		4
.L_9553:
        /*00a8*/ 	.byte	0x04, 0x17
        /*00aa*/ 	.short	(.L_9555 - .L_9554)
.L_9554:
        /*00ac*/ 	.word	0x00000000
        /*00b0*/ 	.short	0x0000
        /*00b2*/ 	.short	0x0000
        /*00b4*/ 	.byte	0x00, 0xf5, 0x21, 0x00


	//----- nvinfo : EIATTR_SPARSE_MMA_MASK
	.align		4
.L_9555:
        /*00b8*/ 	.byte	0x03, 0x50
        /*00ba*/ 	.short	0x0000


	//----- nvinfo : EIATTR_MAXREG_COUNT
	.align		4
        /*00bc*/ 	.byte	0x03, 0x1b
        /*00be*/ 	.short	0x00ff


	//----- nvinfo : EIATTR_MERCURY_ISA_VERSION
	.align		4
        /*00c0*/ 	.byte	0x03, 0x5f
        /*00c2*/ 	.short	0x0101


	//----- nvinfo : EIATTR_COOP_GROUP_MASK_REGIDS
	.align		4
        /*00c4*/ 	.byte	0x04, 0x29
        /*00c6*/ 	.short	(.L_9557 - .L_9556)


	//   ....[0]....
.L_9556:
        /*00c8*/ 	.word	0xffffffff


	//   ....[1]....
        /*00cc*/ 	.word	0xffffffff


	//   ....[2]....
        /*00d0*/ 	.word	0xffffffff


	//   ....[3]....
        /*00d4*/ 	.word	0xffffffff


	//   ....[4]....
        /*00d8*/ 	.word	0xffffffff


	//   ....[5]....
        /*00dc*/ 	.word	0xffffffff


	//   ....[6]....
        /*00e0*/ 	.word	0xffffffff


	//   ....[7]....
        /*00e4*/ 	.word	0xffffffff


	//   ....[8]....
        /*00e8*/ 	.word	0xffffffff


	//   ....[9]....
        /*00ec*/ 	.word	0xffffffff


	//   ....[10]....
        /*00f0*/ 	.word	0xffffffff


	//   ....[11]....
        /*00f4*/ 	.word	0xffffffff


	//   ....[12]....
        /*00f8*/ 	.word	0xffffffff


	//   ....[13]....
        /*00fc*/ 	.word	0xffffffff


	//   ....[14]....
        /*0100*/ 	.word	0xffffffff


	//   ....[15]....
        /*0104*/ 	.word	0xffffffff


	//   ....[16]....
        /*0108*/ 	.word	0xffffffff


	//   ....[17]....
        /*010c*/ 	.word	0xffffffff


	//   ....[18]....
        /*0110*/ 	.word	0xffffffff


	//   ....[19]....
        /*0114*/ 	.word	0xffffffff


	//   ....[20]....
        /*0118*/ 	.word	0xffffffff


	//   ....[21]....
        /*011c*/ 	.word	0xffffffff


	//   ....[22]....
        /*0120*/ 	.word	0xffffffff


	//   ....[23]....
        /*0124*/ 	.word	0xffffffff


	//   ....[24]....
        /*0128*/ 	.word	0xffffffff


	//----- nvinfo : EIATTR_COOP_GROUP_INSTR_OFFSETS
	.align		4
.L_9557:
        /*012c*/ 	.byte	0x04, 0x28
        /*012e*/ 	.short	(.L_9559 - .L_9558)


	//   ....[0]....
.L_9558:
        /*0130*/ 	.word	0x00000310


	//   ....[1]....
        /*0134*/ 	.word	0x00000330


	//   ....[2]....
        /*0138*/ 	.word	0x00000360


	//   ....[3]....
        /*013c*/ 	.word	0x000003a0


	//   ....[4]....
        /*0140*/ 	.word	0x00000400


	//   ....[5]....
        /*0144*/ 	.word	0x000007a0


	//   ....[6]....
        /*0148*/ 	.word	0x000007c0


	//   ....[7]....
        /*014c*/ 	.word	0x000007e0


	//   ....[8]....
        /*0150*/ 	.word	0x00000800


	//   ....[9]....
        /*0154*/ 	.word	0x00000820


	//   ....[10]....
        /*0158*/ 	.word	0x00001190


	//   ....[11]....
        /*015c*/ 	.word	0x00001200


	//   ....[12]....
        /*0160*/ 	.word	0x00001270


	//   ....[13]....
        /*0164*/ 	.word	0x00001280


	//   ....[14]....
        /*0168*/ 	.word	0x00001400


	//   ....[15]....
        /*016c*/ 	.word	0x00001420


	//   ....[16]....
        /*0170*/ 	.word	0x00001450


	//   ....[17]....
        /*0174*/ 	.word	0x000014b0


	//   ....[18]....
        /*0178*/ 	.word	0x000014f0


	//   ....[19]....
        /*017c*/ 	.word	0x00001500


	//   ....[20]....
        /*0180*/ 	.word	0x00001520


	//   ....[21]....
        /*0184*/ 	.word	0x00001580


	//   ....[22]....
        /*0188*/ 	.word	0x000015b0


	//   ....[23]....
        /*018c*/ 	.word	0x000015c0


	//   ....[24]....
        /*0190*/ 	.word	0x000015f0


	//----- nvinfo : EIATTR_VRC_CTA_INIT_COUNT
	.align		4
.L_9559:
        /*0194*/ 	.byte	0x02, 0x4a
	.zero		1
	.zero		1


	//----- nvinfo : EIATTR_EXIT_INSTR_OFFSETS
	.align		4
        /*0198*/ 	.byte	0x04, 0x1c
        /*019a*/ 	.short	(.L_9561 - .L_9560)


	//   ....[0]....
.L_9560:
        /*019c*/ 	.word	0x00000080


	//   ....[1]....
        /*01a0*/ 	.word	0x00001b40


	//   ....[2]....
        /*01a4*/ 	.word	0x00001b60


	//   ....[3]....
        /*01a8*/ 	.word	0x00001fd0


	//   ....[4]....
        /*01ac*/ 	.word	0x000021f0


	//   ....[5]....
        /*01b0*/ 	.word	0x00002350


	//   ....[6]....
        /*01b4*/ 	.word	0x00002420


	//----- nvinfo : EIATTR_MAX_THREADS
	.align		4
.L_9561:
        /*01b8*/ 	.byte	0x04, 0x05
        /*01ba*/ 	.short	(.L_9563 - .L_9562)
.L_9562:
        /*01bc*/ 	.word	0x00000080
        /*01c0*/ 	.word	0x00000001
        /*01c4*/ 	.word	0x00000001


	//----- nvinfo : EIATTR_CRS_STACK_SIZE
	.align		4
.L_9563:
        /*01c8*/ 	.byte	0x04, 0x1e
        /*01ca*/ 	.short	(.L_9565 - .L_9564)
.L_9564:
        /*01cc*/ 	.word	0x00000000


	//----- nvinfo : EIATTR_CBANK_PARAM_SIZE
	.align		4
.L_9565:
        /*01d0*/ 	.byte	0x03, 0x19
        /*01d2*/ 	.short	0x0048


	//----- nvinfo : EIATTR_PARAM_CBANK
	.align		4
        /*01d4*/ 	.byte	0x04, 0x0a
        /*01d6*/ 	.short	(.L_9567 - .L_9566)
	.align		4
.L_9566:
        /*01d8*/ 	.word	index@(.nv.constant0._ZN4vllm3moe10topkGatingILi14ELi448ELi4ELi4ELi32Ei6__halfLNS0_11ScoringFuncE0EEEvPKT5_PKbPfiPT4_PiiiibPKf)
        /*01dc*/ 	.short	0x0380
        /*01de*/ 	.short	0x0048


	//----- nvinfo : EIATTR_SW_WAR
	.align		4
.L_9567:
        /*01e0*/ 	.byte	0x04, 0x36
        /*01e2*/ 	.short	(.L_9569 - .L_9568)
.L_9568:
        /*01e4*/ 	.word	0x00000008
.L_9569:


//--------------------- .nv.info._ZN4vllm3moe10topkGatingILi12ELi384ELi4ELi4ELi32Ei6__halfLNS0_11ScoringFuncE0EEEvPKT5_PKbPfiPT4_PiiiibPKf --------------------------
	.section	.nv.info._ZN4vllm3moe10topkGatingILi12ELi384ELi4ELi4ELi32Ei6__halfLNS0_11ScoringFuncE0EEEvPKT5_PKbPfiPT4_PiiiibPKf,"",@"SHT_CUDA_INFO"
	.sectionflags	@""
	.align	4


	//----- nvinfo : EIATTR_CUDA_API_VERSION
	.align		4
        /*0000*/ 	.byte	0x04, 0x37
        /*0002*/ 	.short	(.L_9571 - .L_9570)
.L_9570:
        /*0004*/ 	.word	0x00000082


	//----- nvinfo : EIATTR_KPARAM_INFO
	.align		4
.L_9571:
        /*0008*/ 	.byte	0x04, 0x17
        /*000a*/ 	.short	(.L_9573 - .L_9572)
.L_9572:
        /*000c*/ 	.word	0x00000000
        /*0010*/ 	.short	0x000a
        /*0012*/ 	.short	0x0040
        /*0014*/ 	.byte	0x00, 0xf5, 0x21, 0x00


	//----- nvinfo : EIATTR_KPARAM_INFO
	.align		4
.L_9573:
        /*0018*/ 	.byte	0x04, 0x17
        /*001a*/ 	.short	(.L_9575 - .L_9574)
.L_9574:
        /*001c*/ 	.word	0x00000000
        /*0020*/ 	.short	0x0009
        /*0022*/ 	.short	0x003c
        /*0024*/ 	.byte	0x00, 0xf0, 0x05, 0x00


	//----- nvinfo : EIATTR_KPARAM_INFO
	.align		4
.L_9575:
        /*0028*/ 	.byte	0x04, 0x17
        /*002a*/ 	.short	(.L_9577 - .L_9576)
.L_9576:
        /*002c*/ 	.word	0x00000000
        /*0030*/ 	.short	0x0008
        /*0032*/ 	.short	0x0038
        /*0034*/ 	.byte	0x00, 0xf0, 0x11, 0x00


	//----- nvinfo : EIATTR_KPARAM_INFO
	.align		4
.L_9577:
        /*0038*/ 	.byte	0x04, 0x17
        /*003a*/ 	.short	(.L_9579 - .L_9578)
.L_9578:
        /*003c*/ 	.word	0x00000000
        /*0040*/ 	.short	0x0007
        /*0042*/ 	.short	0x0034
        /*0044*/ 	.byte	0x00, 0xf0, 0x11, 0x00


	//----- nvinfo : EIATTR_KPARAM_INFO
	.align		4
.L_9579:
        /*0048*/ 	.byte	0x04, 0x17
        /*004a*/ 	.short	(.L_9581 - .L_9580)
.L_9580:
        /*004c*/ 	.word	0x00000000
        /*0050*/ 	.short	0x0006
        /*0052*/ 	.short	0x0030
        /*0054*/ 	.byte	0x00, 0xf0, 0x11, 0x00


	//----- nvinfo : EIATTR_KPARAM_INFO
	.align		4
.L_9581:
        /*0058*/ 	.byte	0x04, 0x17
        /*005a*/ 	.short	(.L_9583 - .L_9582)
.L_9582:
        /*005c*/ 	.word	0x00000000
        /*0060*/ 	.short	0x0005
        /*0062*/ 	.short	0x0028
        /*0064*/ 	.byte	0x00, 0xf5, 0x21, 0x00


	//----- nvinfo : EIATTR_KPARAM_INFO
	.align		4
.L_9583:
        /*0068*/ 	.byte	0x04, 0x17
        /*006a*/ 	.short	(.L_9585 - .L_9584)
.L_9584:
        /*006c*/ 	.word	0x00000000
        /*0070*/ 	.short	0x0004
        /*0072*/ 	.short	0x0020
        /*0074*/ 	.byte	0x00, 0xf5, 0x21, 0x00


	//----- nvinfo : EIATTR_KPARAM_INFO
	.align		4
.L_9585:
        /*0078*/ 	.byte	0x04, 0x17
        /*007a*/ 	.short	(.L_9587 - .L_9586)
.L_9586:
        /*007c*/ 	.word	0x00000000
        /*0080*/ 	.short	0x0003
        /*0082*/ 	.short	0x0018
        /*0084*/ 	.byte	0x00, 0xf0, 0x11, 0x00


	//----- nvinfo : EIATTR_KPARAM_INFO
	.align		4
.L_9587:
        /*0088*/ 	.byte	0x04, 0x17
        /*008a*/ 	.short	(.L_9589 - .L_9588)
.L_9588:
        /*008c*/ 	.word	0x00000000
        /*0090*/ 	.short	0x0002
        /*0092*/ 	.short	0x0010
        /*0094*/ 	.byte	0x00, 0xf5, 0x21, 0x00


	//----- nvinfo : EIATTR_KPARAM_INFO
	.align		4
.L_9589:
        /*0098*/ 	.byte	0x04, 0x17
        /*009a*/ 	.short	(.L_9591 - .L_9590)
.L_9590:
        /*009c*/ 	.word	0x00000000
        /*00a0*/ 	.short	0x0001
        /*00a2*/ 	.short	0x0008
        /*00a4*/ 	.byte	0x00, 0xf5, 0x21, 0x00


	//----- nvinfo : EIATTR_KPARAM_INFO
	.align		4
.L_9591:
        /*00a8*/ 	.byte	0x04, 0x17
        /*00aa*/ 	.short	(.L_9593 - .L_9592)
.L_9592:
        /*00ac*/ 	.word	0x00000000
        /*00b0*/ 	.short	0x0000
        /*00b2*/ 	.short	0x0000
        /*00b4*/ 	.byte	0x00, 0xf5, 0x21, 0x00


	//----- nvinfo : EIATTR_SPARSE_MMA_MASK
	.align		4
.L_9593:
        /*00b8*/ 	.byte	0x03, 0x50
        /*00ba*/ 	.short	0x0000


	//----- nvinfo : EIATTR_MAXREG_COUNT
	.align		4
        /*00bc*/ 	.byte	0x03, 0x1b
        /*00be*/ 	.short	0x00ff


	//----- nvinfo : EIATTR_MERCURY_ISA_VERSION
	.align		4
        /*00c0*/ 	.byte	0x03, 0x5f
        /*00c2*/ 	.short	0x0101


	//----- nvinfo : EIATTR_COOP_GROUP_MASK_REGIDS
	.align		4
        /*00c4*/ 	.byte	0x04, 0x29
        /*00c6*/ 	.short	(.L_9595 - .L_9594)


	//   ....[0]....
.L_9594:
        /*00c8*/ 	.word	0xffffffff


	//   ....[1]....
        /*00cc*/ 	.word	0xffffffff


	//   ....[2]....
        /*00d0*/ 	.word	0xffffffff


	//   ....[3]....
        /*00d4*/ 	.word	0xffffffff


	//   ....[4]....
        /*00d8*/ 	.word	0xffffffff


	//   ....[5]....
        /*00dc*/ 	.word	0xffffffff


	//   ....[6]....
        /*00e0*/ 	.word	0xffffffff


	//   ....[7]....
        /*00e4*/ 	.word	0xffffffff


	//   ....[8]....
        /*00e8*/ 	.word	0xffffffff


	//   ....[9]....
        /*00ec*/ 	.word	0xffffffff


	//   ....[10]....
        /*00f0*/ 	.word	0xffffffff


	//   ....[11]....
        /*00f4*/ 	.word	0xffffffff


	//   ....[12]....
        /*00f8*/ 	.word	0xffffffff


	//   ....[13]....
        /*00fc*/ 	.word	0xffffffff


	//   ....[14]....
        /*0100*/ 	.word	0xffffffff


	//   ....[15]....
        /*0104*/ 	.word	0xffffffff


	//   ....[16]....
        /*0108*/ 	.word	0xffffffff


	//   ....[17]....
        /*010c*/ 	.word	0xffffffff


	//   ....[18]....
        /*0110*/ 	.word	0xffffffff


	//   ....[19]....
        /*0114*/ 	.word	0xffffffff


	//   ....[20]....
        /*0118*/ 	.word	0xffffffff


	//   ....[21]....
        /*011c*/ 	.word	0xffffffff


	//   ....[22]....
        /*0120*/ 	.word	0xffffffff


	//   ....[23]....
        /*0124*/ 	.word	0xffffffff


	//   ....[24]....
        /*0128*/ 	.word	0xffffffff


	//----- nvinfo : EIATTR_COOP_GROUP_INSTR_OFFSETS
	.align		4
.L_9595:
        /*012c*/ 	.byte	0x04, 0x28
        /*012e*/ 	.short	(.L_9597 - .L_9596)


	//   ....[0]....
.L_9596:
        /*0130*/ 	.word	0x000002d0


	//   ....[1]....
        /*0134*/ 	.word	0x000002f0


	//   ....[2]....
        /*0138*/ 	.word	0x00000320


	//   ....[3]....
        /*013c*/ 	.word	0x00000360


	//   ....[4]....
        /*0140*/ 	.word	0x000003c0


	//   ....[5]....
        /*0144*/ 	.word	0x000006e0


	//   ....[6]....
        /*0148*/ 	.word	0x00000700


	//   ....[7]....
        /*014c*/ 	.word	0x00000720


	//   ....[8]....
        /*0150*/ 	.word	0x00000740


	//   ....[9]....
        /*0154*/ 	.word	0x00000760


	//   ....[10]....
        /*0158*/ 	.word	0x00000fe0


	//   ....[11]....
        /*015c*/ 	.word	0x00001020


	//   ....[12]....
        /*0160*/ 	.word	0x000010a0


	//   ....[13]....
        /*0164*/ 	.word	0x000010f0


	//   ....[14]....
        /*0168*/ 	.word	0x000011d0


	//   ....[15]....
        /*016c*/ 	.word	0x00001210


	//   ....[16]....
        /*0170*/ 	.word	0x00001220


	//   ....[17]....
        /*0174*/ 	.word	0x00001250


	//   ....[18]....
        /*0178*/ 	.word	0x000012c0


	//   ....[19]....
        /*017c*/ 	.word	0x000012e0


	//   ....[20]....
        /*0180*/ 	.word	0x000012f0


	//   ....[21]....
        /*0184*/ 	.word	0x00001330


	//   ....[22]....
        /*0188*/ 	.word	0x00001390


	//   ....[23]....
        /*018c*/ 	.word	0x000013b0


	//   ....[24]....
        /*0190*/ 	.word	0x000013c0


	//----- nvinfo : EIATTR_VRC_CTA_INIT_COUNT
	.align		4
.L_9597:
        /*0194*/ 	.byte	0x02, 0x4a
	.zero		1
	.zero		1


	//----- nvinfo : EIATTR_EXIT_INSTR_OFFSETS
	.align		4
        /*0198*/ 	.byte	0x04, 0x1c
        /*019a*/ 	.short	(.L_9599 - .L_9598)


	//   ....[0]....
.L_9598:
        /*019c*/ 	.word	0x00000080


	//   ....[1]....
        /*01a0*/ 	.word	0x000018d0


	//   ....[2]....
        /*01a4*/ 	.word	0x000018f0


	//   ....[3]....
        /*01a8*/ 	.word	0x00001d60


	//   ....[4]....
        /*01ac*/ 	.word	0x00001f80


	//   ....[5]....
        /*01b0*/ 	.word	0x000020e0


	//   ....[6]....
        /*01b4*/ 	.word	0x000021b0


	//----- nvinfo : EIATTR_MAX_THREADS
	.align		4
.L_9599:
        /*01b8*/ 	.byte	0x04, 0x05
        /*01ba*/ 	.short	(.L_9601 - .L_9600)
.L_9600:
        /*01bc*/ 	.word	0x00000080
        /*01c0*/ 	.word	0x00000001
        /*01c4*/ 	.word	0x00000001


	//----- nvinfo : EIATTR_CRS_STACK_SIZE
	.align		4
.L_9601:
        /*01c8*/ 	.byte	0x04, 0x1e
        /*01ca*/ 	.short	(.L_9603 - .L_9602)
.L_9602:
        /*01cc*/ 	.word	0x00000000


	//----- nvinfo : EIATTR_CBANK_PARAM_SIZE
	.align		4
.L_9603:
        /*01d0*/ 	.byte	0x03, 0x19
        /*01d2*/ 	.short	0x0048


	//----- nvinfo : EIATTR_PARAM_CBANK
	.align		4
        /*01d4*/ 	.byte	0x04, 0x0a
        /*01d6*/ 	.short	(.L_9605 - .L_9604)
	.align		4
.L_9604:
        /*01d8*/ 	.word	index@(.nv.constant0._ZN4vllm3moe10topkGatingILi12ELi384ELi4ELi4ELi32Ei6__halfLNS0_11ScoringFuncE0EEEvPKT5_PKbPfiPT4_PiiiibPKf)
        /*01dc*/ 	.short	0x0380
        /*01de*/ 	.short	0x0048


	//----- nvinfo : EIATTR_SW_WAR
	.align		4
.L_9605:
        /*01e0*/ 	.byte	0x04, 0x36
        /*01e2*/ 	.short	(.L_9607 - .L_9606)
.L_9606:
        /*01e4*/ 	.word	0x00000008
.L_9607:


//--------------------- .nv.info._ZN4vllm3moe10topkGatingILi10ELi320ELi4ELi4ELi32Ei6__halfLNS0_11ScoringFuncE0EEEvPKT5_PKbPfiPT4_PiiiibPKf --------------------------
	.section	.nv.info._ZN4vllm3moe10topkGatingILi10ELi320ELi4ELi4ELi32Ei6__halfLNS0_11ScoringFuncE0EEEvPKT5_PKbPfiPT4_PiiiibPKf,"",@"SHT_CUDA_INFO"
	.sectionflags	@""
	.align	4


	//----- nvinfo : EIATTR_CUDA_API_VERSION
	.align		4
        /*0000*/ 	.byte	0x04, 0x37
        /*0002*/ 	.short	(.L_9609 - .L_9608)
.L_9608:
        /*0004*/ 	.word	0x00000082


	//----- nvinfo : EIATTR_KPARAM_INFO
	.align		4
.L_9609:
        /*0008*/ 	.byte	0x04, 0x17
        /*000a*/ 	.short	(.L_9611 - .L_9610)
.L_9610:
        /*000c*/ 	.word	0x00000000
        /*0010*/ 	.short	0x000a
        /*0012*/ 	.short	0x0040
        /*0014*/ 	.byte	0x00, 0xf5, 0x21, 0x00


	//----- nvinfo : EIATTR_KPARAM_INFO
	.align		4
.L_9611:
        /*0018*/ 	.byte	0x04, 0x17
        /*001a*/ 	.short	(.L_9613 - .L_9612)
.L_9612:
        /*001c*/ 	.word	0x00000000
        /*0020*/ 	.short	0x0009
        /*0022*/ 	.short	0x003c
        /*0024*/ 	.byte	0x00, 0xf0, 0x05, 0x00


	//----- nvinfo : EIATTR_KPARAM_INFO
	.align		4
.L_9613:
        /*0028*/ 	.byte	0x04, 0x17
        /*002a*/ 	.short	(.L_9615 - .L_9614)
.L_9614:
        /*002c*/ 	.word	0x00000000
        /*0030*/ 	.short	0x0008
        /*0032*/ 	.short	0x0038
        /*0034*/ 	.byte	0x00, 0xf0, 0x11, 0x00


	//----- nvinfo : EIATTR_KPARAM_INFO
	.align		4
.L_9615:
        /*0038*/ 	.byte	0x04, 0x17
        /*003a*/ 	.short	(.L_9617 - .L_9616)
.L_9616:
        /*003c*/ 	.word	0x00000000
        /*0040*/ 	.short	0x0007
        /*0042*/ 	.short	0x0034
        /*0044*/ 	.byte	0x00, 0xf0, 0x11, 0x00


	//----- nvinfo : EIATTR_KPARAM_INFO
	.align		4
.L_9617:
        /*0048*/ 	.byte	0x04, 0x17
        /*004a*/ 	.short	(.L_9619 - .L_9618)
.L_9618:
        /*004c*/ 	.word	0x00000000
        /*0050*/ 	.short	0x0006
        /*0052*/ 	.short	0x0030
        /*0054*/ 	.byte	0x00, 0xf0, 0x11, 0x00


	//----- nvinfo : EIATTR_KPARAM_INFO
	.align		4
.L_9619:
        /*0058*/ 	.byte	0x04, 0x17
        /*005a*/ 	.short	(.L_9621 - .L_9620)
.L_9620:
        /*005c*/ 	.word	0x00000000
        /*0060*/ 	.short	0x0005
        /*0062*/ 	.short	0x0028
        /*0064*/ 	.byte	0x00, 0xf5, 0x21, 0x00


	//----- nvinfo : EIATTR_KPARAM_INFO
	.align		4
.L_9621:
        /*0068*/ 	.byte	0x04, 0x17
        /*006a*/ 	.short	(.L_9623 - .L_9622)
.L_9622:
        /*006c*/ 	.word	0x00000000
        /*0070*/ 	.short	0x0004
        /*0072*/ 	.short	0x0020
        /*0074*/ 	.byte	0x00, 0xf5, 0x21, 0x00


	//----- nvinfo : EIATTR_KPARAM_INFO
	.align		4
.L_9623:
        /*0078*/ 	.byte	0x04, 0x17
        /*007a*/ 	.short	(.L_9625 - .L_9624)
.L_9624:
        /*007c*/ 	.word	0x00000000
        /*0080*/ 	.short	0x0003
        /*0082*/ 	.short	0x0018
        /*0084*/ 	.byte	0x00, 0xf0, 0x11, 0x00


	//----- nvinfo : EIATTR_KPARAM_INFO
	.align		4
.L_9625:
        /*0088*/ 	.byte	0x04, 0x17
        /*008a*/ 	.short	(.L_9627 - .L_9626)
.L_9626:
        /*008c*/ 	.word	0x00000000
        /*0090*/ 	.short	0x0002
        /*0092*/ 	.short	0x0010
        /*0094*/ 	.byte	0x00, 0xf5, 0x21, 0x00


	//----- nvinfo : EIATTR_KPARAM_INFO
	.align		4
.L_9627:
        /*0098*/ 	.byte	0x04, 0x17
        /*009a*/ 	.short	(.L_9629 - .L_9628)
.L_9628:
        /*009c*/ 	.word	0x00000000
        /*00a0*/ 	.short	0x0001
        /*00a2*/ 	.short	0x0008
        /*00a4*/ 	.byte	0x00, 0xf5, 0x21, 0x00


	//----- nvinfo : EIATTR_KPARAM_INFO
	.align		4
.L_9629:
        /*00a8*/ 	.byte	0x04, 0x17
        /*00aa*/ 	.short	(.L_9631 - .L_9630)
.L_9630:
        /*00ac*/ 	.word	0x00000000
        /*00b0*/ 	.short	0x0000
        /*00b2*/ 	.short	0x0000
        /*00b4*/ 	.byte	0x00, 0xf5, 0x21, 0x00


	//----- nvinfo : EIATTR_SPARSE_MMA_MASK
	.align		4
.L_9631:
        /*00b8*/ 	.byte	0x03, 0x50
        /*00ba*/ 	.short	0x0000


	//----- nvinfo : EIATTR_MAXREG_COUNT
	.align		4
        /*00bc*/ 	.byte	0x03, 0x1b
        /*00be*/ 	.short	0x00ff


	//----- nvinfo : EIATTR_MERCURY_ISA_VERSION
	.align		4
        /*00c0*/ 	.byte	0x03, 0x5f
        /*00c2*/ 	.short	0x0101


	//----- nvinfo : EIATTR_COOP_GROUP_MASK_REGIDS
	.align		4
        /*00c4*/ 	.byte	0x04, 0x29
        /*00c6*/ 	.short	(.L_9633 - .L_9632)


	//   ....[0]....
.L_9632:
        /*00c8*/ 	.word	0xffffffff


	//   ....[1]....
        /*00cc*/ 	.word	0xffffffff


	//   ....[2]....
        /*00d0*/ 	.word	0xffffffff


	//   ....[3]....
        /*00d4*/ 	.word	0xffffffff


	//   ....[4]....
        /*00d8*/ 	.word	0xffffffff


	//   ....[5]....
        /*00dc*/ 	.word	0xffffffff


	//   ....[6]....
        /*00e0*/ 	.word	0xffffffff


	//   ....[7]....
        /*00e4*/ 	.word	0xffffffff


	//   ....[8]....
        /*00e8*/ 	.word	0xffffffff


	//   ....[9]....
        /*00ec*/ 	.word	0xffffffff


	//   ....[10]....
        /*00f0*/ 	.word	0xffffffff


	//   ....[11]....
        /*00f4*/ 	.word	0xffffffff


	//   ....[12]....
        /*00f8*/ 	.word	0xffffffff


	//   ....[13]....
        /*00fc*/ 	.word	0xffffffff


	//   ....[14]....
        /*0100*/ 	.word	0xffffffff


	//   ....[15]....
        /*0104*/ 	.word	0xffffffff


	//   ....[16]....
        /*0108*/ 	.word	0xffffffff


	//   ....[17]....
        /*010c*/ 	.word	0xffffffff


	//   ....[18]....
        /*0110*/ 	.word	0xffffffff


	//   ....[19]....
        /*0114*/ 	.word	0xffffffff


	//   ....[20]....
        /*0118*/ 	.word	0xffffffff


	//   ....[21]....
        /*011c*/ 	.word	0xffffffff


	//   ....[22]....
        /*0120*/ 	.word	0xffffffff


	//   ....[23]....
        /*0124*/ 	.word	0xffffffff


	//   ....[24]....
        /*0128*/ 	.word	0xffffffff


	//----- nvinfo : EIATTR_COOP_GROUP_INSTR_OFFSETS
	.align		4
.L_9633:
        /*012c*/ 	.byte	0x04, 0x28
        /*012e*/ 	.short	(.L_9635 - .L_9634)


	//   ....[0]....
.L_9634:
        /*0130*/ 	.word	0x000002a0


	//   ....[1]....
        /*0134*/ 	.word	0x000002c0


	//   ....[2]....
        /*0138*/ 	.word	0x00000300


	//   ....[3]....
        /*013c*/ 	.word	0x00000360


	//   ....[4]....
        /*0140*/ 	.word	0x00000380


	//   ....[5]....
        /*0144*/ 	.word	0x00000620


	//   ....[6]....
        /*0148*/ 	.word	0x00000640


	//   ....[7]....
        /*014c*/ 	.word	0x00000660


	//   ....[8]....
        /*0150*/ 	.word	0x00000680


	//   ....[9]....
        /*0154*/ 	.word	0x000006a0


	//   ....[10]....
        /*0158*/ 	.word	0x00000df0


	//   ....[11]....
        /*015c*/ 	.word	0x00000e20


	//   ....[12]....
        /*0160*/ 	.word	0x00000e90


	//   ....[13]....
        /*0164*/ 	.word	0x00000ea0


	//   ....[14]....
        /*0168*/ 	.word	0x00000fc0


	//   ....[15]....
        /*016c*/ 	.word	0x00000fe0


	//   ....[16]....
        /*0170*/ 	.word	0x00001010


	//   ....[17]....
        /*0174*/ 	.word	0x00001070


	//   ....[18]....
        /*0178*/ 	.word	0x000010b0


	//   ....[19]....
        /*017c*/ 	.word	0x000010c0


	//   ....[20]....
        /*0180*/ 	.word	0x000010e0


	//   ....[21]....
        /*0184*/ 	.word	0x00001140


	//   ....[22]....
        /*0188*/ 	.word	0x00001170


	//   ....[23]....
        /*018c*/ 	.word	0x00001180


	//   ....[24]....
        /*0190*/ 	.word	0x000011b0


	//----- nvinfo : EIATTR_VRC_CTA_INIT_COUNT
	.align		4
.L_9635:
        /*0194*/ 	.byte	0x02, 0x4a
	.zero		1
	.zero		1


	//----- nvinfo : EIATTR_EXIT_INSTR_OFFSETS
	.align		4
        /*0198*/ 	.byte	0x04, 0x1c
        /*019a*/ 	.short	(.L_9637 - .L_9636)


	//   ....[0]....
.L_9636:
        /*019c*/ 	.word	0x00000080


	//   ....[1]....
        /*01a0*/ 	.word	0x00001680


	//   ....[2]....
        /*01a4*/ 	.word	0x000016a0


	//   ....[3]....
        /*01a8*/ 	.word	0x00001b10


	//   ....[4]....
        /*01ac*/ 	.word	0x00001d30


	//   ....[5]....
        /*01b0*/ 	.word	0x00001e90


	//   ....[6]....
        /*01b4*/ 	.word	0x00001f60


	//----- nvinfo : EIATTR_MAX_THREADS
	.align		4
.L_9637:
        /*01b8*/ 	.byte	0x04, 0x05
        /*01ba*/ 	.short	(.L_9639 - .L_9638)
.L_9638:
        /*01bc*/ 	.word	0x00000080
        /*01c0*/ 	.word	0x00000001
        /*01c4*/ 	.word	0x00000001


	//----- nvinfo : EIATTR_CRS_STACK_SIZE
	.align		4
.L_9639:
        /*01c8*/ 	.byte	0x04, 0x1e
        /*01ca*/ 	.short	(.L_9641 - .L_9640)
.L_9640:
        /*01cc*/ 	.word	0x00000000


	//----- nvinfo : EIATTR_CBANK_PARAM_SIZE
	.align		4
.L_9641:
        /*01d0*/ 	.byte	0x03, 0x19
        /*01d2*/ 	.short	0x0048


	//----- nvinfo : EIATTR_PARAM_CBANK
	.align		4
        /*01d4*/ 	.byte	0x04, 0x0a
        /*01d6*/ 	.short	(.L_9643 - .L_9642)
	.align		4
.L_9642:
        /*01d8*/ 	.word	index@(.nv.constant0._ZN4vllm3moe10topkGatingILi10ELi320ELi4ELi4ELi32Ei6__halfLNS0_11ScoringFuncE0EEEvPKT5_PKbPfiPT4_PiiiibPKf)
        /*01dc*/ 	.short	0x0380
        /*01de*/ 	.short	0x0048


	//----- nvinfo : EIATTR_SW_WAR
	.align		4
.L_9643:
        /*01e0*/ 	.byte	0x04, 0x36
        /*01e2*/ 	.short	(.L_9645 - .L_9644)
.L_9644:
        /*01e4*/ 	.word	0x00000008
.L_9645:


//--------------------- .nv.info._ZN4vllm3moe10topkGatingILi6ELi192ELi4ELi4ELi32Ei6__halfLNS0_11ScoringFuncE0EEEvPKT5_PKbPfiPT4_PiiiibPKf --------------------------
	.section	.nv.info._ZN4vllm3moe10topkGatingILi6ELi192ELi4ELi4ELi32Ei6__halfLNS0_11ScoringFuncE0EEEvPKT5_PKbPfiPT4_PiiiibPKf,"",@"SHT_CUDA_INFO"
	.sectionflags	@""
	.align	4


	//----- nvinfo : EIATTR_CUDA_API_VERSION
	.align		4
        /*0000*/ 	.byte	0x04, 0x37
        /*0002*/ 	.short	(.L_9647 - .L_9646)
.L_9646:
        /*0004*/ 	.word	0x00000082


	//----- nvinfo : EIATTR_KPARAM_INFO
	.align		4
.L_9647:
        /*0008*/ 	.byte	0x04, 0x17
        /*000a*/ 	.short	(.L_9649 - .L_9648)
.L_9648:
        /*000c*/ 	.word	0x00000000
        /*0010*/ 	.short	0x000a
        /*0012*/ 	.short	0x0040
        /*0014*/ 	.byte	0x00, 0xf5, 0x21, 0x00


	//----- nvinfo : EIATTR_KPARAM_INFO
	.align		4
.L_9649:
        /*0018*/ 	.byte	0x04, 0x17
        /*001a*/ 	.short	(.L_9651 - .L_9650)
.L_9650:
        /*001c*/ 	.word	0x00000000
        /*0020*/ 	.short	0x0009
        /*0022*/ 	.short	0x003c
        /*0024*/ 	.byte	0x00, 0xf0, 0x05, 0x00


	//----- nvinfo : EIATTR_KPARAM_INFO
	.align		4
.L_9651:
        /*0028*/ 	.byte	0x04, 0x17
        /*002a*/ 	.short	(.L_9653 - .L_9652)
.L_9652:
        /*002c*/ 	.word	0x00000000
        /*0030*/ 	.short	0x0008
        /*0032*/ 	.short	0x0038
        /*0034*/ 	.byte	0x00, 0xf0, 0x11, 0x00


	//----- nvinfo : EIATTR_KPARAM_INFO
	.align		4
.L_9653:
        /*0038*/ 	.byte	0x04, 0x17
        /*003a*/ 	.short	(.L_9655 - .L_9654)
.L_9654:
        /*003c*/ 	.word	0x00000000
        /*0040*/ 	.short	0x0007
        /*0042*/ 	.short	0x0034
        /*0044*/ 	.byte	0x00, 0xf0, 0x11, 0x00


	//----- nvinfo : EIATTR_KPARAM_INFO
	.align		4
.L_9655:
        /*0048*/ 	.byte	0x04, 0x17
        /*004a*/ 	.short	(.L_9657 - .L_9656)
.L_9656:
        /*004c*/ 	.word	0x00000000
        /*0050*/ 	.short	0x0006
        /*0052*/ 	.short	0x0030
        /*0054*/ 	.byte	0x00, 0xf0, 0x11, 0x00


	//----- nvinfo : EIATTR_KPARAM_INFO
	.align		4
.L_9657:
        /*0058*/ 	.byte	0x04, 0x17
        /*005a*/ 	.short	(.L_9659 - .L_9658)
.L_9658:
        /*005c*/ 	.word	0x00000000
        /*0060*/ 	.short	0x0005
        /*0062*/ 	.short	0x0028
        /*0064*/ 	.byte	0x00, 0xf5, 0x21, 0x00


	//----- nvinfo : EIATTR_KPARAM_INFO
	.align		4
.L_9659:
        /*0068*/ 	.byte	0x04, 0x17
        /*006a*/ 	.short	(.L_9661 - .L_9660)
.L_9660:
        /*006c*/ 	.word	0x00000000
        /*0070*/ 	.short	0x0004
        /*0072*/ 	.short	0x0020
        /*0074*/ 	.byte	0x00, 0xf5, 0x21, 0x00


	//----- nvinfo : EIATTR_KPARAM_INFO
	.align		4
.L_9661:
        /*0078*/ 	.byte	0x04, 0x17
        /*007a*/ 	.short	(.L_9663 - .L_9662)
.L_9662:
        /*007c*/ 	.word	0x00000000
        /*0080*/ 	.short	0x0003
        /*0082*/ 	.short	0x0018
        /*0084*/ 	.byte	0x00, 0xf0, 0x11, 0x00


	//----- nvinfo : EIATTR_KPARAM_INFO
	.align		4
.L_9663:
        /*0088*/ 	.byte	0x04, 0x17
        /*008a*/ 	.short	(.L_9665 - .L_9664)
.L_9664:
        /*008c*/ 	.word	0x00000000
        /*0090*/ 	.short	0x0002
        /*0092*/ 	.short	0x0010
        /*0094*/ 	.byte	0x00, 0xf5, 0x21, 0x00


	//----- nvinfo : EIATTR_KPARAM_INFO
	.align		4
.L_9665:
        /*0098*/ 	.byte	0x04, 0x17
        /*009a*/ 	.short	(.L_9667 - .L_9666)
.L_9666:
        /*009c*/ 	.word	0x00000000
        /*00a0*/ 	.short	0x0001
        /*00a2*/ 	.short	0x0008
        /*00a4*/ 	.byte	0x00, 0xf5, 0x21, 0x00


	//----- nvinfo : EIATTR_KPARAM_INFO
	.align		4
.L_9667:
        /*00a8*/ 	.byte	0x04, 0x17
        /*00aa*/ 	.short	(.L_9669 - .L_9668)
.L_9668:
        /*00ac*/ 	.word	0x00000000
        /*00b0*/ 	.short	0x0000
        /*00b2*/ 	.short	0x0000
        /*00b4*/ 	.byte	0x00, 0xf5, 0x21, 0x00


	//----- nvinfo : EIATTR_SPARSE_MMA_MASK
	.align		4
.L_9669:
        /*00b8*/ 	.byte	0x03, 0x50
        /*00ba*/ 	.short	0x0000


	//----- nvinfo : EIATTR_MAXREG_COUNT
	.align		4
        /*00bc*/ 	.byte	0x03, 0x1b
        /*00be*/ 	.short	0x00ff


	//----- nvinfo : EIATTR_MERCURY_ISA_VERSION
	.align		4
        /*00c0*/ 	.byte	0x03, 0x5f
        /*00c2*/ 	.short	0x0101


	//----- nvinfo : EIATTR_COOP_GROUP_MASK_REGIDS
	.align		4
        /*00c4*/ 	.byte	0x04, 0x29
        /*00c6*/ 	.short	(.L_9671 - .L_9670)


	//   ....[0]....
.L_9670:
        /*00c8*/ 	.word	0xffffffff


	//   ....[1]....
        /*00cc*/ 	.word	0xffffffff


	//   ....[2]....
        /*00d0*/ 	.word	0xffffffff


	//   ....[3]....
        /*00d4*/ 	.word	0xffffffff


	//   ....[4]....
        /*00d8*/ 	.word	0xffffffff


	//   ....[5]....
        /*00dc*/ 	.word	0xffffffff


	//   ....[6]....
        /*00e0*/ 	.word	0xffffffff


	//   ....[7]....
        /*00e4*/ 	.word	0xffffffff


	//   ....[8]....
        /*00e8*/ 	.word	0xffffffff


	//   ....[9]....
        /*00ec*/ 	.word	0xffffffff


	//   ....[10]....
        /*00f0*/ 	.word	0xffffffff


	//   ....[11]....
        /*00f4*/ 	.word	0xffffffff


	//   ....[12]....
        /*00f8*/ 	.word	0xffffffff


	//   ....[13]....
        /*00fc*/ 	.word	0xffffffff


	//   ....[14]....
        /*0100*/ 	.word	0xffffffff


	//   ....[15]....
        /*0104*/ 	.word	0xffffffff


	//   ....[16]....
        /*0108*/ 	.word	0xffffffff


	//   ....[17]....
        /*010c*/ 	.word	0xffffffff


	//   ....[18]....
        /*0110*/ 	.word	0xffffffff


	//   ....[19]....
        /*0114*/ 	.word	0xffffffff


	//   ....[20]....
        /*0118*/ 	.word	0xffffffff


	//   ....[21]....
        /*011c*/ 	.word	0xffffffff


	//   ....[22]....
        /*0120*/ 	.word	0xffffffff


	//   ....[23]....
        /*0124*/ 	.word	0xffffffff


	//   ....[24]....
        /*0128*/ 	.word	0xffffffff


	//----- nvinfo : EIATTR_COOP_GROUP_INSTR_OFFSETS
	.align		4
.L_9671:
        /*012c*/ 	.byte	0x04, 0x28
        /*012e*/ 	.short	(.L_9673 - .L_9672)


	//   ....[0]....
.L_9672:
        /*0130*/ 	.word	0x00000280


	//   ....[1]....
        /*0134*/ 	.word	0x000002b0


	//   ....[2]....
        /*0138*/ 	.word	0x000002d0


	//   ....[3]....
        /*013c*/ 	.word	0x00000360


	//   ....[4]....
        /*0140*/ 	.word	0x00000380


	//   ....[5]....
        /*0144*/ 	.word	0x00000520


	//   ....[6]....
        /*0148*/ 	.word	0x00000540


	//   ....[7]....
        /*014c*/ 	.word	0x00000560


	//   ....[8]....
        /*0150*/ 	.word	0x00000580


	//   ....[9]....
        /*0154*/ 	.word	0x000005a0


	//   ....[10]....
        /*0158*/ 	.word	0x000009b0


	//   ....[11]....
        /*015c*/ 	.word	0x000009f0


	//   ....[12]....
        /*0160*/ 	.word	0x00000a70


	//   ....[13]....
        /*0164*/ 	.word	0x00000a90


	//   ....[14]....
        /*0168*/ 	.word	0x00000af0


	//   ....[15]....
        /*016c*/ 	.word	0x00000b60


	//   ....[16]....
        /*0170*/ 	.word	0x00000b80


	//   ....[17]....
        /*0174*/ 	.word	0x00000b90


	//   ....[18]....
        /*0178*/ 	.word	0x00000bc0


	//   ....[19]....
        /*017c*/ 	.word	0x00000c20


	//   ....[20]....
        /*0180*/ 	.word	0x00000c40


	//   ....[21]....
        /*0184*/ 	.word	0x00000c50


	//   ....[22]....
        /*0188*/ 	.word	0x00000cc0


	//   ....[23]....
        /*018c*/ 	.word	0x00000ce0


	//   ....[24]....
        /*0190*/ 	.word	0x00000cf0


	//----- nvinfo : EIATTR_VRC_CTA_INIT_COUNT
	.align		4
.L_9673:
        /*0194*/ 	.byte	0x02, 0x4a
	.zero		1
	.zero		1


	//----- nvinfo : EIATTR_EXIT_INSTR_OFFSETS
	.align		4
        /*0198*/ 	.byte	0x04, 0x1c
        /*019a*/ 	.short	(.L_9675 - .L_9674)


	//   ....[0]....
.L_9674:
        /*019c*/ 	.word	0x00000080


	//   ....[1]....
        /*01a0*/ 	.word	0x00001140


	//   ....[2]....
        /*01a4*/ 	.word	0x00001160


	//   ....[3]....
        /*01a8*/ 	.word	0x000015d0


	//   ....[4]....
        /*01ac*/ 	.word	0x000017f0


	//   ....[5]....
        /*01b0*/ 	.word	0x00001950


	//   ....[6]....
        /*01b4*/ 	.word	0x00001a20


	//----- nvinfo : EIATTR_MAX_THREADS
	.align		4
.L_9675:
        /*01b8*/ 	.byte	0x04, 0x05
        /*01ba*/ 	.short	(.L_9677 - .L_9676)
.L_9676:
        /*01bc*/ 	.word	0x00000080
        /*01c0*/ 	.word	0x00000001
        /*01c4*/ 	.word	0x00000001


	//----- nvinfo : EIATTR_CRS_STACK_SIZE
	.align		4
.L_9677:
        /*01c8*/ 	.byte	0x04, 0x1e
        /*01ca*/ 	.short	(.L_9679 - .L_9678)
.L_9678:
        /*01cc*/ 	.word	0x00000000


	//----- nvinfo : EIATTR_CBANK_PARAM_SIZE
	.align		4
.L_9679:
        /*01d0*/ 	.byte	0x03, 0x19
        /*01d2*/ 	.short	0x0048


	//----- nvinfo : EIATTR_PARAM_CBANK
	.align		4
        /*01d4*/ 	.byte	0x04, 0x0a
        /*01d6*/ 	.short	(.L_9681 - .L_9680)
	.align		4
.L_9680:
        /*01d8*/ 	.word	index@(.nv.constant0._ZN4vllm3moe10topkGatingILi6ELi192ELi4ELi4ELi32Ei6__halfLNS0_11ScoringFuncE0EEEvPKT5_PKbPfiPT4_PiiiibPKf)
        /*01dc*/ 	.short	0x0380
        /*01de*/ 	.short	0x0048


	//----- nvinfo : EIATTR_SW_WAR
	.align		4
.L_9681:
        /*01e0*/ 	.byte	0x04, 0x36
        /*01e2*/ 	.short	(.L_9683 - .L_9682)
.L_9682:
        /*01e4*/ 	.word	0x00000008
.L_9683:


//--------------------- .nv.info._ZN4vllm3moe10topkGatingILi16ELi512ELi4ELi16ELi32Ei6__halfLNS0_11ScoringFuncE0EEEvPKT5_PKbPfiPT4_PiiiibPKf --------------------------
	.section	.nv.info._ZN4vllm3moe10topkGatingILi16ELi512ELi4ELi16ELi32Ei6__halfLNS0_11ScoringFuncE0EEEvPKT5_PKbPfiPT4_PiiiibPKf,"",@"SHT_CUDA_INFO"
	.sectionflags	@""
	.align	4


	//----- nvinfo : EIATTR_CUDA_API_VERSION
	.align		4
        /*0000*/ 	.byte	0x04, 0x37
        /*0002*/ 	.short	(.L_9685 - .L_9684)
.L_9684:
        /*0004*/ 	.word	0x00000082


	//----- nvinfo : EIATTR_KPARAM_INFO
	.align		4
.L_9685:
        /*0008*/ 	.byte	0x04, 0x17
        /*000a*/ 	.short	(.L_9687 - .L_9686)
.L_9686:
        /*000c*/ 	.word	0x00000000
        /*0010*/ 	.short	0x000a
        /*0012*/ 	.short	0x0040
        /*0014*/ 	.byte	0x00, 0xf5, 0x21, 0x00


	//----- nvinfo : EIATTR_KPARAM_INFO
	.align		4
.L_9687:
        /*0018*/ 	.byte	0x04, 0x17
        /*001a*/ 	.short	(.L_9689 - .L_9688)
.L_9688:
        /*001c*/ 	.word	0x00000000
        /*0020*/ 	.short	0x0009
        /*0022*/ 	.short	0x003c
        /*0024*/ 	.byte	0x00, 0xf0, 0x05, 0x00


	//----- nvinfo : EIATTR_KPARAM_INFO
	.align		4
.L_9689:
        /*0028*/ 	.byte	0x04, 0x17
        /*002a*/ 	.short	(.L_9691 - .L_9690)
.L_9690:
        /*002c*/ 	.word	0x00000000
        /*0030*/ 	.short	0x0008
        /*0032*/ 	.short	0x0038
        /*0034*/ 	.byte	0x00, 0xf0, 0x11, 0x00


	//----- nvinfo : EIATTR_KPARAM_INFO
	.align		4
.L_9691:
        /*0038*/ 	.byte	0x04, 0x17
        /*003a*/ 	.short	(.L_9693 - .L_9692)
.L_9692:
        /*003c*/ 	.word	0x00000000
        /*0040*/ 	.short	0x0007
        /*0042*/ 	.short	0x0034
        /*0044*/ 	.byte	0x00, 0xf0, 0x11, 0x00


	//----- nvinfo : EIATTR_KPARAM_INFO
	.align		4
.L_9693:
        /*0048*/ 	.byte	0x04, 0x17
        /*004a*/ 	.short	(.L_9695 - .L_9694)
.L_9694:
        /*004c*/ 	.word	0x00000000
        /*0050*/ 	.short	0x0006
        /*0052*/ 	.short	0x0030
        /*0054*/ 	.byte	0x00, 0xf0, 0x11, 0x00


	//----- nvinfo : EIATTR_KPARAM_INFO
	.align		4
.L_9695:
        /*0058*/ 	.byte	0x04, 0x17
        /*005a*/ 	.short	(.L_9697 - .L_9696)
.L_9696:
        /*005c*/ 	.word	0x00000000
        /*0060*/ 	.short	0x0005
        /*0062*/ 	.short	0x0028
        /*0064*/ 	.byte	0x00, 0xf5, 0x21, 0x00


	//----- nvinfo : EIATTR_KPARAM_INFO
	.align		4
.L_9697:
        /*0068*/ 	.byte	0x04, 0x17
        /*006a*/ 	.short	(.L_9699 - .L_9698)
.L_9698:
        /*006c*/ 	.word	0x00000000
        /*0070*/ 	.short	0x0004
        /*0072*/ 	.short	0x0020
        /*0074*/ 	.byte	0x00, 0xf5, 0x21, 0x00


	//----- nvinfo : EIATTR_KPARAM_INFO
	.align		4
.L_9699:
        /*0078*/ 	.byte	0x04, 0x17
        /*007a*/ 	.short	(.L_9701 - .L_9700)
.L_9700:
        /*007c*/ 	.word	0x00000000
        /*0080*/ 	.short	0x0003
        /*0082*/ 	.short	0x0018
        /*0084*/ 	.byte	0x00, 0xf0, 0x11, 0x00


	//----- nvinfo : EIATTR_KPARAM_INFO
	.align		4
.L_9701:
        /*0088*/ 	.byte	0x04, 0x17
        /*008a*/ 	.short	(.L_9703 - .L_9702)
.L_9702:
        /*008c*/ 	.word	0x00000000
        /*0090*/ 	.short	0x0002
        /*0092*/ 	.short	0x0010
        /*0094*/ 	.byte	0x00, 0xf5, 0x21, 0x00


	//----- nvinfo : EIATTR_KPARAM_INFO
	.align		4
.L_9703:
        /*0098*/ 	.byte	0x04, 0x17
        /*009a*/ 	.short	(.L_9705 - .L_9704)
.L_9704:
        /*009c*/ 	.word	0x00000000
        /*00a0*/ 	.short	0x0001
        /*00a2*/ 	.short	0x0008
        /*00a4*/ 	.byte	0x00, 0xf5, 0x21, 0x00


	//----- nvinfo : EIATTR_KPARAM_INFO
	.align		4
.L_9705:
        /*00a8*/ 	.byte	0x04, 0x17
        /*00aa*/ 	.short	(.L_9707 - .L_9706)
.L_9706:
        /*00ac*/ 	.word	0x00000000
        /*00b0*/ 	.short	0x0000
        /*00b2*/ 	.short	0x0000
        /*00b4*/ 	.byte	0x00, 0xf5, 0x21, 0x00


	//----- nvinfo : EIATTR_SPARSE_MMA_MASK
	.align		4
.L_9707:
        /*00b8*/ 	.byte	0x03, 0x50
        /*00ba*/ 	.short	0x0000


	//----- nvinfo : EIATTR_MAXREG_COUNT
	.align		4
        /*00bc*/ 	.byte	0x03, 0x1b
        /*00be*/ 	.short	0x00ff


	//----- nvinfo : EIATTR_MERCURY_ISA_VERSION
	.align		4
        /*00c0*/ 	.byte	0x03, 0x5f
        /*00c2*/ 	.short	0x0101


	//----- nvinfo : EIATTR_COOP_GROUP_MASK_REGIDS
	.align		4
        /*00c4*/ 	.byte	0x04, 0x29
        /*00c6*/ 	.short	(.L_9709 - .L_9708)


	//   ....[0]....
.L_9708:
        /*00c8*/ 	.word	0xffffffff


	//   ....[1]....
        /*00cc*/ 	.word	0xffffffff


	//   ....[2]....
        /*00d0*/ 	.word	0xffffffff


	//   ....[3]....
        /*00d4*/ 	.word	0xffffffff


	//   ....[4]....
        /*00d8*/ 	.word	0xffffffff


	//   ....[5]....
        /*00dc*/ 	.word	0xffffffff


	//   ....[6]....
        /*00e0*/ 	.word	0xffffffff


	//   ....[7]....
        /*00e4*/ 	.word	0xffffffff


	//   ....[8]....
        /*00e8*/ 	.word	0xffffffff


	//   ....[9]....
        /*00ec*/ 	.word	0xffffffff


	//   ....[10]....
        /*00f0*/ 	.word	0xffffffff


	//   ....[11]....
        /*00f4*/ 	.word	0xffffffff


	//   ....[12]....
        /*00f8*/ 	.word	0xffffffff


	//   ....[13]....
        /*00fc*/ 	.word	0xffffffff


	//   ....[14]....
        /*0100*/ 	.word	0xffffffff


	//   ....[15]....
        /*0104*/ 	.word	0xffffffff


	//   ....[16]....
        /*0108*/ 	.word	0xffffffff


	//   ....[17]....
        /*010c*/ 	.word	0xffffffff


	//   ....[18]....
        /*0110*/ 	.word	0xffffffff


	//   ....[19]....
        /*0114*/ 	.word	0xffffffff


	//   ....[20]....
        /*0118*/ 	.word	0xffffffff


	//   ....[21]....
        /*011c*/ 	.word	0xffffffff


	//   ....[22]....
        /*0120*/ 	.word	0xffffffff


	//   ....[23]....
        /*0124*/ 	.word	0xffffffff


	//   ....[24]....
        /*0128*/ 	.word	0xffffffff


	//----- nvinfo : EIATTR_COOP_GROUP_INSTR_OFFSETS
	.align		4
.L_9709:
        /*012c*/ 	.byte	0x04, 0x28
        /*012e*/ 	.short	(.L_9711 - .L_9710)


	//   ....[0]....
.L_9710:
        /*0130*/ 	.word	0x00000300


	//   ....[1]....
        /*0134*/ 	.word	0x00000320


	//   ....[2]....
        /*0138*/ 	.word	0x00000340


	//   ....[3]....
        /*013c*/ 	.word	0x00000380


	//   ....[4]....
        /*0140*/ 	.word	0x000003e0


	//   ....[5]....
        /*0144*/ 	.word	0x00000800


	//   ....[6]....
        /*0148*/ 	.word	0x00000820


	//   ....[7]....
        /*014c*/ 	.word	0x00000840


	//   ....[8]....
        /*0150*/ 	.word	0x00000860


	//   ....[9]....
        /*0154*/ 	.word	0x00000880


	//   ....[10]....
        /*0158*/ 	.word	0x00001340


	//   ....[11]....
        /*015c*/ 	.word	0x00001380


	//   ....[12]....
        /*0160*/ 	.word	0x00001440


	//   ....[13]....
        /*0164*/ 	.word	0x000014c0


	//   ....[14]....
        /*0168*/ 	.word	0x000015e0


	//   ....[15]....
        /*016c*/ 	.word	0x000015f0


	//   ....[16]....
        /*0170*/ 	.word	0x00001600


	//   ....[17]....
        /*0174*/ 	.word	0x00001640


	//   ....[18]....
        /*0178*/ 	.word	0x000016a0


	//   ....[19]....
        /*017c*/ 	.word	0x000016c0


	//   ....[20]....
        /*0180*/ 	.word	0x000016d0


	//   ....[21]....
        /*0184*/ 	.word	0x00001710


	//   ....[22]....
        /*0188*/ 	.word	0x00001760


	//   ....[23]....
        /*018c*/ 	.word	0x00001770


	//   ....[24]....
        /*0190*/ 	.word	0x000017a0


	//----- nvinfo : EIATTR_VRC_CTA_INIT_COUNT
	.align		4
.L_9711:
        /*0194*/ 	.byte	0x02, 0x4a
	.zero		1
	.zero		1


	//----- nvinfo : EIATTR_EXIT_INSTR_OFFSETS
	.align		4
        /*0198*/ 	.byte	0x04, 0x1c
        /*019a*/ 	.short	(.L_9713 - .L_9712)


	//   ....[0]....
.L_9712:
        /*019c*/ 	.word	0x00000080


	//   ....[1]....
        /*01a0*/ 	.word	0x00001d30


	//   ....[2]....
        /*01a4*/ 	.word	0x00001d50


	//   ....[3]....
        /*01a8*/ 	.word	0x000021c0


	//   ....[4]....
        /*01ac*/ 	.word	0x000023e0


	//   ....[5]....
        /*01b0*/ 	.word	0x00002540


	//   ....[6]....
        /*01b4*/ 	.word	0x00002610


	//----- nvinfo : EIATTR_MAX_THREADS
	.align		4
.L_9713:
        /*01b8*/ 	.byte	0x04, 0x05
        /*01ba*/ 	.short	(.L_9715 - .L_9714)
.L_9714:
        /*01bc*/ 	.word	0x00000080
        /*01c0*/ 	.word	0x00000001
        /*01c4*/ 	.word	0x00000001


	//----- nvinfo : EIATTR_CRS_STACK_SIZE
	.align		4
.L_9715:
        /*01c8*/ 	.byte	0x04, 0x1e
        /*01ca*/ 	.short	(.L_9717 - .L_9716)
.L_9716:
        /*01cc*/ 	.word	0x00000000


	//----- nvinfo : EIATTR_CBANK_PARAM_SIZE
	.align		4
.L_9717:
        /*01d0*/ 	.byte	0x03, 0x19
        /*01d2*/ 	.short	0x0048


	//----- nvinfo : EIATTR_PARAM_CBANK
	.align		4
        /*01d4*/ 	.byte	0x04, 0x0a
        /*01d6*/ 	.short	(.L_9719 - .L_9718)
	.align		4
.L_9718:
        /*01d8*/ 	.word	index@(.nv.constant0._ZN4vllm3moe10topkGatingILi16ELi512ELi4ELi16ELi32Ei6__halfLNS0_11ScoringFuncE0EEEvPKT5_PKbPfiPT4_PiiiibPKf)
        /*01dc*/ 	.short	0x0380
        /*01de*/ 	.short	0x0048


	//----- nvinfo : EIATTR_SW_WAR
	.align		4
.L_9719:
        /*01e0*/ 	.byte	0x04, 0x36
        /*01e2*/ 	.short	(.L_9721 - .L_9720)
.L_9720:
        /*01e4*/ 	.word	0x00000008
.L_9721:


//--------------------- .nv.info._ZN4vllm3moe10topkGatingILi8ELi256ELi4ELi16ELi32Ei6__halfLNS0_11ScoringFuncE0EEEvPKT5_PKbPfiPT4_PiiiibPKf --------------------------
	.section	.nv.info._ZN4vllm3moe10topkGatingILi8ELi256ELi4ELi16ELi32Ei6__halfLNS0_11ScoringFuncE0EEEvPKT5_PKbPfiPT4_PiiiibPKf,"",@"SHT_CUDA_INFO"
	.sectionflags	@""
	.align	4


	//----- nvinfo : EIATTR_CUDA_API_VERSION
	.align		4
        /*0000*/ 	.byte	0x04, 0x37
        /*0002*/ 	.short	(.L_9723 - .L_9722)
.L_9722:
        /*0004*/ 	.word	0x00000082


	//----- nvinfo : EIATTR_KPARAM_INFO
	.align		4
.L_9723:
        /*0008*/ 	.byte	0x04, 0x17
        /*000a*/ 	.short	(.L_9725 - .L_9724)
.L_9724:
        /*000c*/ 	.word	0x00000000
        /*0010*/ 	.short	0x000a
        /*0012*/ 	.short	0x0040
        /*0014*/ 	.byte	0x00, 0xf5, 0x21, 0x00


	//----- nvinfo : EIATTR_KPARAM_INFO
	.align		4
.L_9725:
        /*0018*/ 	.byte	0x04, 0x17
        /*001a*/ 	.short	(.L_9727 - .L_9726)
.L_9726:
        /*001c*/ 	.word	0x00000000
        /*0020*/ 	.short	0x0009
        /*0022*/ 	.short	0x003c
        /*0024*/ 	.byte	0x00, 0xf0, 0x05, 0x00


	//----- nvinfo : EIATTR_KPARAM_INFO
	.align		4
.L_9727:
        /*0028*/ 	.byte	0x04, 0x17
        /*002a*/ 	.short	(.L_9729 - .L_9728)
.L_9728:
        /*002c*/ 	.word	0x00000000
        /*0030*/ 	.short	0x0008
        /*0032*/ 	.short	0x0038
        /*0034*/ 	.byte	0x00, 0xf0, 0x11, 0x00


	//----- nvinfo : EIATTR_KPARAM_INFO
	.align		4
.L_9729:
        /*0038*/ 	.byte	0x04, 0x17
        /*003a*/ 	.short	(.L_9731 - .L_9730)
.L_9730:
        /*003c*/ 	.word	0x00000000
        /*0040*/ 	.short	0x0007
        /*0042*/ 	.short	0x0034
        /*0044*/ 	.byte	0x00, 0xf0, 0x11, 0x00


	//----- nvinfo : EIATTR_KPARAM_INFO
	.align		4
.L_9731:
        /*0048*/ 	.byte	0x04, 0x17
        /*004a*/ 	.short	(.L_9733 - .L_9732)
.L_9732:
        /*004c*/ 	.word	0x00000000
        /*0050*/ 	.short	0x0006
        /*0052*/ 	.short	0x0030
        /*0054*/ 	.byte	0x00, 0xf0, 0x11, 0x00


	//----- nvinfo : EIATTR_KPARAM_INFO
	.align		4
.L_9733:
        /*0058*/ 	.byte	0x04, 0x17
        /*005a*/ 	.short	(.L_9735 - .L_9734)
.L_9734:
        /*005c*/ 	.word	0x00000000
        /*0060*/ 	.short	0x0005
        /*0062*/ 	.short	0x0028
        /*0064*/ 	.byte	0x00, 0xf5, 0x21, 0x00


	//----- nvinfo : EIATTR_KPARAM_INFO
	.align		4
.L_9735:
        /*0068*/ 	.byte	0x04, 0x17
        /*006a*/ 	.short	(.L_9737 - .L_9736)
.L_9736:
        /*006c*/ 	.word	0x00000000
        /*0070*/ 	.short	0x0004
        /*0072*/ 	.short	0x0020
        /*0074*/ 	.byte	0x00, 0xf5, 0x21, 0x00


	//----- nvinfo : EIATTR_KPARAM_INFO
	.align		4
.L_9737:
        /*0078*/ 	.byte	0x04, 0x17
        /*007a*/ 	.short	(.L_9739 - .L_9738)
.L_9738:
        /*007c*/ 	.word	0x00000000
        /*0080*/ 	.short	0x0003
        /*0082*/ 	.short	0x0018
        /*0084*/ 	.byte	0x00, 0xf0, 0x11, 0x00


	//----- nvinfo : EIATTR_KPARAM_INFO
	.align		4
.L_9739:
        /*0088*/ 	.byte	0x04, 0x17
        /*008a*/ 	.short	(.L_9741 - .L_9740)
.L_9740:
        /*008c*/ 	.word	0x00000000
        /*0090*/ 	.short	0x0002
        /*0092*/ 	.short	0x0010
        /*0094*/ 	.byte	0x00, 0xf5, 0x21, 0x00


	//----- nvinfo : EIATTR_KPARAM_INFO
	.align		4
.L_9741:
        /*0098*/ 	.byte	0x04, 0x17
        /*009a*/ 	.short	(.L_9743 - .L_9742)
.L_9742:
        /*009c*/ 	.word	0x00000000
        /*00a0*/ 	.short	0x0001
        /*00a2*/ 	.short	0x0008
        /*00a4*/ 	.byte	0x00, 0xf5, 0x21, 0x00


	//----- nvinfo : EIATTR_KPARAM_INFO
	.align		4
.L_9743:
        /*00a8*/ 	.byte	0x04, 0x17
        /*00aa*/ 	.short	(.L_9745 - .L_9744)
.L_9744:
        /*00ac*/ 	.word	0x00000000
        /*00b0*/ 	.short	0x0000
        /*00b2*/ 	.short	0x0000
        /*00b4*/ 	.byte	0x00, 0xf5, 0x21, 0x00


	//----- nvinfo : EIATTR_SPARSE_MMA_MASK
	.align		4
.L_9745:
        /*00b8*/ 	.byte	0x03, 0x50
        /*00ba*/ 	.short	0x0000


	//----- nvinfo : EIATTR_MAXREG_COUNT
	.align		4
        /*00bc*/ 	.byte	0x03, 0x1b
        /*00be*/ 	.short	0x00ff


	//----- nvinfo : EIATTR_MERCURY_ISA_VERSION
	.align		4
        /*00c0*/ 	.byte	0x03, 0x5f
        /*00c2*/ 	.short	0x0101


	//----- nvinfo : EIATTR_COOP_GROUP_MASK_REGIDS
	.align		4
        /*00c4*/ 	.byte	0x04, 0x29
        /*00c6*/ 	.short	(.L_9747 - .L_9746)


	//   ....[0]....
.L_9746:
        /*00c8*/ 	.word	0xffffffff


	//   ....[1]....
        /*00cc*/ 	.word	0xffffffff


	//   ....[2]....
        /*00d0*/ 	.word	0xffffffff


	//   ....[3]....
        /*00d4*/ 	.word	0xffffffff


	//   ....[4]....
        /*00d8*/ 	.word	0xffffffff


	//   ....[5]....
        /*00dc*/ 	.word	0xffffffff


	//   ....[6]....
        /*00e0*/ 	.word	0xffffffff


	//   ....[7]....
        /*00e4*/ 	.word	0xffffffff


	//   ....[8]....
        /*00e8*/ 	.word	0xffffffff


	//   ....[9]....
        /*00ec*/ 	.word	0xffffffff


	//   ....[10]....
        /*00f0*/ 	.word	0xffffffff


	//   ....[11]....
        /*00f4*/ 	.word	0xffffffff


	//   ....[12]....
        /*00f8*/ 	.word	0xffffffff


	//   ....[13]....
        /*00fc*/ 	.word	0xffffffff


	//   ....[14]....
        /*0100*/ 	.word	0xffffffff


	//   ....[15]....
        /*0104*/ 	.word	0xffffffff


	//   ....[16]....
        /*0108*/ 	.word	0xffffffff


	//   ....[17]....
        /*010c*/ 	.word	0xffffffff


	//   ....[18]....
        /*0110*/ 	.word	0xffffffff


	//   ....[19]....
        /*0114*/ 	.word	0xffffffff


	//   ....[20]....
        /*0118*/ 	.word	0xffffffff


	//   ....[21]....
        /*011c*/ 	.word	0xffffffff


	//   ....[22]....
        /*0120*/ 	.word	0xffffffff


	//   ....[23]....
        /*0124*/ 	.word	0xffffffff


	//   ....[24]....
        /*0128*/ 	.word	0xffffffff


	//----- nvinfo : EIATTR_COOP_GROUP_INSTR_OFFSETS
	.align		4
.L_9747:
        /*012c*/ 	.byte	0x04, 0x28
        /*012e*/ 	.short	(.L_9749 - .L_9748)


	//   ....[0]....
.L_9748:
        /*0130*/ 	.word	0x00000270


	//   ....[1]....
        /*0134*/ 	.word	0x000002a0


	//   ....[2]....
        /*0138*/ 	.word	0x000002e0


	//   ....[3]....
        /*013c*/ 	.word	0x00000380


	//   ....[4]....
        /*0140*/ 	.word	0x000003b0


	//   ....[5]....
        /*0144*/ 	.word	0x000005d0


	//   ....[6]....
        /*0148*/ 	.word	0x000005f0


	//   ....[7]....
        /*014c*/ 	.word	0x00000610


	//   ....[8]....
        /*0150*/ 	.word	0x00000630


	//   ....[9]....
        /*0154*/ 	.word	0x00000650


	//   ....[10]....
        /*0158*/ 	.word	0x00000b90


	//   ....[11]....
        /*015c*/ 	.word	0x00000bd0


	//   ....[12]....
        /*0160*/ 	.word	0x00000c00


	//   ....[13]....
        /*0164*/ 	.word	0x00000c70


	//   ....[14]....
        /*0168*/ 	.word	0x00000c90


	//   ....[15]....
        /*016c*/ 	.word	0x00000ce0


	//   ....[16]....
        /*0170*/ 	.word	0x00000d00


	//   ....[17]....
        /*0174*/ 	.word	0x00000d20


	//   ....[18]....
        /*0178*/ 	.word	0x00000d80


	//   ....[19]....
        /*017c*/ 	.word	0x00000da0


	//   ....[20]....
        /*0180*/ 	.word	0x00000dc0


	//   ....[21]....
        /*0184*/ 	.word	0x00000e30


	//   ....[22]....
        /*0188*/ 	.word	0x00000e40


	//   ....[23]....
        /*018c*/ 	.word	0x00000e80


	//   ....[24]....
        /*0190*/ 	.word	0x00000ea0


	//----- nvinfo : EIATTR_VRC_CTA_INIT_COUNT
	.align		4
.L_9749:
        /*0194*/ 	.byte	0x02, 0x4a
	.zero		1
	.zero		1


	//----- nvinfo : EIATTR_EXIT_INSTR_OFFSETS
	.align		4
        /*0198*/ 	.byte	0x04, 0x1c
        /*019a*/ 	.short	(.L_9751 - .L_9750)


	//   ....[0]....
.L_9750:
        /*019c*/ 	.word	0x00000080


	//   ....[1]....
        /*01a0*/ 	.word	0x00001310


	//   ....[2]....
        /*01a4*/ 	.word	0x00001330


	//   ....[3]....
        /*01a8*/ 	.word	0x000017a0


	//   ....[4]....
        /*01ac*/ 	.word	0x000019c0


	//   ....[5]....
        /*01b0*/ 	.word	0x00001b20


	//   ....[6]....
        /*01b4*/ 	.word	0x00001bf0


	//----- nvinfo : EIATTR_MAX_THREADS
	.align		4
.L_9751:
        /*01b8*/ 	.byte	0x04, 0x05
        /*01ba*/ 	.short	(.L_9753 - .L_9752)
.L_9752:
        /*01bc*/ 	.word	0x00000080
        /*01c0*/ 	.word	0x00000001
        /*01c4*/ 	.word	0x00000001


	//----- nvinfo : EIATTR_CRS_STACK_SIZE
	.align		4
.L_9753:
        /*01c8*/ 	.byte	0x04, 0x1e
        /*01ca*/ 	.short	(.L_9755 - .L_9754)
.L_9754:
        /*01cc*/ 	.word	0x00000000


	//----- nvinfo : EIATTR_CBANK_PARAM_SIZE
	.align		4
.L_9755:
        /*01d0*/ 	.byte	0x03, 0x19
        /*01d2*/ 	.short	0x0048


	//----- nvinfo : EIATTR_PARAM_CBANK
	.align		4
        /*01d4*/ 	.byte	0x04, 0x0a
        /*01d6*/ 	.short	(.L_9757 - .L_9756)
	.align		4
.L_9756:
        /*01d8*/ 	.word	index@(.nv.constant0._ZN4vllm3moe10topkGatingILi8ELi256ELi4ELi16ELi32Ei6__halfLNS0_11ScoringFuncE0EEEvPKT5_PKbPfiPT4_PiiiibPKf)
        /*01dc*/ 	.short	0x0380
        /*01de*/ 	.short	0x0048


	//----- nvinfo : EIATTR_SW_WAR
	.align		4
.L_9757:
        /*01e0*/ 	.byte	0x04, 0x36
        /*01e2*/ 	.short	(.L_9759 - .L_9758)
.L_9758:
        /*01e4*/ 	.word	0x00000008
.L_9759:


//--------------------- .nv.info._ZN4vllm3moe10topkGatingILi8ELi128ELi4ELi16ELi32Ei6__halfLNS0_11ScoringFuncE0EEEvPKT5_PKbPfiPT4_PiiiibPKf --------------------------
	.section	.nv.info._ZN4vllm3moe10topkGatingILi8ELi128ELi4ELi16ELi32Ei6__halfLNS0_11ScoringFuncE0EEEvPKT5_PKbPfiPT4_PiiiibPKf,"",@"SHT_CUDA_INFO"
	.sectionflags	@""
	.align	4


	//----- nvinfo : EIATTR_CUDA_API_VERSION
	.align		4
        /*0000*/ 	.byte	0x04, 0x37
        /*0002*/ 	.short	(.L_9761 - .L_9760)
.L_9760:
        /*0004*/ 	.word	0x00000082


	//----- nvinfo : EIATTR_KPARAM_INFO
	.align		4
.L_9761:
        /*0008*/ 	.byte	0x04, 0x17
        /*000a*/ 	.short	(.L_9763 - .L_9762)
.L_9762:
        /*000c*/ 	.word	0x00000000
        /*0010*/ 	.short	0x000a
        /*0012*/ 	.short	0x0040
        /*0014*/ 	.byte	0x00, 0xf5, 0x21, 0x00


	//----- nvinfo : EIATTR_KPARAM_INFO
	.align		4
.L_9763:
        /*0018*/ 	.byte	0x04, 0x17
        /*001a*/ 	.short	(.L_9765 - .L_9764)
.L_9764:
        /*001c*/ 	.word	0x00000000
        /*0020*/ 	.short	0x0009
        /*0022*/ 	.short	0x003c
        /*0024*/ 	.byte	0x00, 0xf0, 0x05, 0x00


	//----- nvinfo : EIATTR_KPARAM_INFO
	.align		4
.L_9765:
        /*0028*/ 	.byte	0x04, 0x17
        /*002a*/ 	.short	(.L_9767 - .L_9766)
.L_9766:
        /*002c*/ 	.word	0x00000000
        /*0030*/ 	.short	0x0008
        /*0032*/ 	.short	0x0038
        /*0034*/ 	.byte	0x00, 0xf0, 0x11, 0x00


	//----- nvinfo : EIATTR_KPARAM_INFO
	.align		4
.L_9767:
        /*0038*/ 	.byte	0x04, 0x17
        /*003a*/ 	.short	(.L_9769 - .L_9768)
.L_9768:
        /*003c*/ 	.word	0x00000000
        /*0040*/ 	.short	0x0007
        /*0042*/ 	.short	0x0034
        /*0044*/ 	.byte	0x00, 0xf0, 0x11, 0x00


	//----- nvinfo : EIATTR_KPARAM_INFO
	.align		4
.L_9769:
        /*0048*/ 	.byte	0x04, 0x17
        /*004a*/ 	.short	(.L_9771 - .L_9770)
.L_9770:
        /*004c*/ 	.word	0x00000000
        /*0050*/ 	.short	0x0006
        /*0052*/ 	.short	0x0030
        /*0054*/ 	.byte	0x00, 0xf0, 0x11, 0x00


	//----- nvinfo : EIATTR_KPARAM_INFO
	.align		4
.L_9771:
        /*0058*/ 	.byte	0x04, 0x17
        /*005a*/ 	.short	(.L_9773 - .L_9772)
.L_9772:
        /*005c*/ 	.word	0x00000000
        /*0060*/ 	.short	0x0005
        /*0062*/ 	.short	0x0028
        /*0064*/ 	.byte	0x00, 0xf5, 0x21, 0x00


	//----- nvinfo : EIATTR_KPARAM_INFO
	.align		4
.L_9773:
        /*0068*/ 	.byte	0x04, 0x17
        /*006a*/ 	.short	(.L_9775 - .L_9774)
.L_9774:
        /*006c*/ 	.word	0x00000000
        /*0070*/ 	.short	0x0004
        /*0072*/ 	.short	0x0020
        /*0074*/ 	.byte	0x00, 0xf5, 0x21, 0x00


	//----- nvinfo : EIATTR_KPARAM_INFO
	.align		4
.L_9775:
        /*0078*/ 	.byte	0x04, 0x17
        /*007a*/ 	.short	(.L_9777 - .L_9776)
.L_9776:
        /*007c*/ 	.word	0x00000000
        /*0080*/ 	.short	0x0003
        /*0082*/ 	.short	0x0018
        /*0084*/ 	.byte	0x00, 0xf0, 0x11, 0x00


	//----- nvinfo : EIATTR_KPARAM_INFO
	.align		4
.L_9777:
        /*0088*/ 	.byte	0x04, 0x17
        /*008a*/ 	.short	(.L_9779 - .L_9778)
.L_9778:
        /*008c*/ 	.word	0x00000000
        /*0090*/ 	.short	0x0002
        /*0092*/ 	.short	0x0010
        /*0094*/ 	.byte	0x00, 0xf5, 0x21, 0x00


	//----- nvinfo : EIATTR_KPARAM_INFO
	.align		4
.L_9779:
        /*0098*/ 	.byte	0x04, 0x17
        /*009a*/ 	.short	(.L_9781 - .L_9780)
.L_9780:
        /*009c*/ 	.word	0x00000000
        /*00a0*/ 	.short	0x0001
        /*00a2*/ 	.short	0x0008
        /*00a4*/ 	.byte	0x00, 0xf5, 0x21, 0x00


	//----- nvinfo : EIATTR_KPARAM_INFO
	.align		4
.L_9781:
        /*00a8*/ 	.byte	0x04, 0x17
        /*00aa*/ 	.short	(.L_9783 - .L_9782)
.L_9782:
        /*00ac*/ 	.word	0x00000000
        /*00b0*/ 	.short	0x0000
        /*00b2*/ 	.short	0x0000
        /*00b4*/ 	.byte	0x00, 0xf5, 0x21, 0x00


	//----- nvinfo : EIATTR_SPARSE_MMA_MASK
	.align		4
.L_9783:
        /*00b8*/ 	.byte	0x03, 0x50
        /*00ba*/ 	.short	0x0000


	//----- nvinfo : EIATTR_MAXREG_COUNT
	.align		4
        /*00bc*/ 	.byte	0x03, 0x1b
        /*00be*/ 	.short	0x00ff


	//----- nvinfo : EIATTR_MERCURY_ISA_VERSION
	.align		4
        /*00c0*/ 	.byte	0x03, 0x5f
        /*00c2*/ 	.short	0x0101


	//----- nvinfo : EIATTR_COOP_GROUP_MASK_REGIDS
	.align		4
        /*00c4*/ 	.byte	0x04, 0x29
        /*00c6*/ 	.short	(.L_9785 - .L_9784)


	//   ....[0]....
.L_9784:
        /*00c8*/ 	.word	0xffffffff


	//   ....[1]....
        /*00cc*/ 	.word	0xffffffff


	//   ....[2]....
        /*00d0*/ 	.word	0xffffffff


	//   ....[3]....
        /*00d4*/ 	.word	0xffffffff


	//   ....[4]....
        /*00d8*/ 	.word	0xffffffff


	//   ....[5]....
        /*00dc*/ 	.word	0xffffffff


	//   ....[6]....
        /*00e0*/ 	.word	0xffffffff


	//   ....[7]....
        /*00e4*/ 	.word	0xffffffff


	//   ....[8]....
        /*00e8*/ 	.word	0xffffffff


	//   ....[9]....
        /*00ec*/ 	.word	0xffffffff


	//   ....[10]....
        /*00f0*/ 	.word	0xffffffff


	//   ....[11]....
        /*00f4*/ 	.word	0xffffffff


	//   ....[12]....
        /*00f8*/ 	.word	0xffffffff


	//   ....[13]....
        /*00fc*/ 	.word	0xffffffff


	//   ....[14]....
        /*0100*/ 	.word	0xffffffff


	//   ....[15]....
        /*0104*/ 	.word	0xffffffff


	//   ....[16]....
        /*0108*/ 	.word	0xffffffff


	//   ....[17]....
        /*010c*/ 	.word	0xffffffff


	//   ....[18]....
        /*0110*/ 	.word	0xffffffff


	//   ....[19]....
        /*0114*/ 	.word	0xffffffff


	//----- nvinfo : EIATTR_COOP_GROUP_INSTR_OFFSETS
	.align		4
.L_9785:
        /*0118*/ 	.byte	0x04, 0x28
        /*011a*/ 	.short	(.L_9787 - .L_9786)


	//   ....[0]....
.L_9786:
        /*011c*/ 	.word	0x00000280


	//   ....[1]....
        /*0120*/ 	.word	0x00000340


	//   ....[2]....
        /*0124*/ 	.word	0x00000380


	//   ....[3]....
        /*0128*/ 	.word	0x000003a0


	//   ....[4]....
        /*012c*/ 	.word	0x000005c0


	//   ....[5]....
        /*0130*/ 	.word	0x000005e0


	//   ....[6]....
        /*0134*/ 	.word	0x00000600


	//   ....[7]....
        /*0138*/ 	.word	0x00000620


	//   ....[8]....
        /*013c*/ 	.word	0x00000b60


	//   ....[9]....
        /*0140*/ 	.word	0x00000ba0


	//   ....[10]....
        /*0144*/ 	.word	0x00000bd0


	//   ....[11]....
        /*0148*/ 	.word	0x00000c40


	//   ....[12]....
        /*014c*/ 	.word	0x00000c60


	//   ....[13]....
        /*0150*/ 	.word	0x00000c70


	//   ....[14]....
        /*0154*/ 	.word	0x00000ce0


	//   ....[15]....
        /*0158*/ 	.word	0x00000d00


	//   ....[16]....
        /*015c*/ 	.word	0x00000d60


	//   ....[17]....
        /*0160*/ 	.word	0x00000d70


	//   ....[18]....
        /*0164*/ 	.word	0x00000db0


	//   ....[19]....
        /*0168*/ 	.word	0x00000dd0


	//----- nvinfo : EIATTR_VRC_CTA_INIT_COUNT
	.align		4
.L_9787:
        /*016c*/ 	.byte	0x02, 0x4a
	.zero		1
	.zero		1


	//----- nvinfo : EIATTR_EXIT_INSTR_OFFSETS
	.align		4
        /*0170*/ 	.byte	0x04, 0x1c
        /*0172*/ 	.short	(.L_9789 - .L_9788)


	//   ....[0]....
.L_9788:
        /*0174*/ 	.word	0x00000090


	//   ....[1]....
        /*0178*/ 	.word	0x00001230


	//   ....[2]....
        /*017c*/ 	.word	0x00001250


	//   ....[3]....
        /*0180*/ 	.word	0x000016c0


	//   ....[4]....
        /*0184*/ 	.word	0x000018e0


	//   ....[5]....
        /*0188*/ 	.word	0x00001a40


	//   ....[6]....
        /*018c*/ 	.word	0x00001b10


	//----- nvinfo : EIATTR_MAX_THREADS
	.align		4
.L_9789:
        /*0190*/ 	.byte	0x04, 0x05
        /*0192*/ 	.short	(.L_9791 - .L_9790)
.L_9790:
        /*0194*/ 	.word	0x00000080
        /*0198*/ 	.word	0x00000001
        /*019c*/ 	.word	0x00000001


	//----- nvinfo : EIATTR_CRS_STACK_SIZE
	.align		4
.L_9791:
        /*01a0*/ 	.byte	0x04, 0x1e
        /*01a2*/ 	.short	(.L_9793 - .L_9792)
.L_9792:
        /*01a4*/ 	.word	0x00000000


	//----- nvinfo : EIATTR_CBANK_PARAM_SIZE
	.align		4
.L_9793:
        /*01a8*/ 	.byte	0x03, 0x19
        /*01aa*/ 	.short	0x0048


	//----- nvinfo : EIATTR_PARAM_CBANK
	.align		4
        /*01ac*/ 	.byte	0x04, 0x0a
        /*01ae*/ 	.short	(.L_9795 - .L_9794)
	.align		4
.L_9794:
        /*01b0*/ 	.word	index@(.nv.constant0._ZN4vllm3moe10topkGatingILi8ELi128ELi4ELi16ELi32Ei6__halfLNS0_11ScoringFuncE0EEEvPKT5_PKbPfiPT4_PiiiibPKf)
        /*01b4*/ 	.short	0x0380
        /*01b6*/ 	.short	0x0048


	//----- nvinfo : EIATTR_SW_WAR
	.align		4
.L_9795:
        /*01b8*/ 	.byte	0x04, 0x36
        /*01ba*/ 	.short	(.L_9797 - .L_9796)
.L_9796:
        /*01bc*/ 	.word	0x00000008
.L_9797:


//--------------------- .nv.info._ZN4vllm3moe10topkGatingILi8ELi64ELi4ELi16ELi32Ei6__halfLNS0_11ScoringFuncE0EEEvPKT5_PKbPfiPT4_PiiiibPKf --------------------------
	.section	.nv.info._ZN4vllm3moe10topkGatingILi8ELi64ELi4ELi16ELi32Ei6__halfLNS0_11ScoringFuncE0EEEvPKT5_PKbPfiPT4_PiiiibPKf,"",@"SHT_CUDA_INFO"
	.sectionflags	@""
	.align	4


	//----- nvinfo : EIATTR_CUDA_API_VERSION
	.align		4
        /*0000*/ 	.byte	0x04, 0x37
        /*0002*/ 	.short	(.L_9799 - .L_9798)
.L_9798:
        /*0004*/ 	.word	0x00000082


	//----- nvinfo : EIATTR_KPARAM_INFO
	.align		4
.L_9799:
        /*0008*/ 	.byte	0x04, 0x17
        /*000a*/ 	.short	(.L_9801 - .L_9800)
.L_9800:
        /*000c*/ 	.word	0x00000000
        /*0010*/ 	.short	0x000a
        /*0012*/ 	.short	0x0040
        /*0014*/ 	.byte	0x00, 0xf5, 0x21, 0x00


	//----- nvinfo : EIATTR_KPARAM_INFO
	.align		4
.L_9801:
        /*0018*/ 	.byte	0x04, 0x17
        /*001a*/ 	.short	(.L_9803 - .L_9802)
.L_9802:
        /*001c*/ 	.word	0x00000000
        /*0020*/ 	.short	0x0009
        /*0022*/ 	.short	0x003c
        /*0024*/ 	.byte	0x00, 0xf0, 0x05, 0x00


	//----- nvinfo : EIATTR_KPARAM_INFO
	.align		4
.L_9803:
        /*0028*/ 	.byte	0x04, 0x17
        /*002a*/ 	.short	(.L_9805 - .L_9804)
.L_9804:
        /*002c*/ 	.word	0x00000000
        /*0030*/ 	.short	0x0008
        /*0032*/ 	.short	0x0038
        /*0034*/ 	.byte	0x00, 0xf0, 0x11, 0x00


	//----- nvinfo : EIATTR_KPARAM_INFO
	.align		4
.L_9805:
        /*0038*/ 	.byte	0x04, 0x17
        /*003a*/ 	.short	(.L_9807 - .L_9806)
.L_9806:
        /*003c*/ 	.word	0x00000000
        /*0040*/ 	.short	0x0007
        /*0042*/ 	.short	0x0034
        /*0044*/ 	.byte	0x00, 0xf0, 0x11, 0x00


	//----- nvinfo : EIATTR_KPARAM_INFO
	.align		4
.L_9807:
        /*0048*/ 	.byte	0x04, 0x17
        /*004a*/ 	.short	(.L_9809 - .L_9808)
.L_9808:
        /*004c*/ 	.word	0x00000000
        /*0050*/ 	.short	0x0006
        /*0052*/ 	.short	0x0030
        /*0054*/ 	.byte	0x00, 0xf0, 0x11, 0x00


	//----- nvinfo : EIATTR_KPARAM_INFO
	.align		4
.L_9809:
        /*0058*/ 	.byte	0x04, 0x17
        /*005a*/ 	.short	(.L_9811 - .L_9810)
.L_9810:
        /*005c*/ 	.word	0x00000000
        /*0060*/ 	.short	0x0005
        /*0062*/ 	.short	0x0028
        /*0064*/ 	.byte	0x00, 0xf5, 0x21, 0x00


	//----- nvinfo : EIATTR_KPARAM_INFO
	.align		4
.L_9811:
        /*0068*/ 	.byte	0x04, 0x17
        /*006a*/ 	.short	(.L_9813 - .L_9812)
.L_9812:
        /*006c*/ 	.word	0x00000000
        /*0070*/ 	.short	0x0004
        /*0072*/ 	.short	0x0020
        /*0074*/ 	.byte	0x00, 0xf5, 0x21, 0x00


	//----- nvinfo : EIATTR_KPARAM_INFO
	.align		4
.L_9813:
        /*0078*/ 	.byte	0x04, 0x17
        /*007a*/ 	.short	(.L_9815 - .L_9814)
.L_9814:
        /*007c*/ 	.word	0x00000000
        /*0080*/ 	.short	0x0003
        /*0082*/ 	.short	0x0018
        /*0084*/ 	.byte	0x00, 0xf0, 0x11, 0x00


	//----- nvinfo : EIATTR_KPARAM_INFO
	.align		4
.L_9815:
        /*0088*/ 	.byte	0x04, 0x17
        /*008a*/ 	.short	(.L_9817 - .L_9816)
.L_9816:
        /*008c*/ 	.word	0x00000000
        /*0090*/ 	.short	0x0002
        /*0092*/ 	.short	0x0010
        /*0094*/ 	.byte	0x00, 0xf5, 0x21, 0x00


	//----- nvinfo : EIATTR_KPARAM_INFO
	.align		4
.L_9817:
        /*0098*/ 	.byte	0x04, 0x17
        /*009a*/ 	.short	(.L_9819 - .L_9818)
.L_9818:
        /*009c*/ 	.word	0x00000000
        /*00a0*/ 	.short	0x0001
        /*00a2*/ 	.short	0x0008
        /*00a4*/ 	.byte	0x00, 0xf5, 0x21, 0x00


	//----- nvinfo : EIATTR_KPARAM_INFO
	.align		4
.L_9819:
        /*00a8*/ 	.byte	0x04, 0x17
        /*00aa*/ 	.short	(.L_9821 - .L_9820)
.L_9820:
        /*00ac*/ 	.word	0x00000000
        /*00b0*/ 	.short	0x0000
        /*00b2*/ 	.short	0x0000
        /*00b4*/ 	.byte	0x00, 0xf5, 0x21, 0x00


	//----- nvinfo : EIATTR_SPARSE_MMA_MASK
	.align		4
.L_9821:
        /*00b8*/ 	.byte	0x03, 0x50
        /*00ba*/ 	.short	0x0000


	//----- nvinfo : EIATTR_MAXREG_COUNT
	.align		4
        /*00bc*/ 	.byte	0x03, 0x1b
        /*00be*/ 	.short	0x00ff


	//----- nvinfo : EIATTR_MERCURY_ISA_VERSION
	.align		4
        /*00c0*/ 	.byte	0x03, 0x5f
        /*00c2*/ 	.short	0x0101


	//----- nvinfo : EIATTR_COOP_GROUP_MASK_REGIDS
	.align		4
        /*00c4*/ 	.byte	0x04, 0x29
        /*00c6*/ 	.short	(.L_9823 - .L_9822)


	//   ....[0]....
.L_9822:
        /*00c8*/ 	.word	0xffffffff


	//   ....[1]....
        /*00cc*/ 	.word	0xffffffff


	//   ....[2]....
        /*00d0*/ 	.word	0xffffffff


	//   ....[3]....
        /*00d4*/ 	.word	0xffffffff


	//   ....[4]....
        /*00d8*/ 	.word	0xffffffff


	//   ....[5]....
        /*00dc*/ 	.word	0xffffffff


	//   ....[6]....
        /*00e0*/ 	.word	0xffffffff


	//   ....[7]....
        /*00e4*/ 	.word	0xffffffff


	//   ....[8]....
        /*00e8*/ 	.word	0xffffffff


	//   ....[9]....
        /*00ec*/ 	.word	0xffffffff


	//   ....[10]....
        /*00f0*/ 	.word	0xffffffff


	//   ....[11]....
        /*00f4*/ 	.word	0xffffffff


	//   ....[12]....
        /*00f8*/ 	.word	0xffffffff


	//   ....[13]....
        /*00fc*/ 	.word	0xffffffff


	//   ....[14]....
        /*0100*/ 	.word	0xffffffff


	//----- nvinfo : EIATTR_COOP_GROUP_INSTR_OFFSETS
	.align		4
.L_9823:
        /*0104*/ 	.byte	0x04, 0x28
        /*0106*/ 	.short	(.L_9825 - .L_9824)


	//   ....[0]....
.L_9824:
        /*0108*/ 	.word	0x00000340


	//   ....[1]....
        /*010c*/ 	.word	0x00000360


	//   ....[2]....
        /*0110*/ 	.word	0x00000380


	//   ....[3]....
        /*0114*/ 	.word	0x000005a0


	//   ....[4]....
        /*0118*/ 	.word	0x000005c0


	//   ....[5]....
        /*011c*/ 	.word	0x000005e0


	//   ....[6]....
        /*0120*/ 	.word	0x00000b20


	//   ....[7]....
        /*0124*/ 	.word	0x00000b50


	//   ....[8]....
        /*0128*/ 	.word	0x00000be0


	//   ....[9]....
        /*012c*/ 	.word	0x00000bf0


	//   ....[10]....
        /*0130*/ 	.word	0x00000c00


	//   ....[11]....
        /*0134*/ 	.word	0x00000c40


	//   ....[12]....
        /*0138*/ 	.word	0x00000ca0


	//   ....[13]....
        /*013c*/ 	.word	0x00000cc0


	//   ....[14]....
        /*0140*/ 	.word	0x00000cf0


	//----- nvinfo : EIATTR_VRC_CTA_INIT_COUNT
	.align		4
.L_9825:
        /*0144*/ 	.byte	0x02, 0x4a
	.zero		1
	.zero		1


	//----- nvinfo : EIATTR_EXIT_INSTR_OFFSETS
	.align		4
        /*0148*/ 	.byte	0x04, 0x1c
        /*014a*/ 	.short	(.L_9827 - .L_9826)


	//   ....[0]....
.L_9826:
        /*014c*/ 	.word	0x00000090


	//   ....[1]....
        /*0150*/ 	.word	0x00001150


	//   ....[2]....
        /*0154*/ 	.word	0x00001170


	//   ....[3]....
        /*0158*/ 	.word	0x000015e0


	//   ....[4]....
        /*015c*/ 	.word	0x00001800


	//   ....[5]....
        /*0160*/ 	.word	0x00001960


	//   ....[6]....
        /*0164*/ 	.word	0x00001a30


	//----- nvinfo : EIATTR_MAX_THREADS
	.align		4
.L_9827:
        /*0168*/ 	.byte	0x04, 0x05
        /*016a*/ 	.short	(.L_9829 - .L_9828)
.L_9828:
        /*016c*/ 	.word	0x00000080
        /*0170*/ 	.word	0x00000001
        /*0174*/ 	.word	0x00000001


	//----- nvinfo : EIATTR_CRS_STACK_SIZE
	.align		4
.L_9829:
        /*0178*/ 	.byte	0x04, 0x1e
        /*017a*/ 	.short	(.L_9831 - .L_9830)
.L_9830:
        /*017c*/ 	.word	0x00000000


	//----- nvinfo : EIATTR_CBANK_PARAM_SIZE
	.align		4
.L_9831:
        /*0180*/ 	.byte	0x03, 0x19
        /*0182*/ 	.short	0x0048


	//----- nvinfo : EIATTR_PARAM_CBANK
	.align		4
        /*0184*/ 	.byte	0x04, 0x0a
        /*0186*/ 	.short	(.L_9833 - .L_9832)
	.align		4
.L_9832:
        /*0188*/ 	.word	index@(.nv.constant0._ZN4vllm3moe10topkGatingILi8ELi64ELi4ELi16ELi32Ei6__halfLNS0_11ScoringFuncE0EEEvPKT5_PKbPfiPT4_PiiiibPKf)
        /*018c*/ 	.short	0x0380
        /*018e*/ 	.short	0x0048


	//----- nvinfo : EIATTR_SW_WAR
	.align		4
.L_9833:
        /*0190*/ 	.byte	0x04, 0x36
        /*0192*/ 	.short	(.L_9835 - .L_9834)
.L_9834:
        /*0194*/ 	.word	0x00000008
.L_9835:


//--------------------- .nv.info._ZN4vllm3moe10topkGatingILi8ELi32ELi4ELi16ELi32Ei6__halfLNS0_11ScoringFuncE0EEEvPKT5_PKbPfiPT4_PiiiibPKf --------------------------
	.section	.nv.info._ZN4vllm3moe10topkGatingILi8ELi32ELi4ELi16ELi32Ei6__halfLNS0_11ScoringFuncE0EEEvPKT5_PKbPfiPT4_PiiiibPKf,"",@"SHT_CUDA_INFO"
	.sectionflags	@""
	.align	4


	//----- nvinfo : EIATTR_CUDA_API_VERSION
	.align		4
        /*0000*/ 	.byte	0x04, 0x37
        /*0002*/ 	.short	(.L_9837 - .L_9836)
.L_9836:
        /*0004*/ 	.word	0x00000082


	//----- nvinfo : EIATTR_KPARAM_INFO
	.align		4
.L_9837:
        /*0008*/ 	.byte	0x04, 0x17
        /*000a*/ 	.short	(.L_9839 - .L_9838)
.L_9838:
        /*000c*/ 	.word	0x00000000
        /*0010*/ 	.short	0x000a
        /*0012*/ 	.short	0x0040
        /*0014*/ 	.byte	0x00, 0xf5, 0x21, 0x00


	//----- nvinfo : EIATTR_KPARAM_INFO
	.align		4
.L_9839:
        /*0018*/ 	.byte	0x04, 0x17
        /*001a*/ 	.short	(.L_9841 - .L_9840)
.L_9840:
        /*001c*/ 	.word	0x00000000
        /*0020*/ 	.short	0x0009
        /*0022*/ 	.short	0x003c
        /*0024*/ 	.byte	0x00, 0xf0, 0x05, 0x00


	//----- nvinfo : EIATTR_KPARAM_INFO
	.align		4
.L_9841:
        /*0028*/ 	.byte	0x04, 0x17
        /*002a*/ 	.short	(.L_9843 - .L_9842)
.L_9842:
        /*002c*/ 	.word	0x00000000
        /*0030*/ 	.short	0x0008
        /*0032*/ 	.short	0x0038
        /*0034*/ 	.byte	0x00, 0xf0, 0x11, 0x00


	//----- nvinfo : EIATTR_KPARAM_INFO
	.align		4
.L_9843:
        /*0038*/ 	.byte	0x04, 0x17
        /*003a*/ 	.short	(.L_9845 - .L_9844)
.L_9844:
        /*003c*/ 	.word	0x00000000
        /*0040*/ 	.short	0x0007
        /*0042*/ 	.short	0x0034
        /*0044*/ 	.byte	0x00, 0xf0, 0x11, 0x00


	//----- nvinfo : EIATTR_KPARAM_INFO
	.align		4
.L_9845:
        /*0048*/ 	.byte	0x04, 0x17
        /*004a*/ 	.short	(.L_9847 - .L_9846)
.L_9846:
        /*004c*/ 	.word	0x00000000
        /*0050*/ 	.short	0x0006
        /*0052*/ 	.short	0x0030
        /*0054*/ 	.byte	0x00, 0xf0, 0x11, 0x00


	//----- nvinfo : EIATTR_KPARAM_INFO
	.align		4
.L_9847:
        /*0058*/ 	.byte	0x04, 0x17
        /*005a*/ 	.short	(.L_9849 - .L_9848)
.L_9848:
        /*005c*/ 	.word	0x00000000
        /*0060*/ 	.short	0x0005
        /*0062*/ 	.short	0x0028
        /*0064*/ 	.byte	0x00, 0xf5, 0x21, 0x00


	//----- nvinfo : EIATTR_KPARAM_INFO
	.align		4
.L_9849:
        /*0068*/ 	.byte	0x04, 0x17
        /*006a*/ 	.short	(.L_9851 - .L_9850)
.L_9850:
        /*006c*/ 	.word	0x00000000
        /*0070*/ 	.short	0x0004
        /*0072*/ 	.short	0x0020
        /*0074*/ 	.byte	0x00, 0xf5, 0x21, 0x00


	//----- nvinfo : EIATTR_KPARAM_INFO
	.align		4
.L_9851:
        /*0078*/ 	.byte	0x04, 0x17
        /*007a*/ 	.short	(.L_9853 - .L_9852)
.L_9852:
        /*007c*/ 	.word	0x00000000
        /*0080*/ 	.short	0x0003
        /*0082*/ 	.short	0x0018
        /*0084*/ 	.byte	0x00, 0xf0, 0x11, 0x00


	//----- nvinfo : EIATTR_KPARAM_INFO
	.align		4
.L_9853:
        /*0088*/ 	.byte	0x04, 0x17
        /*008a*/ 	.short	(.L_9855 - .L_9854)
.L_9854:
        /*008c*/ 	.word	0x00000000
        /*0090*/ 	.short	0x0002
        /*0092*/ 	.short	0x0010
        /*0094*/ 	.byte	0x00, 0xf5, 0x21, 0x00


	//----- nvinfo : EIATTR_KPARAM_INFO
	.align		4
.L_9855:
        /*0098*/ 	.byte	0x04, 0x17
        /*009a*/ 	.short	(.L_9857 - .L_9856)
.L_9856:
        /*009c*/ 	.word	0x00000000
        /*00a0*/ 	.short	0x0001
        /*00a2*/ 	.short	0x0008
        /*00a4*/ 	.byte	0x00, 0xf5, 0x21, 0x00


	//----- nvinfo : EIATTR_KPARAM_INFO
	.align		4
.L_9857:
        /*00a8*/ 	.byte	0x04, 0x17
        /*00aa*/ 	.short	(.L_9859 - .L_9858)
.L_9858:
        /*00ac*/ 	.word	0x00000000
        /*00b0*/ 	.short	0x0000
        /*00b2*/ 	.short	0x0000
        /*00b4*/ 	.byte	0x00, 0xf5, 0x21, 0x00


	//----- nvinfo : EIATTR_SPARSE_MMA_MASK
	.align		4
.L_9859:
        /*00b8*/ 	.byte	0x03, 0x50
        /*00ba*/ 	.short	0x0000


	//----- nvinfo : EIATTR_MAXREG_COUNT
	.align		4
        /*00bc*/ 	.byte	0x03, 0x1b
        /*00be*/ 	.short	0x00ff


	//----- nvinfo : EIATTR_MERCURY_ISA_VERSION
	.align		4
        /*00c0*/ 	.byte	0x03, 0x5f
        /*00c2*/ 	.short	0x0101


	//----- nvinfo : EIATTR_COOP_GROUP_MASK_REGIDS
	.align		4
        /*00c4*/ 	.byte	0x04, 0x29
        /*00c6*/ 	.short	(.L_9861 - .L_9860)


	//   ....[0]....
.L_9860:
        /*00c8*/ 	.word	0xffffffff


	//   ....[1]....
        /*00cc*/ 	.word	0xffffffff


	//   ....[2]....
        /*00d0*/ 	.word	0xffffffff


	//   ....[3]....
        /*00d4*/ 	.word	0xffffffff


	//   ....[4]....
        /*00d8*/ 	.word	0xffffffff


	//   ....[5]....
        /*00dc*/ 	.word	0xffffffff


	//   ....[6]....
        /*00e0*/ 	.word	0xffffffff


	//   ....[7]....
        /*00e4*/ 	.word	0xffffffff


	//   ....[8]....
        /*00e8*/ 	.word	0xffffffff


	//   ....[9]....
        /*00ec*/ 	.word	0xffffffff


	//----- nvinfo : EIATTR_COOP_GROUP_INSTR_OFFSETS
	.align		4
.L_9861:
        /*00f0*/ 	.byte	0x04, 0x28
        /*00f2*/ 	.short	(.L_9863 - .L_9862)


	//   ....[0]....
.L_9862:
        /*00f4*/ 	.word	0x00000340


	//   ....[1]....
        /*00f8*/ 	.word	0x00000380


	//   ....[2]....
        /*00fc*/ 	.word	0x000005a0


	//   ....[3]....
        /*0100*/ 	.word	0x000005c0


	//   ....[4]....
        /*0104*/ 	.word	0x00000ae0


	//   ....[5]....
        /*0108*/ 	.word	0x00000b10


	//   ....[6]....
        /*010c*/ 	.word	0x00000b90


	//   ....[7]....
        /*0110*/ 	.word	0x00000bb0


	//   ....[8]....
        /*0114*/ 	.word	0x00000bf0


	//   ....[9]....
        /*0118*/ 	.word	0x00000c10


	//----- nvinfo : EIATTR_VRC_CTA_INIT_COUNT
	.align		4
.L_9863:
        /*011c*/ 	.byte	0x02, 0x4a
	.zero		1
	.zero		1


	//----- nvinfo : EIATTR_EXIT_INSTR_OFFSETS
	.align		4
        /*0120*/ 	.byte	0x04, 0x1c
        /*0122*/ 	.short	(.L_9865 - .L_9864)


	//   ....[0]....
.L_9864:
        /*0124*/ 	.word	0x00000090


	//   ....[1]....
        /*0128*/ 	.word	0x00001070


	//   ....[2]....
        /*012c*/ 	.word	0x00001090


	//   ....[3]....
        /*0130*/ 	.word	0x00001500


	//   ....[4]....
        /*0134*/ 	.word	0x00001720


	//   ....[5]....
        /*0138*/ 	.word	0x00001880


	//   ....[6]....
        /*013c*/ 	.word	0x00001950


	//----- nvinfo : EIATTR_MAX_THREADS
	.align		4
.L_9865:
        /*0140*/ 	.byte	0x04, 0x05
        /*0142*/ 	.short	(.L_9867 - .L_9866)
.L_9866:
        /*0144*/ 	.word	0x00000080
        /*0148*/ 	.word	0x00000001
        /*014c*/ 	.word	0x00000001


	//----- nvinfo : EIATTR_CRS_STACK_SIZE
	.align		4
.L_9867:
        /*0150*/ 	.byte	0x04, 0x1e
        /*0152*/ 	.short	(.L_9869 - .L_9868)
.L_9868:
        /*0154*/ 	.word	0x00000000


	//----- nvinfo : EIATTR_CBANK_PARAM_SIZE
	.align		4
.L_9869:
        /*0158*/ 	.byte	0x03, 0x19
        /*015a*/ 	.short	0x0048


	//----- nvinfo : EIATTR_PARAM_CBANK
	.align		4
        /*015c*/ 	.byte	0x04, 0x0a
        /*015e*/ 	.short	(.L_9871 - .L_9870)
	.align		4
.L_9870:
        /*0160*/ 	.word	index@(.nv.constant0._ZN4vllm3moe10topkGatingILi8ELi32ELi4ELi16ELi32Ei6__halfLNS0_11ScoringFuncE0EEEvPKT5_PKbPfiPT4_PiiiibPKf)
        /*0164*/ 	.short	0x0380
        /*0166*/ 	.short	0x0048


	//----- nvinfo : EIATTR_SW_WAR
	.align		4
.L_9871:
        /*0168*/ 	.byte	0x04, 0x36
        /*016a*/ 	.short	(.L_9873 - .L_9872)
.L_9872:
        /*016c*/ 	.word	0x00000008
.L_9873:


//--------------------- .nv.info._ZN4vllm3moe10topkGatingILi8ELi16ELi4ELi16ELi32Ei6__halfLNS0_11ScoringFuncE0EEEvPKT5_PKbPfiPT4_PiiiibPKf --------------------------
	.section	.nv.info._ZN4vllm3moe10topkGatingILi8ELi16ELi4ELi16ELi32Ei6__halfLNS0_11ScoringFuncE0EEEvPKT5_PKbPfiPT4_PiiiibPKf,"",@"SHT_CUDA_INFO"
	.sectionflags	@""
	.align	4


	//----- nvinfo : EIATTR_CUDA_API_VERSION
	.align		4
        /*0000*/ 	.byte	0x04, 0x37
        /*0002*/ 	.short	(.L_9875 - .L_9874)
.L_9874:
        /*0004*/ 	.word	0x00000082


	//----- nvinfo : EIATTR_KPARAM_INFO
	.align		4
.L_9875:
        /*0008*/ 	.byte	0x04, 0x17
        /*000a*/ 	.short	(.L_9877 - .L_9876)
.L_9876:
        /*000c*/ 	.word	0x00000000
        /*0010*/ 	.short	0x000a
        /*0012*/ 	.short	0x0040
        /*0014*/ 	.byte	0x00, 0xf5, 0x21, 0x00


	//----- nvinfo : EIATTR_KPARAM_INFO
	.align		4
.L_9877:
        /*0018*/ 	.byte	0x04, 0x17
        /*001a*/ 	.short	(.L_9879 - .L_9878)
.L_9878:
        /*001c*/ 	.word	0x00000000
        /*0020*/ 	.short	0x0009
        /*0022*/ 	.short	0x003c
        /*0024*/ 	.byte	0x00, 0xf0, 0x05, 0x00


	//----- nvinfo : EIATTR_KPARAM_INFO
	.align		4
.L_9879:
        /*0028*/ 	.byte	0x04, 0x17
        /*002a*/ 	.short	(.L_9881 - .L_9880)
.L_9880:
        /*002c*/ 	.word	0x00000000
        /*0030*/ 	.short	0x0008
        /*0032*/ 	.short	0x0038
        /*0034*/ 	.byte	0x00, 0xf0, 0x11, 0x00


	//----- nvinfo : EIATTR_KPARAM_INFO
	.align		4
.L_9881:
        /*0038*/ 	.byte	0x04, 0x17
        /*003a*/ 	.short	(.L_9883 - .L_9882)
.L_9882:
        /*003c*/ 	.word	0x00000000
        /*0040*/ 	.short	0x0007
        /*0042*/ 	.short	0x0034
        /*0044*/ 	.byte	0x00, 0xf0, 0x11, 0x00


	//----- nvinfo : EIATTR_KPARAM_INFO
	.align		4
.L_9883:
        /*0048*/ 	.byte	0x04, 0x17
        /*004a*/ 	.short	(.L_9885 - .L_9884)
.L_9884:
        /*004c*/ 	.word	0x00000000
        /*0050*/ 	.short	0x0006
        /*0052*/ 	.short	0x0030
        /*0054*/ 	.byte	0x00, 0xf0, 0x11, 0x00


	//----- nvinfo : EIATTR_KPARAM_INFO
	.align		4
.L_9885:
        /*0058*/ 	.byte	0x04, 0x17
        /*005a*/ 	.short	(.L_9887 - .L_9886)
.L_9886:
        /*005c*/ 	.word	0x00000000
        /*0060*/ 	.short	0x0005
        /*0062*/ 	.short	0x0028
        /*0064*/ 	.byte	0x00, 0xf5, 0x21, 0x00


	//----- nvinfo : EIATTR_KPARAM_INFO
	.align		4
.L_9887:
        /*0068*/ 	.byte	0x04, 0x17
        /*006a*/ 	.short	(.L_9889 - .L_9888)
.L_9888:
        /*006c*/ 	.word	0x00000000
        /*0070*/ 	.short	0x0004
        /*0072*/ 	.short	0x0020
        /*0074*/ 	.byte	0x00, 0xf5, 0x21, 0x00


	//----- nvinfo : EIATTR_KPARAM_INFO
	.align		4
.L_9889:
        /*0078*/ 	.byte	0x04, 0x17
        /*007a*/ 	.short	(.L_9891 - .L_9890)
.L_9890:
        /*007c*/ 	.word	0x00000000
        /*0080*/ 	.short	0x0003
        /*0082*/ 	.short	0x0018
        /*0084*/ 	.byte	0x00, 0xf0, 0x11, 0x00


	//----- nvinfo : EIATTR_KPARAM_INFO
	.align		4
.L_9891:
        /*0088*/ 	.byte	0x04, 0x17
        /*008a*/ 	.short	(.L_9893 - .L_9892)
.L_9892:
        /*008c*/ 	.word	0x00000000
        /*0090*/ 	.short	0x0002
        /*0092*/ 	.short	0x0010
        /*0094*/ 	.byte	0x00, 0xf5, 0x21, 0x00


	//----- nvinfo : EIATTR_KPARAM_INFO
	.align		4
.L_9893:
        /*0098*/ 	.byte	0x04, 0x17
        /*009a*/ 	.short	(.L_9895 - .L_9894)
.L_9894:
        /*009c*/ 	.word	0x00000000
        /*00a0*/ 	.short	0x0001
        /*00a2*/ 	.short	0x0008
        /*00a4*/ 	.byte	0x00, 0xf5, 0x21, 0x00


	//----- nvinfo : EIATTR_KPARAM_INFO
	.align		4
.L_9895:
        /*00a8*/ 	.byte	0x04, 0x17
        /*00aa*/ 	.short	(.L_9897 - .L_9896)
.L_9896:
        /*00ac*/ 	.word	0x00000000
        /*00b0*/ 	.short	0x0000
        /*00b2*/ 	.short	0x0000
        /*00b4*/ 	.byte	0x00, 0xf5, 0x21, 0x00


	//----- nvinfo : EIATTR_SPARSE_MMA_MASK
	.align		4
.L_9897:
        /*00b8*/ 	.byte	0x03, 0x50
        /*00ba*/ 	.short	0x0000


	//----- nvinfo : EIATTR_MAXREG_COUNT
	.align		4
        /*00bc*/ 	.byte	0x03, 0x1b
        /*00be*/ 	.short	0x00ff


	//----- nvinfo : EIATTR_MERCURY_ISA_VERSION
	.align		4
        /*00c0*/ 	.byte	0x03, 0x5f
        /*00c2*/ 	.short	0x0101


	//----- nvinfo : EIATTR_COOP_GROUP_MASK_REGIDS
	.align		4
        /*00c4*/ 	.byte	0x04, 0x29
        /*00c6*/ 	.short	(.L_9899 - .L_9898)


	//   ....[0]....
.L_9898:
        /*00c8*/ 	.word	0xffffffff


	//   ....[1]....
        /*00cc*/ 	.word	0xffffffff


	//   ....[2]....
        /*00d0*/ 	.word	0xffffffff


	//   ....[3]....
        /*00d4*/ 	.word	0xffffffff


	//   ....[4]....
        /*00d8*/ 	.word	0xffffffff


	//----- nvinfo : EIATTR_COOP_GROUP_INSTR_OFFSETS
	.align		4
.L_9899:
        /*00dc*/ 	.byte	0x04, 0x28
        /*00de*/ 	.short	(.L_9901 - .L_9900)


	//   ....[0]....
.L_9900:
        /*00e0*/ 	.word	0x00000350


	//   ....[1]....
        /*00e4*/ 	.word	0x000005a0


	//   ....[2]....
        /*00e8*/ 	.word	0x00000a90


	//   ....[3]....
        /*00ec*/ 	.word	0x00000af0


	//   ....[4]....
        /*00f0*/ 	.word	0x00000b30


	//----- nvinfo : EIATTR_VRC_CTA_INIT_COUNT
	.align		4
.L_9901:
        /*00f4*/ 	.byte	0x02, 0x4a
	.zero		1
	.zero		1


	//----- nvinfo : EIATTR_EXIT_INSTR_OFFSETS
	.align		4
        /*00f8*/ 	.byte	0x04, 0x1c
        /*00fa*/ 	.short	(.L_9903 - .L_9902)


	//   ....[0]....
.L_9902:
        /*00fc*/ 	.word	0x00000090


	//   ....[1]....
        /*0100*/ 	.word	0x00000f90


	//   ....[2]....
        /*0104*/ 	.word	0x00000fb0


	//   ....[3]....
        /*0108*/ 	.word	0x00001420


	//   ....[4]....
        /*010c*/ 	.word	0x00001640


	//   ....[5]....
        /*0110*/ 	.word	0x000017a0


	//   ....[6]....
        /*0114*/ 	.word	0x00001870


	//----- nvinfo : EIATTR_MAX_THREADS
	.align		4
.L_9903:
        /*0118*/ 	.byte	0x04, 0x05
        /*011a*/ 	.short	(.L_9905 - .L_9904)
.L_9904:
        /*011c*/ 	.word	0x00000080
        /*0120*/ 	.word	0x00000001
        /*0124*/ 	.word	0x00000001


	//----- nvinfo : EIATTR_CRS_STACK_SIZE
	.align		4
.L_9905:
        /*0128*/ 	.byte	0x04, 0x1e
        /*012a*/ 	.short	(.L_9907 - .L_9906)
.L_9906:
        /*012c*/ 	.word	0x00000000


	//----- nvinfo : EIATTR_CBANK_PARAM_SIZE
	.align		4
.L_9907:
        /*0130*/ 	.byte	0x03, 0x19
        /*0132*/ 	.short	0x0048


	//----- nvinfo : EIATTR_PARAM_CBANK
	.align		4
        /*0134*/ 	.byte	0x04, 0x0a
        /*0136*/ 	.short	(.L_9909 - .L_9908)
	.align		4
.L_9908:
        /*0138*/ 	.word	index@(.nv.constant0._ZN4vllm3moe10topkGatingILi8ELi16ELi4ELi16ELi32Ei6__halfLNS0_11ScoringFuncE0EEEvPKT5_PKbPfiPT4_PiiiibPKf)
        /*013c*/ 	.short	0x0380
        /*013e*/ 	.short	0x0048


	//----- nvinfo : EIATTR_SW_WAR
	.align		4
.L_9909:
        /*0140*/ 	.byte	0x04, 0x36
        /*0142*/ 	.short	(.L_9911 - .L_9910)
.L_9910:
        /*0144*/ 	.word	0x00000008
.L_9911:


//--------------------- .nv.info._ZN4vllm3moe10topkGatingILi8ELi8ELi4ELi16ELi32Ei6__halfLNS0_11ScoringFuncE0EEEvPKT5_PKbPfiPT4_PiiiibPKf --------------------------
	.section	.nv.info._ZN4vllm3moe10topkGatingILi8ELi8ELi4ELi16ELi32Ei6__halfLNS0_11ScoringFuncE0EEEvPKT5_PKbPfiPT4_PiiiibPKf,"",@"SHT_CUDA_INFO"
	.sectionflags	@""
	.align	4


	//----- nvinfo : EIATTR_CUDA_API_VERSION
	.align		4
        /*0000*/ 	.byte	0x04, 0x37
        /*0002*/ 	.short	(.L_9913 - .L_9912)
.L_9912:
        /*0004*/ 	.word	0x00000082


	//----- nvinfo : EIATTR_KPARAM_INFO
	.align		4
.L_9913:
        /*0008*/ 	.byte	0x04, 0x17
        /*000a*/ 	.short	(.L_9915 - .L_9914)
.L_9914:
        /*000c*/ 	.word	0x00000000
        /*0010*/ 	.short	0x000a
        /*0012*/ 	.short	0x0040
        /*0014*/ 	.byte	0x00, 0xf5, 0x21, 0x00


	//----- nvinfo : EIATTR_KPARAM_INFO
	.align		4
.L_9915:
        /*0018*/ 	.byte	0x04, 0x17
        /*001a*/ 	.short	(.L_9917 - .L_9916)
.L_9916:
        /*001c*/ 	.word	0x00000000
        /*0020*/ 	.short	0x0009
        /*0022*/ 	.short	0x003c
        /*0024*/ 	.byte	0x00, 0xf0, 0x05, 0x00


	//----- nvinfo : EIATTR_KPARAM_INFO
	.align		4
.L_9917:
        /*0028*/ 	.byte	0x04, 0x17
        /*002a*/ 	.short	(.L_9919 - .L_9918)
.L_9918:
        /*002c*/ 	.word	0x00000000
        /*0030*/ 	.short	0x0008
        /*0032*/ 	.short	0x0038
        /*0034*/ 	.byte	0x00, 0xf0, 0x11, 0x00


	//----- nvinfo : EIATTR_KPARAM_INFO
	.align		4
.L_9919:
        /*0038*/ 	.byte	0x04, 0x17
        /*003a*/ 	.short	(.L_9921 - .L_9920)
.L_9920:
        /*003c*/ 	.word	0x00000000
        /*0040*/ 	.short	0x0007
        /*0042*/ 	.short	0x0034
        /*0044*/ 	.byte	0x00, 0xf0, 0x11, 0x00


	//----- nvinfo : EIATTR_KPARAM_INFO
	.align		4
.L_9921:
        /*0048*/ 	.byte	0x04, 0x17
        /*004a*/ 	.short	(.L_9923 - .L_9922)
.L_9922:
        /*004c*/ 	.word	0x00000000
        /*0050*/ 	.short	0x0006
        /*0052*/ 	.short	0x0030
        /*0054*/ 	.byte	0x00, 0xf0, 0x11, 0x00


	//----- nvinfo : EIATTR_KPARAM_INFO
	.align		4
.L_9923:
        /*0058*/ 	.byte	0x04, 0x17
        /*005a*/ 	.short	(.L_9925 - .L_9924)
.L_9924:
        /*005c*/ 	.word	0x00000000
        /*0060*/ 	.short	0x0005
        /*0062*/ 	.short	0x0028
        /*0064*/ 	.byte	0x00, 0xf5, 0x21, 0x00


	//----- nvinfo : EIATTR_KPARAM_INFO
	.align		4
.L_9925:
        /*0068*/ 	.byte	0x04, 0x17
        /*006a*/ 	.short	(.L_9927 - .L_9926)
.L_9926:
        /*006c*/ 	.word	0x00000000
        /*0070*/ 	.short	0x0004
        /*0072*/ 	.short	0x0020
        /*0074*/ 	.byte	0x00, 0xf5, 0x21, 0x00


	//----- nvinfo : EIATTR_KPARAM_INFO
	.align		4
.L_9927:
        /*0078*/ 	.byte	0x04, 0x17
        /*007a*/ 	.short	(.L_9929 - .L_9928)
.L_9928:
        /*007c*/ 	.word	0x00000000
        /*0080*/ 	.short	0x0003
        /*0082*/ 	.short	0x0018
        /*0084*/ 	.byte	0x00, 0xf0, 0x11, 0x00


	//----- nvinfo : EIATTR_KPARAM_INFO
	.align		4
.L_9929:
        /*0088*/ 	.byte	0x04, 0x17
        /*008a*/ 	.short	(.L_9931 - .L_9930)
.L_9930:
        /*008c*/ 	.word	0x00000000
        /*0090*/ 	.short	0x0002
        /*0092*/ 	.short	0x0010
        /*0094*/ 	.byte	0x00, 0xf5, 0x21, 0x00


	//----- nvinfo : EIATTR_KPARAM_INFO
	.align		4
.L_9931:
        /*0098*/ 	.byte	0x04, 0x17
        /*009a*/ 	.short	(.L_9933 - .L_9932)
.L_9932:
        /*009c*/ 	.word	0x00000000
        /*00a0*/ 	.short	0x0001
        /*00a2*/ 	.short	0x0008
        /*00a4*/ 	.byte	0x00, 0xf5, 0x21, 0x00


	//----- nvinfo : EIATTR_KPARAM_INFO
	.align		4
.L_9933:
        /*00a8*/ 	.byte	0x04, 0x17
        /*00aa*/ 	.short	(.L_9935 - .L_9934)
.L_9934:
        /*00ac*/ 	.word	0x00000000
        /*00b0*/ 	.short	0x0000
        /*00b2*/ 	.short	0x0000
        /*00b4*/ 	.byte	0x00, 0xf5, 0x21, 0x00


	//----- nvinfo : EIATTR_SPARSE_MMA_MASK
	.align		4
.L_9935:
        /*00b8*/ 	.byte	0x03, 0x50
        /*00ba*/ 	.short	0x0000


	//----- nvinfo : EIATTR_MAXREG_COUNT
	.align		4
        /*00bc*/ 	.byte	0x03, 0x1b
        /*00be*/ 	.short	0x00ff


	//----- nvinfo : EIATTR_MERCURY_ISA_VERSION
	.align		4
        /*00c0*/ 	.byte	0x03, 0x5f
        /*00c2*/ 	.short	0x0101


	//----- nvinfo : EIATTR_VRC_CTA_INIT_COUNT
	.align		4
        /*00c4*/ 	.byte	0x02, 0x4a
	.zero		1
	.zero		1


	//----- nvinfo : EIATTR_EXIT_INSTR_OFFSETS
	.align		4
        /*00c8*/ 	.byte	0x04, 0x1c
        /*00ca*/ 	.short	(.L_9937 - .L_9936)


	//   ....[0]....
.L_9936:
        /*00cc*/ 	.word	0x00000090


	//   ....[1]....
        /*00d0*/ 	.word	0x00001420


	//   ....[2]....
        /*00d4*/ 	.word	0x00001440


	//   ....[3]....
        /*00d8*/ 	.word	0x000018b0


	//   ....[4]....
        /*00dc*/ 	.word	0x00001ad0


	//   ....[5]....
        /*00e0*/ 	.word	0x00001c30


	//   ....[6]....
        /*00e4*/ 	.word	0x00001d00


	//----- nvinfo : EIATTR_MAX_THREADS
	.align		4
.L_9937:
        /*00e8*/ 	.byte	0x04, 0x05
        /*00ea*/ 	.short	(.L_9939 - .L_9938)
.L_9938:
        /*00ec*/ 	.word	0x00000080
        /*00f0*/ 	.word	0x00000001
        /*00f4*/ 	.word	0x00000001


	//----- nvinfo : EIATTR_CBANK_PARAM_SIZE
	.align		4
.L_9939:
        /*00f8*/ 	.byte	0x03, 0x19
        /*00fa*/ 	.short	0x0048


	//----- nvinfo : EIATTR_PARAM_CBANK
	.align		4
        /*00fc*/ 	.byte	0x04, 0x0a
        /*00fe*/ 	.short	(.L_9941 - .L_9940)
	.align		4
.L_9940:
        /*0100*/ 	.word	index@(.nv.constant0._ZN4vllm3moe10topkGatingILi8ELi8ELi4ELi16ELi32Ei6__halfLNS0_11ScoringFuncE0EEEvPKT5_PKbPfiPT4_PiiiibPKf)
        /*0104*/ 	.short	0x0380
        /*0106*/ 	.short	0x0048


	//----- nvinfo : EIATTR_SW_WAR
	.align		4
.L_9941:
        /*0108*/ 	.byte	0x04, 0x36
        /*010a*/ 	.short	(.L_9943 - .L_9942)
.L_9942:
        /*010c*/ 	.word	0x00000008
.L_9943:


//--------------------- .nv.info._ZN4vllm3moe10topkGatingILi4ELi4ELi4ELi8ELi32Ei6__halfLNS0_11ScoringFuncE0EEEvPKT5_PKbPfiPT4_PiiiibPKf --------------------------
	.section	.nv.info._ZN4vllm3moe10topkGatingILi4ELi4ELi4ELi8ELi32Ei6__halfLNS0_11ScoringFuncE0EEEvPKT5_PKbPfiPT4_PiiiibPKf,"",@"SHT_CUDA_INFO"
	.sectionflags	@""
	.align	4


	//----- nvinfo : EIATTR_CUDA_API_VERSION
	.align		4
        /*0000*/ 	.byte	0x04, 0x37
        /*0002*/ 	.short	(.L_9945 - .L_9944)
.L_9944:
        /*0004*/ 	.word	0x00000082


	//----- nvinfo : EIATTR_KPARAM_INFO
	.align		4
.L_9945:
        /*0008*/ 	.byte	0x04, 0x17
        /*000a*/ 	.short	(.L_9947 - .L_9946)
.L_9946:
        /*000c*/ 	.word	0x00000000
        /*0010*/ 	.short	0x000a
        /*0012*/ 	.short	0x0040
        /*0014*/ 	.byte	0x00, 0xf5, 0x21, 0x00


	//----- nvinfo : EIATTR_KPARAM_INFO
	.align		4
.L_9947:
        /*0018*/ 	.byte	0x04, 0x17
        /*001a*/ 	.short	(.L_9949 - .L_9948)
.L_9948:
        /*001c*/ 	.word	0x00000000
        /*0020*/ 	.short	0x0009
        /*0022*/ 	.short	0x003c
        /*0024*/ 	.byte	0x00, 0xf0, 0x05, 0x00


	//----- nvinfo : EIATTR_KPARAM_INFO
	.align		4
.L_9949:
        /*0028*/ 	.byte	0x04, 0x17
        /*002a*/ 	.short	(.L_9951 - .L_9950)
.L_9950:
        /*002c*/ 	.word	0x00000000
        /*0030*/ 	.short	0x0008
        /*0032*/ 	.short	0x0038
        /*0034*/ 	.byte	0x00, 0xf0, 0x11, 0x00


	//----- nvinfo : EIATTR_KPARAM_INFO
	.align		4
.L_9951:
        /*0038*/ 	.byte	0x04, 0x17
        /*003a*/ 	.short	(.L_9953 - .L_9952)
.L_9952:
        /*003c*/ 	.word	0x00000000
        /*0040*/ 	.short	0x0007
        /*0042*/ 	.short	0x0034
        /*0044*/ 	.byte	0x00, 0xf0, 0x11, 0x00


	//----- nvinfo : EIATTR_KPARAM_INFO
	.align		4
.L_9953:
        /*0048*/ 	.byte	0x04, 0x17
        /*004a*/ 	.short	(.L_9955 - .L_9954)
.L_9954:
        /*004c*/ 	.word	0x00000000
        /*0050*/ 	.short	0x0006
        /*0052*/ 	.short	0x0030
        /*0054*/ 	.byte	0x00, 0xf0, 0x11, 0x00


	//----- nvinfo : EIATTR_KPARAM_INFO
	.align		4
.L_9955:
        /*0058*/ 	.byte	0x04, 0x17
        /*005a*/ 	.short	(.L_9957 - .L_9956)
.L_9956:
        /*005c*/ 	.word	0x00000000
        /*0060*/ 	.short	0x0005
        /*0062*/ 	.short	0x0028
        /*0064*/ 	.byte	0x00, 0xf5, 0x21, 0x00


	//----- nvinfo : EIATTR_KPARAM_INFO
	.align		4
.L_9957:
        /*0068*/ 	.byte	0x04, 0x17
        /*006a*/ 	.short	(.L_9959 - .L_9958)
.L_9958:
        /*006c*/ 	.word	0x00000000
        /*0070*/ 	.short	0x0004
        /*0072*/ 	.short	0x0020
        /*0074*/ 	.byte	0x00, 0xf5, 0x21, 0x00


	//----- nvinfo : EIATTR_KPARAM_INFO
	.align		4
.L_9959:
        /*0078*/ 	.byte	0x04, 0x17
        /*007a*/ 	.short	(.L_9961 - .L_9960)
.L_9960:
        /*007c*/ 	.word	0x00000000
        /*0080*/ 	.short	0x0003
        /*0082*/ 	.short	0x0018
        /*0084*/ 	.byte	0x00, 0xf0, 0x11, 0x00


	//----- nvinfo : EIATTR_KPARAM_INFO
	.align		4
.L_9961:
        /*0088*/ 	.byte	0x04, 0x17
        /*008a*/ 	.short	(.L_9963 - .L_9962)
.L_9962:
        /*008c*/ 	.word	0x00000000
        /*0090*/ 	.short	0x0002
        /*0092*/ 	.short	0x0010
        /*0094*/ 	.byte	0x00, 0xf5, 0x21, 0x00


	//----- nvinfo : EIATTR_KPARAM_INFO
	.align		4
.L_9963:
        /*0098*/ 	.byte	0x04, 0x17
        /*009a*/ 	.short	(.L_9965 - .L_9964)
.L_9964:
        /*009c*/ 	.word	0x00000000
        /*00a0*/ 	.short	0x0001
        /*00a2*/ 	.short	0x0008
        /*00a4*/ 	.byte	0x00, 0xf5, 0x21, 0x00


	//----- nvinfo : EIATTR_KPARAM_INFO
	.align		4
.L_9965:
        /*00a8*/ 	.byte	0x04, 0x17
        /*00aa*/ 	.short	(.L_9967 - .L_9966)
.L_9966:
        /*00ac*/ 	.word	0x00000000
        /*00b0*/ 	.short	0x0000
        /*00b2*/ 	.short	0x0000
        /*00b4*/ 	.byte	0x00, 0xf5, 0x21, 0x00


	//----- nvinfo : EIATTR_SPARSE_MMA_MASK
	.align		4
.L_9967:
        /*00b8*/ 	.byte	0x03, 0x50
        /*00ba*/ 	.short	0x0000


	//----- nvinfo : EIATTR_MAXREG_COUNT
	.align		4
        /*00bc*/ 	.byte	0x03, 0x1b
        /*00be*/ 	.short	0x00ff


	//----- nvinfo : EIATTR_MERCURY_ISA_VERSION
	.align		4
        /*00c0*/ 	.byte	0x03, 0x5f
        /*00c2*/ 	.short	0x0101


	//----- nvinfo : EIATTR_VRC_CTA_INIT_COUNT
	.align		4
        /*00c4*/ 	.byte	0x02, 0x4a
	.zero		1
	.zero		1


	//----- nvinfo : EIATTR_EXIT_INSTR_OFFSETS
	.align		4
        /*00c8*/ 	.byte	0x04, 0x1c
        /*00ca*/ 	.short	(.L_9969 - .L_9968)


	//   ....[0]....
.L_9968:
        /*00cc*/ 	.word	0x00000080


	//   ....[1]....
        /*00d0*/ 	.word	0x000016c0


	//   ....[2]....
        /*00d4*/ 	.word	0x000016f0


	//   ....[3]....
        /*00d8*/ 	.word	0x00001b60


	//   ....[4]....
        /*00dc*/ 	.word	0x00001d80


	//   ....[5]....
        /*00e0*/ 	.word	0x00001ee0


	//   ....[6]....
        /*00e4*/ 	.word	0x00001fb0


	//----- nvinfo : EIATTR_MAX_THREADS
	.align		4
.L_9969:
        /*00e8*/ 	.byte	0x04, 0x05
        /*00ea*/ 	.short	(.L_9971 - .L_9970)
.L_9970:
        /*00ec*/ 	.word	0x00000080
        /*00f0*/ 	.word	0x00000001
        /*00f4*/ 	.word	0x00000001


	//----- nvinfo : EIATTR_CBANK_PARAM_SIZE
	.align		4
.L_9971:
        /*00f8*/ 	.byte	0x03, 0x19
        /*00fa*/ 	.short	0x0048


	//----- nvinfo : EIATTR_PARAM_CBANK
	.align		4
        /*00fc*/ 	.byte	0x04, 0x0a
        /*00fe*/ 	.short	(.L_9973 - .L_9972)
	.align		4
.L_9972:
        /*0100*/ 	.word	index@(.nv.constant0._ZN4vllm3moe10topkGatingILi4ELi4ELi4ELi8ELi32Ei6__halfLNS0_11ScoringFuncE0EEEvPKT5_PKbPfiPT4_PiiiibPKf)
        /*0104*/ 	.short	0x0380
        /*0106*/ 	.short	0x0048


	//----- nvinfo : EIATTR_SW_WAR
	.align		4
.L_9973:
        /*0108*/ 	.byte	0x04, 0x36
        /*010a*/ 	.short	(.L_9975 - .L_9974)
.L_9974:
        /*010c*/ 	.word	0x00000008
.L_9975:


//--------------------- .nv.info._ZN4vllm3moe10topkGatingILi2ELi2ELi4ELi4ELi32Ei6__halfLNS0_11ScoringFuncE0EEEvPKT5_PKbPfiPT4_PiiiibPKf --------------------------
	.section	.nv.info._ZN4vllm3moe10topkGatingILi2ELi2ELi4ELi4ELi32Ei6__halfLNS0_11ScoringFuncE0EEEvPKT5_PKbPfiPT4_PiiiibPKf,"",@"SHT_CUDA_INFO"
	.sectionflags	@""
	.align	4


	//----- nvinfo : EIATTR_CUDA_API_VERSION
	.align		4
        /*0000*/ 	.byte	0x04, 0x37
        /*0002*/ 	.short	(.L_9977 - .L_9976)
.L_9976:
        /*0004*/ 	.word	0x00000082


	//----- nvinfo : EIATTR_KPARAM_INFO
	.align		4
.L_9977:
        /*0008*/ 	.byte	0x04, 0x17
        /*000a*/ 	.short	(.L_9979 - .L_9978)
.L_9978:
        /*000c*/ 	.word	0x00000000
        /*0010*/ 	.short	0x000a
        /*0012*/ 	.short	0x0040
        /*0014*/ 	.byte	0x00, 0xf5, 0x21, 0x00


	//----- nvinfo : EIATTR_KPARAM_INFO
	.align		4
.L_9979:
        /*0018*/ 	.byte	0x04, 0x17
        /*001a*/ 	.short	(.L_9981 - .L_9980)
.L_9980:
        /*001c*/ 	.word	0x00000000
        /*0020*/ 	.short	0x0009
        /*0022*/ 	.short	0x003c
        /*0024*/ 	.byte	0x00, 0xf0, 0x05, 0x00


	//----- nvinfo : EIATTR_KPARAM_INFO
	.align		4
.L_9981:
        /*0028*/ 	.byte	0x04, 0x17
        /*002a*/ 	.short	(.L_9983 - .L_9982)
.L_9982:
        /*002c*/ 	.word	0x00000000
        /*0030*/ 	.short	0x0008
        /*0032*/ 	.short	0x0038
        /*0034*/ 	.byte	0x00, 0xf0, 0x11, 0x00


	//----- nvinfo : EIATTR_KPARAM_INFO
	.align		4
.L_9983:
        /*0038*/ 	.byte	0x04, 0x17
        /*003a*/ 	.short	(.L_9985 - .L_9984)
.L_9984:
        /*003c*/ 	.word	0x00000000
        /*0040*/ 	.short	0x0007
        /*0042*/ 	.short	0x0034
        /*0044*/ 	.byte	0x00, 0xf0, 0x11, 0x00


	//----- nvinfo : EIATTR_KPARAM_INFO
	.align		4
.L_9985:
        /*0048*/ 	.byte	0x04, 0x17
        /*004a*/ 	.short	(.L_9987 - .L_9986)
.L_9986:
        /*004c*/ 	.word	0x00000000
        /*0050*/ 	.short	0x0006
        /*0052*/ 	.short	0x0030
        /*0054*/ 	.byte	0x00, 0xf0, 0x11, 0x00


	//----- nvinfo : EIATTR_KPARAM_INFO
	.align		4
.L_9987:
        /*0058*/ 	.byte	0x04, 0x17
        /*005a*/ 	.short	(.L_9989 - .L_9988)
.L_9988:
        /*005c*/ 	.word	0x00000000
        /*0060*/ 	.short	0x0005
        /*0062*/ 	.short	0x0028
        /*0064*/ 	.byte	0x00, 0xf5, 0x21, 0x00


	//----- nvinfo : EIATTR_KPARAM_INFO
	.align		4
.L_9989:
        /*0068*/ 	.byte	0x04, 0x17
        /*006a*/ 	.short	(.L_9991 - .L_9990)
.L_9990:
        /*006c*/ 	.word	0x00000000
        /*0070*/ 	.short	0x0004
        /*0072*/ 	.short	0x0020
        /*0074*/ 	.byte	0x00, 0xf5, 0x21, 0x00


	//----- nvinfo : EIATTR_KPARAM_INFO
	.align		4
.L_9991:
        /*0078*/ 	.byte	0x04, 0x17
        /*007a*/ 	.short	(.L_9993 - .L_9992)
.L_9992:
        /*007c*/ 	.word	0x00000000
        /*0080*/ 	.short	0x0003
        /*0082*/ 	.short	0x0018
        /*0084*/ 	.byte	0x00, 0xf0, 0x11, 0x00


	//----- nvinfo : EIATTR_KPARAM_INFO
	.align		4
.L_9993:
        /*0088*/ 	.byte	0x04, 0x17
        /*008a*/ 	.short	(.L_9995 - .L_9994)
.L_9994:
        /*008c*/ 	.word	0x00000000
        /*0090*/ 	.short	0x0002
        /*0092*/ 	.short	0x0010
        /*0094*/ 	.byte	0x00, 0xf5, 0x21, 0x00


	//----- nvinfo : EIATTR_KPARAM_INFO
	.align		4
.L_9995:
        /*0098*/ 	.byte	0x04, 0x17
        /*009a*/ 	.short	(.L_9997 - .L_9996)
.L_9996:
        /*009c*/ 	.word	0x00000000
        /*00a0*/ 	.short	0x0001
        /*00a2*/ 	.short	0x0008
        /*00a4*/ 	.byte	0x00, 0xf5, 0x21, 0x00


	//----- nvinfo : EIATTR_KPARAM_INFO
	.align		4
.L_9997:
        /*00a8*/ 	.byte	0x04, 0x17
        /*00aa*/ 	.short	(.L_9999 - .L_9998)
.L_9998:
        /*00ac*/ 	.word	0x00000000
        /*00b0*/ 	.short	0x0000
        /*00b2*/ 	.short	0x0000
        /*00b4*/ 	.byte	0x00, 0xf5, 0x21, 0x00


	//----- nvinfo : EIATTR_SPARSE_MMA_MASK
	.align		4
.L_9999:
        /*00b8*/ 	.byte	0x03, 0x50
        /*00ba*/ 	.short	0x0000


	//----- nvinfo : EIATTR_MAXREG_COUNT
	.align		4
        /*00bc*/ 	.byte	0x03, 0x1b
        /*00be*/ 	.short	0x00ff


	//----- nvinfo : EIATTR_MERCURY_ISA_VERSION
	.align		4
        /*00c0*/ 	.byte	0x03, 0x5f
        /*00c2*/ 	.short	0x0101


	//----- nvinfo : EIATTR_VRC_CTA_INIT_COUNT
	.align		4
        /*00c4*/ 	.byte	0x02, 0x4a
	.zero		1
	.zero		1


	//----- nvinfo : EIATTR_EXIT_INSTR_OFFSETS
	.align		4
        /*00c8*/ 	.byte	0x04, 0x1c
        /*00ca*/ 	.short	(.L_10001 - .L_10000)


	//   ....[0]....
.L_10000:
        /*00cc*/ 	.word	0x00000080


	//   ....[1]....
        /*00d0*/ 	.word	0x00001070


	//   ....[2]....
        /*00d4*/ 	.word	0x00001090


	//   ....[3]....
        /*00d8*/ 	.word	0x00001500


	//   ....[4]....
        /*00dc*/ 	.word	0x00001720


	//   ....[5]....
        /*00e0*/ 	.word	0x00001880


	//   ....[6]....
        /*00e4*/ 	.word	0x00001950


	//----- nvinfo : EIATTR_MAX_THREADS
	.align		4
.L_10001:
        /*00e8*/ 	.byte	0x04, 0x05
        /*00ea*/ 	.short	(.L_10003 - .L_10002)
.L_10002:
        /*00ec*/ 	.word	0x00000080
        /*00f0*/ 	.word	0x00000001
        /*00f4*/ 	.word	0x00000001


	//----- nvinfo : EIATTR_CBANK_PARAM_SIZE
	.align		4
.L_10003:
        /*00f8*/ 	.byte	0x03, 0x19
        /*00fa*/ 	.short	0x0048


	//----- nvinfo : EIATTR_PARAM_CBANK
	.align		4
        /*00fc*/ 	.byte	0x04, 0x0a
        /*00fe*/ 	.short	(.L_10005 - .L_10004)
	.align		4
.L_10004:
        /*0100*/ 	.word	index@(.nv.constant0._ZN4vllm3moe10topkGatingILi2ELi2ELi4ELi4ELi32Ei6__halfLNS0_11ScoringFuncE0EEEvPKT5_PKbPfiPT4_PiiiibPKf)
        /*0104*/ 	.short	0x0380
        /*0106*/ 	.short	0x0048


	//----- nvinfo : EIATTR_SW_WAR
	.align		4
.L_10005:
        /*0108*/ 	.byte	0x04, 0x36
        /*010a*/ 	.short	(.L_10007 - .L_10006)
.L_10006:
        /*010c*/ 	.word	0x00000008
.L_10007:


//--------------------- .nv.info._ZN4vllm3moe10topkGatingILi1ELi1ELi4ELi2ELi32Ei6__halfLNS0_11ScoringFuncE0EEEvPKT5_PKbPfiPT4_PiiiibPKf --------------------------
	.section	.nv.info._ZN4vllm3moe10topkGatingILi1ELi1ELi4ELi2ELi32Ei6__halfLNS0_11ScoringFuncE0EEEvPKT5_PKbPfiPT4_PiiiibPKf,"",@"SHT_CUDA_INFO"
	.sectionflags	@""
	.align	4


	//----- nvinfo : EIATTR_CUDA_API_VERSION
	.align		4
        /*0000*/ 	.byte	0x04, 0x37
        /*0002*/ 	.short	(.L_10009 - .L_10008)
.L_10008:
        /*0004*/ 	.word	0x00000082


	//----- nvinfo : EIATTR_KPARAM_INFO
	.align		4
.L_10009:
        /*0008*/ 	.byte	0x04, 0x17
        /*000a*/ 	.short	(.L_10011 - .L_10010)
.L_10010:
        /*000c*/ 	.word	0x00000000
        /*0010*/ 	.short	0x000a
        /*0012*/ 	.short	0x0040
        /*0014*/ 	.byte	0x00, 0xf5, 0x21, 0x00


	//----- nvinfo : EIATTR_KPARAM_INFO
	.align		4
.L_10011:
        /*0018*/ 	.byte	0x04, 0x17
        /*001a*/ 	.short	(.L_10013 - .L_10012)
.L_10012:
        /*001c*/ 	.word	0x00000000
        /*0020*/ 	.short	0x0009
        /*0022*/ 	.short	0x003c
        /*0024*/ 	.byte	0x00, 0xf0, 0x05, 0x00


	//----- nvinfo : EIATTR_KPARAM_INFO
	.align		4
.L_10013:
        /*0028*/ 	.byte	0x04, 0x17
        /*002a*/ 	.short	(.L_10015 - .L_10014)
.L_10014:
        /*002c*/ 	.word	0x00000000
        /*0030*/ 	.short	0x0008
        /*0032*/ 	.short	0x0038
        /*0034*/ 	.byte	0x00, 0xf0, 0x11, 0x00


	//----- nvinfo : EIATTR_KPARAM_INFO
	.align		4
.L_10015:
        /*0038*/ 	.byte	0x04, 0x17
        /*003a*/ 	.short	(.L_10017 - .L_10016)
.L_10016:
        /*003c*/ 	.word	0x00000000
        /*0040*/ 	.short	0x0007
        /*0042*/ 	.short	0x0034
        /*0044*/ 	.byte	0x00, 0xf0, 0x11, 0x00


	//----- nvinfo : EIATTR_KPARAM_INFO
	.align		4
.L_10017:
        /*0048*/ 	.byte	0x04, 0x17
        /*004a*/ 	.short	(.L_10019 - .L_10018)
.L_10018:
        /*004c*/ 	.word	0x00000000
        /*0050*/ 	.short	0x0006
        /*0052*/ 	.short	0x0030
        /*0054*/ 	.byte	0x00, 0xf0, 0x11, 0x00


	//----- nvinfo : EIATTR_KPARAM_INFO
	.align		4
.L_10019:
        /*0058*/ 	.byte	0x04, 0x17
        /*005a*/ 	.short	(.L_10021 - .L_10020)
.L_10020:
        /*005c*/ 	.word	0x00000000
        /*0060*/ 	.short	0x0005
        /*0062*/ 	.short	0x0028
        /*0064*/ 	.byte	0x00, 0xf5, 0x21, 0x00


	//----- nvinfo : EIATTR_KPARAM_INFO
	.align		4
.L_10021:
        /*0068*/ 	.byte	0x04, 0x17
        /*006a*/ 	.short	(.L_10023 - .L_10022)
.L_10022:
        /*006c*/ 	.word	0x00000000
        /*0070*/ 	.short	0x0004
        /*0072*/ 	.short	0x0020
        /*0074*/ 	.byte	0x00, 0xf5, 0x21, 0x00


	//----- nvinfo : EIATTR_KPARAM_INFO
	.align		4
.L_10023:
        /*0078*/ 	.byte	0x04, 0x17
        /*007a*/ 	.short	(.L_10025 - .L_10024)
.L_10024:
        /*007c*/ 	.word	0x00000000
        /*0080*/ 	.short	0x0003
        /*0082*/ 	.short	0x0018
        /*0084*/ 	.byte	0x00, 0xf0, 0x11, 0x00


	//----- nvinfo : EIATTR_KPARAM_INFO
	.align		4
.L_10025:
        /*0088*/ 	.byte	0x04, 0x17
        /*008a*/ 	.short	(.L_10027 - .L_10026)
.L_10026:
        /*008c*/ 	.word	0x00000000
        /*0090*/ 	.short	0x0002
        /*0092*/ 	.short	0x0010
        /*0094*/ 	.byte	0x00, 0xf5, 0x21, 0x00


	//----- nvinfo : EIATTR_KPARAM_INFO
	.align		4
.L_10027:
        /*0098*/ 	.byte	0x04, 0x17
        /*009a*/ 	.short	(.L_10029 - .L_10028)
.L_10028:
        /*009c*/ 	.word	0x00000000
        /*00a0*/ 	.short	0x0001
        /*00a2*/ 	.short	0x0008
        /*00a4*/ 	.byte	0x00, 0xf5, 0x21, 0x00


	//----- nvinfo : EIATTR_KPARAM_INFO
	.align		4
.L_10029:
        /*00a8*/ 	.byte	0x04, 0x17
        /*00aa*/ 	.short	(.L_10031 - .L_10030)
.L_10030:
        /*00ac*/ 	.word	0x00000000
        /*00b0*/ 	.short	0x0000
        /*00b2*/ 	.short	0x0000
        /*00b4*/ 	.byte	0x00, 0xf5, 0x21, 0x00


	//----- nvinfo : EIATTR_SPARSE_MMA_MASK
	.align		4
.L_10031:
        /*00b8*/ 	.byte	0x03, 0x50
        /*00ba*/ 	.short	0x0000


	//----- nvinfo : EIATTR_MAXREG_COUNT
	.align		4
        /*00bc*/ 	.byte	0x03, 0x1b
        /*00be*/ 	.short	0x00ff


	//----- nvinfo : EIATTR_MERCURY_ISA_VERSION
	.align		4
        /*00c0*/ 	.byte	0x03, 0x5f
        /*00c2*/ 	.short	0x0101


	//----- nvinfo : EIATTR_VRC_CTA_INIT_COUNT
	.align		4
        /*00c4*/ 	.byte	0x02, 0x4a
	.zero		1
	.zero		1


	//----- nvinfo : EIATTR_EXIT_INSTR_OFFSETS
	.align		4
        /*00c8*/ 	.byte	0x04, 0x1c
        /*00ca*/ 	.short	(.L_10033 - .L_10032)


	//   ....[0]....
.L_10032:
        /*00cc*/ 	.word	0x00000080


	//   ....[1]....
        /*00d0*/ 	.word	0x00000930


	//   ....[2]....
        /*00d4*/ 	.word	0x00000940


	//   ....[3]....
        /*00d8*/ 	.word	0x00000db0


	//   ....[4]....
        /*00dc*/ 	.word	0x00000fd0


	//   ....[5]....
        /*00e0*/ 	.word	0x00001130


	//   ....[6]....
        /*00e4*/ 	.word	0x00001200


	//----- nvinfo : EIATTR_MAX_THREADS
	.align		4
.L_10033:
        /*00e8*/ 	.byte	0x04, 0x05
        /*00ea*/ 	.short	(.L_10035 - .L_10034)
.L_10034:
        /*00ec*/ 	.word	0x00000080
        /*00f0*/ 	.word	0x00000001
        /*00f4*/ 	.word	0x00000001


	//----- nvinfo : EIATTR_CBANK_PARAM_SIZE
	.align		4
.L_10035:
        /*00f8*/ 	.byte	0x03, 0x19
        /*00fa*/ 	.short	0x0048


	//----- nvinfo : EIATTR_PARAM_CBANK
	.align		4
        /*00fc*/ 	.byte	0x04, 0x0a
        /*00fe*/ 	.short	(.L_10037 - .L_10036)
	.align		4
.L_10036:
        /*0100*/ 	.word	index@(.nv.constant0._ZN4vllm3moe10topkGatingILi1ELi1ELi4ELi2ELi32Ei6__halfLNS0_11ScoringFuncE0EEEvPKT5_PKbPfiPT4_PiiiibPKf)
        /*0104*/ 	.short	0x0380
        /*0106*/ 	.short	0x0048


	//----- nvinfo : EIATTR_SW_WAR
	.align		4
.L_10037:
        /*0108*/ 	.byte	0x04, 0x36
        /*010a*/ 	.short	(.L_10039 - .L_10038)
.L_10038:
        /*010c*/ 	.word	0x00000008
.L_10039:


//--------------------- .nv.info._ZN4vllm3moe7moeTopKILi256ElEEvPKfPKbPfPT0_PiiiiibS3_ --------------------------
	.section	.nv.info._ZN4vllm3moe7moeTopKILi256ElEEvPKfPKbPfPT0_PiiiiibS3_,"",@"SHT_CUDA_INFO"
	.sectionflags	@""
	.align	4


	//----- nvinfo : EIATTR_CUDA_API_VERSION
	.align		4
        /*0000*/ 	.byte	0x04, 0x37
        /*0002*/ 	.short	(.L_10041 - .L_10040)
.L_10040:
        /*0004*/ 	.word	0x00000082


	//----- nvinfo : EIATTR_KPARAM_INFO
	.align		4
.L_10041:
        /*0008*/ 	.byte	0x04, 0x17
        /*000a*/ 	.short	(.L_10043 - .L_10042)
.L_10042:
        /*000c*/ 	.word	0x00000000
        /*0010*/ 	.short	0x000a
        /*0012*/ 	.short	0x0040
        /*0014*/ 	.byte	0x00, 0xf5, 0x21, 0x00


	//----- nvinfo : EIATTR_KPARAM_INFO
	.align		4
.L_10043:
        /*0018*/ 	.byte	0x04, 0x17
        /*001a*/ 	.short	(.L_10045 - .L_10044)
.L_10044:
        /*001c*/ 	.word	0x00000000
        /*0020*/ 	.short	0x0009
        /*0022*/ 	.short	0x0038
        /*0024*/ 	.byte	0x00, 0xf0, 0x05, 0x00


	//----- nvinfo : EIATTR_KPARAM_INFO
	.align		4
.L_10045:
        /*0028*/ 	.byte	0x04, 0x17
        /*002a*/ 	.short	(.L_10047 - .L_10046)
.L_10046:
        /*002c*/ 	.word	0x00000000
        /*0030*/ 	.short	0x0008
        /*0032*/ 	.short	0x0034
        /*0034*/ 	.byte	0x00, 0xf0, 0x11, 0x00


	//----- nvinfo : EIATTR_KPARAM_INFO
	.align		4
.L_10047:
        /*0038*/ 	.byte	0x04, 0x17
        /*003a*/ 	.short	(.L_10049 - .L_10048)
.L_10048:
        /*003c*/ 	.word	0x00000000
        /*0040*/ 	.short	0x0007
        /*0042*/ 	.short	0x0030
        /*0044*/ 	.byte	0x00, 0xf0, 0x11, 0x00


	//----- nvinfo : EIATTR_KPARAM_INFO
	.align		4
.L_10049:
        /*0048*/ 	.byte	0x04, 0x17
        /*004a*/ 	.short	(.L_10051 - .L_10050)
.L_10050:
        /*004c*/ 	.word	0x00000000
        /*0050*/ 	.short	0x0006
        /*0052*/ 	.short	0x002c
        /*0054*/ 	.byte	0x00, 0xf0, 0x11, 0x00


	//----- nvinfo : EIATTR_KPARAM_INFO
	.align		4
.L_10051:
        /*0058*/ 	.byte	0x04, 0x17
        /*005a*/ 	.short	(.L_10053 - .L_10052)
.L_10052:
        /*005c*/ 	.word	0x00000000
        /*0060*/ 	.short	0x0005
        /*0062*/ 	.short	0x0028
        /*0064*/ 	.byte	0x00, 0xf0, 0x11, 0x00


	//----- nvinfo : EIATTR_KPARAM_INFO
	.align		4
.L_10053:
        /*0068*/ 	.byte	0x04, 0x17
        /*006a*/ 	.short	(.L_10055 - .L_10054)
.L_10054:
        /*006c*/ 	.word	0x00000000
        /*0070*/ 	.short	0x0004
        /*0072*/ 	.short	0x0020
        /*0074*/ 	.byte	0x00, 0xf5, 0x21, 0x00


	//----- nvinfo : EIATTR_KPARAM_INFO
	.align		4
.L_10055:
        /*0078*/ 	.byte	0x04, 0x17
        /*007a*/ 	.short	(.L_10057 - .L_10056)
.L_10056:
        /*007c*/ 	.word	0x00000000
        /*0080*/ 	.short	0x0003
        /*0082*/ 	.short	0x0018
        /*0084*/ 	.byte	0x00, 0xf5, 0x21, 0x00


	//----- nvinfo : EIATTR_KPARAM_INFO
	.align		4
.L_10057:
        /*0088*/ 	.byte	0x04, 0x17
        /*008a*/ 	.short	(.L_10059 - .L_10058)
.L_10058:
        /*008c*/ 	.word	0x00000000
        /*0090*/ 	.short	0x0002
        /*0092*/ 	.short	0x0010
        /*0094*/ 	.byte	0x00, 0xf5, 0x21, 0x00


	//----- nvinfo : EIATTR_KPARAM_INFO
	.align		4
.L_10059:
        /*0098*/ 	.byte	0x04, 0x17
        /*009a*/ 	.short	(.L_10061 - .L_10060)
.L_10060:
        /*009c*/ 	.word	0x00000000
        /*00a0*/ 	.short	0x0001
        /*00a2*/ 	.short	0x0008
        /*00a4*/ 	.byte	0x00, 0xf5, 0x21, 0x00


	//----- nvinfo : EIATTR_KPARAM_INFO
	.align		4
.L_10061:
        /*00a8*/ 	.byte	0x04, 0x17
        /*00aa*/ 	.short	(.L_10063 - .L_10062)
.L_10062:
        /*00ac*/ 	.word	0x00000000
        /*00b0*/ 	.short	0x0000
        /*00b2*/ 	.short	0x0000
        /*00b4*/ 	.byte	0x00, 0xf5, 0x21, 0x00


	//----- nvinfo : EIATTR_SPARSE_MMA_MASK
	.align		4
.L_10063:
        /*00b8*/ 	.byte	0x03, 0x50
        /*00ba*/ 	.short	0x0000


	//----- nvinfo : EIATTR_MAXREG_COUNT
	.align		4
        /*00bc*/ 	.byte	0x03, 0x1b
        /*00be*/ 	.short	0x00ff


	//----- nvinfo : EIATTR_NUM_BARRIERS
	.align		4
        /*00c0*/ 	.byte	0x02, 0x4c
        /*00c2*/ 	.byte	0x01
	.zero		1


	//----- nvinfo : EIATTR_EXTERNS
	.align		4
        /*00c4*/ 	.byte	0x04, 0x0f
        /*00c6*/ 	.short	(.L_10065 - .L_10064)


	//   ....[0]....
	.align		4
.L_10064:
        /*00c8*/ 	.word	index@(__assertfail)


	//----- nvinfo : EIATTR_MERCURY_ISA_VERSION
	.align		4
.L_10065:
        /*00cc*/ 	.byte	0x03, 0x5f
        /*00ce*/ 	.short	0x0101


	//----- nvinfo : EIATTR_COOP_GROUP_MASK_REGIDS
	.align		4
        /*00d0*/ 	.byte	0x04, 0x29
        /*00d2*/ 	.short	(.L_10067 - .L_10066)


	//   ....[0]....
.L_10066:
        /*00d4*/ 	.word	0xffffffff


	//   ....[1]....
        /*00d8*/ 	.word	0xffffffff


	//   ....[2]....
        /*00dc*/ 	.word	0xffffffff


	//   ....[3]....
        /*00e0*/ 	.word	0xffffffff


	//   ....[4]....
        /*00e4*/ 	.word	0xffffffff


	//   ....[5]....
        /*00e8*/ 	.word	0xffffffff


	//   ....[6]....
        /*00ec*/ 	.word	0xffffffff


	//   ....[7]....
        /*00f0*/ 	.word	0xffffffff


	//   ....[8]....
        /*00f4*/ 	.word	0xffffffff


	//   ....[9]....
        /*00f8*/ 	.word	0xffffffff


	//----- nvinfo : EIATTR_COOP_GROUP_INSTR_OFFSETS
	.align		4
.L_10067:
        /*00fc*/ 	.byte	0x04, 0x28
        /*00fe*/ 	.short	(.L_10069 - .L_10068)


	//   ....[0]....
.L_10068:
        /*0100*/ 	.word	0x00002c30


	//   ....[1]....
        /*0104*/ 	.word	0x00002c50


	//   ....[2]....
        /*0108*/ 	.word	0x00002d40


	//   ....[3]....
        /*010c*/ 	.word	0x00002d70


	//   ....[4]....
        /*0110*/ 	.word	0x00002e20


	//   ....[5]....
        /*0114*/ 	.word	0x00002e50


	//   ....[6]....
        /*0118*/ 	.word	0x00002f00


	//   ....[7]....
        /*011c*/ 	.word	0x00002f30


	//   ....[8]....
        /*0120*/ 	.word	0x00002fe0


	//   ....[9]....
        /*0124*/ 	.word	0x00003000


	//----- nvinfo : EIATTR_VRC_CTA_INIT_COUNT
	.align		4
.L_10069:
        /*0128*/ 	.byte	0x02, 0x4a
	.zero		1
	.zero		1


	//----- nvinfo : EIATTR_SYSCALL_OFFSETS
	.align		4
        /*012c*/ 	.byte	0x04, 0x46
        /*012e*/ 	.short	(.L_10071 - .L_10070)


	//   ....[0]....
.L_10070:
        /*0130*/ 	.word	0x00003680


	//----- nvinfo : EIATTR_EXIT_INSTR_OFFSETS
	.align		4
.L_10071:
        /*0134*/ 	.byte	0x04, 0x1c
        /*0136*/ 	.short	(.L_10073 - .L_10072)


	//   ....[0]....
.L_10072:
        /*0138*/ 	.word	0x00003850


	//   ....[1]....
        /*013c*/ 	.word	0x00003890


	//   ....[2]....
        /*0140*/ 	.word	0x00003d20


	//   ....[3]....
        /*0144*/ 	.word	0x00003f90


	//   ....[4]....
        /*0148*/ 	.word	0x00004140


	//   ....[5]....
        /*014c*/ 	.word	0x00004260


	//----- nvinfo : EIATTR_MAX_THREADS
	.align		4
.L_10073:
        /*0150*/ 	.byte	0x04, 0x05
        /*0152*/ 	.short	(.L_10075 - .L_10074)
.L_10074:
        /*0154*/ 	.word	0x00000100
        /*0158*/ 	.word	0x00000001
        /*015c*/ 	.word	0x00000001


	//----- nvinfo : EIATTR_CRS_STACK_SIZE
	.align		4
.L_10075:
        /*0160*/ 	.byte	0x04, 0x1e
        /*0162*/ 	.short	(.L_10077 - .L_10076)
.L_10076:
        /*0164*/ 	.word	0x00000000


	//----- nvinfo : EIATTR_CBANK_PARAM_SIZE
	.align		4
.L_10077:
        /*0168*/ 	.byte	0x03, 0x19
        /*016a*/ 	.short	0x0048


	//----- nvinfo : EIATTR_PARAM_CBANK
	.align		4
        /*016c*/ 	.byte	0x04, 0x0a
        /*016e*/ 	.short	(.L_10079 - .L_10078)
	.align		4
.L_10078:
        /*0170*/ 	.word	index@(.nv.constant0._ZN4vllm3moe7moeTopKILi256ElEEvPKfPKbPfPT0_PiiiiibS3_)
        /*0174*/ 	.short	0x0380
        /*0176*/ 	.short	0x0048


	//----- nvinfo : EIATTR_SW_WAR
	.align		4
.L_10079:
        /*0178*/ 	.byte	0x04, 0x36
        /*017a*/ 	.short	(.L_10081 - .L_10080)
.L_10080:
        /*017c*/ 	.word	0x00000008
.L_10081:


//--------------------- .nv.info._ZN4vllm3moe10topkGatingILi18ELi576ELi4ELi8ELi32ElfLNS0_11ScoringFuncE0EEEvPKT5_PKbPfiPT4_PiiiibPKf --------------------------
	.section	.nv.info._ZN4vllm3moe10topkGatingILi18ELi576ELi4ELi8ELi32ElfLNS0_11ScoringFuncE0EEEvPKT5_PKbPfiPT4_PiiiibPKf,"",@"SHT_CUDA_INFO"
	.sectionflags	@""
	.align	4


	//----- nvinfo : EIATTR_CUDA_API_VERSION
	.align		4
        /*0000*/ 	.byte	0x04, 0x37
        /*0002*/ 	.short	(.L_10083 - .L_10082)
.L_10082:
        /*0004*/ 	.word	0x00000082


	//----- nvinfo : EIATTR_KPARAM_INFO
	.align		4
.L_10083:
        /*0008*/ 	.byte	0x04, 0x17
        /*000a*/ 	.short	(.L_10085 - .L_10084)
.L_10084:
        /*000c*/ 	.word	0x00000000
        /*0010*/ 	.short	0x000a
        /*0012*/ 	.short	0x0040
        /*0014*/ 	.byte	0x00, 0xf5, 0x21, 0x00


	//----- nvinfo : EIATTR_KPARAM_INFO
	.align		4
.L_10085:
        /*0018*/ 	.byte	0x04, 0x17
        /*001a*/ 	.short	(.L_10087 - .L_10086)
.L_10086:
        /*001c*/ 	.word	0x00000000
        /*0020*/ 	.short	0x0009
        /*0022*/ 	.short	0x003c
        /*0024*/ 	.byte	0x00, 0xf0, 0x05, 0x00


	//----- nvinfo : EIATTR_KPARAM_INFO
	.align		4
.L_10087:
        /*0028*/ 	.byte	0x04, 0x17
        /*002a*/ 	.short	(.L_10089 - .L_10088)
.L_10088:
        /*002c*/ 	.word	0x00000000
        /*0030*/ 	.short	0x0008
        /*0032*/ 	.short	0x0038
        /*0034*/ 	.byte	0x00, 0xf0, 0x11, 0x00


	//----- nvinfo : EIATTR_KPARAM_INFO
	.align		4
.L_10089:
        /*0038*/ 	.byte	0x04, 0x17
        /*003a*/ 	.short	(.L_10091 - .L_10090)
.L_10090:
        /*003c*/ 	.word	0x00000000
        /*0040*/ 	.short	0x0007
        /*0042*/ 	.short	0x0034
        /*0044*/ 	.byte	0x00, 0xf0, 0x11, 0x00


	//----- nvinfo : EIATTR_KPARAM_INFO
	.align		4
.L_10091:
        /*0048*/ 	.byte	0x04, 0x17
        /*004a*/ 	.short	(.L_10093 - .L_10092)
.L_10092:
        /*004c*/ 	.word	0x00000000
        /*0050*/ 	.short	0x0006
        /*0052*/ 	.short	0x0030
        /*0054*/ 	.byte	0x00, 0xf0, 0x11, 0x00


	//----- nvinfo : EIATTR_KPARAM_INFO
	.align		4
.L_10093:
        /*0058*/ 	.byte	0x04, 0x17
        /*005a*/ 	.short	(.L_10095 - .L_10094)
.L_10094:
        /*005c*/ 	.word	0x00000000
        /*0060*/ 	.short	0x0005
        /*0062*/ 	.short	0x0028
        /*0064*/ 	.byte	0x00, 0xf5, 0x21, 0x00


	//----- nvinfo : EIATTR_KPARAM_INFO
	.align		4
.L_10095:
        /*0068*/ 	.byte	0x04, 0x17
        /*006a*/ 	.short	(.L_10097 - .L_10096)
.L_10096:
        /*006c*/ 	.word	0x00000000
        /*0070*/ 	.short	0x0004
        /*0072*/ 	.short	0x0020
        /*0074*/ 	.byte	0x00, 0xf5, 0x21, 0x00


	//----- nvinfo : EIATTR_KPARAM_INFO
	.align		4
.L_10097:
        /*0078*/ 	.byte	0x04, 0x17
        /*007a*/ 	.short	(.L_10099 - .L_10098)
.L_10098:
        /*007c*/ 	.word	0x00000000
        /*0080*/ 	.short	0x0003
        /*0082*/ 	.short	0x0018
        /*0084*/ 	.byte	0x00, 0xf0, 0x11, 0x00


	//----- nvinfo : EIATTR_KPARAM_INFO
	.align		4
.L_10099:
        /*0088*/ 	.byte	0x04, 0x17
        /*008a*/ 	.short	(.L_10101 - .L_10100)
.L_10100:
        /*008c*/ 	.word	0x00000000
        /*0090*/ 	.short	0x0002
        /*0092*/ 	.short	0x0010
        /*0094*/ 	.byte	0x00, 0xf5, 0x21, 0x00


	//----- nvinfo : EIATTR_KPARAM_INFO
	.align		4
.L_10101:
        /*0098*/ 	.byte	0x04, 0x17
        /*009a*/ 	.short	(.L_10103 - .L_10102)
.L_10102:
        /*009c*/ 	.word	0x00000000
        /*00a0*/ 	.short	0x0001
        /*00a2*/ 	.short	0x0008
        /*00a4*/ 	.byte	0x00, 0xf5, 0x21, 0x00


	//----- nvinfo : EIATTR_KPARAM_INFO
	.align		4
.L_10103:
        /*00a8*/ 	.byte	0x04, 0x17
        /*00aa*/ 	.short	(.L_10105 - .L_10104)
.L_10104:
        /*00ac*/ 	.word	0x00000000
        /*00b0*/ 	.short	0x0000
        /*00b2*/ 	.short	0x0000
        /*00b4*/ 	.byte	0x00, 0xf5, 0x21, 0x00


	//----- nvinfo : EIATTR_SPARSE_MMA_MASK
	.align		4
.L_10105:
        /*00b8*/ 	.byte	0x03, 0x50
        /*00ba*/ 	.short	0x0000


	//----- nvinfo : EIATTR_MAXREG_COUNT
	.align		4
        /*00bc*/ 	.byte	0x03, 0x1b
        /*00be*/ 	.short	0x00ff


	//----- nvinfo : EIATTR_MERCURY_ISA_VERSION
	.align		4
        /*00c0*/ 	.byte	0x03, 0x5f
        /*00c2*/ 	.short	0x0101


	//----- nvinfo : EIATTR_COOP_GROUP_MASK_REGIDS
	.align		4
        /*00c4*/ 	.byte	0x04, 0x29
        /*00c6*/ 	.short	(.L_10107 - .L_10106)


	//   ....[0]....
.L_10106:
        /*00c8*/ 	.word	0xffffffff


	//   ....[1]....
        /*00cc*/ 	.word	0xffffffff


	//   ....[2]....
        /*00d0*/ 	.word	0xffffffff


	//   ....[3]....
        /*00d4*/ 	.word	0xffffffff


	//   ....[4]....
        /*00d8*/ 	.word	0xffffffff


	//   ....[5]....
        /*00dc*/ 	.word	0xffffffff


	//   ....[6]....
        /*00e0*/ 	.word	0xffffffff


	//   ....[7]....
        /*00e4*/ 	.word	0xffffffff


	//   ....[8]....
        /*00e8*/ 	.word	0xffffffff


	//   ....[9]....
        /*00ec*/ 	.word	0xffffffff


	//   ....[10]....
        /*00f0*/ 	.word	0xffffffff


	//   ....[11]....
        /*00f4*/ 	.word	0xffffffff


	//   ....[12]....
        /*00f8*/ 	.word	0xffffffff


	//   ....[13]....
        /*00fc*/ 	.word	0xffffffff


	//   ....[14]....
        /*0100*/ 	.word	0xffffffff


	//   ....[15]....
        /*0104*/ 	.word	0xffffffff


	//   ....[16]....
        /*0108*/ 	.word	0xffffffff


	//   ....[17]....
        /*010c*/ 	.word	0xffffffff


	//   ....[18]....
        /*0110*/ 	.word	0xffffffff


	//   ....[19]....
        /*0114*/ 	.word	0xffffffff


	//   ....[20]....
        /*0118*/ 	.word	0xffffffff


	//   ....[21]....
        /*011c*/ 	.word	0xffffffff


	//   ....[22]....
        /*0120*/ 	.word	0xffffffff


	//   ....[23]....
        /*0124*/ 	.word	0xffffffff


	//   ....[24]....
        /*0128*/ 	.word	0xffffffff


	//----- nvinfo : EIATTR_COOP_GROUP_INSTR_OFFSETS
	.align		4
.L_10107:
        /*012c*/ 	.byte	0x04, 0x28
        /*012e*/ 	.short	(.L_10109 - .L_10108)


	//   ....[0]....
.L_10108:
        /*0130*/ 	.word	0x00000270


	//   ....[1]....
        /*0134*/ 	.word	0x00000290


	//   ....[2]....
        /*0138*/ 	.word	0x000002b0


	//   ....[3]....
        /*013c*/ 	.word	0x000002e0


	//   ....[4]....
        /*0140*/ 	.word	0x00000330


	//   ....[5]....
        /*0144*/ 	.word	0x000007d0


	//   ....[6]....
        /*0148*/ 	.word	0x000007f0


	//   ....[7]....
        /*014c*/ 	.word	0x00000810


	//   ....[8]....
        /*0150*/ 	.word	0x00000830


	//   ....[9]....
        /*0154*/ 	.word	0x00000850


	//   ....[10]....
        /*0158*/ 	.word	0x00001490


	//   ....[11]....
        /*015c*/ 	.word	0x000014e0


	//   ....[12]....
        /*0160*/ 	.word	0x00001550


	//   ....[13]....
        /*0164*/ 	.word	0x00001560


	//   ....[14]....
        /*0168*/ 	.word	0x00001760


	//   ....[15]....
        /*016c*/ 	.word	0x00001780


	//   ....[16]....
        /*0170*/ 	.word	0x000017b0


	//   ....[17]....
        /*0174*/ 	.word	0x00001810


	//   ....[18]....
        /*0178*/ 	.word	0x00001850


	//   ....[19]....
        /*017c*/ 	.word	0x00001860


	//   ....[20]....
        /*0180*/ 	.word	0x00001880


	//   ....[21]....
        /*0184*/ 	.word	0x000018f0


	//   ....[22]....
        /*0188*/ 	.word	0x00001910


	//   ....[23]....
        /*018c*/ 	.word	0x00001920


	//   ....[24]....
        /*0190*/ 	.word	0x00001960


	//----- nvinfo : EIATTR_VRC_CTA_INIT_COUNT
	.align		4
.L_10109:
        /*0194*/ 	.byte	0x02, 0x4a
	.zero		1
	.zero		1


	//----- nvinfo : EIATTR_EXIT_INSTR_OFFSETS
	.align		4
        /*0198*/ 	.byte	0x04, 0x1c
        /*019a*/ 	.short	(.L_10111 - .L_10110)


	//   ....[0]....
.L_10110:
        /*019c*/ 	.word	0x00000080


	//   ....[1]....
        /*01a0*/ 	.word	0x00001f20


	//   ....[2]....
        /*01a4*/ 	.word	0x00001f60


	//   ....[3]....
        /*01a8*/ 	.word	0x000023c0


	//   ....[4]....
        /*01ac*/ 	.word	0x000025e0


	//   ....[5]....
        /*01b0*/ 	.word	0x00002740


	//   ....[6]....
        /*01b4*/ 	.word	0x00002810


	//----- nvinfo : EIATTR_MAX_THREADS
	.align		4
.L_10111:
        /*01b8*/ 	.byte	0x04, 0x05
        /*01ba*/ 	.short	(.L_10113 - .L_10112)
.L_10112:
        /*01bc*/ 	.word	0x00000080
        /*01c0*/ 	.word	0x00000001
        /*01c4*/ 	.word	0x00000001


	//----- nvinfo : EIATTR_CRS_STACK_SIZE
	.align		4
.L_10113:
        /*01c8*/ 	.byte	0x04, 0x1e
        /*01ca*/ 	.short	(.L_10115 - .L_10114)
.L_10114:
        /*01cc*/ 	.word	0x00000000


	//----- nvinfo : EIATTR_CBANK_PARAM_SIZE
	.align		4
.L_10115:
        /*01d0*/ 	.byte	0x03, 0x19
        /*01d2*/ 	.short	0x0048


	//----- nvinfo : EIATTR_PARAM_CBANK
	.align		4
        /*01d4*/ 	.byte	0x04, 0x0a
        /*01d6*/ 	.short	(.L_10117 - .L_10116)
	.align		4
.L_10116:
        /*01d8*/ 	.word	index@(.nv.constant0._ZN4vllm3moe10topkGatingILi18ELi576ELi4ELi8ELi32ElfLNS0_11ScoringFuncE0EEEvPKT5_PKbPfiPT4_PiiiibPKf)
        /*01dc*/ 	.short	0x0380
        /*01de*/ 	.short	0x0048


	//----- nvinfo : EIATTR_SW_WAR
	.align		4
.L_10117:
        /*01e0*/ 	.byte	0x04, 0x36
        /*01e2*/ 	.short	(.L_10119 - .L_10118)
.L_10118:
        /*01e4*/ 	.word	0x00000008
.L_10119:


//--------------------- .nv.info._ZN4vllm3moe10topkGatingILi14ELi448ELi4ELi8ELi32ElfLNS0_11ScoringFuncE0EEEvPKT5_PKbPfiPT4_PiiiibPKf --------------------------
	.section	.nv.info._ZN4vllm3moe10topkGatingILi14ELi448ELi4ELi8ELi32ElfLNS0_11ScoringFuncE0EEEvPKT5_PKbPfiPT4_PiiiibPKf,"",@"SHT_CUDA_INFO"
	.sectionflags	@""
	.align	4


	//----- nvinfo : EIATTR_CUDA_API_VERSION
	.align		4
        /*0000*/ 	.byte	0x04, 0x37
        /*0002*/ 	.short	(.L_10121 - .L_10120)
.L_10120:
        /*0004*/ 	.word	0x00000082


	//----- nvinfo : EIATTR_KPARAM_INFO
	.align		4
.L_10121:
        /*0008*/ 	.byte	0x04, 0x17
        /*000a*/ 	.short	(.L_10123 - .L_10122)
.L_10122:
        /*000c*/ 	.word	0x00000000
        /*0010*/ 	.short	0x000a
        /*0012*/ 	.short	0x0040
        /*0014*/ 	.byte	0x00, 0xf5, 0x21, 0x00


	//----- nvinfo : EIATTR_KPARAM_INFO
	.align		4
.L_10123:
        /*0018*/ 	.byte	0x04, 0x17
        /*001a*/ 	.short	(.L_10125 - .L_10124)
.L_10124:
        /*001c*/ 	.word	0x00000000
        /*0020*/ 	.short	0x0009
        /*0022*/ 	.short	0x003c
        /*0024*/ 	.byte	0x00, 0xf0, 0x05, 0x00


	//----- nvinfo : EIATTR_KPARAM_INFO
	.align		4
.L_10125:
        /*0028*/ 	.byte	0x04, 0x17
        /*002a*/ 	.short	(.L_10127 - .L_10126)
.L_10126:
        /*002c*/ 	.word	0x00000000
        /*0030*/ 	.short	0x0008
        /*0032*/ 	.short	0x0038
        /*0034*/ 	.byte	0x00, 0xf0, 0x11, 0x00


	//----- nvinfo : EIATTR_KPARAM_INFO
	.align		4
.L_10127:
        /*0038*/ 	.byte	0x04, 0x17
        /*003a*/ 	.short	(.L_10129 - .L_10128)
.L_10128:
        /*003c*/ 	.word	0x00000000
        /*0040*/ 	.short	0x0007
        /*0042*/ 	.short	0x0034
        /*0044*/ 	.byte	0x00, 0xf0, 0x11, 0x00


	//----- nvinfo : EIATTR_KPARAM_INFO
	.align		4
.L_10129:
        /*0048*/ 	.byte	0x04, 0x17
        /*004a*/ 	.short	(.L_10131 - .L_10130)
.L_10130:
        /*004c*/ 	.word	0x00000000
        /*0050*/ 	.short	0x0006
        /*0052*/ 	.short	0x0030
        /*0054*/ 	.byte	0x00, 0xf0, 0x11, 0x00


	//----- nvinfo : EIATTR_KPARAM_INFO
	.align		4
.L_10131:
        /*0058*/ 	.byte	0x04, 0x17
        /*005a*/ 	.short	(.L_10133 - .L_10132)
.L_10132:
        /*005c*/ 	.word	0x00000000
        /*0060*/ 	.short	0x0005
        /*0062*/ 	.short	0x0028
        /*0064*/ 	.byte	0x00, 0xf5, 0x21, 0x00


	//----- nvinfo : EIATTR_KPARAM_INFO
	.align		4
.L_10133:
        /*0068*/ 	.byte	0x04, 0x17
        /*006a*/ 	.short	(.L_10135 - .L_10134)
.L_10134:
        /*006c*/ 	.word	0x00000000
        /*0070*/ 	.short	0x0004
        /*0072*/ 	.short	0x0020
        /*0074*/ 	.byte	0x00, 0xf5, 0x21, 0x00


	//----- nvinfo : EIATTR_KPARAM_INFO
	.align		4
.L_10135:
        /*0078*/ 	.byte	0x04, 0x17
        /*007a*/ 	.short	(.L_10137 - .L_10136)
.L_10136:
        /*007c*/ 	.word	0x00000000
        /*0080*/ 	.short	0x0003
        /*0082*/ 	.short	0x0018
        /*0084*/ 	.byte	0x00, 0xf0, 0x11, 0x00


	//----- nvinfo : EIATTR_KPARAM_INFO
	.align		4
.L_10137:
        /*0088*/ 	.byte	0x04, 0x17
        /*008a*/ 	.short	(.L_10139 - .L_10138)
.L_10138:
        /*008c*/ 	.word	0x00000000
        /*0090*/ 	.short	0x0002
        /*0092*/ 	.short	0x0010
        /*0094*/ 	.byte	0x00, 0xf5, 0x21, 0x00


	//----- nvinfo : EIATTR_KPARAM_INFO
	.align		4
.L_10139:
        /*0098*/ 	.byte	0x04, 0x17
        /*009a*/ 	.short	(.L_10141 - .L_10140)
.L_10140:
        /*009c*/ 	.word	0x00000000
        /*00a0*/ 	.short	0x0001
        /*00a2*/ 	.short	0x0008
        /*00a4*/ 	.byte	0x00, 0xf5, 0x21, 0x00


	//----- nvinfo : EIATTR_KPARAM_INFO
	.align		4
.L_10141:
        /*00a8*/ 	.byte	0x04, 0x17
        /*00aa*/ 	.short	(.L_10143 - .L_10142)
.L_10142:
        /*00ac*/ 	.word	0x00000000
        /*00b0*/ 	.short	0x0000
        /*00b2*/ 	.short	0x0000
        /*00b4*/ 	.byte	0x00, 0xf5, 0x21, 0x00


	//----- nvinfo : EIATTR_SPARSE_MMA_MASK
	.align		4
.L_10143:
        /*00b8*/ 	.byte	0x03, 0x50
        /*00ba*/ 	.short	0x0000


	//----- nvinfo : EIATTR_MAXREG_COUNT
	.align		4
        /*00bc*/ 	.byte	0x03, 0x1b
        /*00be*/ 	.short	0x00ff


	//----- nvinfo : EIATTR_MERCURY_ISA_VERSION
	.align		4
        /*00c0*/ 	.byte	0x03, 0x5f
        /*00c2*/ 	.short	0x0101


	//----- nvinfo : EIATTR_COOP_GROUP_MASK_REGIDS
	.align		4
        /*00c4*/ 	.byte	0x04, 0x29
        /*00c6*/ 	.short	(.L_10145 - .L_10144)


	//   ....[0]....
.L_10144:
        /*00c8*/ 	.word	0xffffffff


	//   ....[1]....
        /*00cc*/ 	.word	0xffffffff


	//   ....[2]....
        /*00d0*/ 	.word	0xffffffff


	//   ....[3]....
        /*00d4*/ 	.word	0xffffffff


	//   ....[4]....
        /*00d8*/ 	.word	0xffffffff


	//   ....[5]....
        /*00dc*/ 	.word	0xffffffff


	//   ....[6]....
        /*00e0*/ 	.word	0xffffffff


	//   ....[7]....
        /*00e4*/ 	.word	0xffffffff


	//   ....[8]....
        /*00e8*/ 	.word	0xffffffff


	//   ....[9]....
        /*00ec*/ 	.word	0xffffffff


	//   ....[10]....
        /*00f0*/ 	.word	0xffffffff


	//   ....[11]....
        /*00f4*/ 	.word	0xffffffff


	//   ....[12]....
        /*00f8*/ 	.word	0xffffffff


	//   ....[13]....
        /*00fc*/ 	.word	0xffffffff


	//   ....[14]....
        /*0100*/ 	.word	0xffffffff


	//   ....[15]....
        /*0104*/ 	.word	0xffffffff


	//   ....[16]....
        /*0108*/ 	.word	0xffffffff


	//   ....[17]....
        /*010c*/ 	.word	0xffffffff


	//   ....[18]....
        /*0110*/ 	.word	0xffffffff


	//   ....[19]....
        /*0114*/ 	.word	0xffffffff


	//   ....[20]....
        /*0118*/ 	.word	0xffffffff


	//   ....[21]....
        /*011c*/ 	.word	0xffffffff


	//   ....[22]....
        /*0120*/ 	.word	0xffffffff


	//   ....[23]....
        /*0124*/ 	.word	0xffffffff


	//   ....[24]....
        /*0128*/ 	.word	0xffffffff


	//----- nvinfo : EIATTR_COOP_GROUP_INSTR_OFFSETS
	.align		4
.L_10145:
        /*012c*/ 	.byte	0x04, 0x28
        /*012e*/ 	.short	(.L_10147 - .L_10146)


	//   ....[0]....
.L_10146:
        /*0130*/ 	.word	0x00000230


	//   ....[1]....
        /*0134*/ 	.word	0x00000250


	//   ....[2]....
        /*0138*/ 	.word	0x00000280


	//   ....[3]....
        /*013c*/ 	.word	0x000002d0


	//   ....[4]....
        /*0140*/ 	.word	0x000002f0


	//   ....[5]....
        /*0144*/ 	.word	0x00000690


	//   ....[6]....
        /*0148*/ 	.word	0x000006b0


	//   ....[7]....
        /*014c*/ 	.word	0x000006d0


	//   ....[8]....
        /*0150*/ 	.word	0x000006f0


	//   ....[9]....
        /*0154*/ 	.word	0x00000710


	//   ....[10]....
        /*0158*/ 	.word	0x000010b0


	//   ....[11]....
        /*015c*/ 	.word	0x00001120


	//   ....[12]....
        /*0160*/ 	.word	0x00001190


	//   ....[13]....
        /*0164*/ 	.word	0x000011a0


	//   ....[14]....
        /*0168*/ 	.word	0x00001320


	//   ....[15]....
        /*016c*/ 	.word	0x00001340


	//   ....[16]....
        /*0170*/ 	.word	0x00001370


	//   ....[17]....
        /*0174*/ 	.word	0x000013d0


	//   ....[18]....
        /*0178*/ 	.word	0x00001410


	//   ....[19]....
        /*017c*/ 	.word	0x00001420


	//   ....[20]....
        /*0180*/ 	.word	0x00001440


	//   ....[21]....
        /*0184*/ 	.word	0x000014a0


	//   ....[22]....
        /*0188*/ 	.word	0x000014d0


	//   ....[23]....
        /*018c*/ 	.word	0x000014e0


	//   ....[24]....
        /*0190*/ 	.word	0x00001510


	//----- nvinfo : EIATTR_VRC_CTA_INIT_COUNT
	.align		4
.L_10147:
        /*0194*/ 	.byte	0x02, 0x4a
	.zero		1
	.zero		1


	//----- nvinfo : EIATTR_EXIT_INSTR_OFFSETS
	.align		4
        /*0198*/ 	.byte	0x04, 0x1c
        /*019a*/ 	.short	(.L_10149 - .L_10148)


	//   ....[0]....
.L_10148:
        /*019c*/ 	.word	0x00000080


	//   ....[1]....
        /*01a0*/ 	.word	0x00001aa0


	//   ....[2]....
        /*01a4*/ 	.word	0x00001ac0


	//   ....[3]....
        /*01a8*/ 	.word	0x00001f30


	//   ....[4]....
        /*01ac*/ 	.word	0x00002150


	//   ....[5]....
        /*01b0*/ 	.word	0x000022b0


	//   ....[6]....
        /*01b4*/ 	.word	0x00002380


	//----- nvinfo : EIATTR_MAX_THREADS
	.align		4
.L_10149:
        /*01b8*/ 	.byte	0x04, 0x05
        /*01ba*/ 	.short	(.L_10151 - .L_10150)
.L_10150:
        /*01bc*/ 	.word	0x00000080
        /*01c0*/ 	.word	0x00000001
        /*01c4*/ 	.word	0x00000001


	//----- nvinfo : EIATTR_CRS_STACK_SIZE
	.align		4
.L_10151:
        /*01c8*/ 	.byte	0x04, 0x1e
        /*01ca*/ 	.short	(.L_10153 - .L_10152)
.L_10152:
        /*01cc*/ 	.word	0x00000000


	//----- nvinfo : EIATTR_CBANK_PARAM_SIZE
	.align		4
.L_10153:
        /*01d0*/ 	.byte	0x03, 0x19
        /*01d2*/ 	.short	0x0048


	//----- nvinfo : EIATTR_PARAM_CBANK
	.align		4
        /*01d4*/ 	.byte	0x04, 0x0a
        /*01d6*/ 	.short	(.L_10155 - .L_10154)
	.align		4
.L_10154:
        /*01d8*/ 	.word	index@(.nv.constant0._ZN4vllm3moe10topkGatingILi14ELi448ELi4ELi8ELi32ElfLNS0_11ScoringFuncE0EEEvPKT5_PKbPfiPT4_PiiiibPKf)
        /*01dc*/ 	.short	0x0380
        /*01de*/ 	.short	0x0048


	//----- nvinfo : EIATTR_SW_WAR
	.align		4
.L_10155:
        /*01e0*/ 	.byte	0x04, 0x36
        /*01e2*/ 	.short	(.L_10157 - .L_10156)
.L_10156:
        /*01e4*/ 	.word	0x00000008
.L_10157:


//--------------------- .nv.info._ZN4vllm3moe10topkGatingILi12ELi384ELi4ELi8ELi32ElfLNS0_11ScoringFuncE0EEEvPKT5_PKbPfiPT4_PiiiibPKf --------------------------
	.section	.nv.info._ZN4vllm3moe10topkGatingILi12ELi384ELi4ELi8ELi32ElfLNS0_11ScoringFuncE0EEEvPKT5_PKbPfiPT4_PiiiibPKf,"",@"SHT_CUDA_INFO"
	.sectionflags	@""
	.align	4


	//----- nvinfo : EIATTR_CUDA_API_VERSION
	.align		4
        /*0000*/ 	.byte	0x04, 0x37
        /*0002*/ 	.short	(.L_10159 - .L_10158)
.L_10158:
        /*0004*/ 	.word	0x00000082


	//----- nvinfo : EIATTR_KPARAM_INFO
	.align		4
.L_10159:
        /*0008*/ 	.byte	0x04, 0x17
        /*000a*/ 	.short	(.L_10161 - .L_10160)
.L_10160:
        /*000c*/ 	.word	0x00000000
        /*0010*/ 	.short	0x000a
        /*0012*/ 	.short	0x0040
        /*0014*/ 	.byte	0x00, 0xf5, 0x21, 0x00


	//----- nvinfo : EIATTR_KPARAM_INFO
	.align		4
.L_10161:
        /*0018*/ 	.byte	0x04, 0x17
        /*001a*/ 	.short	(.L_10163 - .L_10162)
.L_10162:
        /*001c*/ 	.word	0x00000000
        /*0020*/ 	.short	0x0009
        /*0022*/ 	.short	0x003c
        /*0024*/ 	.byte	0x00, 0xf0, 0x05, 0x00


	//----- nvinfo : EIATTR_KPARAM_INFO
	.align		4
.L_10163:
        /*0028*/ 	.byte	0x04, 0x17
        /*002a*/ 	.short	(.L_10165 - .L_10164)
.L_10164:
        /*002c*/ 	.word	0x00000000
        /*0030*/ 	.short	0x0008
        /*0032*/ 	.short	0x0038
        /*0034*/ 	.byte	0x00, 0xf0, 0x11, 0x00


	//----- nvinfo : EIATTR_KPARAM_INFO
	.align		4
.L_10165:
        /*0038*/ 	.byte	0x04, 0x17
        /*003a*/ 	.short	(.L_10167 - .L_10166)
.L_10166:
        /*003c*/ 	.word	0x00000000
        /*0040*/ 	.short	0x0007
        /*0042*/ 	.short	0x0034
        /*0044*/ 	.byte	0x00, 0xf0, 0x11, 0x00


	//----- nvinfo : EIATTR_KPARAM_INFO
	.align		4
.L_10167:
        /*0048*/ 	.byte	0x04, 0x17
        /*004a*/ 	.short	(.L_10169 - .L_10168)
.L_10168:
        /*004c*/ 	.word	0x00000000
        /*0050*/ 	.short	0x0006
        /*0052*/ 	.short	0x0030
        /*0054*/ 	.byte	0x00, 0xf0, 0x11, 0x00


	//----- nvinfo : EIATTR_KPARAM_INFO
	.align		4
.L_10169:
        /*0058*/ 	.byte	0x04, 0x17
        /*005a*/ 	.short	(.L_10171 - .L_10170)
.L_10170:
        /*005c*/ 	.word	0x00000000
        /*0060*/ 	.short	0x0005
        /*0062*/ 	.short	0x0028
        /*0064*/ 	.byte	0x00, 0xf5, 0x21, 0x00


	//----- nvinfo : EIATTR_KPARAM_INFO
	.align		4
.L_10171:
        /*0068*/ 	.byte	0x04, 0x17
        /*006a*/ 	.short	(.L_10173 - .L_10172)
.L_10172:
        /*006c*/ 	.word	0x00000000
        /*0070*/ 	.short	0x0004
        /*0072*/ 	.short	0x0020
        /*0074*/ 	.byte	0x00, 0xf5, 0x21, 0x00


	//----- nvinfo : EIATTR_KPARAM_INFO
	.align		4
.L_10173:
        /*0078*/ 	.byte	0x04, 0x17
        /*007a*/ 	.short	(.L_10175 - .L_10174)
.L_10174:
        /*007c*/ 	.word	0x00000000
        /*0080*/ 	.short	0x0003
        /*0082*/ 	.short	0x0018
        /*0084*/ 	.byte	0x00, 0xf0, 0x11, 0x00


	//----- nvinfo : EIATTR_KPARAM_INFO
	.align		4
.L_10175:
        /*0088*/ 	.byte	0x04, 0x17
        /*008a*/ 	.short	(.L_10177 - .L_10176)
.L_10176:
        /*008c*/ 	.word	0x00000000
        /*0090*/ 	.short	0x0002
        /*0092*/ 	.short	0x0010
        /*0094*/ 	.byte	0x00, 0xf5, 0x21, 0x00


	//----- nvinfo : EIATTR_KPARAM_INFO
	.align		4
.L_10177:
        /*0098*/ 	.byte	0x04, 0x17
        /*009a*/ 	.short	(.L_10179 - .L_10178)
.L_10178:
        /*009c*/ 	.word	0x00000000
        /*00a0*/ 	.short	0x0001
        /*00a2*/ 	.short	0x0008
        /*00a4*/ 	.byte	0x00, 0xf5, 0x21, 0x00


	//----- nvinfo : EIATTR_KPARAM_INFO
	.align		4
.L_10179:
        /*00a8*/ 	.byte	0x04, 0x17
        /*00aa*/ 	.short	(.L_10181 - .L_10180)
.L_10180:
        /*00ac*/ 	.word	0x00000000
        /*00b0*/ 	.short	0x0000
        /*00b2*/ 	.short	0x0000
        /*00b4*/ 	.byte	0x00, 0xf5, 0x21, 0x00


	//----- nvinfo : EIATTR_SPARSE_MMA_MASK
	.align		4
.L_10181:
        /*00b8*/ 	.byte	0x03, 0x50
        /*00ba*/ 	.short	0x0000


	//----- nvinfo : EIATTR_MAXREG_COUNT
	.align		4
        /*00bc*/ 	.byte	0x03, 0x1b
        /*00be*/ 	.short	0x00ff


	//----- nvinfo : EIATTR_MERCURY_ISA_VERSION
	.align		4
        /*00c0*/ 	.byte	0x03, 0x5f
        /*00c2*/ 	.short	0x0101


	//----- nvinfo : EIATTR_COOP_GROUP_MASK_REGIDS
	.align		4
        /*00c4*/ 	.byte	0x04, 0x29
        /*00c6*/ 	.short	(.L_10183 - .L_10182)


	//   ....[0]....
.L_10182:
        /*00c8*/ 	.word	0xffffffff


	//   ....[1]....
        /*00cc*/ 	.word	0xffffffff


	//   ....[2]....
        /*00d0*/ 	.word	0xffffffff


	//   ....[3]....
        /*00d4*/ 	.word	0xffffffff


	//   ....[4]....
        /*00d8*/ 	.word	0xffffffff


	//   ....[5]....
        /*00dc*/ 	.word	0xffffffff


	//   ....[6]....
        /*00e0*/ 	.word	0xffffffff


	//   ....[7]....
        /*00e4*/ 	.word	0xffffffff


	//   ....[8]....
        /*00e8*/ 	.word	0xffffffff


	//   ....[9]....
        /*00ec*/ 	.word	0xffffffff


	//   ....[10]....
        /*00f0*/ 	.word	0xffffffff


	//   ....[11]....
        /*00f4*/ 	.word	0xffffffff


	//   ....[12]....
        /*00f8*/ 	.word	0xffffffff


	//   ....[13]....
        /*00fc*/ 	.word	0xffffffff


	//   ....[14]....
        /*0100*/ 	.word	0xffffffff


	//   ....[15]....
        /*0104*/ 	.word	0xffffffff


	//   ....[16]....
        /*0108*/ 	.word	0xffffffff


	//   ....[17]....
        /*010c*/ 	.word	0xffffffff


	//   ....[18]....
        /*0110*/ 	.word	0xffffffff


	//   ....[19]....
        /*0114*/ 	.word	0xffffffff


	//   ....[20]....
        /*0118*/ 	.word	0xffffffff


	//   ....[21]....
        /*011c*/ 	.word	0xffffffff


	//   ....[22]....
        /*0120*/ 	.word	0xffffffff


	//   ....[23]....
        /*0124*/ 	.word	0xffffffff


	//   ....[24]....
        /*0128*/ 	.word	0xffffffff


	//----- nvinfo : EIATTR_COOP_GROUP_INSTR_OFFSETS
	.align		4
.L_10183:
        /*012c*/ 	.byte	0x04, 0x28
        /*012e*/ 	.short	(.L_10185 - .L_10184)


	//   ....[0]....
.L_10184:
        /*0130*/ 	.word	0x00000210


	//   ....[1]....
        /*0134*/ 	.word	0x00000230


	//   ....[2]....
        /*0138*/ 	.word	0x00000260


	//   ....[3]....
        /*013c*/ 	.word	0x000002b0


	//   ....[4]....
        /*0140*/ 	.word	0x000002d0


	//   ....[5]....
        /*0144*/ 	.word	0x000005f0


	//   ....[6]....
        /*0148*/ 	.word	0x00000610


	//   ....[7]....
        /*014c*/ 	.word	0x00000630


	//   ....[8]....
        /*0150*/ 	.word	0x00000650


	//   ....[9]....
        /*0154*/ 	.word	0x00000670


	//   ....[10]....
        /*0158*/ 	.word	0x00000f20


	//   ....[11]....
        /*015c*/ 	.word	0x00000f60


	//   ....[12]....
        /*0160*/ 	.word	0x00000fe0


	//   ....[13]....
        /*0164*/ 	.word	0x00001030


	//   ....[14]....
        /*0168*/ 	.word	0x00001110


	//   ....[15]....
        /*016c*/ 	.word	0x00001150


	//   ....[16]....
        /*0170*/ 	.word	0x00001160


	//   ....[17]....
        /*0174*/ 	.word	0x00001190


	//   ....[18]....
        /*0178*/ 	.word	0x00001200


	//   ....[19]....
        /*017c*/ 	.word	0x00001220


	//   ....[20]....
        /*0180*/ 	.word	0x00001230


	//   ....[21]....
        /*0184*/ 	.word	0x00001270


	//   ....[22]....
        /*0188*/ 	.word	0x000012d0


	//   ....[23]....
        /*018c*/ 	.word	0x000012f0


	//   ....[24]....
        /*0190*/ 	.word	0x00001300


	//----- nvinfo : EIATTR_VRC_CTA_INIT_COUNT
	.align		4
.L_10185:
        /*0194*/ 	.byte	0x02, 0x4a
	.zero		1
	.zero		1


	//----- nvinfo : EIATTR_EXIT_INSTR_OFFSETS
	.align		4
        /*0198*/ 	.byte	0x04, 0x1c
        /*019a*/ 	.short	(.L_10187 - .L_10186)


	//   ....[0]....
.L_10186:
        /*019c*/ 	.word	0x00000080


	//   ....[1]....
        /*01a0*/ 	.word	0x00001850


	//   ....[2]....
        /*01a4*/ 	.word	0x00001870


	//   ....[3]....
        /*01a8*/ 	.word	0x00001ce0


	//   ....[4]....
        /*01ac*/ 	.word	0x00001f00


	//   ....[5]....
        /*01b0*/ 	.word	0x00002060


	//   ....[6]....
        /*01b4*/ 	.word	0x00002130


	//----- nvinfo : EIATTR_MAX_THREADS
	.align		4
.L_10187:
        /*01b8*/ 	.byte	0x04, 0x05
        /*01ba*/ 	.short	(.L_10189 - .L_10188)
.L_10188:
        /*01bc*/ 	.word	0x00000080
        /*01c0*/ 	.word	0x00000001
        /*01c4*/ 	.word	0x00000001


	//----- nvinfo : EIATTR_CRS_STACK_SIZE
	.align		4
.L_10189:
        /*01c8*/ 	.byte	0x04, 0x1e
        /*01ca*/ 	.short	(.L_10191 - .L_10190)
.L_10190:
        /*01cc*/ 	.word	0x00000000


	//----- nvinfo : EIATTR_CBANK_PARAM_SIZE
	.align		4
.L_10191:
        /*01d0*/ 	.byte	0x03, 0x19
        /*01d2*/ 	.short	0x0048


	//----- nvinfo : EIATTR_PARAM_CBANK
	.align		4
        /*01d4*/ 	.byte	0x04, 0x0a
        /*01d6*/ 	.short	(.L_10193 - .L_10192)
	.align		4
.L_10192:
        /*01d8*/ 	.word	index@(.nv.constant0._ZN4vllm3moe10topkGatingILi12ELi384ELi4ELi8ELi32ElfLNS0_11ScoringFuncE0EEEvPKT5_PKbPfiPT4_PiiiibPKf)
        /*01dc*/ 	.short	0x0380
        /*01de*/ 	.short	0x0048


	//----- nvinfo : EIATTR_SW_WAR
	.align		4
.L_10193:
        /*01e0*/ 	.byte	0x04, 0x36
        /*01e2*/ 	.short	(.L_10195 - .L_10194)
.L_10194:
        /*01e4*/ 	.word	0x00000008
.L_10195:


//--------------------- .nv.info._ZN4vllm3moe10topkGatingILi10ELi320ELi4ELi8ELi32ElfLNS0_11ScoringFuncE0EEEvPKT5_PKbPfiPT4_PiiiibPKf --------------------------
	.section	.nv.info._ZN4vllm3moe10topkGatingILi10ELi320ELi4ELi8ELi32ElfLNS0_11ScoringFuncE0EEEvPKT5_PKbPfiPT4_PiiiibPKf,"",@"SHT_CUDA_INFO"
	.sectionflags	@""
	.align	4


	//----- nvinfo : EIATTR_CUDA_API_VERSION
	.align		4
        /*0000*/ 	.byte	0x04, 0x37
        /*0002*/ 	.short	(.L_10197 - .L_10196)
.L_10196:
        /*0004*/ 	.word	0x00000082


	//----- nvinfo : EIATTR_KPARAM_INFO
	.align		4
.L_10197:
        /*0008*/ 	.byte	0x04, 0x17
        /*000a*/ 	.short	(.L_10199 - .L_10198)
.L_10198:
        /*000c*/ 	.word	0x00000000
        /*0010*/ 	.short	0x000a
        /*0012*/ 	.short	0x0040
        /*0014*/ 	.byte	0x00, 0xf5, 0x21, 0x00


	//----- nvinfo : EIATTR_KPARAM_INFO
	.align		4
.L_10199:
        /*0018*/ 	.byte	0x04, 0x17
        /*001a*/ 	.short	(.L_10201 - .L_10200)
.L_10200:
        /*001c*/ 	.word	0x00000000
        /*0020*/ 	.short	0x0009
        /*0022*/ 	.short	0x003c
        /*0024*/ 	.byte	0x00, 0xf0, 0x05, 0x00


	//----- nvinfo : EIATTR_KPARAM_INFO
	.align		4
.L_10201:
        /*0028*/ 	.byte	0x04, 0x17
        /*002a*/ 	.short	(.L_10203 - .L_10202)
.L_10202:
        /*002c*/ 	.word	0x00000000
        /*0030*/ 	.short	0x0008
        /*0032*/ 	.short	0x0038
        /*0034*/ 	.byte	0x00, 0xf0, 0x11, 0x00


	//----- nvinfo : EIATTR_KPARAM_INFO
	.align		4
.L_10203:
        /*0038*/ 	.byte	0x04, 0x17
        /*003a*/ 	.short	(.L_10205 - .L_10204)
.L_10204:
        /*003c*/ 	.word	0x00000000
        /*0040*/ 	.short	0x0007
        /*0042*/ 	.short	0x0034
        /*0044*/ 	.byte	0x00, 0xf0, 0x11, 0x00


	//----- nvinfo : EIATTR_KPARAM_INFO
	.align		4
.L_10205:
        /*0048*/ 	.byte	0x04, 0x17
        /*004a*/ 	.short	(.L_10207 - .L_10206)
.L_10206:
        /*004c*/ 	.word	0x00000000
        /*0050*/ 	.short	0x0006
        /*0052*/ 	.short	0x0030
        /*0054*/ 	.byte	0x00, 0xf0, 0x11, 0x00


	//----- nvinfo : EIATTR_KPARAM_INFO
	.align		4
.L_10207:
        /*0058*/ 	.byte	0x04, 0x17
        /*005a*/ 	.short	(.L_10209 - .L_10208)
.L_10208:
        /*005c*/ 	.word	0x00000000
        /*0060*/ 	.short	0x0005
        /*0062*/ 	.short	0x0028
        /*0064*/ 	.byte	0x00, 0xf5, 0x21, 0x00


	//----- nvinfo : EIATTR_KPARAM_INFO
	.align		4
.L_10209:
        /*0068*/ 	.byte	0x04, 0x17
        /*006a*/ 	.short	(.L_10211 - .L_10210)
.L_10210:
        /*006c*/ 	.word	0x00000000
        /*0070*/ 	.short	0x0004
        /*0072*/ 	.short	0x0020
        /*0074*/ 	.byte	0x00, 0xf5, 0x21, 0x00


	//----- nvinfo : EIATTR_KPARAM_INFO
	.align		4
.L_10211:
        /*0078*/ 	.byte	0x04, 0x17
        /*007a*/ 	.short	(.L_10213 - .L_10212)
.L_10212:
        /*007c*/ 	.word	0x00000000
        /*0080*/ 	.short	0x0003
        /*0082*/ 	.short	0x0018
        /*0084*/ 	.byte	0x00, 0xf0, 0x11, 0x00


	//----- nvinfo : EIATTR_KPARAM_INFO
	.align		4
.L_10213:
        /*0088*/ 	.byte	0x04, 0x17
        /*008a*/ 	.short	(.L_10215 - .L_10214)
.L_10214:
        /*008c*/ 	.word	0x00000000
        /*0090*/ 	.short	0x0002
        /*0092*/ 	.short	0x0010
        /*0094*/ 	.byte	0x00, 0xf5, 0x21, 0x00


	//----- nvinfo : EIATTR_KPARAM_INFO
	.align		4
.L_10215:
        /*0098*/ 	.byte	0x04, 0x17
        /*009a*/ 	.short	(.L_10217 - .L_10216)
.L_10216:
        /*009c*/ 	.word	0x00000000
        /*00a0*/ 	.short	0x0001
        /*00a2*/ 	.short	0x0008
        /*00a4*/ 	.byte	0x00, 0xf5, 0x21, 0x00


	//----- nvinfo : EIATTR_KPARAM_INFO
	.align		4
.L_10217:
        /*00a8*/ 	.byte	0x04, 0x17
        /*00aa*/ 	.short	(.L_10219 - .L_10218)
.L_10218:
        /*00ac*/ 	.word	0x00000000
        /*00b0*/ 	.short	0x0000
        /*00b2*/ 	.short	0x0000
        /*00b4*/ 	.byte	0x00, 0xf5, 0x21, 0x00


	//----- nvinfo : EIATTR_SPARSE_MMA_MASK
	.align		4
.L_10219:
        /*00b8*/ 	.byte	0x03, 0x50
        /*00ba*/ 	.short	0x0000


	//----- nvinfo : EIATTR_MAXREG_COUNT
	.align		4
        /*00bc*/ 	.byte	0x03, 0x1b
        /*00be*/ 	.short	0x00ff


	//----- nvinfo : EIATTR_MERCURY_ISA_VERSION
	.align		4
        /*00c0*/ 	.byte	0x03, 0x5f
        /*00c2*/ 	.short	0x0101


	//----- nvinfo : EIATTR_COOP_GROUP_MASK_REGIDS
	.align		4
        /*00c4*/ 	.byte	0x04, 0x29
        /*00c6*/ 	.short	(.L_10221 - .L_10220)


	//   ....[0]....
.L_10220:
        /*00c8*/ 	.word	0xffffffff


	//   ....[1]....
        /*00cc*/ 	.word	0xffffffff


	//   ....[2]....
        /*00d0*/ 	.word	0xffffffff


	//   ....[3]....
        /*00d4*/ 	.word	0xffffffff


	//   ....[4]....
        /*00d8*/ 	.word	0xffffffff


	//   ....[5]....
        /*00dc*/ 	.word	0xffffffff


	//   ....[6]....
        /*00e0*/ 	.word	0xffffffff


	//   ....[7]....
        /*00e4*/ 	.word	0xffffffff


	//   ....[8]....
        /*00e8*/ 	.word	0xffffffff


	//   ....[9]....
        /*00ec*/ 	.word	0xffffffff


	//   ....[10]....
        /*00f0*/ 	.word	0xffffffff


	//   ....[11]....
        /*00f4*/ 	.word	0xffffffff


	//   ....[12]....
        /*00f8*/ 	.word	0xffffffff


	//   ....[13]....
        /*00fc*/ 	.word	0xffffffff


	//   ....[14]....
        /*0100*/ 	.word	0xffffffff


	//   ....[15]....
        /*0104*/ 	.word	0xffffffff


	//   ....[16]....
        /*0108*/ 	.word	0xffffffff


	//   ....[17]....
        /*010c*/ 	.word	0xffffffff


	//   ....[18]....
        /*0110*/ 	.word	0xffffffff


	//   ....[19]....
        /*0114*/ 	.word	0xffffffff


	//   ....[20]....
        /*0118*/ 	.word	0xffffffff


	//   ....[21]....
        /*011c*/ 	.word	0xffffffff


	//   ....[22]....
        /*0120*/ 	.word	0xffffffff


	//   ....[23]....
        /*0124*/ 	.word	0xffffffff


	//   ....[24]....
        /*0128*/ 	.word	0xffffffff


	//----- nvinfo : EIATTR_COOP_GROUP_INSTR_OFFSETS
	.align		4
.L_10221:
        /*012c*/ 	.byte	0x04, 0x28
        /*012e*/ 	.short	(.L_10223 - .L_10222)


	//   ....[0]....
.L_10222:
        /*0130*/ 	.word	0x00000230


	//   ....[1]....
        /*0134*/ 	.word	0x00000250


	//   ....[2]....
        /*0138*/ 	.word	0x00000270


	//   ....[3]....
        /*013c*/ 	.word	0x00000290


	//   ....[4]....
        /*0140*/ 	.word	0x000002b0


	//   ....[5]....
        /*0144*/ 	.word	0x00000550


	//   ....[6]....
        /*0148*/ 	.word	0x00000570


	//   ....[7]....
        /*014c*/ 	.word	0x00000590


	//   ....[8]....
        /*0150*/ 	.word	0x000005b0


	//   ....[9]....
        /*0154*/ 	.word	0x000005d0


	//   ....[10]....
        /*0158*/ 	.word	0x00000d50


	//   ....[11]....
        /*015c*/ 	.word	0x00000d80


	//   ....[12]....
        /*0160*/ 	.word	0x00000df0


	//   ....[13]....
        /*0164*/ 	.word	0x00000e00


	//   ....[14]....
        /*0168*/ 	.word	0x00000f20


	//   ....[15]....
        /*016c*/ 	.word	0x00000f40


	//   ....[16]....
        /*0170*/ 	.word	0x00000f70


	//   ....[17]....
        /*0174*/ 	.word	0x00000fd0


	//   ....[18]....
        /*0178*/ 	.word	0x00001010


	//   ....[19]....
        /*017c*/ 	.word	0x00001020


	//   ....[20]....
        /*0180*/ 	.word	0x00001040


	//   ....[21]....
        /*0184*/ 	.word	0x000010a0


	//   ....[22]....
        /*0188*/ 	.word	0x000010d0


	//   ....[23]....
        /*018c*/ 	.word	0x000010e0


	//   ....[24]....
        /*0190*/ 	.word	0x00001110


	//----- nvinfo : EIATTR_VRC_CTA_INIT_COUNT
	.align		4
.L_10223:
        /*0194*/ 	.byte	0x02, 0x4a
	.zero		1
	.zero		1


	//----- nvinfo : EIATTR_EXIT_INSTR_OFFSETS
	.align		4
        /*0198*/ 	.byte	0x04, 0x1c
        /*019a*/ 	.short	(.L_10225 - .L_10224)


	//   ....[0]....
.L_10224:
        /*019c*/ 	.word	0x00000080


	//   ....[1]....
        /*01a0*/ 	.word	0x00001620


	//   ....[2]....
        /*01a4*/ 	.word	0x00001640


	//   ....[3]....
        /*01a8*/ 	.word	0x00001ab0


	//   ....[4]....
        /*01ac*/ 	.word	0x00001cd0


	//   ....[5]....
        /*01b0*/ 	.word	0x00001e30


	//   ....[6]....
        /*01b4*/ 	.word	0x00001f00


	//----- nvinfo : EIATTR_MAX_THREADS
	.align		4
.L_10225:
        /*01b8*/ 	.byte	0x04, 0x05
        /*01ba*/ 	.short	(.L_10227 - .L_10226)
.L_10226:
        /*01bc*/ 	.word	0x00000080
        /*01c0*/ 	.word	0x00000001
        /*01c4*/ 	.word	0x00000001


	//----- nvinfo : EIATTR_CRS_STACK_SIZE
	.align		4
.L_10227:
        /*01c8*/ 	.byte	0x04, 0x1e
        /*01ca*/ 	.short	(.L_10229 - .L_10228)
.L_10228:
        /*01cc*/ 	.word	0x00000000


	//----- nvinfo : EIATTR_CBANK_PARAM_SIZE
	.align		4
.L_10229:
        /*01d0*/ 	.byte	0x03, 0x19
        /*01d2*/ 	.short	0x0048


	//----- nvinfo : EIATTR_PARAM_CBANK
	.align		4
        /*01d4*/ 	.byte	0x04, 0x0a
        /*01d6*/ 	.short	(.L_10231 - .L_10230)
	.align		4
.L_10230:
        /*01d8*/ 	.word	index@(.nv.constant0._ZN4vllm3moe10topkGatingILi10ELi320ELi4ELi8ELi32ElfLNS0_11ScoringFuncE0EEEvPKT5_PKbPfiPT4_PiiiibPKf)
        /*01dc*/ 	.short	0x0380
        /*01de*/ 	.short	0x0048


	//----- nvinfo : EIATTR_SW_WAR
	.align		4
.L_10231:
        /*01e0*/ 	.byte	0x04, 0x36
        /*01e2*/ 	.short	(.L_10233 - .L_10232)
.L_10232:
        /*01e4*/ 	.word	0x00000008
.L_10233:


//--------------------- .nv.info._ZN4vllm3moe10topkGatingILi6ELi192ELi4ELi8ELi32ElfLNS0_11ScoringFuncE0EEEvPKT5_PKbPfiPT4_PiiiibPKf --------------------------
	.section	.nv.info._ZN4vllm3moe10topkGatingILi6ELi192ELi4ELi8ELi32ElfLNS0_11ScoringFuncE0EEEvPKT5_PKbPfiPT4_PiiiibPKf,"",@"SHT_CUDA_INFO"
	.sectionflags	@""
	.align	4


	//----- nvinfo : EIATTR_CUDA_API_VERSION
	.align		4
        /*0000*/ 	.byte	0x04, 0x37
        /*0002*/ 	.short	(.L_10235 - .L_10234)
.L_10234:
        /*0004*/ 	.word	0x00000082


	//----- nvinfo : EIATTR_KPARAM_INFO
	.align		4
.L_10235:
        /*0008*/ 	.byte	0x04, 0x17
        /*000a*/ 	.short	(.L_10237 - .L_10236)
.L_10236:
        /*000c*/ 	.word	0x00000000
        /*0010*/ 	.short	0x000a
        /*0012*/ 	.short	0x0040
        /*0014*/ 	.byte	0x00, 0xf5, 0x21, 0x00


	//----- nvinfo : EIATTR_KPARAM_INFO
	.align		4
.L_10237:
        /*0018*/ 	.byte	0x04, 0x17
        /*001a*/ 	.short	(.L_10239 - .L_10238)
.L_10238:
        /*001c*/ 	.word	0x00000000
        /*0020*/ 	.short	0x0009
        /*0022*/ 	.short	0x003c
        /*0024*/ 	.byte	0x00, 0xf0, 0x05, 0x00


	//----- nvinfo : EIATTR_KPARAM_INFO
	.align		4
.L_10239:
        /*0028*/ 	.byte	0x04, 0x17
        /*002a*/ 	.short	(.L_10241 - .L_10240)
.L_10240:
        /*002c*/ 	.word	0x00000000
        /*0030*/ 	.short	0x0008
        /*0032*/ 	.short	0x0038
        /*0034*/ 	.byte	0x00, 0xf0, 0x11, 0x00


	//----- nvinfo : EIATTR_KPARAM_INFO
	.align		4
.L_10241:
        /*0038*/ 	.byte	0x04, 0x17
        /*003a*/ 	.short	(.L_10243 - .L_10242)
.L_10242:
        /*003c*/ 	.word	0x00000000
        /*0040*/ 	.short	0x0007
        /*0042*/ 	.short	0x0034
        /*0044*/ 	.byte	0x00, 0xf0, 0x11, 0x00


	//----- nvinfo : EIATTR_KPARAM_INFO
	.align		4
.L_10243:
        /*0048*/ 	.byte	0x04, 0x17
        /*004a*/ 	.short	(.L_10245 - .L_10244)
.L_10244:
        /*004c*/ 	.word	0x00000000
        /*0050*/ 	.short	0x0006
        /*0052*/ 	.short	0x0030
        /*0054*/ 	.byte	0x00, 0xf0, 0x11, 0x00


	//----- nvinfo : EIATTR_KPARAM_INFO
	.align		4
.L_10245:
        /*0058*/ 	.byte	0x04, 0x17
        /*005a*/ 	.short	(.L_10247 - .L_10246)
.L_10246:
        /*005c*/ 	.word	0x00000000
        /*0060*/ 	.short	0x0005
        /*0062*/ 	.short	0x0028
        /*0064*/ 	.byte	0x00, 0xf5, 0x21, 0x00


	//----- nvinfo : EIATTR_KPARAM_INFO
	.align		4
.L_10247:
        /*0068*/ 	.byte	0x04, 0x17
        /*006a*/ 	.short	(.L_10249 - .L_10248)
.L_10248:
        /*006c*/ 	.word	0x00000000
        /*0070*/ 	.short	0x0004
        /*0072*/ 	.short	0x0020
        /*0074*/ 	.byte	0x00, 0xf5, 0x21, 0x00


	//----- nvinfo : EIATTR_KPARAM_INFO
	.align		4
.L_10249:
        /*0078*/ 	.byte	0x04, 0x17
        /*007a*/ 	.short	(.L_10251 - .L_10250)
.L_10250:
        /*007c*/ 	.word	0x00000000
        /*0080*/ 	.short	0x0003
        /*0082*/ 	.short	0x0018
        /*0084*/ 	.byte	0x00, 0xf0, 0x11, 0x00


	//----- nvinfo : EIATTR_KPARAM_INFO
	.align		4
.L_10251:
        /*0088*/ 	.byte	0x04, 0x17
        /*008a*/ 	.short	(.L_10253 - .L_10252)
.L_10252:
        /*008c*/ 	.word	0x00000000
        /*0090*/ 	.short	0x0002
        /*0092*/ 	.short	0x0010
        /*0094*/ 	.byte	0x00, 0xf5, 0x21, 0x00


	//----- nvinfo : EIATTR_KPARAM_INFO
	.align		4
.L_10253:
        /*0098*/ 	.byte	0x04, 0x17
        /*009a*/ 	.short	(.L_10255 - .L_10254)
.L_10254:
        /*009c*/ 	.word	0x00000000
        /*00a0*/ 	.short	0x0001
        /*00a2*/ 	.short	0x0008
        /*00a4*/ 	.byte	0x00, 0xf5, 0x21, 0x00


	//----- nvinfo : EIATTR_KPARAM_INFO
	.align		4
.L_10255:
        /*00a8*/ 	.byte	0x04, 0x17
        /*00aa*/ 	.short	(.L_10257 - .L_10256)
.L_10256:
        /*00ac*/ 	.word	0x00000000
        /*00b0*/ 	.short	0x0000
        /*00b2*/ 	.short	0x0000
        /*00b4*/ 	.byte	0x00, 0xf5, 0x21, 0x00


	//----- nvinfo : EIATTR_SPARSE_MMA_MASK
	.align		4
.L_10257:
        /*00b8*/ 	.byte	0x03, 0x50
        /*00ba*/ 	.short	0x0000


	//----- nvinfo : EIATTR_MAXREG_COUNT
	.align		4
        /*00bc*/ 	.byte	0x03, 0x1b
        /*00be*/ 	.short	0x00ff


	//----- nvinfo : EIATTR_MERCURY_ISA_VERSION
	.align		4
        /*00c0*/ 	.byte	0x03, 0x5f
        /*00c2*/ 	.short	0x0101


	//----- nvinfo : EIATTR_COOP_GROUP_MASK_REGIDS
	.align		4
        /*00c4*/ 	.byte	0x04, 0x29
        /*00c6*/ 	.short	(.L_10259 - .L_10258)


	//   ....[0]....
.L_10258:
        /*00c8*/ 	.word	0xffffffff


	//   ....[1]....
        /*00cc*/ 	.word	0xffffffff


	//   ....[2]....
        /*00d0*/ 	.word	0xffffffff


	//   ....[3]....
        /*00d4*/ 	.word	0xffffffff


	//   ....[4]....
        /*00d8*/ 	.word	0xffffffff


	//   ....[5]....
        /*00dc*/ 	.word	0xffffffff


	//   ....[6]....
        /*00e0*/ 	.word	0xffffffff


	//   ....[7]....
        /*00e4*/ 	.word	0xffffffff


	//   ....[8]....
        /*00e8*/ 	.word	0xffffffff


	//   ....[9]....
        /*00ec*/ 	.word	0xffffffff


	//   ....[10]....
        /*00f0*/ 	.word	0xffffffff


	//   ....[11]....
        /*00f4*/ 	.word	0xffffffff


	//   ....[12]....
        /*00f8*/ 	.word	0xffffffff


	//   ....[13]....
        /*00fc*/ 	.word	0xffffffff


	//   ....[14]....
        /*0100*/ 	.word	0xffffffff


	//   ....[15]....
        /*0104*/ 	.word	0xffffffff


	//   ....[16]....
        /*0108*/ 	.word	0xffffffff


	//   ....[17]....
        /*010c*/ 	.word	0xffffffff


	//   ....[18]....
        /*0110*/ 	.word	0xffffffff


	//   ....[19]....
        /*0114*/ 	.word	0xffffffff


	//   ....[20]....
        /*0118*/ 	.word	0xffffffff


	//   ....[21]....
        /*011c*/ 	.word	0xffffffff


	//   ....[22]....
        /*0120*/ 	.word	0xffffffff


	//   ....[23]....
        /*0124*/ 	.word	0xffffffff


	//   ....[24]....
        /*0128*/ 	.word	0xffffffff


	//----- nvinfo : EIATTR_COOP_GROUP_INSTR_OFFSETS
	.align		4
.L_10259:
        /*012c*/ 	.byte	0x04, 0x28
        /*012e*/ 	.short	(.L_10261 - .L_10260)


	//   ....[0]....
.L_10260:
        /*0130*/ 	.word	0x00000270


	//   ....[1]....
        /*0134*/ 	.word	0x000002a0


	//   ....[2]....
        /*0138*/ 	.word	0x000002d0


	//   ....[3]....
        /*013c*/ 	.word	0x00000300


	//   ....[4]....
        /*0140*/ 	.word	0x00000320


	//   ....[5]....
        /*0144*/ 	.word	0x000004c0


	//   ....[6]....
        /*0148*/ 	.word	0x000004e0


	//   ....[7]....
        /*014c*/ 	.word	0x00000500


	//   ....[8]....
        /*0150*/ 	.word	0x00000520


	//   ....[9]....
        /*0154*/ 	.word	0x00000540


	//   ....[10]....
        /*0158*/ 	.word	0x00000950


	//   ....[11]....
        /*015c*/ 	.word	0x00000990


	//   ....[12]....
        /*0160*/ 	.word	0x00000a10


	//   ....[13]....
        /*0164*/ 	.word	0x00000a30


	//   ....[14]....
        /*0168*/ 	.word	0x00000a80


	//   ....[15]....
        /*016c*/ 	.word	0x00000af0


	//   ....[16]....
        /*0170*/ 	.word	0x00000b10


	//   ....[17]....
        /*0174*/ 	.word	0x00000b20


	//   ....[18]....
        /*0178*/ 	.word	0x00000b60


	//   ....[19]....
        /*017c*/ 	.word	0x00000bc0


	//   ....[20]....
        /*0180*/ 	.word	0x00000be0


	//   ....[21]....
        /*0184*/ 	.word	0x00000bf0


	//   ....[22]....
        /*0188*/ 	.word	0x00000c60


	//   ....[23]....
        /*018c*/ 	.word	0x00000c80


	//   ....[24]....
        /*0190*/ 	.word	0x00000c90


	//----- nvinfo : EIATTR_VRC_CTA_INIT_COUNT
	.align		4
.L_10261:
        /*0194*/ 	.byte	0x02, 0x4a
	.zero		1
	.zero		1


	//----- nvinfo : EIATTR_EXIT_INSTR_OFFSETS
	.align		4
        /*0198*/ 	.byte	0x04, 0x1c
        /*019a*/ 	.short	(.L_10263 - .L_10262)


	//   ....[0]....
.L_10262:
        /*019c*/ 	.word	0x00000080


	//   ....[1]....
        /*01a0*/ 	.word	0x00001120


	//   ....[2]....
        /*01a4*/ 	.word	0x00001140


	//   ....[3]....
        /*01a8*/ 	.word	0x000015b0


	//   ....[4]....
        /*01ac*/ 	.word	0x000017d0


	//   ....[5]....
        /*01b0*/ 	.word	0x00001930


	//   ....[6]....
        /*01b4*/ 	.word	0x00001a00


	//----- nvinfo : EIATTR_MAX_THREADS
	.align		4
.L_10263:
        /*01b8*/ 	.byte	0x04, 0x05
        /*01ba*/ 	.short	(.L_10265 - .L_10264)
.L_10264:
        /*01bc*/ 	.word	0x00000080
        /*01c0*/ 	.word	0x00000001
        /*01c4*/ 	.word	0x00000001


	//----- nvinfo : EIATTR_CRS_STACK_SIZE
	.align		4
.L_10265:
        /*01c8*/ 	.byte	0x04, 0x1e
        /*01ca*/ 	.short	(.L_10267 - .L_10266)
.L_10266:
        /*01cc*/ 	.word	0x00000000


	//----- nvinfo : EIATTR_CBANK_PARAM_SIZE
	.align		4
.L_10267:
        /*01d0*/ 	.byte	0x03, 0x19
        /*01d2*/ 	.short	0x0048


	//----- nvinfo : EIATTR_PARAM_CBANK
	.align		4
        /*01d4*/ 	.byte	0x04, 0x0a
        /*01d6*/ 	.short	(.L_10269 - .L_10268)
	.align		4
.L_10268:
        /*01d8*/ 	.word	index@(.nv.constant0._ZN4vllm3moe10topkGatingILi6ELi192ELi4ELi8ELi32ElfLNS0_11ScoringFuncE0EEEvPKT5_PKbPfiPT4_PiiiibPKf)
        /*01dc*/ 	.short	0x0380
        /*01de*/ 	.short	0x0048


	//----- nvinfo : EIATTR_SW_WAR
	.align		4
.L_10269:
        /*01e0*/ 	.byte	0x04, 0x36
        /*01e2*/ 	.short	(.L_10271 - .L_10270)
.L_10270:
        /*01e4*/ 	.word	0x00000008
.L_10271:


//--------------------- .nv.info._ZN4vllm3moe10topkGatingILi16ELi512ELi4ELi16ELi32ElfLNS0_11ScoringFuncE0EEEvPKT5_PKbPfiPT4_PiiiibPKf --------------------------
	.section	.nv.info._ZN4vllm3moe10topkGatingILi16ELi512ELi4ELi16ELi32ElfLNS0_11ScoringFuncE0EEEvPKT5_PKbPfiPT4_PiiiibPKf,"",@"SHT_CUDA_INFO"
	.sectionflags	@""
	.align	4


	//----- nvinfo : EIATTR_CUDA_API_VERSION
	.align		4
        /*0000*/ 	.byte	0x04, 0x37
        /*0002*/ 	.short	(.L_10273 - .L_10272)
.L_10272:
        /*0004*/ 	.word	0x00000082


	//----- nvinfo : EIATTR_KPARAM_INFO
	.align		4
.L_10273:
        /*0008*/ 	.byte	0x04, 0x17
        /*000a*/ 	.short	(.L_10275 - .L_10274)
.L_10274:
        /*000c*/ 	.word	0x00000000
        /*0010*/ 	.short	0x000a
        /*0012*/ 	.short	0x0040
        /*0014*/ 	.byte	0x00, 0xf5, 0x21, 0x00


	//----- nvinfo : EIATTR_KPARAM_INFO
	.align		4
.L_10275:
        /*0018*/ 	.byte	0x04, 0x17
        /*001a*/ 	.short	(.L_10277 - .L_10276)
.L_10276:
        /*001c*/ 	.word	0x00000000
        /*0020*/ 	.short	0x0009
        /*0022*/ 	.short	0x003c
        /*0024*/ 	.byte	0x00, 0xf0, 0x05, 0x00


	//----- nvinfo : EIATTR_KPARAM_INFO
	.align		4
.L_10277:
        /*0028*/ 	.byte	0x04, 0x17
        /*002a*/ 	.short	(.L_10279 - .L_10278)
.L_10278:
        /*002c*/ 	.word	0x00000000
        /*0030*/ 	.short	0x0008
        /*0032*/ 	.short	0x0038
        /*0034*/ 	.byte	0x00, 0xf0, 0x11, 0x00


	//----- nvinfo : EIATTR_KPARAM_INFO
	.align		4
.L_10279:
        /*0038*/ 	.byte	0x04, 0x17
        /*003a*/ 	.short	(.L_10281 - .L_10280)
.L_10280:
        /*003c*/ 	.word	0x00000000
        /*0040*/ 	.short	0x0007
        /*0042*/ 	.short	0x0034
        /*0044*/ 	.byte	0x00, 0xf0, 0x11, 0x00


	//----- nvinfo : EIATTR_KPARAM_INFO
	.align		4
.L_10281:
        /*0048*/ 	.byte	0x04, 0x17
        /*004a*/ 	.short	(.L_10283 - .L_10282)
.L_10282:
        /*004c*/ 	.word	0x00000000
        /*0050*/ 	.short	0x0006
        /*0052*/ 	.short	0x0030
        /*0054*/ 	.byte	0x00, 0xf0, 0x11, 0x00


	//----- nvinfo : EIATTR_KPARAM_INFO
	.align		4
.L_10283:
        /*0058*/ 	.byte	0x04, 0x17
        /*005a*/ 	.short	(.L_10285 - .L_10284)
.L_10284:
        /*005c*/ 	.word	0x00000000
        /*0060*/ 	.short	0x0005
        /*0062*/ 	.short	0x0028
        /*0064*/ 	.byte	0x00, 0xf5, 0x21, 0x00


	//----- nvinfo : EIATTR_KPARAM_INFO
	.align		4
.L_10285:
        /*0068*/ 	.byte	0x04, 0x17
        /*006a*/ 	.short	(.L_10287 - .L_10286)
.L_10286:
        /*006c*/ 	.word	0x00000000
        /*0070*/ 	.short	0x0004
        /*0072*/ 	.short	0x0020
        /*0074*/ 	.byte	0x00, 0xf5, 0x21, 0x00


	//----- nvinfo : EIATTR_KPARAM_INFO
	.align		4
.L_10287:
        /*0078*/ 	.byte	0x04, 0x17
        /*007a*/ 	.short	(.L_10289 - .L_10288)
.L_10288:
        /*007c*/ 	.word	0x00000000
        /*0080*/ 	.short	0x0003
        /*0082*/ 	.short	0x0018
        /*0084*/ 	.byte	0x00, 0xf0, 0x11, 0x00


	//----- nvinfo : EIATTR_KPARAM_INFO
	.align		4
.L_10289:
        /*0088*/ 	.byte	0x04, 0x17
        /*008a*/ 	.short	(.L_10291 - .L_10290)
.L_10290:
        /*008c*/ 	.word	0x00000000
        /*0090*/ 	.short	0x0002
        /*0092*/ 	.short	0x0010
        /*0094*/ 	.byte	0x00, 0xf5, 0x21, 0x00


	//----- nvinfo : EIATTR_KPARAM_INFO
	.align		4
.L_10291:
        /*0098*/ 	.byte	0x04, 0x17
        /*009a*/ 	.short	(.L_10293 - .L_10292)
.L_10292:
        /*009c*/ 	.word	0x00000000
        /*00a0*/ 	.short	0x0001
        /*00a2*/ 	.short	0x0008
        /*00a4*/ 	.byte	0x00, 0xf5, 0x21, 0x00


	//----- nvinfo : EIATTR_KPARAM_INFO
	.align		4
.L_10293:
        /*00a8*/ 	.byte	0x04, 0x17
        /*00aa*/ 	.short	(.L_10295 - .L_10294)
.L_10294:
        /*00ac*/ 	.word	0x00000000
        /*00b0*/ 	.short	0x0000
        /*00b2*/ 	.short	0x0000
        /*00b4*/ 	.byte	0x00, 0xf5, 0x21, 0x00


	//----- nvinfo : EIATTR_SPARSE_MMA_MASK
	.align		4
.L_10295:
        /*00b8*/ 	.byte	0x03, 0x50
        /*00ba*/ 	.short	0x0000


	//----- nvinfo : EIATTR_MAXREG_COUNT
	.align		4
        /*00bc*/ 	.byte	0x03, 0x1b
        /*00be*/ 	.short	0x00ff


	//----- nvinfo : EIATTR_MERCURY_ISA_VERSION
	.align		4
        /*00c0*/ 	.byte	0x03, 0x5f
        /*00c2*/ 	.short	0x0101


	//----- nvinfo : EIATTR_COOP_GROUP_MASK_REGIDS
	.align		4
        /*00c4*/ 	.byte	0x04, 0x29
        /*00c6*/ 	.short	(.L_10297 - .L_10296)


	//   ....[0]....
.L_10296:
        /*00c8*/ 	.word	0xffffffff


	//   ....[1]....
        /*00cc*/ 	.word	0xffffffff


	//   ....[2]....
        /*00d0*/ 	.word	0xffffffff


	//   ....[3]....
        /*00d4*/ 	.word	0xffffffff


	//   ....[4]....
        /*00d8*/ 	.word	0xffffffff


	//   ....[5]....
        /*00dc*/ 	.word	0xffffffff


	//   ....[6]....
        /*00e0*/ 	.word	0xffffffff


	//   ....[7]....
        /*00e4*/ 	.word	0xffffffff


	//   ....[8]....
        /*00e8*/ 	.word	0xffffffff


	//   ....[9]....
        /*00ec*/ 	.word	0xffffffff


	//   ....[10]....
        /*00f0*/ 	.word	0xffffffff


	//   ....[11]....
        /*00f4*/ 	.word	0xffffffff


	//   ....[12]....
        /*00f8*/ 	.word	0xffffffff


	//   ....[13]....
        /*00fc*/ 	.word	0xffffffff


	//   ....[14]....
        /*0100*/ 	.word	0xffffffff


	//   ....[15]....
        /*0104*/ 	.word	0xffffffff


	//   ....[16]....
        /*0108*/ 	.word	0xffffffff


	//   ....[17]....
        /*010c*/ 	.word	0xffffffff


	//   ....[18]....
        /*0110*/ 	.word	0xffffffff


	//   ....[19]....
        /*0114*/ 	.word	0xffffffff


	//   ....[20]....
        /*0118*/ 	.word	0xffffffff


	//   ....[21]....
        /*011c*/ 	.word	0xffffffff


	//   ....[22]....
        /*0120*/ 	.word	0xffffffff


	//   ....[23]....
        /*0124*/ 	.word	0xffffffff


	//   ....[24]....
        /*0128*/ 	.word	0xffffffff


	//----- nvinfo : EIATTR_COOP_GROUP_INSTR_OFFSETS
	.align		4
.L_10297:
        /*012c*/ 	.byte	0x04, 0x28
        /*012e*/ 	.short	(.L_10299 - .L_10298)


	//   ....[0]....
.L_10298:
        /*0130*/ 	.word	0x00000220


	//   ....[1]....
        /*0134*/ 	.word	0x00000260


	//   ....[2]....
        /*0138*/ 	.word	0x00000280


	//   ....[3]....
        /*013c*/ 	.word	0x000002b0


	//   ....[4]....
        /*0140*/ 	.word	0x000002d0


	//   ....[5]....
        /*0144*/ 	.word	0x000006f0


	//   ....[6]....
        /*0148*/ 	.word	0x00000710


	//   ....[7]....
        /*014c*/ 	.word	0x00000730


	//   ....[8]....
        /*0150*/ 	.word	0x00000750


	//   ....[9]....
        /*0154*/ 	.word	0x00000770


	//   ....[10]....
        /*0158*/ 	.word	0x00001260


	//   ....[11]....
        /*015c*/ 	.word	0x000012a0


	//   ....[12]....
        /*0160*/ 	.word	0x00001360


	//   ....[13]....
        /*0164*/ 	.word	0x000013e0


	//   ....[14]....
        /*0168*/ 	.word	0x00001500


	//   ....[15]....
        /*016c*/ 	.word	0x00001510


	//   ....[16]....
        /*0170*/ 	.word	0x00001520


	//   ....[17]....
        /*0174*/ 	.word	0x00001560


	//   ....[18]....
        /*0178*/ 	.word	0x000015c0


	//   ....[19]....
        /*017c*/ 	.word	0x000015e0


	//   ....[20]....
        /*0180*/ 	.word	0x000015f0


	//   ....[21]....
        /*0184*/ 	.word	0x00001630


	//   ....[22]....
        /*0188*/ 	.word	0x00001680


	//   ....[23]....
        /*018c*/ 	.word	0x00001690


	//   ....[24]....
        /*0190*/ 	.word	0x000016c0


	//----- nvinfo : EIATTR_VRC_CTA_INIT_COUNT
	.align		4
.L_10299:
        /*0194*/ 	.byte	0x02, 0x4a
	.zero		1
	.zero		1


	//----- nvinfo : EIATTR_EXIT_INSTR_OFFSETS
	.align		4
        /*0198*/ 	.byte	0x04, 0x1c
        /*019a*/ 	.short	(.L_10301 - .L_10300)


	//   ....[0]....
.L_10300:
        /*019c*/ 	.word	0x00000080


	//   ....[1]....
        /*01a0*/ 	.word	0x00001c90


	//   ....[2]....
        /*01a4*/ 	.word	0x00001cb0


	//   ....[3]....
        /*01a8*/ 	.word	0x00002120


	//   ....[4]....
        /*01ac*/ 	.word	0x00002340


	//   ....[5]....
        /*01b0*/ 	.word	0x000024a0


	//   ....[6]....
        /*01b4*/ 	.word	0x00002570


	//----- nvinfo : EIATTR_MAX_THREADS
	.align		4
.L_10301:
        /*01b8*/ 	.byte	0x04, 0x05
        /*01ba*/ 	.short	(.L_10303 - .L_10302)
.L_10302:
        /*01bc*/ 	.word	0x00000080
        /*01c0*/ 	.word	0x00000001
        /*01c4*/ 	.word	0x00000001


	//----- nvinfo : EIATTR_CRS_STACK_SIZE
	.align		4
.L_10303:
        /*01c8*/ 	.byte	0x04, 0x1e
        /*01ca*/ 	.short	(.L_10305 - .L_10304)
.L_10304:
        /*01cc*/ 	.word	0x00000000


	//----- nvinfo : EIATTR_CBANK_PARAM_SIZE
	.align		4
.L_10305:
        /*01d0*/ 	.byte	0x03, 0x19
        /*01d2*/ 	.short	0x0048


	//----- nvinfo : EIATTR_PARAM_CBANK
	.align		4
        /*01d4*/ 	.byte	0x04, 0x0a
        /*01d6*/ 	.short	(.L_10307 - .L_10306)
	.align		4
.L_10306:
        /*01d8*/ 	.word	index@(.nv.constant0._ZN4vllm3moe10topkGatingILi16ELi512ELi4ELi16ELi32ElfLNS0_11ScoringFuncE0EEEvPKT5_PKbPfiPT4_PiiiibPKf)
        /*01dc*/ 	.short	0x0380
        /*01de*/ 	.short	0x0048


	//----- nvinfo : EIATTR_SW_WAR
	.align		4
.L_10307:
        /*01e0*/ 	.byte	0x04, 0x36
        /*01e2*/ 	.short	(.L_10309 - .L_10308)
.L_10308:
        /*01e4*/ 	.word	0x00000008
.L_10309:


//--------------------- .nv.info._ZN4vllm3moe10topkGatingILi8ELi256ELi4ELi16ELi32ElfLNS0_11ScoringFuncE0EEEvPKT5_PKbPfiPT4_PiiiibPKf --------------------------
	.section	.nv.info._ZN4vllm3moe10topkGatingILi8ELi256ELi4ELi16ELi32ElfLNS0_11ScoringFuncE0EEEvPKT5_PKbPfiPT4_PiiiibPKf,"",@"SHT_CUDA_INFO"
	.sectionflags	@""
	.align	4


	//----- nvinfo : EIATTR_CUDA_API_VERSION
	.align		4
        /*0000*/ 	.byte	0x04, 0x37
        /*0002*/ 	.short	(.L_10311 - .L_10310)
.L_10310:
        /*0004*/ 	.word	0x00000082


	//----- nvinfo : EIATTR_KPARAM_INFO
	.align		4
.L_10311:
        /*0008*/ 	.byte	0x04, 0x17
        /*000a*/ 	.short	(.L_10313 - .L_10312)
.L_10312:
        /*000c*/ 	.word	0x00000000
        /*0010*/ 	.short	0x000a
        /*0012*/ 	.short	0x0040
        /*0014*/ 	.byte	0x00, 0xf5, 0x21, 0x00


	//----- nvinfo : EIATTR_KPARAM_INFO
	.align		4
.L_10313:
        /*0018*/ 	.byte	0x04, 0x17
        /*001a*/ 	.short	(.L_10315 - .L_10314)
.L_10314:
        /*001c*/ 	.word	0x00000000
        /*0020*/ 	.short	0x0009
        /*0022*/ 	.short	0x003c
        /*0024*/ 	.byte	0x00, 0xf0, 0x05, 0x00


	//----- nvinfo : EIATTR_KPARAM_INFO
	.align		4
.L_10315:
        /*0028*/ 	.byte	0x04, 0x17
        /*002a*/ 	.short	(.L_10317 - .L_10316)
.L_10316:
        /*002c*/ 	.word	0x00000000
        /*0030*/ 	.short	0x0008
        /*0032*/ 	.short	0x0038
        /*0034*/ 	.byte	0x00, 0xf0, 0x11, 0x00


	//----- nvinfo : EIATTR_KPARAM_INFO
	.align		4
.L_10317:
        /*0038*/ 	.byte	0x04, 0x17
        /*003a*/ 	.short	(.L_10319 - .L_10318)
.L_10318:
        /*003c*/ 	.word	0x00000000
        /*0040*/ 	.short	0x0007
        /*0042*/ 	.short	0x0034
        /*0044*/ 	.byte	0x00, 0xf0, 0x11, 0x00


	//----- nvinfo : EIATTR_KPARAM_INFO
	.align		4
.L_10319:
        /*0048*/ 	.byte	0x04, 0x17
        /*004a*/ 	.short	(.L_10321 - .L_10320)
.L_10320:
        /*004c*/ 	.word	0x00000000
        /*0050*/ 	.short	0x0006
        /*0052*/ 	.short	0x0030
        /*0054*/ 	.byte	0x00, 0xf0, 0x11, 0x00


	//----- nvinfo : EIATTR_KPARAM_INFO
	.align		4
.L_10321:
        /*0058*/ 	.byte	0x04, 0x17
        /*005a*/ 	.short	(.L_10323 - .L_10322)
.L_10322:
        /*005c*/ 	.word	0x00000000
        /*0060*/ 	.short	0x0005
        /*0062*/ 	.short	0x0028
        /*0064*/ 	.byte	0x00, 0xf5, 0x21, 0x00


	//----- nvinfo : EIATTR_KPARAM_INFO
	.align		4
.L_10323:
        /*0068*/ 	.byte	0x04, 0x17
        /*006a*/ 	.short	(.L_10325 - .L_10324)
.L_10324:
        /*006c*/ 	.word	0x00000000
        /*0070*/ 	.short	0x0004
        /*0072*/ 	.short	0x0020
        /*0074*/ 	.byte	0x00, 0xf5, 0x21, 0x00


	//----- nvinfo : EIATTR_KPARAM_INFO
	.align		4
.L_10325:
        /*0078*/ 	.byte	0x04, 0x17
        /*007a*/ 	.short	(.L_10327 - .L_10326)
.L_10326:
        /*007c*/ 	.word	0x00000000
        /*0080*/ 	.short	0x0003
        /*0082*/ 	.short	0x0018
        /*0084*/ 	.byte	0x00, 0xf0, 0x11, 0x00


	//----- nvinfo : EIATTR_KPARAM_INFO
	.align		4
.L_10327:
        /*0088*/ 	.byte	0x04, 0x17
        /*008a*/ 	.short	(.L_10329 - .L_10328)
.L_10328:
        /*008c*/ 	.word	0x00000000
        /*0090*/ 	.short	0x0002
        /*0092*/ 	.short	0x0010
        /*0094*/ 	.byte	0x00, 0xf5, 0x21, 0x00


	//----- nvinfo : EIATTR_KPARAM_INFO
	.align		4
.L_10329:
        /*0098*/ 	.byte	0x04, 0x17
        /*009a*/ 	.short	(.L_10331 - .L_10330)
.L_10330:
        /*009c*/ 	.word	0x00000000
        /*00a0*/ 	.short	0x0001
        /*00a2*/ 	.short	0x0008
        /*00a4*/ 	.byte	0x00, 0xf5, 0x21, 0x00


	//----- nvinfo : EIATTR_KPARAM_INFO
	.align		4
.L_10331:
        /*00a8*/ 	.byte	0x04, 0x17
        /*00aa*/ 	.short	(.L_10333 - .L_10332)
.L_10332:
        /*00ac*/ 	.word	0x00000000
        /*00b0*/ 	.short	0x0000
        /*00b2*/ 	.short	0x0000
        /*00b4*/ 	.byte	0x00, 0xf5, 0x21, 0x00


	//----- nvinfo : EIATTR_SPARSE_MMA_MASK
	.align		4
.L_10333:
        /*00b8*/ 	.byte	0x03, 0x50
        /*00ba*/ 	.short	0x0000


	//----- nvinfo : EIATTR_MAXREG_COUNT
	.align		4
        /*00bc*/ 	.byte	0x03, 0x1b
        /*00be*/ 	.short	0x00ff


	//----- nvinfo : EIATTR_MERCURY_ISA_VERSION
	.align		4
        /*00c0*/ 	.byte	0x03, 0x5f
        /*00c2*/ 	.short	0x0101


	//----- nvinfo : EIATTR_COOP_GROUP_MASK_REGIDS
	.align		4
        /*00c4*/ 	.byte	0x04, 0x29
        /*00c6*/ 	.short	(.L_10335 - .L_10334)


	//   ....[0]....
.L_10334:
        /*00c8*/ 	.word	0xffffffff


	//   ....[1]....
        /*00cc*/ 	.word	0xffffffff


	//   ....[2]....
        /*00d0*/ 	.word	0xffffffff


	//   ....[3]....
        /*00d4*/ 	.word	0xffffffff


	//   ....[4]....
        /*00d8*/ 	.word	0xffffffff


	//   ....[5]....
        /*00dc*/ 	.word	0xffffffff


	//   ....[6]....
        /*00e0*/ 	.word	0xffffffff


	//   ....[7]....
        /*00e4*/ 	.word	0xffffffff


	//   ....[8]....
        /*00e8*/ 	.word	0xffffffff


	//   ....[9]....
        /*00ec*/ 	.word	0xffffffff


	//   ....[10]....
        /*00f0*/ 	.word	0xffffffff


	//   ....[11]....
        /*00f4*/ 	.word	0xffffffff


	//   ....[12]....
        /*00f8*/ 	.word	0xffffffff


	//   ....[13]....
        /*00fc*/ 	.word	0xffffffff


	//   ....[14]....
        /*0100*/ 	.word	0xffffffff


	//   ....[15]....
        /*0104*/ 	.word	0xffffffff


	//   ....[16]....
        /*0108*/ 	.word	0xffffffff


	//   ....[17]....
        /*010c*/ 	.word	0xffffffff


	//   ....[18]....
        /*0110*/ 	.word	0xffffffff


	//   ....[19]....
        /*0114*/ 	.word	0xffffffff


	//   ....[20]....
        /*0118*/ 	.word	0xffffffff


	//   ....[21]....
        /*011c*/ 	.word	0xffffffff


	//   ....[22]....
        /*0120*/ 	.word	0xffffffff


	//   ....[23]....
        /*0124*/ 	.word	0xffffffff


	//   ....[24]....
        /*0128*/ 	.word	0xffffffff


	//----- nvinfo : EIATTR_COOP_GROUP_INSTR_OFFSETS
	.align		4
.L_10335:
        /*012c*/ 	.byte	0x04, 0x28
        /*012e*/ 	.short	(.L_10337 - .L_10336)


	//   ....[0]....
.L_10336:
        /*0130*/ 	.word	0x00000200


	//   ....[1]....
        /*0134*/ 	.word	0x00000220


	//   ....[2]....
        /*0138*/ 	.word	0x00000250


	//   ....[3]....
        /*013c*/ 	.word	0x00000300


	//   ....[4]....
        /*0140*/ 	.word	0x00000340


	//   ....[5]....
        /*0144*/ 	.word	0x00000560


	//   ....[6]....
        /*0148*/ 	.word	0x00000580


	//   ....[7]....
        /*014c*/ 	.word	0x000005a0


	//   ....[8]....
        /*0150*/ 	.word	0x000005c0


	//   ....[9]....
        /*0154*/ 	.word	0x000005e0


	//   ....[10]....
        /*0158*/ 	.word	0x00000b20


	//   ....[11]....
        /*015c*/ 	.word	0x00000b60


	//   ....[12]....
        /*0160*/ 	.word	0x00000b90


	//   ....[13]....
        /*0164*/ 	.word	0x00000c00


	//   ....[14]....
        /*0168*/ 	.word	0x00000c20


	//   ....[15]....
        /*016c*/ 	.word	0x00000c30


	//   ....[16]....
        /*0170*/ 	.word	0x00000ca0


	//   ....[17]....
        /*0174*/ 	.word	0x00000cc0


	//   ....[18]....
        /*0178*/ 	.word	0x00000cd0


	//   ....[19]....
        /*017c*/ 	.word	0x00000d40


	//   ....[20]....
        /*0180*/ 	.word	0x00000d60


	//   ....[21]....
        /*0184*/ 	.word	0x00000d70


	//   ....[22]....
        /*0188*/ 	.word	0x00000de0


	//   ....[23]....
        /*018c*/ 	.word	0x00000e00


	//   ....[24]....
        /*0190*/ 	.word	0x00000e30


	//----- nvinfo : EIATTR_VRC_CTA_INIT_COUNT
	.align		4
.L_10337:
        /*0194*/ 	.byte	0x02, 0x4a
	.zero		1
	.zero		1


	//----- nvinfo : EIATTR_EXIT_INSTR_OFFSETS
	.align		4
        /*0198*/ 	.byte	0x04, 0x1c
        /*019a*/ 	.short	(.L_10339 - .L_10338)


	//   ....[0]....
.L_10338:
        /*019c*/ 	.word	0x00000080


	//   ....[1]....
        /*01a0*/ 	.word	0x000012e0


	//   ....[2]....
        /*01a4*/ 	.word	0x00001300


	//   ....[3]....
        /*01a8*/ 	.word	0x00001770


	//   ....[4]....
        /*01ac*/ 	.word	0x00001990


	//   ....[5]....
        /*01b0*/ 	.word	0x00001af0


	//   ....[6]....
        /*01b4*/ 	.word	0x00001bc0


	//----- nvinfo : EIATTR_MAX_THREADS
	.align		4
.L_10339:
        /*01b8*/ 	.byte	0x04, 0x05
        /*01ba*/ 	.short	(.L_10341 - .L_10340)
.L_10340:
        /*01bc*/ 	.word	0x00000080
        /*01c0*/ 	.word	0x00000001
        /*01c4*/ 	.word	0x00000001


	//----- nvinfo : EIATTR_CRS_STACK_SIZE
	.align		4
.L_10341:
        /*01c8*/ 	.byte	0x04, 0x1e
        /*01ca*/ 	.short	(.L_10343 - .L_10342)
.L_10342:
        /*01cc*/ 	.word	0x00000000


	//----- nvinfo : EIATTR_CBANK_PARAM_SIZE
	.align		4
.L_10343:
        /*01d0*/ 	.byte	0x03, 0x19
        /*01d2*/ 	.short	0x0048


	//----- nvinfo : EIATTR_PARAM_CBANK
	.align		4
        /*01d4*/ 	.byte	0x04, 0x0a
        /*01d6*/ 	.short	(.L_10345 - .L_10344)
	.align		4
.L_10344:
        /*01d8*/ 	.word	index@(.nv.constant0._ZN4vllm3moe10topkGatingILi8ELi256ELi4ELi16ELi32ElfLNS0_11ScoringFuncE0EEEvPKT5_PKbPfiPT4_PiiiibPKf)
        /*01dc*/ 	.short	0x0380
        /*01de*/ 	.short	0x0048


	//----- nvinfo : EIATTR_SW_WAR
	.align		4
.L_10345:
        /*01e0*/ 	.byte	0x04, 0x36
        /*01e2*/ 	.short	(.L_10347 - .L_10346)
.L_10346:
        /*01e4*/ 	.word	0x00000008
.L_10347:


//--------------------- .nv.info._ZN4vllm3moe10topkGatingILi4ELi128ELi4ELi16ELi32ElfLNS0_11ScoringFuncE0EEEvPKT5_PKbPfiPT4_PiiiibPKf --------------------------
	.section	.nv.info._ZN4vllm3moe10topkGatingILi4ELi128ELi4ELi16ELi32ElfLNS0_11ScoringFuncE0EEEvPKT5_PKbPfiPT4_PiiiibPKf,"",@"SHT_CUDA_INFO"
	.sectionflags	@""
	.align	4


	//----- nvinfo : EIATTR_CUDA_API_VERSION
	.align		4
        /*0000*/ 	.byte	0x04, 0x37
        /*0002*/ 	.short	(.L_10349 - .L_10348)
.L_10348:
        /*0004*/ 	.word	0x00000082


	//----- nvinfo : EIATTR_KPARAM_INFO
	.align		4
.L_10349:
        /*0008*/ 	.byte	0x04, 0x17
        /*000a*/ 	.short	(.L_10351 - .L_10350)
.L_10350:
        /*000c*/ 	.word	0x00000000
        /*0010*/ 	.short	0x000a
        /*0012*/ 	.short	0x0040
        /*0014*/ 	.byte	0x00, 0xf5, 0x21, 0x00


	//----- nvinfo : EIATTR_KPARAM_INFO
	.align		4
.L_10351:
        /*0018*/ 	.byte	0x04, 0x17
        /*001a*/ 	.short	(.L_10353 - .L_10352)
.L_10352:
        /*001c*/ 	.word	0x00000000
        /*0020*/ 	.short	0x0009
        /*0022*/ 	.short	0x003c
        /*0024*/ 	.byte	0x00, 0xf0, 0x05, 0x00


	//----- nvinfo : EIATTR_KPARAM_INFO
	.align		4
.L_10353:
        /*0028*/ 	.byte	0x04, 0x17
        /*002a*/ 	.short	(.L_10355 - .L_10354)
.L_10354:
        /*002c*/ 	.word	0x00000000
        /*0030*/ 	.short	0x0008
        /*0032*/ 	.short	0x0038
        /*0034*/ 	.byte	0x00, 0xf0, 0x11, 0x00


	//----- nvinfo : EIATTR_KPARAM_INFO
	.align		4
.L_10355:
        /*0038*/ 	.byte	0x04, 0x17
        /*003a*/ 	.short	(.L_10357 - .L_10356)
.L_10356:
        /*003c*/ 	.word	0x00000000
        /*0040*/ 	.short	0x0007
        /*0042*/ 	.short	0x0034
        /*0044*/ 	.byte	0x00, 0xf0, 0x11, 0x00


	//----- nvinfo : EIATTR_KPARAM_INFO
	.align		4
.L_10357:
        /*0048*/ 	.byte	0x04, 0x17
        /*004a*/ 	.short	(.L_10359 - .L_10358)
.L_10358:
        /*004c*/ 	.word	0x00000000
        /*0050*/ 	.short	0x0006
        /*0052*/ 	.short	0x0030
        /*0054*/ 	.byte	0x00, 0xf0, 0x11, 0x00


	//----- nvinfo : EIATTR_KPARAM_INFO
	.align		4
.L_10359:
        /*0058*/ 	.byte	0x04, 0x17
        /*005a*/ 	.short	(.L_10361 - .L_10360)
.L_10360:
        /*005c*/ 	.word	0x00000000
        /*0060*/ 	.short	0x0005
        /*0062*/ 	.short	0x0028
        /*0064*/ 	.byte	0x00, 0xf5, 0x21, 0x00


	//----- nvinfo : EIATTR_KPARAM_INFO
	.align		4
.L_10361:
        /*0068*/ 	.byte	0x04, 0x17
        /*006a*/ 	.short	(.L_10363 - .L_10362)
.L_10362:
        /*006c*/ 	.word	0x00000000
        /*0070*/ 	.short	0x0004
        /*0072*/ 	.short	0x0020
        /*0074*/ 	.byte	0x00, 0xf5, 0x21, 0x00


	//----- nvinfo : EIATTR_KPARAM_INFO
	.align		4
.L_10363:
        /*0078*/ 	.byte	0x04, 0x17
        /*007a*/ 	.short	(.L_10365 - .L_10364)
.L_10364:
        /*007c*/ 	.word	0x00000000
        /*0080*/ 	.short	0x0003
        /*0082*/ 	.short	0x0018
        /*0084*/ 	.byte	0x00, 0xf0, 0x11, 0x00


	//----- nvinfo : EIATTR_KPARAM_INFO
	.align		4
.L_10365:
        /*0088*/ 	.byte	0x04, 0x17
        /*008a*/ 	.short	(.L_10367 - .L_10366)
.L_10366:
        /*008c*/ 	.word	0x00000000
        /*0090*/ 	.short	0x0002
        /*0092*/ 	.short	0x0010
        /*0094*/ 	.byte	0x00, 0xf5, 0x21, 0x00


	//----- nvinfo : EIATTR_KPARAM_INFO
	.align		4
.L_10367:
        /*0098*/ 	.byte	0x04, 0x17
        /*009a*/ 	.short	(.L_10369 - .L_10368)
.L_10368:
        /*009c*/ 	.word	0x00000000
        /*00a0*/ 	.short	0x0001
        /*00a2*/ 	.short	0x0008
        /*00a4*/ 	.byte	0x00, 0xf5, 0x21, 0x00


	//----- nvinfo : EIATTR_KPARAM_INFO
	.align		4
.L_10369:
        /*00a8*/ 	.byte	0x04, 0x17
        /*00aa*/ 	.short	(.L_10371 - .L_10370)
.L_10370:
        /*00ac*/ 	.word	0x00000000
        /*00b0*/ 	.short	0x0000
        /*00b2*/ 	.short	0x0000
        /*00b4*/ 	.byte	0x00, 0xf5, 0x21, 0x00


	//----- nvinfo : EIATTR_SPARSE_MMA_MASK
	.align		4
.L_10371:
        /*00b8*/ 	.byte	0x03, 0x50
        /*00ba*/ 	.short	0x0000


	//----- nvinfo : EIATTR_MAXREG_COUNT
	.align		4
        /*00bc*/ 	.byte	0x03, 0x1b
        /*00be*/ 	.short	0x00ff


	//----- nvinfo : EIATTR_MERCURY_ISA_VERSION
	.align		4
        /*00c0*/ 	.byte	0x03, 0x5f
        /*00c2*/ 	.short	0x0101


	//----- nvinfo : EIATTR_COOP_GROUP_MASK_REGIDS
	.align		4
        /*00c4*/ 	.byte	0x04, 0x29
        /*00c6*/ 	.short	(.L_10373 - .L_10372)


	//   ....[0]....
.L_10372:
        /*00c8*/ 	.word	0xffffffff


	//   ....[1]....
        /*00cc*/ 	.word	0xffffffff


	//   ....[2]....
        /*00d0*/ 	.word	0xffffffff


	//   ....[3]....
        /*00d4*/ 	.word	0xffffffff


	//   ....[4]....
        /*00d8*/ 	.word	0xffffffff


	//   ....[5]....
        /*00dc*/ 	.word	0xffffffff


	//   ....[6]....
        /*00e0*/ 	.word	0xffffffff


	//   ....[7]....
        /*00e4*/ 	.word	0xffffffff


	//   ....[8]....
        /*00e8*/ 	.word	0xffffffff


	//   ....[9]....
        /*00ec*/ 	.word	0xffffffff


	//   ....[10]....
        /*00f0*/ 	.word	0xffffffff


	//   ....[11]....
        /*00f4*/ 	.word	0xffffffff


	//   ....[12]....
        /*00f8*/ 	.word	0xffffffff


	//   ....[13]....
        /*00fc*/ 	.word	0xffffffff


	//   ....[14]....
        /*0100*/ 	.word	0xffffffff


	//   ....[15]....
        /*0104*/ 	.word	0xffffffff


	//   ....[16]....
        /*0108*/ 	.word	0xffffffff


	//   ....[17]....
        /*010c*/ 	.word	0xffffffff


	//   ....[18]....
        /*0110*/ 	.word	0xffffffff


	//   ....[19]....
        /*0114*/ 	.word	0xffffffff


	//   ....[20]....
        /*0118*/ 	.word	0xffffffff


	//   ....[21]....
        /*011c*/ 	.word	0xffffffff


	//   ....[22]....
        /*0120*/ 	.word	0xffffffff


	//   ....[23]....
        /*0124*/ 	.word	0xffffffff


	//   ....[24]....
        /*0128*/ 	.word	0xffffffff


	//----- nvinfo : EIATTR_COOP_GROUP_INSTR_OFFSETS
	.align		4
.L_10373:
        /*012c*/ 	.byte	0x04, 0x28
        /*012e*/ 	.short	(.L_10375 - .L_10374)


	//   ....[0]....
.L_10374:
        /*0130*/ 	.word	0x00000220


	//   ....[1]....
        /*0134*/ 	.word	0x00000250


	//   ....[2]....
        /*0138*/ 	.word	0x00000280


	//   ....[3]....
        /*013c*/ 	.word	0x000002b0


	//   ....[4]....
        /*0140*/ 	.word	0x000002d0


	//   ....[5]....
        /*0144*/ 	.word	0x000003f0


	//   ....[6]....
        /*0148*/ 	.word	0x00000410


	//   ....[7]....
        /*014c*/ 	.word	0x00000430


	//   ....[8]....
        /*0150*/ 	.word	0x00000450


	//   ....[9]....
        /*0154*/ 	.word	0x00000470


	//   ....[10]....
        /*0158*/ 	.word	0x00000790


	//   ....[11]....
        /*015c*/ 	.word	0x000007b0


	//   ....[12]....
        /*0160*/ 	.word	0x00000820


	//   ....[13]....
        /*0164*/ 	.word	0x00000850


	//   ....[14]....
        /*0168*/ 	.word	0x00000870


	//   ....[15]....
        /*016c*/ 	.word	0x000008f0


	//   ....[16]....
        /*0170*/ 	.word	0x00000900


	//   ....[17]....
        /*0174*/ 	.word	0x00000910


	//   ....[18]....
        /*0178*/ 	.word	0x00000990


	//   ....[19]....
        /*017c*/ 	.word	0x000009b0


	//   ....[20]....
        /*0180*/ 	.word	0x000009c0


	//   ....[21]....
        /*0184*/ 	.word	0x000009f0


	//   ....[22]....
        /*0188*/ 	.word	0x00000a50


	//   ....[23]....
        /*018c*/ 	.word	0x00000a70


	//   ....[24]....
        /*0190*/ 	.word	0x00000a80


	//----- nvinfo : EIATTR_VRC_CTA_INIT_COUNT
	.align		4
.L_10375:
        /*0194*/ 	.byte	0x02, 0x4a
	.zero		1
	.zero		1


	//----- nvinfo : EIATTR_EXIT_INSTR_OFFSETS
	.align		4
        /*0198*/ 	.byte	0x04, 0x1c
        /*019a*/ 	.short	(.L_10377 - .L_10376)


	//   ....[0]....
.L_10376:
        /*019c*/ 	.word	0x00000080


	//   ....[1]....
        /*01a0*/ 	.word	0x00000ec0


	//   ....[2]....
        /*01a4*/ 	.word	0x00000ee0


	//   ....[3]....
        /*01a8*/ 	.word	0x00001350


	//   ....[4]....
        /*01ac*/ 	.word	0x00001570


	//   ....[5]....
        /*01b0*/ 	.word	0x000016d0


	//   ....[6]....
        /*01b4*/ 	.word	0x000017a0


	//----- nvinfo : EIATTR_MAX_THREADS
	.align		4
.L_10377:
        /*01b8*/ 	.byte	0x04, 0x05
        /*01ba*/ 	.short	(.L_10379 - .L_10378)
.L_10378:
        /*01bc*/ 	.word	0x00000080
        /*01c0*/ 	.word	0x00000001
        /*01c4*/ 	.word	0x00000001


	//----- nvinfo : EIATTR_CRS_STACK_SIZE
	.align		4
.L_10379:
        /*01c8*/ 	.byte	0x04, 0x1e
        /*01ca*/ 	.short	(.L_10381 - .L_10380)
.L_10380:
        /*01cc*/ 	.word	0x00000000


	//----- nvinfo : EIATTR_CBANK_PARAM_SIZE
	.align		4
.L_10381:
        /*01d0*/ 	.byte	0x03, 0x19
        /*01d2*/ 	.short	0x0048


	//----- nvinfo : EIATTR_PARAM_CBANK
	.align		4
        /*01d4*/ 	.byte	0x04, 0x0a
        /*01d6*/ 	.short	(.L_10383 - .L_10382)
	.align		4
.L_10382:
        /*01d8*/ 	.word	index@(.nv.constant0._ZN4vllm3moe10topkGatingILi4ELi128ELi4ELi16ELi32ElfLNS0_11ScoringFuncE0EEEvPKT5_PKbPfiPT4_PiiiibPKf)
        /*01dc*/ 	.short	0x0380
        /*01de*/ 	.short	0x0048


	//----- nvinfo : EIATTR_SW_WAR
	.align		4
.L_10383:
        /*01e0*/ 	.byte	0x04, 0x36
        /*01e2*/ 	.short	(.L_10385 - .L_10384)
.L_10384:
        /*01e4*/ 	.word	0x00000008
.L_10385:


//--------------------- .nv.info._ZN4vllm3moe10topkGatingILi4ELi64ELi4ELi16ELi32ElfLNS0_11ScoringFuncE0EEEvPKT5_PKbPfiPT4_PiiiibPKf --------------------------
	.section	.nv.info._ZN4vllm3moe10topkGatingILi4ELi64ELi4ELi16ELi32ElfLNS0_11ScoringFuncE0EEEvPKT5_PKbPfiPT4_PiiiibPKf,"",@"SHT_CUDA_INFO"
	.sectionflags	@""
	.align	4


	//----- nvinfo : EIATTR_CUDA_API_VERSION
	.align		4
        /*0000*/ 	.byte	0x04, 0x37
        /*0002*/ 	.short	(.L_10387 - .L_10386)
.L_10386:
        /*0004*/ 	.word	0x00000082


	//----- nvinfo : EIATTR_KPARAM_INFO
	.align		4
.L_10387:
        /*0008*/ 	.byte	0x04, 0x17
        /*000a*/ 	.short	(.L_10389 - .L_10388)
.L_10388:
        /*000c*/ 	.word	0x00000000
        /*0010*/ 	.short	0x000a
        /*0012*/ 	.short	0x0040
        /*0014*/ 	.byte	0x00, 0xf5, 0x21, 0x00


	//----- nvinfo : EIATTR_KPARAM_INFO
	.align		4
.L_10389:
        /*0018*/ 	.byte	0x04, 0x17
        /*001a*/ 	.short	(.L_10391 - .L_10390)
.L_10390:
        /*001c*/ 	.word	0x00000000
        /*0020*/ 	.short	0x0009
        /*0022*/ 	.short	0x003c
        /*0024*/ 	.byte	0x00, 0xf0, 0x05, 0x00


	//----- nvinfo : EIATTR_KPARAM_INFO
	.align		4
.L_10391:
        /*0028*/ 	.byte	0x04, 0x17
        /*002a*/ 	.short	(.L_10393 - .L_10392)
.L_10392:
        /*002c*/ 	.word	0x00000000
        /*0030*/ 	.short	0x0008
        /*0032*/ 	.short	0x0038
        /*0034*/ 	.byte	0x00, 0xf0, 0x11, 0x00


	//----- nvinfo : EIATTR_KPARAM_INFO
	.align		4
.L_10393:
        /*0038*/ 	.byte	0x04, 0x17
        /*003a*/ 	.short	(.L_10395 - .L_10394)
.L_10394:
        /*003c*/ 	.word	0x00000000
        /*0040*/ 	.short	0x0007
        /*0042*/ 	.short	0x0034
        /*0044*/ 	.byte	0x00, 0xf0, 0x11, 0x00


	//----- nvinfo : EIATTR_KPARAM_INFO
	.align		4
.L_10395:
        /*0048*/ 	.byte	0x04, 0x17
        /*004a*/ 	.short	(.L_10397 - .L_10396)
.L_10396:
        /*004c*/ 	.word	0x00000000
        /*0050*/ 	.short	0x0006
        /*0052*/ 	.short	0x0030
        /*0054*/ 	.byte	0x00, 0xf0, 0x11, 0x00


	//----- nvinfo : EIATTR_KPARAM_INFO
	.align		4
.L_10397:
        /*0058*/ 	.byte	0x04, 0x17
        /*005a*/ 	.short	(.L_10399 - .L_10398)
.L_10398:
        /*005c*/ 	.word	0x00000000
        /*0060*/ 	.short	0x0005
        /*0062*/ 	.short	0x0028
        /*0064*/ 	.byte	0x00, 0xf5, 0x21, 0x00


	//----- nvinfo : EIATTR_KPARAM_INFO
	.align		4
.L_10399:
        /*0068*/ 	.byte	0x04, 0x17
        /*006a*/ 	.short	(.L_10401 - .L_10400)
.L_10400:
        /*006c*/ 	.word	0x00000000
        /*0070*/ 	.short	0x0004
        /*0072*/ 	.short	0x0020
        /*0074*/ 	.byte	0x00, 0xf5, 0x21, 0x00


	//----- nvinfo : EIATTR_KPARAM_INFO
	.align		4
.L_10401:
        /*0078*/ 	.byte	0x04, 0x17
        /*007a*/ 	.short	(.L_10403 - .L_10402)
.L_10402:
        /*007c*/ 	.word	0x00000000
        /*0080*/ 	.short	0x0003
        /*0082*/ 	.short	0x0018
        /*0084*/ 	.byte	0x00, 0xf0, 0x11, 0x00


	//----- nvinfo : EIATTR_KPARAM_INFO
	.align		4
.L_10403:
        /*0088*/ 	.byte	0x04, 0x17
        /*008a*/ 	.short	(.L_10405 - .L_10404)
.L_10404:
        /*008c*/ 	.word	0x00000000
        /*0090*/ 	.short	0x0002
        /*0092*/ 	.short	0x0010
        /*0094*/ 	.byte	0x00, 0xf5, 0x21, 0x00


	//----- nvinfo : EIATTR_KPARAM_INFO
	.align		4
.L_10405:
        /*0098*/ 	.byte	0x04, 0x17
        /*009a*/ 	.short	(.L_10407 - .L_10406)
.L_10406:
        /*009c*/ 	.word	0x00000000
        /*00a0*/ 	.short	0x0001
        /*00a2*/ 	.short	0x0008
        /*00a4*/ 	.byte	0x00, 0xf5, 0x21, 0x00


	//----- nvinfo : EIATTR_KPARAM_INFO
	.align		4
.L_10407:
        /*00a8*/ 	.byte	0x04, 0x17
        /*00aa*/ 	.short	(.L_10409 - .L_10408)
.L_10408:
        /*00ac*/ 	.word	0x00000000
        /*00b0*/ 	.short	0x0000
        /*00b2*/ 	.short	0x0000
        /*00b4*/ 	.byte	0x00, 0xf5, 0x21, 0x00


	//----- nvinfo : EIATTR_SPARSE_MMA_MASK
	.align		4
.L_10409:
        /*00b8*/ 	.byte	0x03, 0x50
        /*00ba*/ 	.short	0x0000


	//----- nvinfo : EIATTR_MAXREG_COUNT
	.align		4
        /*00bc*/ 	.byte	0x03, 0x1b
        /*00be*/ 	.short	0x00ff


	//----- nvinfo : EIATTR_MERCURY_ISA_VERSION
	.align		4
        /*00c0*/ 	.byte	0x03, 0x5f
        /*00c2*/ 	.short	0x0101


	//----- nvinfo : EIATTR_COOP_GROUP_MASK_REGIDS
	.align		4
        /*00c4*/ 	.byte	0x04, 0x29
        /*00c6*/ 	.short	(.L_10411 - .L_10410)


	//   ....[0]....
.L_10410:
        /*00c8*/ 	.word	0xffffffff


	//   ....[1]....
        /*00cc*/ 	.word	0xffffffff


	//   ....[2]....
        /*00d0*/ 	.word	0xffffffff


	//   ....[3]....
        /*00d4*/ 	.word	0xffffffff


	//   ....[4]....
        /*00d8*/ 	.word	0xffffffff


	//   ....[5]....
        /*00dc*/ 	.word	0xffffffff


	//   ....[6]....
        /*00e0*/ 	.word	0xffffffff


	//   ....[7]....
        /*00e4*/ 	.word	0xffffffff


	//   ....[8]....
        /*00e8*/ 	.word	0xffffffff


	//   ....[9]....
        /*00ec*/ 	.word	0xffffffff


	//   ....[10]....
        /*00f0*/ 	.word	0xffffffff


	//   ....[11]....
        /*00f4*/ 	.word	0xffffffff


	//   ....[12]....
        /*00f8*/ 	.word	0xffffffff


	//   ....[13]....
        /*00fc*/ 	.word	0xffffffff


	//   ....[14]....
        /*0100*/ 	.word	0xffffffff


	//   ....[15]....
        /*0104*/ 	.word	0xffffffff


	//   ....[16]....
        /*0108*/ 	.word	0xffffffff


	//   ....[17]....
        /*010c*/ 	.word	0xffffffff


	//   ....[18]....
        /*0110*/ 	.word	0xffffffff


	//   ....[19]....
        /*0114*/ 	.word	0xffffffff


	//----- nvinfo : EIATTR_COOP_GROUP_INSTR_OFFSETS
	.align		4
.L_10411:
        /*0118*/ 	.byte	0x04, 0x28
        /*011a*/ 	.short	(.L_10413 - .L_10412)


	//   ....[0]....
.L_10412:
        /*011c*/ 	.word	0x00000260


	//   ....[1]....
        /*0120*/ 	.word	0x00000280


	//   ....[2]....
        /*0124*/ 	.word	0x000002a0


	//   ....[3]....
        /*0128*/ 	.word	0x000002c0


	//   ....[4]....
        /*012c*/ 	.word	0x000003e0


	//   ....[5]....
        /*0130*/ 	.word	0x00000400


	//   ....[6]....
        /*0134*/ 	.word	0x00000420


	//   ....[7]....
        /*0138*/ 	.word	0x00000440


	//   ....[8]....
        /*013c*/ 	.word	0x00000760


	//   ....[9]....
        /*0140*/ 	.word	0x00000790


	//   ....[10]....
        /*0144*/ 	.word	0x00000800


	//   ....[11]....
        /*0148*/ 	.word	0x00000820


	//   ....[12]....
        /*014c*/ 	.word	0x00000840


	//   ....[13]....
        /*0150*/ 	.word	0x000008c0


	//   ....[14]....
        /*0154*/ 	.word	0x000008e0


	//   ....[15]....
        /*0158*/ 	.word	0x000008f0


	//   ....[16]....
        /*015c*/ 	.word	0x00000920


	//   ....[17]....
        /*0160*/ 	.word	0x00000980


	//   ....[18]....
        /*0164*/ 	.word	0x000009a0


	//   ....[19]....
        /*0168*/ 	.word	0x000009b0


	//----- nvinfo : EIATTR_VRC_CTA_INIT_COUNT
	.align		4
.L_10413:
        /*016c*/ 	.byte	0x02, 0x4a
	.zero		1
	.zero		1


	//----- nvinfo : EIATTR_EXIT_INSTR_OFFSETS
	.align		4
        /*0170*/ 	.byte	0x04, 0x1c
        /*0172*/ 	.short	(.L_10415 - .L_10414)


	//   ....[0]....
.L_10414:
        /*0174*/ 	.word	0x00000090


	//   ....[1]....
        /*0178*/ 	.word	0x00000df0


	//   ....[2]....
        /*017c*/ 	.word	0x00000e10


	//   ....[3]....
        /*0180*/ 	.word	0x00001280


	//   ....[4]....
        /*0184*/ 	.word	0x000014a0


	//   ....[5]....
        /*0188*/ 	.word	0x00001600


	//   ....[6]....
        /*018c*/ 	.word	0x000016d0


	//----- nvinfo : EIATTR_MAX_THREADS
	.align		4
.L_10415:
        /*0190*/ 	.byte	0x04, 0x05
        /*0192*/ 	.short	(.L_10417 - .L_10416)
.L_10416:
        /*0194*/ 	.word	0x00000080
        /*0198*/ 	.word	0x00000001
        /*019c*/ 	.word	0x00000001


	//----- nvinfo : EIATTR_CRS_STACK_SIZE
	.align		4
.L_10417:
        /*01a0*/ 	.byte	0x04, 0x1e
        /*01a2*/ 	.short	(.L_10419 - .L_10418)
.L_10418:
        /*01a4*/ 	.word	0x00000000


	//----- nvinfo : EIATTR_CBANK_PARAM_SIZE
	.align		4
.L_10419:
        /*01a8*/ 	.byte	0x03, 0x19
        /*01aa*/ 	.short	0x0048


	//----- nvinfo : EIATTR_PARAM_CBANK
	.align		4
        /*01ac*/ 	.byte	0x04, 0x0a
        /*01ae*/ 	.short	(.L_10421 - .L_10420)
	.align		4
.L_10420:
        /*01b0*/ 	.word	index@(.nv.constant0._ZN4vllm3moe10topkGatingILi4ELi64ELi4ELi16ELi32ElfLNS0_11ScoringFuncE0EEEvPKT5_PKbPfiPT4_PiiiibPKf)
        /*01b4*/ 	.short	0x0380
        /*01b6*/ 	.short	0x0048


	//----- nvinfo : EIATTR_SW_WAR
	.align		4
.L_10421:
        /*01b8*/ 	.byte	0x04, 0x36
        /*01ba*/ 	.short	(.L_10423 - .L_10422)
.L_10422:
        /*01bc*/ 	.word	0x00000008
.L_10423:


//--------------------- .nv.info._ZN4vllm3moe10topkGatingILi4ELi32ELi4ELi16ELi32ElfLNS0_11ScoringFuncE0EEEvPKT5_PKbPfiPT4_PiiiibPKf --------------------------
	.section	.nv.info._ZN4vllm3moe10topkGatingILi4ELi32ELi4ELi16ELi32ElfLNS0_11ScoringFuncE0EEEvPKT5_PKbPfiPT4_PiiiibPKf,"",@"SHT_CUDA_INFO"
	.sectionflags	@""
	.align	4


	//----- nvinfo : EIATTR_CUDA_API_VERSION
	.align		4
        /*0000*/ 	.byte	0x04, 0x37
        /*0002*/ 	.short	(.L_10425 - .L_10424)
.L_10424:
        /*0004*/ 	.word	0x00000082


	//----- nvinfo : EIATTR_KPARAM_INFO
	.align		4
.L_10425:
        /*0008*/ 	.byte	0x04, 0x17
        /*000a*/ 	.short	(.L_10427 - .L_10426)
.L_10426:
        /*000c*/ 	.word	0x00000000
        /*0010*/ 	.short	0x000a
        /*0012*/ 	.short	0x0040
        /*0014*/ 	.byte	0x00, 0xf5, 0x21, 0x00


	//----- nvinfo : EIATTR_KPARAM_INFO
	.align		4
.L_10427:
        /*0018*/ 	.byte	0x04, 0x17
        /*001a*/ 	.short	(.L_10429 - .L_10428)
.L_10428:
        /*001c*/ 	.word	0x00000000
        /*0020*/ 	.short	0x0009
        /*0022*/ 	.short	0x003c
        /*0024*/ 	.byte	0x00, 0xf0, 0x05, 0x00


	//----- nvinfo : EIATTR_KPARAM_INFO
	.align		4
.L_10429:
        /*0028*/ 	.byte	0x04, 0x17
        /*002a*/ 	.short	(.L_10431 - .L_10430)
.L_10430:
        /*002c*/ 	.word	0x00000000
        /*0030*/ 	.short	0x0008
        /*0032*/ 	.short	0x0038
        /*0034*/ 	.byte	0x00, 0xf0, 0x11, 0x00


	//----- nvinfo : EIATTR_KPARAM_INFO
	.align		4
.L_10431:
        /*0038*/ 	.byte	0x04, 0x17
        /*003a*/ 	.short	(.L_10433 - .L_10432)
.L_10432:
        /*003c*/ 	.word	0x00000000
        /*0040*/ 	.short	0x0007
        /*0042*/ 	.short	0x0034
        /*0044*/ 	.byte	0x00, 0xf0, 0x11, 0x00


	//----- nvinfo : EIATTR_KPARAM_INFO
	.align		4
.L_10433:
        /*0048*/ 	.byte	0x04, 0x17
        /*004a*/ 	.short	(.L_10435 - .L_10434)
.L_10434:
        /*004c*/ 	.word	0x00000000
        /*0050*/ 	.short	0x0006
        /*0052*/ 	.short	0x0030
        /*0054*/ 	.byte	0x00, 0xf0, 0x11, 0x00


	//----- nvinfo : EIATTR_KPARAM_INFO
	.align		4
.L_10435:
        /*0058*/ 	.byte	0x04, 0x17
        /*005a*/ 	.short	(.L_10437 - .L_10436)
.L_10436:
        /*005c*/ 	.word	0x00000000
        /*0060*/ 	.short	0x0005
        /*0062*/ 	.short	0x0028
        /*0064*/ 	.byte	0x00, 0xf5, 0x21, 0x00


	//----- nvinfo : EIATTR_KPARAM_INFO
	.align		4
.L_10437:
        /*0068*/ 	.byte	0x04, 0x17
        /*006a*/ 	.short	(.L_10439 - .L_10438)
.L_10438:
        /*006c*/ 	.word	0x00000000
        /*0070*/ 	.short	0x0004
        /*0072*/ 	.short	0x0020
        /*0074*/ 	.byte	0x00, 0xf5, 0x21, 0x00


	//----- nvinfo : EIATTR_KPARAM_INFO
	.align		4
.L_10439:
        /*0078*/ 	.byte	0x04, 0x17
        /*007a*/ 	.short	(.L_10441 - .L_10440)
.L_10440:
        /*007c*/ 	.word	0x00000000
        /*0080*/ 	.short	0x0003
        /*0082*/ 	.short	0x0018
        /*0084*/ 	.byte	0x00, 0xf0, 0x11, 0x00


	//----- nvinfo : EIATTR_KPARAM_INFO
	.align		4
.L_10441:
        /*0088*/ 	.byte	0x04, 0x17
        /*008a*/ 	.short	(.L_10443 - .L_10442)
.L_10442:
        /*008c*/ 	.word	0x00000000
        /*0090*/ 	.short	0x0002
        /*0092*/ 	.short	0x0010
        /*0094*/ 	.byte	0x00, 0xf5, 0x21, 0x00


	//----- nvinfo : EIATTR_KPARAM_INFO
	.align		4
.L_10443:
        /*0098*/ 	.byte	0x04, 0x17
        /*009a*/ 	.short	(.L_10445 - .L_10444)
.L_10444:
        /*009c*/ 	.word	0x00000000
        /*00a0*/ 	.short	0x0001
        /*00a2*/ 	.short	0x0008
        /*00a4*/ 	.byte	0x00, 0xf5, 0x21, 0x00


	//----- nvinfo : EIATTR_KPARAM_INFO
	.align		4
.L_10445:
        /*00a8*/ 	.byte	0x04, 0x17
        /*00aa*/ 	.short	(.L_10447 - .L_10446)
.L_10446:
        /*00ac*/ 	.word	0x00000000
        /*00b0*/ 	.short	0x0000
        /*00b2*/ 	.short	0x0000
        /*00b4*/ 	.byte	0x00, 0xf5, 0x21, 0x00


	//----- nvinfo : EIATTR_SPARSE_MMA_MASK
	.align		4
.L_10447:
        /*00b8*/ 	.byte	0x03, 0x50
        /*00ba*/ 	.short	0x0000


	//----- nvinfo : EIATTR_MAXREG_COUNT
	.align		4
        /*00bc*/ 	.byte	0x03, 0x1b
        /*00be*/ 	.short	0x00ff


	//----- nvinfo : EIATTR_MERCURY_ISA_VERSION
	.align		4
        /*00c0*/ 	.byte	0x03, 0x5f
        /*00c2*/ 	.short	0x0101


	//----- nvinfo : EIATTR_COOP_GROUP_MASK_REGIDS
	.align		4
        /*00c4*/ 	.byte	0x04, 0x29
        /*00c6*/ 	.short	(.L_10449 - .L_10448)


	//   ....[0]....
.L_10448:
        /*00c8*/ 	.word	0xffffffff


	//   ....[1]....
        /*00cc*/ 	.word	0xffffffff


	//   ....[2]....
        /*00d0*/ 	.word	0xffffffff


	//   ....[3]....
        /*00d4*/ 	.word	0xffffffff


	//   ....[4]....
        /*00d8*/ 	.word	0xffffffff


	//   ....[5]....
        /*00dc*/ 	.word	0xffffffff


	//   ....[6]....
        /*00e0*/ 	.word	0xffffffff


	//   ....[7]....
        /*00e4*/ 	.word	0xffffffff


	//   ....[8]....
        /*00e8*/ 	.word	0xffffffff


	//   ....[9]....
        /*00ec*/ 	.word	0xffffffff


	//   ....[10]....
        /*00f0*/ 	.word	0xffffffff


	//   ....[11]....
        /*00f4*/ 	.word	0xffffffff


	//   ....[12]....
        /*00f8*/ 	.word	0xffffffff


	//   ....[13]....
        /*00fc*/ 	.word	0xffffffff


	//   ....[14]....
        /*0100*/ 	.word	0xffffffff


	//----- nvinfo : EIATTR_COOP_GROUP_INSTR_OFFSETS
	.align		4
.L_10449:
        /*0104*/ 	.byte	0x04, 0x28
        /*0106*/ 	.short	(.L_10451 - .L_10450)


	//   ....[0]....
.L_10450:
        /*0108*/ 	.word	0x00000270


	//   ....[1]....
        /*010c*/ 	.word	0x00000290


	//   ....[2]....
        /*0110*/ 	.word	0x000002c0


	//   ....[3]....
        /*0114*/ 	.word	0x000003e0


	//   ....[4]....
        /*0118*/ 	.word	0x00000400


	//   ....[5]....
        /*011c*/ 	.word	0x00000430


	//   ....[6]....
        /*0120*/ 	.word	0x00000720


	//   ....[7]....
        /*0124*/ 	.word	0x00000750


	//   ....[8]....
        /*0128*/ 	.word	0x00000790


	//   ....[9]....
        /*012c*/ 	.word	0x00000800


	//   ....[10]....
        /*0130*/ 	.word	0x00000820


	//   ....[11]....
        /*0134*/ 	.word	0x00000830


	//   ....[12]....
        /*0138*/ 	.word	0x000008a0


	//   ....[13]....
        /*013c*/ 	.word	0x000008c0


	//   ....[14]....
        /*0140*/ 	.word	0x000008d0


	//----- nvinfo : EIATTR_VRC_CTA_INIT_COUNT
	.align		4
.L_10451:
        /*0144*/ 	.byte	0x02, 0x4a
	.zero		1
	.zero		1


	//----- nvinfo : EIATTR_EXIT_INSTR_OFFSETS
	.align		4
        /*0148*/ 	.byte	0x04, 0x1c
        /*014a*/ 	.short	(.L_10453 - .L_10452)


	//   ....[0]....
.L_10452:
        /*014c*/ 	.word	0x00000090


	//   ....[1]....
        /*0150*/ 	.word	0x00000d00


	//   ....[2]....
        /*0154*/ 	.word	0x00000d20


	//   ....[3]....
        /*0158*/ 	.word	0x00001190


	//   ....[4]....
        /*015c*/ 	.word	0x000013b0


	//   ....[5]....
        /*0160*/ 	.word	0x00001510


	//   ....[6]....
        /*0164*/ 	.word	0x000015e0


	//----- nvinfo : EIATTR_MAX_THREADS
	.align		4
.L_10453:
        /*0168*/ 	.byte	0x04, 0x05
        /*016a*/ 	.short	(.L_10455 - .L_10454)
.L_10454:
        /*016c*/ 	.word	0x00000080
        /*0170*/ 	.word	0x00000001
        /*0174*/ 	.word	0x00000001


	//----- nvinfo : EIATTR_CRS_STACK_SIZE
	.align		4
.L_10455:
        /*0178*/ 	.byte	0x04, 0x1e
        /*017a*/ 	.short	(.L_10457 - .L_10456)
.L_10456:
        /*017c*/ 	.word	0x00000000


	//----- nvinfo : EIATTR_CBANK_PARAM_SIZE
	.align		4
.L_10457:
        /*0180*/ 	.byte	0x03, 0x19
        /*0182*/ 	.short	0x0048


	//----- nvinfo : EIATTR_PARAM_CBANK
	.align		4
        /*0184*/ 	.byte	0x04, 0x0a
        /*0186*/ 	.short	(.L_10459 - .L_10458)
	.align		4
.L_10458:
        /*0188*/ 	.word	index@(.nv.constant0._ZN4vllm3moe10topkGatingILi4ELi32ELi4ELi16ELi32ElfLNS0_11ScoringFuncE0EEEvPKT5_PKbPfiPT4_PiiiibPKf)
        /*018c*/ 	.short	0x0380
        /*018e*/ 	.short	0x0048


	//----- nvinfo : EIATTR_SW_WAR
	.align		4
.L_10459:
        /*0190*/ 	.byte	0x04, 0x36
        /*0192*/ 	.short	(.L_10461 - .L_10460)
.L_10460:
        /*0194*/ 	.word	0x00000008
.L_10461:


//--------------------- .nv.info._ZN4vllm3moe10topkGatingILi4ELi16ELi4ELi16ELi32ElfLNS0_11ScoringFuncE0EEEvPKT5_PKbPfiPT4_PiiiibPKf --------------------------
	.section	.nv.info._ZN4vllm3moe10topkGatingILi4ELi16ELi4ELi16ELi32ElfLNS0_11ScoringFuncE0EEEvPKT5_PKbPfiPT4_PiiiibPKf,"",@"SHT_CUDA_INFO"
	.sectionflags	@""
	.align	4


	//----- nvinfo : EIATTR_CUDA_API_VERSION
	.align		4
        /*0000*/ 	.byte	0x04, 0x37
        /*0002*/ 	.short	(.L_10463 - .L_10462)
.L_10462:
        /*0004*/ 	.word	0x00000082


	//----- nvinfo : EIATTR_KPARAM_INFO
	.align		4
.L_10463:
        /*0008*/ 	.byte	0x04, 0x17
        /*000a*/ 	.short	(.L_10465 - .L_10464)
.L_10464:
        /*000c*/ 	.word	0x00000000
        /*0010*/ 	.short	0x000a
        /*0012*/ 	.short	0x0040
        /*0014*/ 	.byte	0x00, 0xf5, 0x21, 0x00


	//----- nvinfo : EIATTR_KPARAM_INFO
	.align		4
.L_10465:
        /*0018*/ 	.byte	0x04, 0x17
        /*001a*/ 	.short	(.L_10467 - .L_10466)
.L_10466:
        /*001c*/ 	.word	0x00000000
        /*0020*/ 	.short	0x0009
        /*0022*/ 	.short	0x003c
        /*0024*/ 	.byte	0x00, 0xf0, 0x05, 0x00


	//----- nvinfo : EIATTR_KPARAM_INFO
	.align		4
.L_10467:
        /*0028*/ 	.byte	0x04, 0x17
        /*002a*/ 	.short	(.L_10469 - .L_10468)
.L_10468:
        /*002c*/ 	.word	0x00000000
        /*0030*/ 	.short	0x0008
        /*0032*/ 	.short	0x0038
        /*0034*/ 	.byte	0x00, 0xf0, 0x11, 0x00


	//----- nvinfo : EIATTR_KPARAM_INFO
	.align		4
.L_10469:
        /*0038*/ 	.byte	0x04, 0x17
        /*003a*/ 	.short	(.L_10471 - .L_10470)
.L_10470:
        /*003c*/ 	.word	0x00000000
        /*0040*/ 	.short	0x0007
        /*0042*/ 	.short	0x0034
        /*0044*/ 	.byte	0x00, 0xf0, 0x11, 0x00


	//----- nvinfo : EIATTR_KPARAM_INFO
	.align		4
.L_10471:
        /*0048*/ 	.byte	0x04, 0x17
        /*004a*/ 	.short	(.L_10473 - .L_10472)
.L_10472:
        /*004c*/ 	.word	0x00000000
        /*0050*/ 	.short	0x0006
        /*0052*/ 	.short	0x0030
        /*0054*/ 	.byte	0x00, 0xf0, 0x11, 0x00


	//----- nvinfo : EIATTR_KPARAM_INFO
	.align		4
.L_10473:
        /*0058*/ 	.byte	0x04, 0x17
        /*005a*/ 	.short	(.L_10475 - .L_10474)
.L_10474:
        /*005c*/ 	.word	0x00000000
        /*0060*/ 	.short	0x0005
        /*0062*/ 	.short	0x0028
        /*0064*/ 	.byte	0x00, 0xf5, 0x21, 0x00


	//----- nvinfo : EIATTR_KPARAM_INFO
	.align		4
.L_10475:
        /*0068*/ 	.byte	0x04, 0x17
        /*006a*/ 	.short	(.L_10477 - .L_10476)
.L_10476:
        /*006c*/ 	.word	0x00000000
        /*0070*/ 	.short	0x0004
        /*0072*/ 	.short	0x0020
        /*0074*/ 	.byte	0x00, 0xf5, 0x21, 0x00


	//----- nvinfo : EIATTR_KPARAM_INFO
	.align		4
.L_10477:
        /*0078*/ 	.byte	0x04, 0x17
        /*007a*/ 	.short	(.L_10479 - .L_10478)
.L_10478:
        /*007c*/ 	.word	0x00000000
        /*0080*/ 	.short	0x0003
        /*0082*/ 	.short	0x0018
        /*0084*/ 	.byte	0x00, 0xf0, 0x11, 0x00


	//----- nvinfo : EIATTR_KPARAM_INFO
	.align		4
.L_10479:
        /*0088*/ 	.byte	0x04, 0x17
        /*008a*/ 	.short	(.L_10481 - .L_10480)
.L_10480:
        /*008c*/ 	.word	0x00000000
        /*0090*/ 	.short	0x0002
        /*0092*/ 	.short	0x0010
        /*0094*/ 	.byte	0x00, 0xf5, 0x21, 0x00


	//----- nvinfo : EIATTR_KPARAM_INFO
	.align		4
.L_10481:
        /*0098*/ 	.byte	0x04, 0x17
        /*009a*/ 	.short	(.L_10483 - .L_10482)
.L_10482:
        /*009c*/ 	.word	0x00000000
        /*00a0*/ 	.short	0x0001
        /*00a2*/ 	.short	0x0008
        /*00a4*/ 	.byte	0x00, 0xf5, 0x21, 0x00


	//----- nvinfo : EIATTR_KPARAM_INFO
	.align		4
.L_10483:
        /*00a8*/ 	.byte	0x04, 0x17
        /*00aa*/ 	.short	(.L_10485 - .L_10484)
.L_10484:
        /*00ac*/ 	.word	0x00000000
        /*00b0*/ 	.short	0x0000
        /*00b2*/ 	.short	0x0000
        /*00b4*/ 	.byte	0x00, 0xf5, 0x21, 0x00


	//----- nvinfo : EIATTR_SPARSE_MMA_MASK
	.align		4
.L_10485:
        /*00b8*/ 	.byte	0x03, 0x50
        /*00ba*/ 	.short	0x0000


	//----- nvinfo : EIATTR_MAXREG_COUNT
	.align		4
        /*00bc*/ 	.byte	0x03, 0x1b
        /*00be*/ 	.short	0x00ff


	//----- nvinfo : EIATTR_MERCURY_ISA_VERSION
	.align		4
        /*00c0*/ 	.byte	0x03, 0x5f
        /*00c2*/ 	.short	0x0101


	//----- nvinfo : EIATTR_COOP_GROUP_MASK_REGIDS
	.align		4
        /*00c4*/ 	.byte	0x04, 0x29
        /*00c6*/ 	.short	(.L_10487 - .L_10486)


	//   ....[0]....
.L_10486:
        /*00c8*/ 	.word	0xffffffff


	//   ....[1]....
        /*00cc*/ 	.word	0xffffffff


	//   ....[2]....
        /*00d0*/ 	.word	0xffffffff


	//   ....[3]....
        /*00d4*/ 	.word	0xffffffff


	//   ....[4]....
        /*00d8*/ 	.word	0xffffffff


	//   ....[5]....
        /*00dc*/ 	.word	0xffffffff


	//   ....[6]....
        /*00e0*/ 	.word	0xffffffff


	//   ....[7]....
        /*00e4*/ 	.word	0xffffffff


	//   ....[8]....
        /*00e8*/ 	.word	0xffffffff


	//   ....[9]....
        /*00ec*/ 	.word	0xffffffff


	//----- nvinfo : EIATTR_COOP_GROUP_INSTR_OFFSETS
	.align		4
.L_10487:
        /*00f0*/ 	.byte	0x04, 0x28
        /*00f2*/ 	.short	(.L_10489 - .L_10488)


	//   ....[0]....
.L_10488:
        /*00f4*/ 	.word	0x00000270


	//   ....[1]....
        /*00f8*/ 	.word	0x00000290


	//   ....[2]....
        /*00fc*/ 	.word	0x000003d0


	//   ....[3]....
        /*0100*/ 	.word	0x000003f0


	//   ....[4]....
        /*0104*/ 	.word	0x000006d0


	//   ....[5]....
        /*0108*/ 	.word	0x00000710


	//   ....[6]....
        /*010c*/ 	.word	0x00000750


	//   ....[7]....
        /*0110*/ 	.word	0x000007c0


	//   ....[8]....
        /*0114*/ 	.word	0x000007e0


	//   ....[9]....
        /*0118*/ 	.word	0x000007f0


	//----- nvinfo : EIATTR_VRC_CTA_INIT_COUNT
	.align		4
.L_10489:
        /*011c*/ 	.byte	0x02, 0x4a
	.zero		1
	.zero		1


	//----- nvinfo : EIATTR_EXIT_INSTR_OFFSETS
	.align		4
        /*0120*/ 	.byte	0x04, 0x1c
        /*0122*/ 	.short	(.L_10491 - .L_10490)


	//   ....[0]....
.L_10490:
        /*0124*/ 	.word	0x00000090


	//   ....[1]....
        /*0128*/ 	.word	0x00000c20


	//   ....[2]....
        /*012c*/ 	.word	0x00000c40


	//   ....[3]....
        /*0130*/ 	.word	0x000010b0


	//   ....[4]....
        /*0134*/ 	.word	0x000012d0


	//   ....[5]....
        /*0138*/ 	.word	0x00001430


	//   ....[6]....
        /*013c*/ 	.word	0x00001500


	//----- nvinfo : EIATTR_MAX_THREADS
	.align		4
.L_10491:
        /*0140*/ 	.byte	0x04, 0x05
        /*0142*/ 	.short	(.L_10493 - .L_10492)
.L_10492:
        /*0144*/ 	.word	0x00000080
        /*0148*/ 	.word	0x00000001
        /*014c*/ 	.word	0x00000001


	//----- nvinfo : EIATTR_CRS_STACK_SIZE
	.align		4
.L_10493:
        /*0150*/ 	.byte	0x04, 0x1e
        /*0152*/ 	.short	(.L_10495 - .L_10494)
.L_10494:
        /*0154*/ 	.word	0x00000000


	//----- nvinfo : EIATTR_CBANK_PARAM_SIZE
	.align		4
.L_10495:
        /*0158*/ 	.byte	0x03, 0x19
        /*015a*/ 	.short	0x0048


	//----- nvinfo : EIATTR_PARAM_CBANK
	.align		4
        /*015c*/ 	.byte	0x04, 0x0a
        /*015e*/ 	.short	(.L_10497 - .L_10496)
	.align		4
.L_10496:
        /*0160*/ 	.word	index@(.nv.constant0._ZN4vllm3moe10topkGatingILi4ELi16ELi4ELi16ELi32ElfLNS0_11ScoringFuncE0EEEvPKT5_PKbPfiPT4_PiiiibPKf)
        /*0164*/ 	.short	0x0380
        /*0166*/ 	.short	0x0048


	//----- nvinfo : EIATTR_SW_WAR
	.align		4
.L_10497:
        /*0168*/ 	.byte	0x04, 0x36
        /*016a*/ 	.short	(.L_10499 - .L_10498)
.L_10498:
        /*016c*/ 	.word	0x00000008
.L_10499:


//--------------------- .nv.info._ZN4vllm3moe10topkGatingILi4ELi8ELi4ELi16ELi32ElfLNS0_11ScoringFuncE0EEEvPKT5_PKbPfiPT4_PiiiibPKf --------------------------
	.section	.nv.info._ZN4vllm3moe10topkGatingILi4ELi8ELi4ELi16ELi32ElfLNS0_11ScoringFuncE0EEEvPKT5_PKbPfiPT4_PiiiibPKf,"",@"SHT_CUDA_INFO"
	.sectionflags	@""
	.align	4


	//----- nvinfo : EIATTR_CUDA_API_VERSION
	.align		4
        /*0000*/ 	.byte	0x04, 0x37
        /*0002*/ 	.short	(.L_10501 - .L_10500)
.L_10500:
        /*0004*/ 	.word	0x00000082


	//----- nvinfo : EIATTR_KPARAM_INFO
	.align		4
.L_10501:
        /*0008*/ 	.byte	0x04, 0x17
        /*000a*/ 	.short	(.L_10503 - .L_10502)
.L_10502:
        /*000c*/ 	.word	0x00000000
        /*0010*/ 	.short	0x000a
        /*0012*/ 	.short	0x0040
        /*0014*/ 	.byte	0x00, 0xf5, 0x21, 0x00


	//----- nvinfo : EIATTR_KPARAM_INFO
	.align		4
.L_10503:
        /*0018*/ 	.byte	0x04, 0x17
        /*001a*/ 	.short	(.L_10505 - .L_10504)
.L_10504:
        /*001c*/ 	.word	0x00000000
        /*0020*/ 	.short	0x0009
        /*0022*/ 	.short	0x003c
        /*0024*/ 	.byte	0x00, 0xf0, 0x05, 0x00


	//----- nvinfo : EIATTR_KPARAM_INFO
	.align		4
.L_10505:
        /*0028*/ 	.byte	0x04, 0x17
        /*002a*/ 	.short	(.L_10507 - .L_10506)
.L_10506:
        /*002c*/ 	.word	0x00000000
        /*0030*/ 	.short	0x0008
        /*0032*/ 	.short	0x0038
        /*0034*/ 	.byte	0x00, 0xf0, 0x11, 0x00


	//----- nvinfo : EIATTR_KPARAM_INFO
	.align		4
.L_10507:
        /*0038*/ 	.byte	0x04, 0x17
        /*003a*/ 	.short	(.L_10509 - .L_10508)
.L_10508:
        /*003c*/ 	.word	0x00000000
        /*0040*/ 	.short	0x0007
        /*0042*/ 	.short	0x0034
        /*0044*/ 	.byte	0x00, 0xf0, 0x11, 0x00


	//----- nvinfo : EIATTR_KPARAM_INFO
	.align		4
.L_10509:
        /*0048*/ 	.byte	0x04, 0x17
        /*004a*/ 	.short	(.L_10511 - .L_10510)
.L_10510:
        /*004c*/ 	.word	0x00000000
        /*0050*/ 	.short	0x0006
        /*0052*/ 	.short	0x0030
        /*0054*/ 	.byte	0x00, 0xf0, 0x11, 0x00


	//----- nvinfo : EIATTR_KPARAM_INFO
	.align		4
.L_10511:
        /*0058*/ 	.byte	0x04, 0x17
        /*005a*/ 	.short	(.L_10513 - .L_10512)
.L_10512:
        /*005c*/ 	.word	0x00000000
        /*0060*/ 	.short	0x0005
        /*0062*/ 	.short	0x0028
        /*0064*/ 	.byte	0x00, 0xf5, 0x21, 0x00


	//----- nvinfo : EIATTR_KPARAM_INFO
	.align		4
.L_10513:
        /*0068*/ 	.byte	0x04, 0x17
        /*006a*/ 	.short	(.L_10515 - .L_10514)
.L_10514:
        /*006c*/ 	.word	0x00000000
        /*0070*/ 	.short	0x0004
        /*0072*/ 	.short	0x0020
        /*0074*/ 	.byte	0x00, 0xf5, 0x21, 0x00


	//----- nvinfo : EIATTR_KPARAM_INFO
	.align		4
.L_10515:
        /*0078*/ 	.byte	0x04, 0x17
        /*007a*/ 	.short	(.L_10517 - .L_10516)
.L_10516:
        /*007c*/ 	.word	0x00000000
        /*0080*/ 	.short	0x0003
        /*0082*/ 	.short	0x0018
        /*0084*/ 	.byte	0x00, 0xf0, 0x11, 0x00


	//----- nvinfo : EIATTR_KPARAM_INFO
	.align		4
.L_10517:
        /*0088*/ 	.byte	0x04, 0x17
        /*008a*/ 	.short	(.L_10519 - .L_10518)
.L_10518:
        /*008c*/ 	.word	0x00000000
        /*0090*/ 	.short	0x0002
        /*0092*/ 	.short	0x0010
        /*0094*/ 	.byte	0x00, 0xf5, 0x21, 0x00


	//----- nvinfo : EIATTR_KPARAM_INFO
	.align		4
.L_10519:
        /*0098*/ 	.byte	0x04, 0x17
        /*009a*/ 	.short	(.L_10521 - .L_10520)
.L_10520:
        /*009c*/ 	.word	0x00000000
        /*00a0*/ 	.short	0x0001
        /*00a2*/ 	.short	0x0008
        /*00a4*/ 	.byte	0x00, 0xf5, 0x21, 0x00


	//----- nvinfo : EIATTR_KPARAM_INFO
	.align		4
.L_10521:
        /*00a8*/ 	.byte	0x04, 0x17
        /*00aa*/ 	.short	(.L_10523 - .L_10522)
.L_10522:
        /*00ac*/ 	.word	0x00000000
        /*00b0*/ 	.short	0x0000
        /*00b2*/ 	.short	0x0000
        /*00b4*/ 	.byte	0x00, 0xf5, 0x21, 0x00


	//----- nvinfo : EIATTR_SPARSE_MMA_MASK
	.align		4
.L_10523:
        /*00b8*/ 	.byte	0x03, 0x50
        /*00ba*/ 	.short	0x0000


	//----- nvinfo : EIATTR_MAXREG_COUNT
	.align		4
        /*00bc*/ 	.byte	0x03, 0x1b
        /*00be*/ 	.short	0x00ff


	//----- nvinfo : EIATTR_MERCURY_ISA_VERSION
	.align		4
        /*00c0*/ 	.byte	0x03, 0x5f
        /*00c2*/ 	.short	0x0101


	//----- nvinfo : EIATTR_COOP_GROUP_MASK_REGIDS
	.align		4
        /*00c4*/ 	.byte	0x04, 0x29
        /*00c6*/ 	.short	(.L_10525 - .L_10524)


	//   ....[0]....
.L_10524:
        /*00c8*/ 	.word	0xffffffff


	//   ....[1]....
        /*00cc*/ 	.word	0xffffffff


	//   ....[2]....
        /*00d0*/ 	.word	0xffffffff


	//   ....[3]....
        /*00d4*/ 	.word	0xffffffff


	//   ....[4]....
        /*00d8*/ 	.word	0xffffffff


	//   ....[5]....
        /*00dc*/ 	.word	0xffffffff


	//   ....[6]....
        /*00e0*/ 	.word	0xffffffff


	//   ....[7]....
        /*00e4*/ 	.word	0xffffffff


	//   ....[8]....
        /*00e8*/ 	.word	0xffffffff


	//   ....[9]....
        /*00ec*/ 	.word	0xffffffff


	//   ....[10]....
        /*00f0*/ 	.word	0xffffffff


	//----- nvinfo : EIATTR_COOP_GROUP_INSTR_OFFSETS
	.align		4
.L_10525:
        /*00f4*/ 	.byte	0x04, 0x28
        /*00f6*/ 	.short	(.L_10527 - .L_10526)


	//   ....[0]....
.L_10526:
        /*00f8*/ 	.word	0x00000290


	//   ....[1]....
        /*00fc*/ 	.word	0x000003c0


	//   ....[2]....
        /*0100*/ 	.word	0x00000720


	//   ....[3]....
        /*0104*/ 	.word	0x000007a0


	//   ....[4]....
        /*0108*/ 	.word	0x000007b0


	//   ....[5]....
        /*010c*/ 	.word	0x00000c20


	//   ....[6]....
        /*0110*/ 	.word	0x00000c50


	//   ....[7]....
        /*0114*/ 	.word	0x00000c60


	//   ....[8]....
        /*0118*/ 	.word	0x000011d0


	//   ....[9]....
        /*011c*/ 	.word	0x00001210


	//   ....[10]....
        /*0120*/ 	.word	0x00001220


	//----- nvinfo : EIATTR_VRC_CTA_INIT_COUNT
	.align		4
.L_10527:
        /*0124*/ 	.byte	0x02, 0x4a
	.zero		1
	.zero		1


	//----- nvinfo : EIATTR_EXIT_INSTR_OFFSETS
	.align		4
        /*0128*/ 	.byte	0x04, 0x1c
        /*012a*/ 	.short	(.L_10529 - .L_10528)


	//   ....[0]....
.L_10528:
        /*012c*/ 	.word	0x000000b0


	//   ....[1]....
        /*0130*/ 	.word	0x00001490


	//   ....[2]....
        /*0134*/ 	.word	0x000014b0


	//   ....[3]....
        /*0138*/ 	.word	0x00001920


	//   ....[4]....
        /*013c*/ 	.word	0x00001b40


	//   ....[5]....
        /*0140*/ 	.word	0x00001ca0


	//   ....[6]....
        /*0144*/ 	.word	0x00001d70


	//----- nvinfo : EIATTR_MAX_THREADS
	.align		4
.L_10529:
        /*0148*/ 	.byte	0x04, 0x05
        /*014a*/ 	.short	(.L_10531 - .L_10530)
.L_10530:
        /*014c*/ 	.word	0x00000080
        /*0150*/ 	.word	0x00000001
        /*0154*/ 	.word	0x00000001


	//----- nvinfo : EIATTR_CRS_STACK_SIZE
	.align		4
.L_10531:
        /*0158*/ 	.byte	0x04, 0x1e
        /*015a*/ 	.short	(.L_10533 - .L_10532)
.L_10532:
        /*015c*/ 	.word	0x00000000


	//----- nvinfo : EIATTR_CBANK_PARAM_SIZE
	.align		4
.L_10533:
        /*0160*/ 	.byte	0x03, 0x19
        /*0162*/ 	.short	0x0048


	//----- nvinfo : EIATTR_PARAM_CBANK
	.align		4
        /*0164*/ 	.byte	0x04, 0x0a
        /*0166*/ 	.short	(.L_10535 - .L_10534)
	.align		4
.L_10534:
        /*0168*/ 	.word	index@(.nv.constant0._ZN4vllm3moe10topkGatingILi4ELi8ELi4ELi16ELi32ElfLNS0_11ScoringFuncE0EEEvPKT5_PKbPfiPT4_PiiiibPKf)
        /*016c*/ 	.short	0x0380
        /*016e*/ 	.short	0x0048


	//----- nvinfo : EIATTR_SW_WAR
	.align		4
.L_10535:
        /*0170*/ 	.byte	0x04, 0x36
        /*0172*/ 	.short	(.L_10537 - .L_10536)
.L_10536:
        /*0174*/ 	.word	0x00000008
.L_10537:


//--------------------- .nv.info._ZN4vllm3moe10topkGatingILi4ELi4ELi4ELi16ELi32ElfLNS0_11ScoringFuncE0EEEvPKT5_PKbPfiPT4_PiiiibPKf --------------------------
	.section	.nv.info._ZN4vllm3moe10topkGatingILi4ELi4ELi4ELi16ELi32ElfLNS0_11ScoringFuncE0EEEvPKT5_PKbPfiPT4_PiiiibPKf,"",@"SHT_CUDA_INFO"
	.sectionflags	@""
	.align	4


	//----- nvinfo : EIATTR_CUDA_API_VERSION
	.align		4
        /*0000*/ 	.byte	0x04, 0x37
        /*0002*/ 	.short	(.L_10539 - .L_10538)
.L_10538:
        /*0004*/ 	.word	0x00000082


	//----- nvinfo : EIATTR_KPARAM_INFO
	.align		4
.L_10539:
        /*0008*/ 	.byte	0x04, 0x17
        /*000a*/ 	.short	(.L_10541 - .L_10540)
.L_10540:
        /*000c*/ 	.word	0x00000000
        /*0010*/ 	.short	0x000a
        /*0012*/ 	.short	0x0040
        /*0014*/ 	.byte	0x00, 0xf5, 0x21, 0x00


	//----- nvinfo : EIATTR_KPARAM_INFO
	.align		4
.L_10541:
        /*0018*/ 	.byte	0x04, 0x17
        /*001a*/ 	.short	(.L_10543 - .L_10542)
.L_10542:
        /*001c*/ 	.word	0x00000000
        /*0020*/ 	.short	0x0009
        /*0022*/ 	.short	0x003c
        /*0024*/ 	.byte	0x00, 0xf0, 0x05, 0x00


	//----- nvinfo : EIATTR_KPARAM_INFO
	.align		4
.L_10543:
        /*0028*/ 	.byte	0x04, 0x17
        /*002a*/ 	.short	(.L_10545 - .L_10544)
.L_10544:
        /*002c*/ 	.word	0x00000000
        /*0030*/ 	.short	0x0008
        /*0032*/ 	.short	0x0038
        /*0034*/ 	.byte	0x00, 0xf0, 0x11, 0x00


	//----- nvinfo : EIATTR_KPARAM_INFO
	.align		4
.L_10545:
        /*0038*/ 	.byte	0x04, 0x17
        /*003a*/ 	.short	(.L_10547 - .L_10546)
.L_10546:
        /*003c*/ 	.word	0x00000000
        /*0040*/ 	.short	0x0007
        /*0042*/ 	.short	0x0034
        /*0044*/ 	.byte	0x00, 0xf0, 0x11, 0x00


	//----- nvinfo : EIATTR_KPARAM_INFO
	.align		4
.L_10547:
        /*0048*/ 	.byte	0x04, 0x17
        /*004a*/ 	.short	(.L_10549 - .L_10548)
.L_10548:
        /*004c*/ 	.word	0x00000000
        /*0050*/ 	.short	0x0006
        /*0052*/ 	.short	0x0030
        /*0054*/ 	.byte	0x00, 0xf0, 0x11, 0x00


	//----- nvinfo : EIATTR_KPARAM_INFO
	.align		4
.L_10549:
        /*0058*/ 	.byte	0x04, 0x17
        /*005a*/ 	.short	(.L_10551 - .L_10550)
.L_10550:
        /*005c*/ 	.word	0x00000000
        /*0060*/ 	.short	0x0005
        /*0062*/ 	.short	0x0028
        /*0064*/ 	.byte	0x00, 0xf5, 0x21, 0x00


	//----- nvinfo : EIATTR_KPARAM_INFO
	.align		4
.L_10551:
        /*0068*/ 	.byte	0x04, 0x17
        /*006a*/ 	.short	(.L_10553 - .L_10552)
.L_10552:
        /*006c*/ 	.word	0x00000000
        /*0070*/ 	.short	0x0004
        /*0072*/ 	.short	0x0020
        /*0074*/ 	.byte	0x00, 0xf5, 0x21, 0x00


	//----- nvinfo : EIATTR_KPARAM_INFO
	.align		4
.L_10553:
        /*0078*/ 	.byte	0x04, 0x17
        /*007a*/ 	.short	(.L_10555 - .L_10554)
.L_10554:
        /*007c*/ 	.word	0x00000000
        /*0080*/ 	.short	0x0003
        /*0082*/ 	.short	0x0018
        /*0084*/ 	.byte	0x00, 0xf0, 0x11, 0x00


	//----- nvinfo : EIATTR_KPARAM_INFO
	.align		4
.L_10555:
        /*0088*/ 	.byte	0x04, 0x17
        /*008a*/ 	.short	(.L_10557 - .L_10556)
.L_10556:
        /*008c*/ 	.word	0x00000000
        /*0090*/ 	.short	0x0002
        /*0092*/ 	.short	0x0010
        /*0094*/ 	.byte	0x00, 0xf5, 0x21, 0x00


	//----- nvinfo : EIATTR_KPARAM_INFO
	.align		4
.L_10557:
        /*0098*/ 	.byte	0x04, 0x17
        /*009a*/ 	.short	(.L_10559 - .L_10558)
.L_10558:
        /*009c*/ 	.word	0x00000000
        /*00a0*/ 	.short	0x0001
        /*00a2*/ 	.short	0x0008
        /*00a4*/ 	.byte	0x00, 0xf5, 0x21, 0x00


	//----- nvinfo : EIATTR_KPARAM_INFO
	.align		4
.L_10559:
        /*00a8*/ 	.byte	0x04, 0x17
        /*00aa*/ 	.short	(.L_10561 - .L_10560)
.L_10560:
        /*00ac*/ 	.word	0x00000000
        /*00b0*/ 	.short	0x0000
        /*00b2*/ 	.short	0x0000
        /*00b4*/ 	.byte	0x00, 0xf5, 0x21, 0x00


	//----- nvinfo : EIATTR_SPARSE_MMA_MASK
	.align		4
.L_10561:
        /*00b8*/ 	.byte	0x03, 0x50
        /*00ba*/ 	.short	0x0000


	//----- nvinfo : EIATTR_MAXREG_COUNT
	.align		4
        /*00bc*/ 	.byte	0x03, 0x1b
        /*00be*/ 	.short	0x00ff


	//----- nvinfo : EIATTR_MERCURY_ISA_VERSION
	.align		4
        /*00c0*/ 	.byte	0x03, 0x5f
        /*00c2*/ 	.short	0x0101


	//----- nvinfo : EIATTR_VRC_CTA_INIT_COUNT
	.align		4
        /*00c4*/ 	.byte	0x02, 0x4a
	.zero		1
	.zero		1


	//----- nvinfo : EIATTR_EXIT_INSTR_OFFSETS
	.align		4
        /*00c8*/ 	.byte	0x04, 0x1c
        /*00ca*/ 	.short	(.L_10563 - .L_10562)


	//   ....[0]....
.L_10562:
        /*00cc*/ 	.word	0x00000080


	//   ....[1]....
        /*00d0*/ 	.word	0x000017b0


	//   ....[2]....
        /*00d4*/ 	.word	0x000017e0


	//   ....[3]....
        /*00d8*/ 	.word	0x00001c50


	//   ....[4]....
        /*00dc*/ 	.word	0x00001e70


	//   ....[5]....
        /*00e0*/ 	.word	0x00001fd0


	//   ....[6]....
        /*00e4*/ 	.word	0x000020a0


	//----- nvinfo : EIATTR_MAX_THREADS
	.align		4
.L_10563:
        /*00e8*/ 	.byte	0x04, 0x05
        /*00ea*/ 	.short	(.L_10565 - .L_10564)
.L_10564:
        /*00ec*/ 	.word	0x00000080
        /*00f0*/ 	.word	0x00000001
        /*00f4*/ 	.word	0x00000001


	//----- nvinfo : EIATTR_CBANK_PARAM_SIZE
	.align		4
.L_10565:
        /*00f8*/ 	.byte	0x03, 0x19
        /*00fa*/ 	.short	0x0048


	//----- nvinfo : EIATTR_PARAM_CBANK
	.align		4
        /*00fc*/ 	.byte	0x04, 0x0a
        /*00fe*/ 	.short	(.L_10567 - .L_10566)
	.align		4
.L_10566:
        /*0100*/ 	.word	index@(.nv.constant0._ZN4vllm3moe10topkGatingILi4ELi4ELi4ELi16ELi32ElfLNS0_11ScoringFuncE0EEEvPKT5_PKbPfiPT4_PiiiibPKf)
        /*0104*/ 	.short	0x0380
        /*0106*/ 	.short	0x0048


	//----- nvinfo : EIATTR_SW_WAR
	.align		4
.L_10567:
        /*0108*/ 	.byte	0x04, 0x36
        /*010a*/ 	.short	(.L_10569 - .L_10568)
.L_10568:
        /*010c*/ 	.word	0x00000008
.L_10569:


//--------------------- .nv.info._ZN4vllm3moe10topkGatingILi2ELi2ELi4ELi8ELi32ElfLNS0_11ScoringFuncE0EEEvPKT5_PKbPfiPT4_PiiiibPKf --------------------------
	.section	.nv.info._ZN4vllm3moe10topkGatingILi2ELi2ELi4ELi8ELi32ElfLNS0_11ScoringFuncE0EEEvPKT5_PKbPfiPT4_PiiiibPKf,"",@"SHT_CUDA_INFO"
	.sectionflags	@""
	.align	4


	//----- nvinfo : EIATTR_CUDA_API_VERSION
	.align		4
        /*0000*/ 	.byte	0x04, 0x37
        /*0002*/ 	.short	(.L_10571 - .L_10570)
.L_10570:
        /*0004*/ 	.word	0x00000082


	//----- nvinfo : EIATTR_KPARAM_INFO
	.align		4
.L_10571:
        /*0008*/ 	.byte	0x04, 0x17
        /*000a*/ 	.short	(.L_10573 - .L_10572)
.L_10572:
        /*000c*/ 	.word	0x00000000
        /*0010*/ 	.short	0x000a
        /*0012*/ 	.short	0x0040
        /*0014*/ 	.byte	0x00, 0xf5, 0x21, 0x00


	//----- nvinfo : EIATTR_KPARAM_INFO
	.align		4
.L_10573:
        /*0018*/ 	.byte	0x04, 0x17
        /*001a*/ 	.short	(.L_10575 - .L_10574)
.L_10574:
        /*001c*/ 	.word	0x00000000
        /*0020*/ 	.short	0x0009
        /*0022*/ 	.short	0x003c
        /*0024*/ 	.byte	0x00, 0xf0, 0x05, 0x00


	//----- nvinfo : EIATTR_KPARAM_INFO
	.align		4
.L_10575:
        /*0028*/ 	.byte	0x04, 0x17
        /*002a*/ 	.short	(.L_10577 - .L_10576)
.L_10576:
        /*002c*/ 	.word	0x00000000
        /*0030*/ 	.short	0x0008
        /*0032*/ 	.short	0x0038
        /*0034*/ 	.byte	0x00, 0xf0, 0x11, 0x00


	//----- nvinfo : EIATTR_KPARAM_INFO
	.align		4
.L_10577:
        /*0038*/ 	.byte	0x04, 0x17
        /*003a*/ 	.short	(.L_10579 - .L_10578)
.L_10578:
        /*003c*/ 	.word	0x00000000
        /*0040*/ 	.short	0x0007
        /*0042*/ 	.short	0x0034
        /*0044*/ 	.byte	0x00, 0xf0, 0x11, 0x00


	//----- nvinfo : EIATTR_KPARAM_INFO
	.align		4
.L_10579:
        /*0048*/ 	.byte	0x04, 0x17
        /*004a*/ 	.short	(.L_10581 - .L_10580)
.L_10580:
        /*004c*/ 	.word	0x00000000
        /*0050*/ 	.short	0x0006
        /*0052*/ 	.short	0x0030
        /*0054*/ 	.byte	0x00, 0xf0, 0x11, 0x00


	//----- nvinfo : EIATTR_KPARAM_INFO
	.align		4
.L_10581:
        /*0058*/ 	.byte	0x04, 0x17
        /*005a*/ 	.short	(.L_10583 - .L_10582)
.L_10582:
        /*005c*/ 	.word	0x00000000
        /*0060*/ 	.short	0x0005
        /*0062*/ 	.short	0x0028
        /*0064*/ 	.byte	0x00, 0xf5, 0x21, 0x00


	//----- nvinfo : EIATTR_KPARAM_INFO
	.align		4
.L_10583:
        /*0068*/ 	.byte	0x04, 0x17
        /*006a*/ 	.short	(.L_10585 - .L_10584)
.L_10584:
        /*006c*/ 	.word	0x00000000
        /*0070*/ 	.short	0x0004
        /*0072*/ 	.short	0x0020
        /*0074*/ 	.byte	0x00, 0xf5, 0x21, 0x00


	//----- nvinfo : EIATTR_KPARAM_INFO
	.align		4
.L_10585:
        /*0078*/ 	.byte	0x04, 0x17
        /*007a*/ 	.short	(.L_10587 - .L_10586)
.L_10586:
        /*007c*/ 	.word	0x00000000
        /*0080*/ 	.short	0x0003
        /*0082*/ 	.short	0x0018
        /*0084*/ 	.byte	0x00, 0xf0, 0x11, 0x00


	//----- nvinfo : EIATTR_KPARAM_INFO
	.align		4
.L_10587:
        /*0088*/ 	.byte	0x04, 0x17
        /*008a*/ 	.short	(.L_10589 - .L_10588)
.L_10588:
        /*008c*/ 	.word	0x00000000
        /*0090*/ 	.short	0x0002
        /*0092*/ 	.short	0x0010
        /*0094*/ 	.byte	0x00, 0xf5, 0x21, 0x00


	//----- nvinfo : EIATTR_KPARAM_INFO
	.align		4
.L_10589:
        /*0098*/ 	.byte	0x04, 0x17
        /*009a*/ 	.short	(.L_10591 - .L_10590)
.L_10590:
        /*009c*/ 	.word	0x00000000
        /*00a0*/ 	.short	0x0001
        /*00a2*/ 	.short	0x0008
        /*00a4*/ 	.byte	0x00, 0xf5, 0x21, 0x00


	//----- nvinfo : EIATTR_KPARAM_INFO
	.align		4
.L_10591:
        /*00a8*/ 	.byte	0x04, 0x17
        /*00aa*/ 	.short	(.L_10593 - .L_10592)
.L_10592:
        /*00ac*/ 	.word	0x00000000
        /*00b0*/ 	.short	0x0000
        /*00b2*/ 	.short	0x0000
        /*00b4*/ 	.byte	0x00, 0xf5, 0x21, 0x00


	//----- nvinfo : EIATTR_SPARSE_MMA_MASK
	.align		4
.L_10593:
        /*00b8*/ 	.byte	0x03, 0x50
        /*00ba*/ 	.short	0x0000


	//----- nvinfo : EIATTR_MAXREG_COUNT
	.align		4
        /*00bc*/ 	.byte	0x03, 0x1b
        /*00be*/ 	.short	0x00ff


	//----- nvinfo : EIATTR_MERCURY_ISA_VERSION
	.align		4
        /*00c0*/ 	.byte	0x03, 0x5f
        /*00c2*/ 	.short	0x0101


	//----- nvinfo : EIATTR_VRC_CTA_INIT_COUNT
	.align		4
        /*00c4*/ 	.byte	0x02, 0x4a
	.zero		1
	.zero		1


	//----- nvinfo : EIATTR_EXIT_INSTR_OFFSETS
	.align		4
        /*00c8*/ 	.byte	0x04, 0x1c
        /*00ca*/ 	.short	(.L_10595 - .L_10594)


	//   ....[0]....
.L_10594:
        /*00cc*/ 	.word	0x00000080


	//   ....[1]....
        /*00d0*/ 	.word	0x000011f0


	//   ....[2]....
        /*00d4*/ 	.word	0x00001210


	//   ....[3]....
        /*00d8*/ 	.word	0x00001680


	//   ....[4]....
        /*00dc*/ 	.word	0x000018a0


	//   ....[5]....
        /*00e0*/ 	.word	0x00001a00


	//   ....[6]....
        /*00e4*/ 	.word	0x00001ad0


	//----- nvinfo : EIATTR_MAX_THREADS
	.align		4
.L_10595:
        /*00e8*/ 	.byte	0x04, 0x05
        /*00ea*/ 	.short	(.L_10597 - .L_10596)
.L_10596:
        /*00ec*/ 	.word	0x00000080
        /*00f0*/ 	.word	0x00000001
        /*00f4*/ 	.word	0x00000001


	//----- nvinfo : EIATTR_CBANK_PARAM_SIZE
	.align		4
.L_10597:
        /*00f8*/ 	.byte	0x03, 0x19
        /*00fa*/ 	.short	0x0048


	//----- nvinfo : EIATTR_PARAM_CBANK
	.align		4
        /*00fc*/ 	.byte	0x04, 0x0a
        /*00fe*/ 	.short	(.L_10599 - .L_10598)
	.align		4
.L_10598:
        /*0100*/ 	.word	index@(.nv.constant0._ZN4vllm3moe10topkGatingILi2ELi2ELi4ELi8ELi32ElfLNS0_11ScoringFuncE0EEEvPKT5_PKbPfiPT4_PiiiibPKf)
        /*0104*/ 	.short	0x0380
        /*0106*/ 	.short	0x0048


	//----- nvinfo : EIATTR_SW_WAR
	.align		4
.L_10599:
        /*0108*/ 	.byte	0x04, 0x36
        /*010a*/ 	.short	(.L_10601 - .L_10600)
.L_10600:
        /*010c*/ 	.word	0x00000008
.L_10601:


//--------------------- .nv.info._ZN4vllm3moe10topkGatingILi1ELi1ELi4ELi4ELi32ElfLNS0_11ScoringFuncE0EEEvPKT5_PKbPfiPT4_PiiiibPKf --------------------------
	.section	.nv.info._ZN4vllm3moe10topkGatingILi1ELi1ELi4ELi4ELi32ElfLNS0_11ScoringFuncE0EEEvPKT5_PKbPfiPT4_PiiiibPKf,"",@"SHT_CUDA_INFO"
	.sectionflags	@""
	.align	4


	//----- nvinfo : EIATTR_CUDA_API_VERSION
	.align		4
        /*0000*/ 	.byte	0x04, 0x37
        /*0002*/ 	.short	(.L_10603 - .L_10602)
.L_10602:
        /*0004*/ 	.word	0x00000082


	//----- nvinfo : EIATTR_KPARAM_INFO
	.align		4
.L_10603:
        /*0008*/ 	.byte	0x04, 0x17
        /*000a*/ 	.short	(.L_10605 - .L_10604)
.L_10604:
        /*000c*/ 	.word	0x00000000
        /*0010*/ 	.short	0x000a
        /*0012*/ 	.short	0x0040
        /*0014*/ 	.byte	0x00, 0xf5, 0x21, 0x00


	//----- nvinfo : EIATTR_KPARAM_INFO
	.align		4
.L_10605:
        /*0018*/ 	.byte	0x04, 0x17
        /*001a*/ 	.short	(.L_10607 - .L_10606)
.L_10606:
        /*001c*/ 	.word	0x00000000
        /*0020*/ 	.short	0x0009
        /*0022*/ 	.short	0x003c
        /*0024*/ 	.byte	0x00, 0xf0, 0x05, 0x00


	//----- nvinfo : EIATTR_KPARAM_INFO
	.align		4
.L_10607:
        /*0028*/ 	.byte	0x04, 0x17
        /*002a*/ 	.short	(.L_10609 - .L_10608)
.L_10608:
        /*002c*/ 	.word	0x00000000
        /*0030*/ 	.short	0x0008
        /*0032*/ 	.short	0x0038
        /*0034*/ 	.byte	0x00, 0xf0, 0x11, 0x00


	//----- nvinfo : EIATTR_KPARAM_INFO
	.align		4
.L_10609:
        /*0038*/ 	.byte	0x04, 0x17
        /*003a*/ 	.short	(.L_10611 - .L_10610)
.L_10610:
        /*003c*/ 	.word	0x00000000
        /*0040*/ 	.short	0x0007
        /*0042*/ 	.short	0x0034
        /*0044*/ 	.byte	0x00, 0xf0, 0x11, 0x00


	//----- nvinfo : EIATTR_KPARAM_INFO
	.align		4
.L_10611:
        /*0048*/ 	.byte	0x04, 0x17
        /*004a*/ 	.short	(.L_10613 - .L_10612)
.L_10612:
        /*004c*/ 	.word	0x00000000
        /*0050*/ 	.short	0x0006
        /*0052*/ 	.short	0x0030
        /*0054*/ 	.byte	0x00, 0xf0, 0x11, 0x00


	//----- nvinfo : EIATTR_KPARAM_INFO
	.align		4
.L_10613:
        /*0058*/ 	.byte	0x04, 0x17
        /*005a*/ 	.short	(.L_10615 - .L_10614)
.L_10614:
        /*005c*/ 	.word	0x00000000
        /*0060*/ 	.short	0x0005
        /*0062*/ 	.short	0x0028
        /*0064*/ 	.byte	0x00, 0xf5, 0x21, 0x00


	//----- nvinfo : EIATTR_KPARAM_INFO
	.align		4
.L_10615:
        /*0068*/ 	.byte	0x04, 0x17
        /*006a*/ 	.short	(.L_10617 - .L_10616)
.L_10616:
        /*006c*/ 	.word	0x00000000
        /*0070*/ 	.short	0x0004
        /*0072*/ 	.short	0x0020
        /*0074*/ 	.byte	0x00, 0xf5, 0x21, 0x00


	//----- nvinfo : EIATTR_KPARAM_INFO
	.align		4
.L_10617:
        /*0078*/ 	.byte	0x04, 0x17
        /*007a*/ 	.short	(.L_10619 - .L_10618)
.L_10618:
        /*007c*/ 	.word	0x00000000
        /*0080*/ 	.short	0x0003
        /*0082*/ 	.short	0x0018
        /*0084*/ 	.byte	0x00, 0xf0, 0x11, 0x00


	//----- nvinfo : EIATTR_KPARAM_INFO
	.align		4
.L_10619:
        /*0088*/ 	.byte	0x04, 0x17
        /*008a*/ 	.short	(.L_10621 - .L_10620)
.L_10620:
        /*008c*/ 	.word	0x00000000
        /*0090*/ 	.short	0x0002
        /*0092*/ 	.short	0x0010
        /*0094*/ 	.byte	0x00, 0xf5, 0x21, 0x00


	//----- nvinfo : EIATTR_KPARAM_INFO
	.align		4
.L_10621:
        /*0098*/ 	.byte	0x04, 0x17
        /*009a*/ 	.short	(.L_10623 - .L_10622)
.L_10622:
        /*009c*/ 	.word	0x00000000
        /*00a0*/ 	.short	0x0001
        /*00a2*/ 	.short	0x0008
        /*00a4*/ 	.byte	0x00, 0xf5, 0x21, 0x00


	//----- nvinfo : EIATTR_KPARAM_INFO
	.align		4
.L_10623:
        /*00a8*/ 	.byte	0x04, 0x17
        /*00aa*/ 	.short	(.L_10625 - .L_10624)
.L_10624:
        /*00ac*/ 	.word	0x00000000
        /*00b0*/ 	.short	0x0000
        /*00b2*/ 	.short	0x0000
        /*00b4*/ 	.byte	0x00, 0xf5, 0x21, 0x00


	//----- nvinfo : EIATTR_SPARSE_MMA_MASK
	.align		4
.L_10625:
        /*00b8*/ 	.byte	0x03, 0x50
        /*00ba*/ 	.short	0x0000


	//----- nvinfo : EIATTR_MAXREG_COUNT
	.align		4
        /*00bc*/ 	.byte	0x03, 0x1b
        /*00be*/ 	.short	0x00ff


	//----- nvinfo : EIATTR_MERCURY_ISA_VERSION
	.align		4
        /*00c0*/ 	.byte	0x03, 0x5f
        /*00c2*/ 	.short	0x0101


	//----- nvinfo : EIATTR_VRC_CTA_INIT_COUNT
	.align		4
        /*00c4*/ 	.byte	0x02, 0x4a
	.zero		1
	.zero		1


	//----- nvinfo : EIATTR_EXIT_INSTR_OFFSETS
	.align		4
        /*00c8*/ 	.byte	0x04, 0x1c
        /*00ca*/ 	.short	(.L_10627 - .L_10626)


	//   ....[0]....
.L_10626:
        /*00cc*/ 	.word	0x00000080


	//   ....[1]....
        /*00d0*/ 	.word	0x00000960


	//   ....[2]....
        /*00d4*/ 	.word	0x00000970


	//   ....[3]....
        /*00d8*/ 	.word	0x00000de0


	//   ....[4]....
        /*00dc*/ 	.word	0x00001000


	//   ....[5]....
        /*00e0*/ 	.word	0x00001160


	//   ....[6]....
        /*00e4*/ 	.word	0x00001230


	//----- nvinfo : EIATTR_MAX_THREADS
	.align		4
.L_10627:
        /*00e8*/ 	.byte	0x04, 0x05
        /*00ea*/ 	.short	(.L_10629 - .L_10628)
.L_10628:
        /*00ec*/ 	.word	0x00000080
        /*00f0*/ 	.word	0x00000001
        /*00f4*/ 	.word	0x00000001


	//----- nvinfo : EIATTR_CBANK_PARAM_SIZE
	.align		4
.L_10629:
        /*00f8*/ 	.byte	0x03, 0x19
        /*00fa*/ 	.short	0x0048


	//----- nvinfo : EIATTR_PARAM_CBANK
	.align		4
        /*00fc*/ 	.byte	0x04, 0x0a
        /*00fe*/ 	.short	(.L_10631 - .L_10630)
	.align		4
.L_10630:
        /*0100*/ 	.word	index@(.nv.constant0._ZN4vllm3moe10topkGatingILi1ELi1ELi4ELi4ELi32ElfLNS0_11ScoringFuncE0EEEvPKT5_PKbPfiPT4_PiiiibPKf)
        /*0104*/ 	.short	0x0380
        /*0106*/ 	.short	0x0048


	//----- nvinfo : EIATTR_SW_WAR
	.align		4
.L_10631:
        /*0108*/ 	.byte	0x04, 0x36
        /*010a*/ 	.short	(.L_10633 - .L_10632)
.L_10632:
        /*010c*/ 	.word	0x00000008
.L_10633:


//--------------------- .nv.info._ZN4vllm3moe7moeTopKILi256EjEEvPKfPKbPfPT0_PiiiiibS3_ --------------------------
	.section	.nv.info._ZN4vllm3moe7moeTopKILi256EjEEvPKfPKbPfPT0_PiiiiibS3_,"",@"SHT_CUDA_INFO"
	.sectionflags	@""
	.align	4


	//----- nvinfo : EIATTR_CUDA_API_VERSION
	.align		4
        /*0000*/ 	.byte	0x04, 0x37
        /*0002*/ 	.short	(.L_10635 - .L_10634)
.L_10634:
        /*0004*/ 	.word	0x00000082


	//----- nvinfo : EIATTR_KPARAM_INFO
	.align		4
.L_10635:
        /*0008*/ 	.byte	0x04, 0x17
        /*000a*/ 	.short	(.L_10637 - .L_10636)
.L_10636:
        /*000c*/ 	.word	0x00000000
        /*0010*/ 	.short	0x000a
        /*0012*/ 	.short	0x0040
        /*0014*/ 	.byte	0x00, 0xf5, 0x21, 0x00


	//----- nvinfo : EIATTR_KPARAM_INFO
	.align		4
.L_10637:
        /*0018*/ 	.byte	0x04, 0x17
        /*001a*/ 	.short	(.L_10639 - .L_10638)
.L_10638:
        /*001c*/ 	.word	0x00000000
        /*0020*/ 	.short	0x0009
        /*0022*/ 	.short	0x0038
        /*0024*/ 	.byte	0x00, 0xf0, 0x05, 0x00


	//----- nvinfo : EIATTR_KPARAM_INFO
	.align		4
.L_10639:
        /*0028*/ 	.byte	0x04, 0x17
        /*002a*/ 	.short	(.L_10641 - .L_10640)
.L_10640:
        /*002c*/ 	.word	0x00000000
        /*0030*/ 	.short	0x0008
        /*0032*/ 	.short	0x0034
        /*0034*/ 	.byte	0x00, 0xf0, 0x11, 0x00


	//----- nvinfo : EIATTR_KPARAM_INFO
	.align		4
.L_10641:
        /*0038*/ 	.byte	0x04, 0x17
        /*003a*/ 	.short	(.L_10643 - .L_10642)
.L_10642:
        /*003c*/ 	.word	0x00000000
        /*0040*/ 	.short	0x0007
        /*0042*/ 	.short	0x0030
        /*0044*/ 	.byte	0x00, 0xf0, 0x11, 0x00


	//----- nvinfo : EIATTR_KPARAM_INFO
	.align		4
.L_10643:
        /*0048*/ 	.byte	0x04, 0x17
        /*004a*/ 	.short	(.L_10645 - .L_10644)
.L_10644:
        /*004c*/ 	.word	0x00000000
        /*0050*/ 	.short	0x0006
        /*0052*/ 	.short	0x002c
        /*0054*/ 	.byte	0x00, 0xf0, 0x11, 0x00


	//----- nvinfo : EIATTR_KPARAM_INFO
	.align		4
.L_10645:
        /*0058*/ 	.byte	0x04, 0x17
        /*005a*/ 	.short	(.L_10647 - .L_10646)
.L_10646:
        /*005c*/ 	.word	0x00000000
        /*0060*/ 	.short	0x0005
        /*0062*/ 	.short	0x0028
        /*0064*/ 	.byte	0x00, 0xf0, 0x11, 0x00


	//----- nvinfo : EIATTR_KPARAM_INFO
	.align		4
.L_10647:
        /*0068*/ 	.byte	0x04, 0x17
        /*006a*/ 	.short	(.L_10649 - .L_10648)
.L_10648:
        /*006c*/ 	.word	0x00000000
        /*0070*/ 	.short	0x0004
        /*0072*/ 	.short	0x0020
        /*0074*/ 	.byte	0x00, 0xf5, 0x21, 0x00


	//----- nvinfo : EIATTR_KPARAM_INFO
	.align		4
.L_10649:
        /*0078*/ 	.byte	0x04, 0x17
        /*007a*/ 	.short	(.L_10651 - .L_10650)
.L_10650:
        /*007c*/ 	.word	0x00000000
        /*0080*/ 	.short	0x0003
        /*0082*/ 	.short	0x0018
        /*0084*/ 	.byte	0x00, 0xf5, 0x21, 0x00


	//----- nvinfo : EIATTR_KPARAM_INFO
	.align		4
.L_10651:
        /*0088*/ 	.byte	0x04, 0x17
        /*008a*/ 	.short	(.L_10653 - .L_10652)
.L_10652:
        /*008c*/ 	.word	0x00000000
        /*0090*/ 	.short	0x0002
        /*0092*/ 	.short	0x0010
        /*0094*/ 	.byte	0x00, 0xf5, 0x21, 0x00


	//----- nvinfo : EIATTR_KPARAM_INFO
	.align		4
.L_10653:
        /*0098*/ 	.byte	0x04, 0x17
        /*009a*/ 	.short	(.L_10655 - .L_10654)
.L_10654:
        /*009c*/ 	.word	0x00000000
        /*00a0*/ 	.short	0x0001
        /*00a2*/ 	.short	0x0008
        /*00a4*/ 	.byte	0x00, 0xf5, 0x21, 0x00


	//----- nvinfo : EIATTR_KPARAM_INFO
	.align		4
.L_10655:
        /*00a8*/ 	.byte	0x04, 0x17
        /*00aa*/ 	.short	(.L_10657 - .L_10656)
.L_10656:
        /*00ac*/ 	.word	0x00000000
        /*00b0*/ 	.short	0x0000
        /*00b2*/ 	.short	0x0000
        /*00b4*/ 	.byte	0x00, 0xf5, 0x21, 0x00


	//----- nvinfo : EIATTR_SPARSE_MMA_MASK
	.align		4
.L_10657:
        /*00b8*/ 	.byte	0x03, 0x50
        /*00ba*/ 	.short	0x0000


	//----- nvinfo : EIATTR_MAXREG_COUNT
	.align		4
        /*00bc*/ 	.byte	0x03, 0x1b
        /*00be*/ 	.short	0x00ff


	//----- nvinfo : EIATTR_NUM_BARRIERS
	.align		4
        /*00c0*/ 	.byte	0x02, 0x4c
        /*00c2*/ 	.byte	0x01
	.zero		1


	//----- nvinfo : EIATTR_MERCURY_ISA_VERSION
	.align		4
        /*00c4*/ 	.byte	0x03, 0x5f
        /*00c6*/ 	.short	0x0101


	//----- nvinfo : EIATTR_COOP_GROUP_MASK_REGIDS
	.align		4
        /*00c8*/ 	.byte	0x04, 0x29
        /*00ca*/ 	.short	(.L_10659 - .L_10658)


	//   ....[0]....
.L_10658:
        /*00cc*/ 	.word	0xffffffff


	//   ....[1]....
        /*00d0*/ 	.word	0xffffffff


	//   ....[2]....
        /*00d4*/ 	.word	0xffffffff


	//   ....[3]....
        /*00d8*/ 	.word	0xffffffff


	//   ....[4]....
        /*00dc*/ 	.word	0xffffffff


	//   ....[5]....
        /*00e0*/ 	.word	0xffffffff


	//   ....[6]....
        /*00e4*/ 	.word	0xffffffff


	//   ....[7]....
        /*00e8*/ 	.word	0xffffffff


	//   ....[8]....
        /*00ec*/ 	.word	0xffffffff


	//   ....[9]....
        /*00f0*/ 	.word	0xffffffff


	//----- nvinfo : EIATTR_COOP_GROUP_INSTR_OFFSETS
	.align		4
.L_10659:
        /*00f4*/ 	.byte	0x04, 0x28
        /*00f6*/ 	.short	(.L_10661 - .L_10660)


	//   ....[0]....
.L_10660:
        /*00f8*/ 	.word	0x00002ba0


	//   ....[1]....
        /*00fc*/ 	.word	0x00002bc0


	//   ....[2]....
        /*0100*/ 	.word	0x00002cb0


	//   ....[3]....
        /*0104*/ 	.word	0x00002ce0


	//   ....[4]....
        /*0108*/ 	.word	0x00002d90


	//   ....[5]....
        /*010c*/ 	.word	0x00002dc0


	//   ....[6]....
        /*0110*/ 	.word	0x00002e70


	//   ....[7]....
        /*0114*/ 	.word	0x00002ea0


	//   ....[8]....
        /*0118*/ 	.word	0x00002f50


	//   ....[9]....
        /*011c*/ 	.word	0x00002f70


	//----- nvinfo : EIATTR_VRC_CTA_INIT_COUNT
	.align		4
.L_10661:
        /*0120*/ 	.byte	0x02, 0x4a
	.zero		1
	.zero		1


	//----- nvinfo : EIATTR_EXIT_INSTR_OFFSETS
	.align		4
        /*0124*/ 	.byte	0x04, 0x1c
        /*0126*/ 	.short	(.L_10663 - .L_10662)


	//   ....[0]....
.L_10662:
        /*0128*/ 	.word	0x000035f0


	//   ....[1]....
        /*012c*/ 	.word	0x00003610


	//   ....[2]....
        /*0130*/ 	.word	0x00003a80


	//   ....[3]....
        /*0134*/ 	.word	0x00003cf0


	//   ....[4]....
        /*0138*/ 	.word	0x00003ea0


	//   ....[5]....
        /*013c*/ 	.word	0x00003fc0


	//----- nvinfo : EIATTR_MAX_THREADS
	.align		4
.L_10663:
        /*0140*/ 	.byte	0x04, 0x05
        /*0142*/ 	.short	(.L_10665 - .L_10664)
.L_10664:
        /*0144*/ 	.word	0x00000100
        /*0148*/ 	.word	0x00000001
        /*014c*/ 	.word	0x00000001


	//----- nvinfo : EIATTR_CRS_STACK_SIZE
	.align		4
.L_10665:
        /*0150*/ 	.byte	0x04, 0x1e
        /*0152*/ 	.short	(.L_10667 - .L_10666)
.L_10666:
        /*0154*/ 	.word	0x00000000


	//----- nvinfo : EIATTR_CBANK_PARAM_SIZE
	.align		4
.L_10667:
        /*0158*/ 	.byte	0x03, 0x19
        /*015a*/ 	.short	0x0048


	//----- nvinfo : EIATTR_PARAM_CBANK
	.align		4
        /*015c*/ 	.byte	0x04, 0x0a
        /*015e*/ 	.short	(.L_10669 - .L_10668)
	.align		4
.L_10668:
        /*0160*/ 	.word	index@(.nv.constant0._ZN4vllm3moe7moeTopKILi256EjEEvPKfPKbPfPT0_PiiiiibS3_)
        /*0164*/ 	.short	0x0380
        /*0166*/ 	.short	0x0048


	//----- nvinfo : EIATTR_SW_WAR
	.align		4
.L_10669:
        /*0168*/ 	.byte	0x04, 0x36
        /*016a*/ 	.short	(.L_10671 - .L_10670)
.L_10670:
        /*016c*/ 	.word	0x00000008
.L_10671:


//--------------------- .nv.info._ZN4vllm3moe10topkGatingILi18ELi576ELi4ELi8ELi32EjfLNS0_11ScoringFuncE0EEEvPKT5_PKbPfiPT4_PiiiibPKf --------------------------
	.section	.nv.info._ZN4vllm3moe10topkGatingILi18ELi576ELi4ELi8ELi32EjfLNS0_11ScoringFuncE0EEEvPKT5_PKbPfiPT4_PiiiibPKf,"",@"SHT_CUDA_INFO"
	.sectionflags	@""
	.align	4


	//----- nvinfo : EIATTR_CUDA_API_VERSION
	.align		4
        /*0000*/ 	.byte	0x04, 0x37
        /*0002*/ 	.short	(.L_10673 - .L_10672)
.L_10672:
        /*0004*/ 	.word	0x00000082


	//----- nvinfo : EIATTR_KPARAM_INFO
	.align		4
.L_10673:
        /*0008*/ 	.byte	0x04, 0x17
        /*000a*/ 	.short	(.L_10675 - .L_10674)
.L_10674:
        /*000c*/ 	.word	0x00000000
        /*0010*/ 	.short	0x000a
        /*0012*/ 	.short	0x0040
        /*0014*/ 	.byte	0x00, 0xf5, 0x21, 0x00


	//----- nvinfo : EIATTR_KPARAM_INFO
	.align		4
.L_10675:
        /*0018*/ 	.byte	0x04, 0x17
        /*001a*/ 	.short	(.L_10677 - .L_10676)
.L_10676:
        /*001c*/ 	.word	0x00000000
        /*0020*/ 	.short	0x0009
        /*0022*/ 	.short	0x003c
        /*0024*/ 	.byte	0x00, 0xf0, 0x05, 0x00


	//----- nvinfo : EIATTR_KPARAM_INFO
	.align		4
.L_10677:
        /*0028*/ 	.byte	0x04, 0x17
        /*002a*/ 	.short	(.L_10679 - .L_10678)
.L_10678:
        /*002c*/ 	.word	0x00000000
        /*0030*/ 	.short	0x0008
        /*0032*/ 	.short	0x0038
        /*0034*/ 	.byte	0x00, 0xf0, 0x11, 0x00


	//----- nvinfo : EIATTR_KPARAM_INFO
	.align		4
.L_10679:
        /*0038*/ 	.byte	0x04, 0x17
        /*003a*/ 	.short	(.L_10681 - .L_10680)
.L_10680:
        /*003c*/ 	.word	0x00000000
        /*0040*/ 	.short	0x0007
        /*0042*/ 	.short	0x0034
        /*0044*/ 	.byte	0x00, 0xf0, 0x11, 0x00


	//----- nvinfo : EIATTR_KPARAM_INFO
	.align		4
.L_10681:
        /*0048*/ 	.byte	0x04, 0x17
        /*004a*/ 	.short	(.L_10683 - .L_10682)
.L_10682:
        /*004c*/ 	.word	0x00000000
        /*0050*/ 	.short	0x0006
        /*0052*/ 	.short	0x0030
        /*0054*/ 	.byte	0x00, 0xf0, 0x11, 0x00


	//----- nvinfo : EIATTR_KPARAM_INFO
	.align		4
.L_10683:
        /*0058*/ 	.byte	0x04, 0x17
        /*005a*/ 	.short	(.L_10685 - .L_10684)
.L_10684:
        /*005c*/ 	.word	0x00000000
        /*0060*/ 	.short	0x0005
        /*0062*/ 	.short	0x0028
        /*0064*/ 	.byte	0x00, 0xf5, 0x21, 0x00


	//----- nvinfo : EIATTR_KPARAM_INFO
	.align		4
.L_10685:
        /*0068*/ 	.byte	0x04, 0x17
        /*006a*/ 	.short	(.L_10687 - .L_10686)
.L_10686:
        /*006c*/ 	.word	0x00000000
        /*0070*/ 	.short	0x0004
        /*0072*/ 	.short	0x0020
        /*0074*/ 	.byte	0x00, 0xf5, 0x21, 0x00


	//----- nvinfo : EIATTR_KPARAM_INFO
	.align		4
.L_10687:
        /*0078*/ 	.byte	0x04, 0x17
        /*007a*/ 	.short	(.L_10689 - .L_10688)
.L_10688:
        /*007c*/ 	.word	0x00000000
        /*0080*/ 	.short	0x0003
        /*0082*/ 	.short	0x0018
        /*0084*/ 	.byte	0x00, 0xf0, 0x11, 0x00


	//----- nvinfo : EIATTR_KPARAM_INFO
	.align		4
.L_10689:
        /*0088*/ 	.byte	0x04, 0x17
        /*008a*/ 	.short	(.L_10691 - .L_10690)
.L_10690:
        /*008c*/ 	.word	0x00000000
        /*0090*/ 	.short	0x0002
        /*0092*/ 	.short	0x0010
        /*0094*/ 	.byte	0x00, 0xf5, 0x21, 0x00


	//----- nvinfo : EIATTR_KPARAM_INFO
	.align		4
.L_10691:
        /*0098*/ 	.byte	0x04, 0x17
        /*009a*/ 	.short	(.L_10693 - .L_10692)
.L_10692:
        /*009c*/ 	.word	0x00000000
        /*00a0*/ 	.short	0x0001
        /*00a2*/ 	.short	0x0008
        /*00a4*/ 	.byte	0x00, 0xf5, 0x21, 0x00


	//----- nvinfo : EIATTR_KPARAM_INFO
	.align		4
.L_10693:
        /*00a8*/ 	.byte	0x04, 0x17
        /*00aa*/ 	.short	(.L_10695 - .L_10694)
.L_10694:
        /*00ac*/ 	.word	0x00000000
        /*00b0*/ 	.short	0x0000
        /*00b2*/ 	.short	0x0000
        /*00b4*/ 	.byte	0x00, 0xf5, 0x21, 0x00


	//----- nvinfo : EIATTR_SPARSE_MMA_MASK
	.align		4
.L_10695:
        /*00b8*/ 	.byte	0x03, 0x50
        /*00ba*/ 	.short	0x0000


	//----- nvinfo : EIATTR_MAXREG_COUNT
	.align		4
        /*00bc*/ 	.byte	0x03, 0x1b
        /*00be*/ 	.short	0x00ff


	//----- nvinfo : EIATTR_MERCURY_ISA_VERSION
	.align		4
        /*00c0*/ 	.byte	0x03, 0x5f
        /*00c2*/ 	.short	0x0101


	//----- nvinfo : EIATTR_COOP_GROUP_MASK_REGIDS
	.align		4
        /*00c4*/ 	.byte	0x04, 0x29
        /*00c6*/ 	.short	(.L_10697 - .L_10696)


	//   ....[0]....
.L_10696:
        /*00c8*/ 	.word	0xffffffff


	//   ....[1]....
        /*00cc*/ 	.word	0xffffffff


	//   ....[2]....
        /*00d0*/ 	.word	0xffffffff


	//   ....[3]....
        /*00d4*/ 	.word	0xffffffff


	//   ....[4]....
        /*00d8*/ 	.word	0xffffffff


	//   ....[5]....
        /*00dc*/ 	.word	0xffffffff


	//   ....[6]....
        /*00e0*/ 	.word	0xffffffff


	//   ....[7]....
        /*00e4*/ 	.word	0xffffffff


	//   ....[8]....
        /*00e8*/ 	.word	0xffffffff


	//   ....[9]....
        /*00ec*/ 	.word	0xffffffff


	//   ....[10]....
        /*00f0*/ 	.word	0xffffffff


	//   ....[11]....
        /*00f4*/ 	.word	0xffffffff


	//   ....[12]....
        /*00f8*/ 	.word	0xffffffff


	//   ....[13]....
        /*00fc*/ 	.word	0xffffffff


	//   ....[14]....
        /*0100*/ 	.word	0xffffffff


	//   ....[15]....
        /*0104*/ 	.word	0xffffffff


	//   ....[16]....
        /*0108*/ 	.word	0xffffffff


	//   ....[17]....
        /*010c*/ 	.word	0xffffffff


	//   ....[18]....
        /*0110*/ 	.word	0xffffffff


	//   ....[19]....
        /*0114*/ 	.word	0xffffffff


	//   ....[20]....
        /*0118*/ 	.word	0xffffffff


	//   ....[21]....
        /*011c*/ 	.word	0xffffffff


	//   ....[22]....
        /*0120*/ 	.word	0xffffffff


	//   ....[23]....
        /*0124*/ 	.word	0xffffffff


	//   ....[24]....
        /*0128*/ 	.word	0xffffffff


	//----- nvinfo : EIATTR_COOP_GROUP_INSTR_OFFSETS
	.align		4
.L_10697:
        /*012c*/ 	.byte	0x04, 0x28
        /*012e*/ 	.short	(.L_10699 - .L_10698)


	//   ....[0]....
.L_10698:
        /*0130*/ 	.word	0x00000270


	//   ....[1]....
        /*0134*/ 	.word	0x00000290


	//   ....[2]....
        /*0138*/ 	.word	0x000002b0


	//   ....[3]....
        /*013c*/ 	.word	0x000002e0


	//   ....[4]....
        /*0140*/ 	.word	0x00000330


	//   ....[5]....
        /*0144*/ 	.word	0x000007d0


	//   ....[6]....
        /*0148*/ 	.word	0x000007f0


	//   ....[7]....
        /*014c*/ 	.word	0x00000810


	//   ....[8]....
        /*0150*/ 	.word	0x00000830


	//   ....[9]....
        /*0154*/ 	.word	0x00000850


	//   ....[10]....
        /*0158*/ 	.word	0x00001490


	//   ....[11]....
        /*015c*/ 	.word	0x000014e0


	//   ....[12]....
        /*0160*/ 	.word	0x00001550


	//   ....[13]....
        /*0164*/ 	.word	0x00001560


	//   ....[14]....
        /*0168*/ 	.word	0x00001760


	//   ....[15]....
        /*016c*/ 	.word	0x00001780


	//   ....[16]....
        /*0170*/ 	.word	0x000017b0


	//   ....[17]....
        /*0174*/ 	.word	0x00001810


	//   ....[18]....
        /*0178*/ 	.word	0x00001850


	//   ....[19]....
        /*017c*/ 	.word	0x00001860


	//   ....[20]....
        /*0180*/ 	.word	0x00001880


	//   ....[21]....
        /*0184*/ 	.word	0x000018e0


	//   ....[22]....
        /*0188*/ 	.word	0x00001910


	//   ....[23]....
        /*018c*/ 	.word	0x00001920


	//   ....[24]....
        /*0190*/ 	.word	0x00001950


	//----- nvinfo : EIATTR_VRC_CTA_INIT_COUNT
	.align		4
.L_10699:
        /*0194*/ 	.byte	0x02, 0x4a
	.zero		1
	.zero		1


	//----- nvinfo : EIATTR_EXIT_INSTR_OFFSETS
	.align		4
        /*0198*/ 	.byte	0x04, 0x1c
        /*019a*/ 	.short	(.L_10701 - .L_10700)


	//   ....[0]....
.L_10700:
        /*019c*/ 	.word	0x00000080


	//   ....[1]....
        /*01a0*/ 	.word	0x00001ee0


	//   ....[2]....
        /*01a4*/ 	.word	0x00001f20


	//   ....[3]....
        /*01a8*/ 	.word	0x00002380


	//   ....[4]....
        /*01ac*/ 	.word	0x000025a0


	//   ....[5]....
        /*01b0*/ 	.word	0x00002700


	//   ....[6]....
        /*01b4*/ 	.word	0x000027d0


	//----- nvinfo : EIATTR_MAX_THREADS
	.align		4
.L_10701:
        /*01b8*/ 	.byte	0x04, 0x05
        /*01ba*/ 	.short	(.L_10703 - .L_10702)
.L_10702:
        /*01bc*/ 	.word	0x00000080
        /*01c0*/ 	.word	0x00000001
        /*01c4*/ 	.word	0x00000001


	//----- nvinfo : EIATTR_CRS_STACK_SIZE
	.align		4
.L_10703:
        /*01c8*/ 	.byte	0x04, 0x1e
        /*01ca*/ 	.short	(.L_10705 - .L_10704)
.L_10704:
        /*01cc*/ 	.word	0x00000000


	//----- nvinfo : EIATTR_CBANK_PARAM_SIZE
	.align		4
.L_10705:
        /*01d0*/ 	.byte	0x03, 0x19
        /*01d2*/ 	.short	0x0048


	//----- nvinfo : EIATTR_PARAM_CBANK
	.align		4
        /*01d4*/ 	.byte	0x04, 0x0a
        /*01d6*/ 	.short	(.L_10707 - .L_10706)
	.align		4
.L_10706:
        /*01d8*/ 	.word	index@(.nv.constant0._ZN4vllm3moe10topkGatingILi18ELi576ELi4ELi8ELi32EjfLNS0_11ScoringFuncE0EEEvPKT5_PKbPfiPT4_PiiiibPKf)
        /*01dc*/ 	.short	0x0380
        /*01de*/ 	.short	0x0048


	//----- nvinfo : EIATTR_SW_WAR
	.align		4
.L_10707:
        /*01e0*/ 	.byte	0x04, 0x36
        /*01e2*/ 	.short	(.L_10709 - .L_10708)
.L_10708:
        /*01e4*/ 	.word	0x00000008
.L_10709:


//--------------------- .nv.info._ZN4vllm3moe10topkGatingILi14ELi448ELi4ELi8ELi32EjfLNS0_11ScoringFuncE0EEEvPKT5_PKbPfiPT4_PiiiibPKf --------------------------
	.section	.nv.info._ZN4vllm3moe10topkGatingILi14ELi448ELi4ELi8ELi32EjfLNS0_11ScoringFuncE0EEEvPKT5_PKbPfiPT4_PiiiibPKf,"",@"SHT_CUDA_INFO"
	.sectionflags	@""
	.align	4


	//----- nvinfo : EIATTR_CUDA_API_VERSION
	.align		4
        /*0000*/ 	.byte	0x04, 0x37
        /*0002*/ 	.short	(.L_10711 - .L_10710)
.L_10710:
        /*0004*/ 	.word	0x00000082


	//----- nvinfo : EIATTR_KPARAM_INFO
	.align		4
.L_10711:
        /*0008*/ 	.byte	0x04, 0x17
        /*000a*/ 	.short	(.L_10713 - .L_10712)
.L_10712:
        /*000c*/ 	.word	0x00000000
        /*0010*/ 	.short	0x000a
        /*0012*/ 	.short	0x0040
        /*0014*/ 	.byte	0x00, 0xf5, 0x21, 0x00


	//----- nvinfo : EIATTR_KPARAM_INFO
	.align		4
.L_10713:
        /*0018*/ 	.byte	0x04, 0x17
        /*001a*/ 	.short	(.L_10715 - .L_10714)
.L_10714:
        /*001c*/ 	.word	0x00000000
        /*0020*/ 	.short	0x0009
        /*0022*/ 	.short	0x003c
        /*0024*/ 	.byte	0x00, 0xf0, 0x05, 0x00


	//----- nvinfo : EIATTR_KPARAM_INFO
	.align		4
.L_10715:
        /*0028*/ 	.byte	0x04, 0x17
        /*002a*/ 	.short	(.L_10717 - .L_10716)
.L_10716:
        /*002c*/ 	.word	0x00000000
        /*0030*/ 	.short	0x0008
        /*0032*/ 	.short	0x0038
        /*0034*/ 	.byte	0x00, 0xf0, 0x11, 0x00


	//----- nvinfo : EIATTR_KPARAM_INFO
	.align		4
.L_10717:
        /*0038*/ 	.byte	0x04, 0x17
        /*003a*/ 	.short	(.L_10719 - .L_10718)
.L_10718:
        /*003c*/ 	.word	0x00000000
        /*0040*/ 	.short	0x0007
        /*0042*/ 	.short	0x0034
        /*0044*/ 	.byte	0x00, 0xf0, 0x11, 0x00


	//----- nvinfo : EIATTR_KPARAM_INFO
	.align		4
.L_10719:
        /*0048*/ 	.byte	0x04, 0x17
        /*004a*/ 	.short	(.L_10721 - .L_10720)
.L_10720:
        /*004c*/ 	.word	0x00000000
        /*0050*/ 	.short	0x0006
        /*0052*/ 	.short	0x0030
        /*0054*/ 	.byte	0x00, 0xf0, 0x11, 0x00


	//----- nvinfo : EIATTR_KPARAM_INFO
	.align		4
.L_10721:
        /*0058*/ 	.byte	0x04, 0x17
        /*005a*/ 	.short	(.L_10723 - .L_10722)
.L_10722:
        /*005c*/ 	.word	0x00000000
        /*0060*/ 	.short	0x0005
        /*0062*/ 	.short	0x0028
        /*0064*/ 	.byte	0x00, 0xf5, 0x21, 0x00


	//----- nvinfo : EIATTR_KPARAM_INFO
	.align		4
.L_10723:
        /*0068*/ 	.byte	0x04, 0x17
        /*006a*/ 	.short	(.L_10725 - .L_10724)
.L_10724:
        /*006c*/ 	.word	0x00000000
        /*0070*/ 	.short	0x0004
        /*0072*/ 	.short	0x0020
        /*0074*/ 	.byte	0x00, 0xf5, 0x21, 0x00


	//----- nvinfo : EIATTR_KPARAM_INFO
	.align		4
.L_10725:
        /*0078*/ 	.byte	0x04, 0x17
        /*007a*/ 	.short	(.L_10727 - .L_10726)
.L_10726:
        /*007c*/ 	.word	0x00000000
        /*0080*/ 	.short	0x0003
        /*0082*/ 	.short	0x0018
        /*0084*/ 	.byte	0x00, 0xf0, 0x11, 0x00


	//----- nvinfo : EIATTR_KPARAM_INFO
	.align		4
.L_10727:
        /*0088*/ 	.byte	0x04, 0x17
        /*008a*/ 	.short	(.L_10729 - .L_10728)
.L_10728:
        /*008c*/ 	.word	0x00000000
        /*0090*/ 	.short	0x0002
        /*0092*/ 	.short	0x0010
        /*0094*/ 	.byte	0x00, 0xf5, 0x21, 0x00


	//----- nvinfo : EIATTR_KPARAM_INFO
	.align		4
.L_10729:
        /*0098*/ 	.byte	0x04, 0x17
        /*009a*/ 	.short	(.L_10731 - .L_10730)
.L_10730:
        /*009c*/ 	.word	0x00000000
        /*00a0*/ 	.short	0x0001
        /*00a2*/ 	.short	0x0008
        /*00a4*/ 	.byte	0x00, 0xf5, 0x21, 0x00


	//----- nvinfo : EIATTR_KPARAM_INFO
	.align		4
.L_10731:
        /*00a8*/ 	.byte	0x04, 0x17
        /*00aa*/ 	.short	(.L_10733 - .L_10732)
.L_10732:
        /*00ac*/ 	.word	0x00000000
        /*00b0*/ 	.short	0x0000
        /*00b2*/ 	.short	0x0000
        /*00b4*/ 	.byte	0x00, 0xf5, 0x21, 0x00


	//----- nvinfo : EIATTR_SPARSE_MMA_MASK
	.align		4
.L_10733:
        /*00b8*/ 	.byte	0x03, 0x50
        /*00ba*/ 	.short	0x0000


	//----- nvinfo : EIATTR_MAXREG_COUNT
	.align		4
        /*00bc*/ 	.byte	0x03, 0x1b
        /*00be*/ 	.short	0x00ff


	//----- nvinfo : EIATTR_MERCURY_ISA_VERSION
	.align		4
        /*00c0*/ 	.byte	0x03, 0x5f
        /*00c2*/ 	.short	0x0101


	//----- nvinfo : EIATTR_COOP_GROUP_MASK_REGIDS
	.align		4
        /*00c4*/ 	.byte	0x04, 0x29
        /*00c6*/ 	.short	(.L_10735 - .L_10734)


	//   ....[0]....
.L_10734:
        /*00c8*/ 	.word	0xffffffff


	//   ....[1]....
        /*00cc*/ 	.word	0xffffffff


	//   ....[2]....
        /*00d0*/ 	.word	0xffffffff


	//   ....[3]....
        /*00d4*/ 	.word	0xffffffff


	//   ....[4]....
        /*00d8*/ 	.word	0xffffffff


	//   ....[5]....
        /*00dc*/ 	.word	0xffffffff


	//   ....[6]....
        /*00e0*/ 	.word	0xffffffff


	//   ....[7]....
        /*00e4*/ 	.word	0xffffffff


	//   ....[8]....
        /*00e8*/ 	.word	0xffffffff


	//   ....[9]....
        /*00ec*/ 	.word	0xffffffff


	//   ....[10]....
        /*00f0*/ 	.word	0xffffffff


	//   ....[11]....
        /*00f4*/ 	.word	0xffffffff


	//   ....[12]....
        /*00f8*/ 	.word	0xffffffff


	//   ....[13]....
        /*00fc*/ 	.word	0xffffffff


	//   ....[14]....
        /*0100*/ 	.word	0xffffffff


	//   ....[15]....
        /*0104*/ 	.word	0xffffffff


	//   ....[16]....
        /*0108*/ 	.word	0xffffffff


	//   ....[17]....
        /*010c*/ 	.word	0xffffffff


	//   ....[18]....
        /*0110*/ 	.word	0xffffffff


	//   ....[19]....
        /*0114*/ 	.word	0xffffffff


	//   ....[20]....
        /*0118*/ 	.word	0xffffffff


	//   ....[21]....
        /*011c*/ 	.word	0xffffffff


	//   ....[22]....
        /*0120*/ 	.word	0xffffffff


	//   ....[23]....
        /*0124*/ 	.word	0xffffffff


	//   ....[24]....
        /*0128*/ 	.word	0xffffffff


	//----- nvinfo : EIATTR_COOP_GROUP_INSTR_OFFSETS
	.align		4
.L_10735:
        /*012c*/ 	.byte	0x04, 0x28
        /*012e*/ 	.short	(.L_10737 - .L_10736)


	//   ....[0]....
.L_10736:
        /*0130*/ 	.word	0x00000230


	//   ....[1]....
        /*0134*/ 	.word	0x00000250


	//   ....[2]....
        /*0138*/ 	.word	0x00000280


	//   ....[3]....
        /*013c*/ 	.word	0x000002d0


	//   ....[4]....
        /*0140*/ 	.word	0x000002f0


	//   ....[5]....
        /*0144*/ 	.word	0x00000690


	//   ....[6]....
        /*0148*/ 	.word	0x000006b0


	//   ....[7]....
        /*014c*/ 	.word	0x000006d0


	//   ....[8]....
        /*0150*/ 	.word	0x000006f0


	//   ....[9]....
        /*0154*/ 	.word	0x00000710


	//   ....[10]....
        /*0158*/ 	.word	0x000010b0


	//   ....[11]....
        /*015c*/ 	.word	0x00001120


	//   ....[12]....
        /*0160*/ 	.word	0x00001190


	//   ....[13]....
        /*0164*/ 	.word	0x000011a0


	//   ....[14]....
        /*0168*/ 	.word	0x00001320


	//   ....[15]....
        /*016c*/ 	.word	0x00001340


	//   ....[16]....
        /*0170*/ 	.word	0x00001370


	//   ....[17]....
        /*0174*/ 	.word	0x000013d0


	//   ....[18]....
        /*0178*/ 	.word	0x00001410


	//   ....[19]....
        /*017c*/ 	.word	0x00001420


	//   ....[20]....
        /*0180*/ 	.word	0x00001440


	//   ....[21]....
        /*0184*/ 	.word	0x000014a0


	//   ....[22]....
        /*0188*/ 	.word	0x000014d0


	//   ....[23]....
        /*018c*/ 	.word	0x000014e0


	//   ....[24]....
        /*0190*/ 	.word	0x00001510


	//----- nvinfo : EIATTR_VRC_CTA_INIT_COUNT
	.align		4
.L_10737:
        /*0194*/ 	.byte	0x02, 0x4a
	.zero		1
	.zero		1


	//----- nvinfo : EIATTR_EXIT_INSTR_OFFSETS
	.align		4
        /*0198*/ 	.byte	0x04, 0x1c
        /*019a*/ 	.short	(.L_10739 - .L_10738)


	//   ....[0]....
.L_10738:
        /*019c*/ 	.word	0x00000080


	//   ....[1]....
        /*01a0*/ 	.word	0x00001a60


	//   ....[2]....
        /*01a4*/ 	.word	0x00001a80


	//   ....[3]....
        /*01a8*/ 	.word	0x00001ef0


	//   ....[4]....
        /*01ac*/ 	.word	0x00002110


	//   ....[5]....
        /*01b0*/ 	.word	0x00002270


	//   ....[6]....
        /*01b4*/ 	.word	0x00002340


	//----- nvinfo : EIATTR_MAX_THREADS
	.align		4
.L_10739:
        /*01b8*/ 	.byte	0x04, 0x05
        /*01ba*/ 	.short	(.L_10741 - .L_10740)
.L_10740:
        /*01bc*/ 	.word	0x00000080
        /*01c0*/ 	.word	0x00000001
        /*01c4*/ 	.word	0x00000001


	//----- nvinfo : EIATTR_CRS_STACK_SIZE
	.align		4
.L_10741:
        /*01c8*/ 	.byte	0x04, 0x1e
        /*01ca*/ 	.short	(.L_10743 - .L_10742)
.L_10742:
        /*01cc*/ 	.word	0x00000000


	//----- nvinfo : EIATTR_CBANK_PARAM_SIZE
	.align		4
.L_10743:
        /*01d0*/ 	.byte	0x03, 0x19
        /*01d2*/ 	.short	0x0048


	//----- nvinfo : EIATTR_PARAM_CBANK
	.align		4
        /*01d4*/ 	.byte	0x04, 0x0a
        /*01d6*/ 	.short	(.L_10745 - .L_10744)
	.align		4
.L_10744:
        /*01d8*/ 	.word	index@(.nv.constant0._ZN4vllm3moe10topkGatingILi14ELi448ELi4ELi8ELi32EjfLNS0_11ScoringFuncE0EEEvPKT5_PKbPfiPT4_PiiiibPKf)
        /*01dc*/ 	.short	0x0380
        /*01de*/ 	.short	0x0048


	//----- nvinfo : EIATTR_SW_WAR
	.align		4
.L_10745:
        /*01e0*/ 	.byte	0x04, 0x36
        /*01e2*/ 	.short	(.L_10747 - .L_10746)
.L_10746:
        /*01e4*/ 	.word	0x00000008
.L_10747:


//--------------------- .nv.info._ZN4vllm3moe10topkGatingILi12ELi384ELi4ELi8ELi32EjfLNS0_11ScoringFuncE0EEEvPKT5_PKbPfiPT4_PiiiibPKf --------------------------
	.section	.nv.info._ZN4vllm3moe10topkGatingILi12ELi384ELi4ELi8ELi32EjfLNS0_11ScoringFuncE0EEEvPKT5_PKbPfiPT4_PiiiibPKf,"",@"SHT_CUDA_INFO"
	.sectionflags	@""
	.align	4


	//----- nvinfo : EIATTR_CUDA_API_VERSION
	.align		4
        /*0000*/ 	.byte	0x04, 0x37
        /*0002*/ 	.short	(.L_10749 - .L_10748)
.L_10748:
        /*0004*/ 	.word	0x00000082


	//----- nvinfo : EIATTR_KPARAM_INFO
	.align		4
.L_10749:
        /*0008*/ 	.byte	0x04, 0x17
        /*000a*/ 	.short	(.L_10751 - .L_10750)
.L_10750:
        /*000c*/ 	.word	0x00000000
        /*0010*/ 	.short	0x000a
        /*0012*/ 	.short	0x0040
        /*0014*/ 	.byte	0x00, 0xf5, 0x21, 0x00


	//----- nvinfo : EIATTR_KPARAM_INFO
	.align		4
.L_10751:
        /*0018*/ 	.byte	0x04, 0x17
        /*001a*/ 	.short	(.L_10753 - .L_10752)
.L_10752:
        /*001c*/ 	.word	0x00000000
        /*0020*/ 	.short	0x0009
        /*0022*/ 	.short	0x003c
        /*0024*/ 	.byte	0x00, 0xf0, 0x05, 0x00


	//----- nvinfo : EIATTR_KPARAM_INFO
	.align		4
.L_10753:
        /*0028*/ 	.byte	0x04, 0x17
        /*002a*/ 	.short	(.L_10755 - .L_10754)
.L_10754:
        /*002c*/ 	.word	0x00000000
        /*0030*/ 	.short	0x0008
        /*0032*/ 	.short	0x0038
        /*0034*/ 	.byte	0x00, 0xf0, 0x11, 0x00


	//----- nvinfo : EIATTR_KPARAM_INFO
	.align		4
.L_10755:
        /*0038*/ 	.byte	0x04, 0x17
        /*003a*/ 	.short	(.L_10757 - .L_10756)
.L_10756:
        /*003c*/ 	.word	0x00000000
        /*0040*/ 	.short	0x0007
        /*0042*/ 	.short	0x0034
        /*0044*/ 	.byte	0x00, 0xf0, 0x11, 0x00


	//----- nvinfo : EIATTR_KPARAM_INFO
	.align		4
.L_10757:
        /*0048*/ 	.byte	0x04, 0x17
        /*004a*/ 	.short	(.L_10759 - .L_10758)
.L_10758:
        /*004c*/ 	.word	0x00000000
        /*0050*/ 	.short	0x0006
        /*0052*/ 	.short	0x0030
        /*0054*/ 	.byte	0x00, 0xf0, 0x11, 0x00


	//----- nvinfo : EIATTR_KPARAM_INFO
	.align		4
.L_10759:
        /*0058*/ 	.byte	0x04, 0x17
        /*005a*/ 	.short	(.L_10761 - .L_10760)
.L_10760:
        /*005c*/ 	.word	0x00000000
        /*0060*/ 	.short	0x0005
        /*0062*/ 	.short	0x0028
        /*0064*/ 	.byte	0x00, 0xf5, 0x21, 0x00


	//----- nvinfo : EIATTR_KPARAM_INFO
	.align		4
.L_10761:
        /*0068*/ 	.byte	0x04, 0x17
        /*006a*/ 	.short	(.L_10763 - .L_10762)
.L_10762:
        /*006c*/ 	.word	0x00000000
        /*0070*/ 	.short	0x0004
        /*0072*/ 	.short	0x0020
        /*0074*/ 	.byte	0x00, 0xf5, 0x21, 0x00


	//----- nvinfo : EIATTR_KPARAM_INFO
	.align		4
.L_10763:
        /*0078*/ 	.byte	0x04, 0x17
        /*007a*/ 	.short	(.L_10765 - .L_10764)
.L_10764:
        /*007c*/ 	.word	0x00000000
        /*0080*/ 	.short	0x0003
        /*0082*/ 	.short	0x0018
        /*0084*/ 	.byte	0x00, 0xf0, 0x11, 0x00


	//----- nvinfo : EIATTR_KPARAM_INFO
	.align		4
.L_10765:
        /*0088*/ 	.byte	0x04, 0x17
        /*008a*/ 	.short	(.L_10767 - .L_10766)
.L_10766:
        /*008c*/ 	.word	0x00000000
        /*0090*/ 	.short	0x0002
        /*0092*/ 	.short	0x0010
        /*0094*/ 	.byte	0x00, 0xf5, 0x21, 0x00


	//----- nvinfo : EIATTR_KPARAM_INFO
	.align		4
.L_10767:
        /*0098*/ 	.byte	0x04, 0x17
        /*009a*/ 	.short	(.L_10769 - .L_10768)
.L_10768:
        /*009c*/ 	.word	0x00000000
        /*00a0*/ 	.short	0x0001
        /*00a2*/ 	.short	0x0008
        /*00a4*/ 	.byte	0x00, 0xf5, 0x21, 0x00


	//----- nvinfo : EIATTR_KPARAM_INFO
	.align		4
.L_10769:
        /*00a8*/ 	.byte	0x04, 0x17
        /*00aa*/ 	.short	(.L_10771 - .L_10770)
.L_10770:
        /*00ac*/ 	.word	0x00000000
        /*00b0*/ 	.short	0x0000
        /*00b2*/ 	.short	0x0000
        /*00b4*/ 	.byte	0x00, 0xf5, 0x21, 0x00


	//----- nvinfo : EIATTR_SPARSE_MMA_MASK
	.align		4
.L_10771:
        /*00b8*/ 	.byte	0x03, 0x50
        /*00ba*/ 	.short	0x0000


	//----- nvinfo : EIATTR_MAXREG_COUNT
	.align		4
        /*00bc*/ 	.byte	0x03, 0x1b
        /*00be*/ 	.short	0x00ff


	//----- nvinfo : EIATTR_MERCURY_ISA_VERSION
	.align		4
        /*00c0*/ 	.byte	0x03, 0x5f
        /*00c2*/ 	.short	0x0101


	//----- nvinfo : EIATTR_COOP_GROUP_MASK_REGIDS
	.align		4
        /*00c4*/ 	.byte	0x04, 0x29
        /*00c6*/ 	.short	(.L_10773 - .L_10772)


	//   ....[0]....
.L_10772:
        /*00c8*/ 	.word	0xffffffff


	//   ....[1]....
        /*00cc*/ 	.word	0xffffffff


	//   ....[2]....
        /*00d0*/ 	.word	0xffffffff


	//   ....[3]....
        /*00d4*/ 	.word	0xffffffff


	//   ....[4]....
        /*00d8*/ 	.word	0xffffffff


	//   ....[5]....
        /*00dc*/ 	.word	0xffffffff


	//   ....[6]....
        /*00e0*/ 	.word	0xffffffff


	//   ....[7]....
        /*00e4*/ 	.word	0xffffffff


	//   ....[8]....
        /*00e8*/ 	.word	0xffffffff


	//   ....[9]....
        /*00ec*/ 	.word	0xffffffff


	//   ....[10]....
        /*00f0*/ 	.word	0xffffffff


	//   ....[11]....
        /*00f4*/ 	.word	0xffffffff


	//   ....[12]....
        /*00f8*/ 	.word	0xffffffff


	//   ....[13]....
        /*00fc*/ 	.word	0xffffffff


	//   ....[14]....
        /*0100*/ 	.word	0xffffffff


	//   ....[15]....
        /*0104*/ 	.word	0xffffffff


	//   ....[16]....
        /*0108*/ 	.word	0xffffffff


	//   ....[17]....
        /*010c*/ 	.word	0xffffffff


	//   ....[18]....
        /*0110*/ 	.word	0xffffffff


	//   ....[19]....
        /*0114*/ 	.word	0xffffffff


	//   ....[20]....
        /*0118*/ 	.word	0xffffffff


	//   ....[21]....
        /*011c*/ 	.word	0xffffffff


	//   ....[22]....
        /*0120*/ 	.word	0xffffffff


	//   ....[23]....
        /*0124*/ 	.word	0xffffffff


	//   ....[24]....
        /*0128*/ 	.word	0xffffffff


	//----- nvinfo : EIATTR_COOP_GROUP_INSTR_OFFSETS
	.align		4
.L_10773:
        /*012c*/ 	.byte	0x04, 0x28
        /*012e*/ 	.short	(.L_10775 - .L_10774)


	//   ....[0]....
.L_10774:
        /*0130*/ 	.word	0x00000210


	//   ....[1]....
        /*0134*/ 	.word	0x00000230


	//   ....[2]....
        /*0138*/ 	.word	0x00000260


	//   ....[3]....
        /*013c*/ 	.word	0x000002b0


	//   ....[4]....
        /*0140*/ 	.word	0x000002d0


	//   ....[5]....
        /*0144*/ 	.word	0x000005f0


	//   ....[6]....
        /*0148*/ 	.word	0x00000610


	//   ....[7]....
        /*014c*/ 	.word	0x00000630


	//   ....[8]....
        /*0150*/ 	.word	0x00000650


	//   ....[9]....
        /*0154*/ 	.word	0x00000670


	//   ....[10]....
        /*0158*/ 	.word	0x00000f20


	//   ....[11]....
        /*015c*/ 	.word	0x00000f60


	//   ....[12]....
        /*0160*/ 	.word	0x00000fe0


	//   ....[13]....
        /*0164*/ 	.word	0x00001030


	//   ....[14]....
        /*0168*/ 	.word	0x00001110


	//   ....[15]....
        /*016c*/ 	.word	0x00001150


	//   ....[16]....
        /*0170*/ 	.word	0x00001160


	//   ....[17]....
        /*0174*/ 	.word	0x00001190


	//   ....[18]....
        /*0178*/ 	.word	0x00001200


	//   ....[19]....
        /*017c*/ 	.word	0x00001220


	//   ....[20]....
        /*0180*/ 	.word	0x00001230


	//   ....[21]....
        /*0184*/ 	.word	0x00001270


	//   ....[22]....
        /*0188*/ 	.word	0x000012d0


	//   ....[23]....
        /*018c*/ 	.word	0x000012f0


	//   ....[24]....
        /*0190*/ 	.word	0x00001300


	//----- nvinfo : EIATTR_VRC_CTA_INIT_COUNT
	.align		4
.L_10775:
        /*0194*/ 	.byte	0x02, 0x4a
	.zero		1
	.zero		1


	//----- nvinfo : EIATTR_EXIT_INSTR_OFFSETS
	.align		4
        /*0198*/ 	.byte	0x04, 0x1c
        /*019a*/ 	.short	(.L_10777 - .L_10776)


	//   ....[0]....
.L_10776:
        /*019c*/ 	.word	0x00000080


	//   ....[1]....
        /*01a0*/ 	.word	0x00001810


	//   ....[2]....
        /*01a4*/ 	.word	0x00001830


	//   ....[3]....
        /*01a8*/ 	.word	0x00001ca0


	//   ....[4]....
        /*01ac*/ 	.word	0x00001ec0


	//   ....[5]....
        /*01b0*/ 	.word	0x00002020


	//   ....[6]....
        /*01b4*/ 	.word	0x000020f0


	//----- nvinfo : EIATTR_MAX_THREADS
	.align		4
.L_10777:
        /*01b8*/ 	.byte	0x04, 0x05
        /*01ba*/ 	.short	(.L_10779 - .L_10778)
.L_10778:
        /*01bc*/ 	.word	0x00000080
        /*01c0*/ 	.word	0x00000001
        /*01c4*/ 	.word	0x00000001


	//----- nvinfo : EIATTR_CRS_STACK_SIZE
	.align		4
.L_10779:
        /*01c8*/ 	.byte	0x04, 0x1e
        /*01ca*/ 	.short	(.L_10781 - .L_10780)
.L_10780:
        /*01cc*/ 	.word	0x00000000


	//----- nvinfo : EIATTR_CBANK_PARAM_SIZE
	.align		4
.L_10781:
        /*01d0*/ 	.byte	0x03, 0x19
        /*01d2*/ 	.short	0x0048


	//----- nvinfo : EIATTR_PARAM_CBANK
	.align		4
        /*01d4*/ 	.byte	0x04, 0x0a
        /*01d6*/ 	.short	(.L_10783 - .L_10782)
	.align		4
.L_10782:
        /*01d8*/ 	.word	index@(.nv.constant0._ZN4vllm3moe10topkGatingILi12ELi384ELi4ELi8ELi32EjfLNS0_11ScoringFuncE0EEEvPKT5_PKbPfiPT4_PiiiibPKf)
        /*01dc*/ 	.short	0x0380
        /*01de*/ 	.short	0x0048


	//----- nvinfo : EIATTR_SW_WAR
	.align		4
.L_10783:
        /*01e0*/ 	.byte	0x04, 0x36
        /*01e2*/ 	.short	(.L_10785 - .L_10784)
.L_10784:
        /*01e4*/ 	.word	0x00000008
.L_10785:


//--------------------- .nv.info._ZN4vllm3moe10topkGatingILi10ELi320ELi4ELi8ELi32EjfLNS0_11ScoringFuncE0EEEvPKT5_PKbPfiPT4_PiiiibPKf --------------------------
	.section	.nv.info._ZN4vllm3moe10topkGatingILi10ELi320ELi4ELi8ELi32EjfLNS0_11ScoringFuncE0EEEvPKT5_PKbPfiPT4_PiiiibPKf,"",@"SHT_CUDA_INFO"
	.sectionflags	@""
	.align	4


	//----- nvinfo : EIATTR_CUDA_API_VERSION
	.align		4
        /*0000*/ 	.byte	0x04, 0x37
        /*0002*/ 	.short	(.L_10787 - .L_10786)
.L_10786:
        /*0004*/ 	.word	0x00000082


	//----- nvinfo : EIATTR_KPARAM_INFO
	.align		4
.L_10787:
        /*0008*/ 	.byte	0x04, 0x17
        /*000a*/ 	.short	(.L_10789 - .L_10788)
.L_10788:
        /*000c*/ 	.word	0x00000000
        /*0010*/ 	.short	0x000a
        /*0012*/ 	.short	0x0040
        /*0014*/ 	.byte	0x00, 0xf5, 0x21, 0x00


	//----- nvinfo : EIATTR_KPARAM_INFO
	.align		4
.L_10789:
        /*0018*/ 	.byte	0x04, 0x17
        /*001a*/ 	.short	(.L_10791 - .L_10790)
.L_10790:
        /*001c*/ 	.word	0x00000000
        /*0020*/ 	.short	0x0009
        /*0022*/ 	.short	0x003c
        /*0024*/ 	.byte	0x00, 0xf0, 0x05, 0x00


	//----- nvinfo : EIATTR_KPARAM_INFO
	.align		4
.L_10791:
        /*0028*/ 	.byte	0x04, 0x17
        /*002a*/ 	.short	(.L_10793 - .L_10792)
.L_10792:
        /*002c*/ 	.word	0x00000000
        /*0030*/ 	.short	0x0008
        /*0032*/ 	.short	0x0038
        /*0034*/ 	.byte	0x00, 0xf0, 0x11, 0x00


	//----- nvinfo : EIATTR_KPARAM_INFO
	.align		4
.L_10793:
        /*0038*/ 	.byte	0x04, 0x17
        /*003a*/ 	.short	(.L_10795 - .L_10794)
.L_10794:
        /*003c*/ 	.word	0x00000000
        /*0040*/ 	.short	0x0007
        /*0042*/ 	.short	0x0034
        /*0044*/ 	.byte	0x00, 0xf0, 0x11, 0x00


	//----- nvinfo : EIATTR_KPARAM_INFO
	.align		4
.L_10795:
        /*0048*/ 	.byte	0x04, 0x17
        /*004a*/ 	.short	(.L_10797 - .L_10796)
.L_10796:
        /*004c*/ 	.word	0x00000000
        /*0050*/ 	.short	0x0006
        /*0052*/ 	.short	0x0030
        /*0054*/ 	.byte	0x00, 0xf0, 0x11, 0x00


	//----- nvinfo : EIATTR_KPARAM_INFO
	.align		4
.L_10797:
        /*0058*/ 	.byte	0x04, 0x17
        /*005a*/ 	.short	(.L_10799 - .L_10798)
.L_10798:
        /*005c*/ 	.word	0x00000000
        /*0060*/ 	.short	0x0005
        /*0062*/ 	.short	0x0028
        /*0064*/ 	.byte	0x00, 0xf5, 0x21, 0x00


	//----- nvinfo : EIATTR_KPARAM_INFO
	.align		4
.L_10799:
        /*0068*/ 	.byte	0x04, 0x17
        /*006a*/ 	.short	(.L_10801 - .L_10800)
.L_10800:
        /*006c*/ 	.word	0x00000000
        /*0070*/ 	.short	0x0004
        /*0072*/ 	.short	0x0020
        /*0074*/ 	.byte	0x00, 0xf5, 0x21, 0x00


	//----- nvinfo : EIATTR_KPARAM_INFO
	.align		4
.L_10801:
        /*0078*/ 	.byte	0x04, 0x17
        /*007a*/ 	.short	(.L_10803 - .L_10802)
.L_10802:
        /*007c*/ 	.word	0x00000000
        /*0080*/ 	.short	0x0003
        /*0082*/ 	.short	0x0018
        /*0084*/ 	.byte	0x00, 0xf0, 0x11, 0x00


	//----- nvinfo : EIATTR_KPARAM_INFO
	.align		4
.L_10803:
        /*0088*/ 	.byte	0x04, 0x17
        /*008a*/ 	.short	(.L_10805 - .L_10804)
.L_10804:
        /*008c*/ 	.word	0x00000000
        /*0090*/ 	.short	0x0002
        /*0092*/ 	.short	0x0010
        /*0094*/ 	.byte	0x00, 0xf5, 0x21, 0x00


	//----- nvinfo : EIATTR_KPARAM_INFO
	.align		4
.L_10805:
        /*0098*/ 	.byte	0x04, 0x17
        /*009a*/ 	.short	(.L_10807 - .L_10806)
.L_10806:
        /*009c*/ 	.word	0x00000000
        /*00a0*/ 	.short	0x0001
        /*00a2*/ 	.short	0x0008
        /*00a4*/ 	.byte	0x00, 0xf5, 0x21, 0x00


	//----- nvinfo : EIATTR_KPARAM_INFO
	.align		4
.L_10807:
        /*00a8*/ 	.byte	0x04, 0x17
        /*00aa*/ 	.short	(.L_10809 - .L_10808)
.L_10808:
        /*00ac*/ 	.word	0x00000000
        /*00b0*/ 	.short	0x0000
        /*00b2*/ 	.short	0x0000
        /*00b4*/ 	.byte	0x00, 0xf5, 0x21, 0x00


	//----- nvinfo : EIATTR_SPARSE_MMA_MASK
	.align		4
.L_10809:
        /*00b8*/ 	.byte	0x03, 0x50
        /*00ba*/ 	.short	0x0000


	//----- nvinfo : EIATTR_MAXREG_COUNT
	.align		4
        /*00bc*/ 	.byte	0x03, 0x1b
        /*00be*/ 	.short	0x00ff


	//----- nvinfo : EIATTR_MERCURY_ISA_VERSION
	.align		4
        /*00c0*/ 	.byte	0x03, 0x5f
        /*00c2*/ 	.short	0x0101


	//----- nvinfo : EIATTR_COOP_GROUP_MASK_REGIDS
	.align		4
        /*00c4*/ 	.byte	0x04, 0x29
        /*00c6*/ 	.short	(.L_10811 - .L_10810)


	//   ....[0]....
.L_10810:
        /*00c8*/ 	.word	0xffffffff


	//   ....[1]....
        /*00cc*/ 	.word	0xffffffff


	//   ....[2]....
        /*00d0*/ 	.word	0xffffffff


	//   ....[3]....
        /*00d4*/ 	.word	0xffffffff


	//   ....[4]....
        /*00d8*/ 	.word	0xffffffff


	//   ....[5]....
        /*00dc*/ 	.word	0xffffffff


	//   ....[6]....
        /*00e0*/ 	.word	0xffffffff


	//   ....[7]....
        /*00e4*/ 	.word	0xffffffff


	//   ....[8]....
        /*00e8*/ 	.word	0xffffffff


	//   ....[9]....
        /*00ec*/ 	.word	0xffffffff


	//   ....[10]....
        /*00f0*/ 	.word	0xffffffff


	//   ....[11]....
        /*00f4*/ 	.word	0xffffffff


	//   ....[12]....
        /*00f8*/ 	.word	0xffffffff


	//   ....[13]....
        /*00fc*/ 	.word	0xffffffff


	//   ....[14]....
        /*0100*/ 	.word	0xffffffff


	//   ....[15]....
        /*0104*/ 	.word	0xffffffff


	//   ....[16]....
        /*0108*/ 	.word	0xffffffff


	//   ....[17]....
        /*010c*/ 	.word	0xffffffff


	//   ....[18]....
        /*0110*/ 	.word	0xffffffff


	//   ....[19]....
        /*0114*/ 	.word	0xffffffff


	//   ....[20]....
        /*0118*/ 	.word	0xffffffff


	//   ....[21]....
        /*011c*/ 	.word	0xffffffff


	//   ....[22]....
        /*0120*/ 	.word	0xffffffff


	//   ....[23]....
        /*0124*/ 	.word	0xffffffff


	//   ....[24]....
        /*0128*/ 	.word	0xffffffff


	//----- nvinfo : EIATTR_COOP_GROUP_INSTR_OFFSETS
	.align		4
.L_10811:
        /*012c*/ 	.byte	0x04, 0x28
        /*012e*/ 	.short	(.L_10813 - .L_10812)


	//   ....[0]....
.L_10812:
        /*0130*/ 	.word	0x00000220


	//   ....[1]....
        /*0134*/ 	.word	0x00000250


	//   ....[2]....
        /*0138*/ 	.word	0x00000270


	//   ....[3]....
        /*013c*/ 	.word	0x00000290


	//   ....[4]....
        /*0140*/ 	.word	0x000002b0


	//   ....[5]....
        /*0144*/ 	.word	0x00000550


	//   ....[6]....
        /*0148*/ 	.word	0x00000570


	//   ....[7]....
        /*014c*/ 	.word	0x00000590


	//   ....[8]....
        /*0150*/ 	.word	0x000005b0


	//   ....[9]....
        /*0154*/ 	.word	0x000005d0


	//   ....[10]....
        /*0158*/ 	.word	0x00000d50


	//   ....[11]....
        /*015c*/ 	.word	0x00000d80


	//   ....[12]....
        /*0160*/ 	.word	0x00000df0


	//   ....[13]....
        /*0164*/ 	.word	0x00000e00


	//   ....[14]....
        /*0168*/ 	.word	0x00000f20


	//   ....[15]....
        /*016c*/ 	.word	0x00000f40


	//   ....[16]....
        /*0170*/ 	.word	0x00000f70


	//   ....[17]....
        /*0174*/ 	.word	0x00000fd0


	//   ....[18]....
        /*0178*/ 	.word	0x00001010


	//   ....[19]....
        /*017c*/ 	.word	0x00001020


	//   ....[20]....
        /*0180*/ 	.word	0x00001040


	//   ....[21]....
        /*0184*/ 	.word	0x000010a0


	//   ....[22]....
        /*0188*/ 	.word	0x000010d0


	//   ....[23]....
        /*018c*/ 	.word	0x000010e0


	//   ....[24]....
        /*0190*/ 	.word	0x00001110


	//----- nvinfo : EIATTR_VRC_CTA_INIT_COUNT
	.align		4
.L_10813:
        /*0194*/ 	.byte	0x02, 0x4a
	.zero		1
	.zero		1


	//----- nvinfo : EIATTR_EXIT_INSTR_OFFSETS
	.align		4
        /*0198*/ 	.byte	0x04, 0x1c
        /*019a*/ 	.short	(.L_10815 - .L_10814)


	//   ....[0]....
.L_10814:
        /*019c*/ 	.word	0x00000080


	//   ....[1]....
        /*01a0*/ 	.word	0x000015e0


	//   ....[2]....
        /*01a4*/ 	.word	0x00001600


	//   ....[3]....
        /*01a8*/ 	.word	0x00001a70


	//   ....[4]....
        /*01ac*/ 	.word	0x00001c90


	//   ....[5]....
        /*01b0*/ 	.word	0x00001df0


	//   ....[6]....
        /*01b4*/ 	.word	0x00001ec0


	//----- nvinfo : EIATTR_MAX_THREADS
	.align		4
.L_10815:
        /*01b8*/ 	.byte	0x04, 0x05
        /*01ba*/ 	.short	(.L_10817 - .L_10816)
.L_10816:
        /*01bc*/ 	.word	0x00000080
        /*01c0*/ 	.word	0x00000001
        /*01c4*/ 	.word	0x00000001


	//----- nvinfo : EIATTR_CRS_STACK_SIZE
	.align		4
.L_10817:
        /*01c8*/ 	.byte	0x04, 0x1e
        /*01ca*/ 	.short	(.L_10819 - .L_10818)
.L_10818:
        /*01cc*/ 	.word	0x00000000


	//----- nvinfo : EIATTR_CBANK_PARAM_SIZE
	.align		4
.L_10819:
        /*01d0*/ 	.byte	0x03, 0x19
        /*01d2*/ 	.short	0x0048


	//----- nvinfo : EIATTR_PARAM_CBANK
	.align		4
        /*01d4*/ 	.byte	0x04, 0x0a
        /*01d6*/ 	.short	(.L_10821 - .L_10820)
	.align		4
.L_10820:
        /*01d8*/ 	.word	index@(.nv.constant0._ZN4vllm3moe10topkGatingILi10ELi320ELi4ELi8ELi32EjfLNS0_11ScoringFuncE0EEEvPKT5_PKbPfiPT4_PiiiibPKf)
        /*01dc*/ 	.short	0x0380
        /*01de*/ 	.short	0x0048


	//----- nvinfo : EIATTR_SW_WAR
	.align		4
.L_10821:
        /*01e0*/ 	.byte	0x04, 0x36
        /*01e2*/ 	.short	(.L_10823 - .L_10822)
.L_10822:
        /*01e4*/ 	.word	0x00000008
.L_10823:


//--------------------- .nv.info._ZN4vllm3moe10topkGatingILi6ELi192ELi4ELi8ELi32EjfLNS0_11ScoringFuncE0EEEvPKT5_PKbPfiPT4_PiiiibPKf --------------------------
	.section	.nv.info._ZN4vllm3moe10topkGatingILi6ELi192ELi4ELi8ELi32EjfLNS0_11ScoringFuncE0EEEvPKT5_PKbPfiPT4_PiiiibPKf,"",@"SHT_CUDA_INFO"
	.sectionflags	@""
	.align	4


	//----- nvinfo : EIATTR_CUDA_API_VERSION
	.align		4
        /*0000*/ 	.byte	0x04, 0x37
        /*0002*/ 	.short	(.L_10825 - .L_10824)
.L_10824:
        /*0004*/ 	.word	0x00000082


	//----- nvinfo : EIATTR_KPARAM_INFO
	.align		4
.L_10825:
        /*0008*/ 	.byte	0x04, 0x17
        /*000a*/ 	.short	(.L_10827 - .L_10826)
.L_10826:
        /*000c*/ 	.word	0x00000000
        /*0010*/ 	.short	0x000a
        /*0012*/ 	.short	0x0040
        /*0014*/ 	.byte	0x00, 0xf5, 0x21, 0x00


	//----- nvinfo : EIATTR_KPARAM_INFO
	.align		4
.L_10827:
        /*0018*/ 	.byte	0x04, 0x17
        /*001a*/ 	.short	(.L_10829 - .L_10828)
.L_10828:
        /*001c*/ 	.word	0x00000000
        /*0020*/ 	.short	0x0009
        /*0022*/ 	.short	0x003c
        /*0024*/ 	.byte	0x00, 0xf0, 0x05, 0x00


	//----- nvinfo : EIATTR_KPARAM_INFO
	.align		4
.L_10829:
        /*0028*/ 	.byte	0x04, 0x17
        /*002a*/ 	.short	(.L_10831 - .L_10830)
.L_10830:
        /*002c*/ 	.word	0x00000000
        /*0030*/ 	.short	0x0008
        /*0032*/ 	.short	0x0038
        /*0034*/ 	.byte	0x00, 0xf0, 0x11, 0x00


	//----- nvinfo : EIATTR_KPARAM_INFO
	.align		4
.L_10831:
        /*0038*/ 	.byte	0x04, 0x17
        /*003a*/ 	.short	(.L_10833 - .L_10832)
.L_10832:
        /*003c*/ 	.word	0x00000000
        /*0040*/ 	.short	0x0007
        /*0042*/ 	.short	0x0034
        /*0044*/ 	.byte	0x00, 0xf0, 0x11, 0x00


	//----- nvinfo : EIATTR_KPARAM_INFO
	.align		4
.L_10833:
        /*0048*/ 	.byte	0x04, 0x17
        /*004a*/ 	.short	(.L_10835 - .L_10834)
.L_10834:
        /*004c*/ 	.word	0x00000000
        /*0050*/ 	.short	0x0006
        /*0052*/ 	.short	0x0030
        /*0054*/ 	.byte	0x00, 0xf0, 0x11, 0x00


	//----- nvinfo : EIATTR_KPARAM_INFO
	.align		4
.L_10835:
        /*0058*/ 	.byte	0x04, 0x17
        /*005a*/ 	.short	(.L_10837 - .L_10836)
.L_10836:
        /*005c*/ 	.word	0x00000000
        /*0060*/ 	.short	0x0005
        /*0062*/ 	.short	0x0028
        /*0064*/ 	.byte	0x00, 0xf5, 0x21, 0x00


	//----- nvinfo : EIATTR_KPARAM_INFO
	.align		4
.L_10837:
        /*0068*/ 	.byte	0x04, 0x17
        /*006a*/ 	.short	(.L_10839 - .L_10838)
.L_10838:
        /*006c*/ 	.word	0x00000000
        /*0070*/ 	.short	0x0004
        /*0072*/ 	.short	0x0020
        /*0074*/ 	.byte	0x00, 0xf5, 0x21, 0x00


	//----- nvinfo : EIATTR_KPARAM_INFO
	.align		4
.L_10839:
        /*0078*/ 	.byte	0x04, 0x17
        /*007a*/ 	.short	(.L_10841 - .L_10840)
.L_10840:
        /*007c*/ 	.word	0x00000000
        /*0080*/ 	.short	0x0003
        /*0082*/ 	.short	0x0018
        /*0084*/ 	.byte	0x00, 0xf0, 0x11, 0x00


	//----- nvinfo : EIATTR_KPARAM_INFO
	.align		4
.L_10841:
        /*0088*/ 	.byte	0x04, 0x17
        /*008a*/ 	.short	(.L_10843 - .L_10842)
.L_10842:
        /*008c*/ 	.word	0x00000000
        /*0090*/ 	.short	0x0002
        /*0092*/ 	.short	0x0010
        /*0094*/ 	.byte	0x00, 0xf5, 0x21, 0x00


	//----- nvinfo : EIATTR_KPARAM_INFO
	.align		4
.L_10843:
        /*0098*/ 	.byte	0x04, 0x17
        /*009a*/ 	.short	(.L_10845 - .L_10844)
.L_10844:
        /*009c*/ 	.word	0x00000000
        /*00a0*/ 	.short	0x0001
        /*00a2*/ 	.short	0x0008
        /*00a4*/ 	.byte	0x00, 0xf5, 0x21, 0x00


	//----- nvinfo : EIATTR_KPARAM_INFO
	.align		4
.L_10845:
        /*00a8*/ 	.byte	0x04, 0x17
        /*00aa*/ 	.short	(.L_10847 - .L_10846)
.L_10846:
        /*00ac*/ 	.word	0x00000000
        /*00b0*/ 	.short	0x0000
        /*00b2*/ 	.short	0x0000
        /*00b4*/ 	.byte	0x00, 0xf5, 0x21, 0x00


	//----- nvinfo : EIATTR_SPARSE_MMA_MASK
	.align		4
.L_10847:
        /*00b8*/ 	.byte	0x03, 0x50
        /*00ba*/ 	.short	0x0000


	//----- nvinfo : EIATTR_MAXREG_COUNT
	.align		4
        /*00bc*/ 	.byte	0x03, 0x1b
        /*00be*/ 	.short	0x00ff


	//----- nvinfo : EIATTR_MERCURY_ISA_VERSION
	.align		4
        /*00c0*/ 	.byte	0x03, 0x5f
        /*00c2*/ 	.short	0x0101


	//----- nvinfo : EIATTR_COOP_GROUP_MASK_REGIDS
	.align		4
        /*00c4*/ 	.byte	0x04, 0x29
        /*00c6*/ 	.short	(.L_10849 - .L_10848)


	//   ....[0]....
.L_10848:
        /*00c8*/ 	.word	0xffffffff


	//   ....[1]....
        /*00cc*/ 	.word	0xffffffff


	//   ....[2]....
        /*00d0*/ 	.word	0xffffffff


	//   ....[3]....
        /*00d4*/ 	.word	0xffffffff


	//   ....[4]....
        /*00d8*/ 	.word	0xffffffff


	//   ....[5]....
        /*00dc*/ 	.word	0xffffffff


	//   ....[6]....
        /*00e0*/ 	.word	0xffffffff


	//   ....[7]....
        /*00e4*/ 	.word	0xffffffff


	//   ....[8]....
        /*00e8*/ 	.word	0xffffffff


	//   ....[9]....
        /*00ec*/ 	.word	0xffffffff


	//   ....[10]....
        /*00f0*/ 	.word	0xffffffff


	//   ....[11]....
        /*00f4*/ 	.word	0xffffffff


	//   ....[12]....
        /*00f8*/ 	.word	0xffffffff


	//   ....[13]....
        /*00fc*/ 	.word	0xffffffff


	//   ....[14]....
        /*0100*/ 	.word	0xffffffff


	//   ....[15]....
        /*0104*/ 	.word	0xffffffff


	//   ....[16]....
        /*0108*/ 	.word	0xffffffff


	//   ....[17]....
        /*010c*/ 	.word	0xffffffff


	//   ....[18]....
        /*0110*/ 	.word	0xffffffff


	//   ....[19]....
        /*0114*/ 	.word	0xffffffff


	//   ....[20]....
        /*0118*/ 	.word	0xffffffff


	//   ....[21]....
        /*011c*/ 	.word	0xffffffff


	//   ....[22]....
        /*0120*/ 	.word	0xffffffff


	//   ....[23]....
        /*0124*/ 	.word	0xffffffff


	//   ....[24]....
        /*0128*/ 	.word	0xffffffff


	//----- nvinfo : EIATTR_COOP_GROUP_INSTR_OFFSETS
	.align		4
.L_10849:
        /*012c*/ 	.byte	0x04, 0x28
        /*012e*/ 	.short	(.L_10851 - .L_10850)


	//   ....[0]....
.L_10850:
        /*0130*/ 	.word	0x00000270


	//   ....[1]....
        /*0134*/ 	.word	0x000002a0


	//   ....[2]....
        /*0138*/ 	.word	0x000002d0


	//   ....[3]....
        /*013c*/ 	.word	0x00000300


	//   ....[4]....
        /*0140*/ 	.word	0x00000320


	//   ....[5]....
        /*0144*/ 	.word	0x000004c0


	//   ....[6]....
        /*0148*/ 	.word	0x000004e0


	//   ....[7]....
        /*014c*/ 	.word	0x00000500


	//   ....[8]....
        /*0150*/ 	.word	0x00000520


	//   ....[9]....
        /*0154*/ 	.word	0x00000540


	//   ....[10]....
        /*0158*/ 	.word	0x00000950


	//   ....[11]....
        /*015c*/ 	.word	0x00000990


	//   ....[12]....
        /*0160*/ 	.word	0x00000a10


	//   ....[13]....
        /*0164*/ 	.word	0x00000a30


	//   ....[14]....
        /*0168*/ 	.word	0x00000a90


	//   ....[15]....
        /*016c*/ 	.word	0x00000b00


	//   ....[16]....
        /*0170*/ 	.word	0x00000b20


	//   ....[17]....
        /*0174*/ 	.word	0x00000b30


	//   ....[18]....
        /*0178*/ 	.word	0x00000b60


	//   ....[19]....
        /*017c*/ 	.word	0x00000bc0


	//   ....[20]....
        /*0180*/ 	.word	0x00000be0


	//   ....[21]....
        /*0184*/ 	.word	0x00000bf0


	//   ....[22]....
        /*0188*/ 	.word	0x00000c60


	//   ....[23]....
        /*018c*/ 	.word	0x00000c80


	//   ....[24]....
        /*0190*/ 	.word	0x00000c90


	//----- nvinfo : EIATTR_VRC_CTA_INIT_COUNT
	.align		4
.L_10851:
        /*0194*/ 	.byte	0x02, 0x4a
	.zero		1
	.zero		1


	//----- nvinfo : EIATTR_EXIT_INSTR_OFFSETS
	.align		4
        /*0198*/ 	.byte	0x04, 0x1c
        /*019a*/ 	.short	(.L_10853 - .L_10852)


	//   ....[0]....
.L_10852:
        /*019c*/ 	.word	0x00000080


	//   ....[1]....
        /*01a0*/ 	.word	0x000010e0


	//   ....[2]....
        /*01a4*/ 	.word	0x00001100


	//   ....[3]....
        /*01a8*/ 	.word	0x00001570


	//   ....[4]....
        /*01ac*/ 	.word	0x00001790


	//   ....[5]....
        /*01b0*/ 	.word	0x000018f0


	//   ....[6]....
        /*01b4*/ 	.word	0x000019c0


	//----- nvinfo : EIATTR_MAX_THREADS
	.align		4
.L_10853:
        /*01b8*/ 	.byte	0x04, 0x05
        /*01ba*/ 	.short	(.L_10855 - .L_10854)
.L_10854:
        /*01bc*/ 	.word	0x00000080
        /*01c0*/ 	.word	0x00000001
        /*01c4*/ 	.word	0x00000001


	//----- nvinfo : EIATTR_CRS_STACK_SIZE
	.align		4
.L_10855:
        /*01c8*/ 	.byte	0x04, 0x1e
        /*01ca*/ 	.short	(.L_10857 - .L_10856)
.L_10856:
        /*01cc*/ 	.word	0x00000000


	//----- nvinfo : EIATTR_CBANK_PARAM_SIZE
	.align		4
.L_10857:
        /*01d0*/ 	.byte	0x03, 0x19
        /*01d2*/ 	.short	0x0048


	//----- nvinfo : EIATTR_PARAM_CBANK
	.align		4
        /*01d4*/ 	.byte	0x04, 0x0a
        /*01d6*/ 	.short	(.L_10859 - .L_10858)
	.align		4
.L_10858:
        /*01d8*/ 	.word	index@(.nv.constant0._ZN4vllm3moe10topkGatingILi6ELi192ELi4ELi8ELi32EjfLNS0_11ScoringFuncE0EEEvPKT5_PKbPfiPT4_PiiiibPKf)
        /*01dc*/ 	.short	0x0380
        /*01de*/ 	.short	0x0048


	//----- nvinfo : EIATTR_SW_WAR
	.align		4
.L_10859:
        /*01e0*/ 	.byte	0x04, 0x36
        /*01e2*/ 	.short	(.L_10861 - .L_10860)
.L_10860:
        /*01e4*/ 	.word	0x00000008
.L_10861:


//--------------------- .nv.info._ZN4vllm3moe10topkGatingILi16ELi512ELi4ELi16ELi32EjfLNS0_11ScoringFuncE0EEEvPKT5_PKbPfiPT4_PiiiibPKf --------------------------
	.section	.nv.info._ZN4vllm3moe10topkGatingILi16ELi512ELi4ELi16ELi32EjfLNS0_11ScoringFuncE0EEEvPKT5_PKbPfiPT4_PiiiibPKf,"",@"SHT_CUDA_INFO"
	.sectionflags	@""
	.align	4


	//----- nvinfo : EIATTR_CUDA_API_VERSION
	.align		4
        /*0000*/ 	.byte	0x04, 0x37
        /*0002*/ 	.short	(.L_10863 - .L_10862)
.L_10862:
        /*0004*/ 	.word	0x00000082


	//----- nvinfo : EIATTR_KPARAM_INFO
	.align		4
.L_10863:
        /*0008*/ 	.byte	0x04, 0x17
        /*000a*/ 	.short	(.L_10865 - .L_10864)
.L_10864:
        /*000c*/ 	.word	0x00000000
        /*0010*/ 	.short	0x000a
        /*0012*/ 	.short	0x0040
        /*0014*/ 	.byte	0x00, 0xf5, 0x21, 0x00


	//----- nvinfo : EIATTR_KPARAM_INFO
	.align		4
.L_10865:
        /*0018*/ 	.byte	0x04, 0x17
        /*001a*/ 	.short	(.L_10867 - .L_10866)
.L_10866:
        /*001c*/ 	.word	0x00000000
        /*0020*/ 	.short	0x0009
        /*0022*/ 	.short	0x003c
        /*0024*/ 	.byte	0x00, 0xf0, 0x05, 0x00


	//----- nvinfo : EIATTR_KPARAM_INFO
	.align		4
.L_10867:
        /*0028*/ 	.byte	0x04, 0x17
        /*002a*/ 	.short	(.L_10869 - .L_10868)
.L_10868:
        /*002c*/ 	.word	0x00000000
        /*0030*/ 	.short	0x0008
        /*0032*/ 	.short	0x0038
        /*0034*/ 	.byte	0x00, 0xf0, 0x11, 0x00


	//----- nvinfo : EIATTR_KPARAM_INFO
	.align		4
.L_10869:
        /*0038*/ 	.byte	0x04, 0x17
        /*003a*/ 	.short	(.L_10871 - .L_10870)
.L_10870:
        /*003c*/ 	.word	0x00000000
        /*0040*/ 	.short	0x0007
        /*0042*/ 	.short	0x0034
        /*0044*/ 	.byte	0x00, 0xf0, 0x11, 0x00


	//----- nvinfo : EIATTR_KPARAM_INFO
	.align		4
.L_10871:
        /*0048*/ 	.byte	0x04, 0x17
        /*004a*/ 	.short	(.L_10873 - .L_10872)
.L_10872:
        /*004c*/ 	.word	0x00000000
        /*0050*/ 	.short	0x0006
        /*0052*/ 	.short	0x0030
        /*0054*/ 	.byte	0x00, 0xf0, 0x11, 0x00


	//----- nvinfo : EIATTR_KPARAM_INFO
	.align		4
.L_10873:
        /*0058*/ 	.byte	0x04, 0x17
        /*005a*/ 	.short	(.L_10875 - .L_10874)
.L_10874:
        /*005c*/ 	.word	0x00000000
        /*0060*/ 	.short	0x0005
        /*0062*/ 	.short	0x0028
        /*0064*/ 	.byte	0x00, 0xf5, 0x21, 0x00


	//----- nvinfo : EIATTR_KPARAM_INFO
	.align		4
.L_10875:
        /*0068*/ 	.byte	0x04, 0x17
        /*006a*/ 	.short	(.L_10877 - .L_10876)
.L_10876:
        /*006c*/ 	.word	0x00000000
        /*0070*/ 	.short	0x0004
        /*0072*/ 	.short	0x0020
        /*0074*/ 	.byte	0x00, 0xf5, 0x21, 0x00


	//----- nvinfo : EIATTR_KPARAM_INFO
	.align		4
.L_10877:
        /*0078*/ 	.byte	0x04, 0x17
        /*007a*/ 	.short	(.L_10879 - .L_10878)
.L_10878:
        /*007c*/ 	.word	0x00000000
        /*0080*/ 	.short	0x0003
        /*0082*/ 	.short	0x0018
        /*0084*/ 	.byte	0x00, 0xf0, 0x11, 0x00


	//----- nvinfo : EIATTR_KPARAM_INFO
	.align		4
.L_10879:
        /*0088*/ 	.byte	0x04, 0x17
        /*008a*/ 	.short	(.L_10881 - .L_10880)
.L_10880:
        /*008c*/ 	.word	0x00000000
        /*0090*/ 	.short	0x0002
        /*0092*/ 	.short	0x0010
        /*0094*/ 	.byte	0x00, 0xf5, 0x21, 0x00


	//----- nvinfo : EIATTR_KPARAM_INFO
	.align		4
.L_10881:
        /*0098*/ 	.byte	0x04, 0x17
        /*009a*/ 	.short	(.L_10883 - .L_10882)
.L_10882:
        /*009c*/ 	.word	0x00000000
        /*00a0*/ 	.short	0x0001
        /*00a2*/ 	.short	0x0008
        /*00a4*/ 	.byte	0x00, 0xf5, 0x21, 0x00


	//----- nvinfo : EIATTR_KPARAM_INFO
	.align		4
.L_10883:
        /*00a8*/ 	.byte	0x04, 0x17
        /*00aa*/ 	.short	(.L_10885 - .L_10884)
.L_10884:
        /*00ac*/ 	.word	0x00000000
        /*00b0*/ 	.short	0x0000
        /*00b2*/ 	.short	0x0000
        /*00b4*/ 	.byte	0x00, 0xf5, 0x21, 0x00


	//----- nvinfo : EIATTR_SPARSE_MMA_MASK
	.align		4
.L_10885:
        /*00b8*/ 	.byte	0x03, 0x50
        /*00ba*/ 	.short	0x0000


	//----- nvinfo : EIATTR_MAXREG_COUNT
	.align		4
        /*00bc*/ 	.byte	0x03, 0x1b
        /*00be*/ 	.short	0x00ff


	//----- nvinfo : EIATTR_MERCURY_ISA_VERSION
	.align		4
        /*00c0*/ 	.byte	0x03, 0x5f
        /*00c2*/ 	.short	0x0101


	//----- nvinfo : EIATTR_COOP_GROUP_MASK_REGIDS
	.align		4
        /*00c4*/ 	.byte	0x04, 0x29
        /*00c6*/ 	.short	(.L_10887 - .L_10886)


	//   ....[0]....
.L_10886:
        /*00c8*/ 	.word	0xffffffff


	//   ....[1]....
        /*00cc*/ 	.word	0xffffffff


	//   ....[2]....
        /*00d0*/ 	.word	0xffffffff


	//   ....[3]....
        /*00d4*/ 	.word	0xffffffff


	//   ....[4]....
        /*00d8*/ 	.word	0xffffffff


	//   ....[5]....
        /*00dc*/ 	.word	0xffffffff


	//   ....[6]....
        /*00e0*/ 	.word	0xffffffff


	//   ....[7]....
        /*00e4*/ 	.word	0xffffffff


	//   ....[8]....
        /*00e8*/ 	.word	0xffffffff


	//   ....[9]....
        /*00ec*/ 	.word	0xffffffff


	//   ....[10]....
        /*00f0*/ 	.word	0xffffffff


	//   ....[11]....
        /*00f4*/ 	.word	0xffffffff


	//   ....[12]....
        /*00f8*/ 	.word	0xffffffff


	//   ....[13]....
        /*00fc*/ 	.word	0xffffffff


	//   ....[14]....
        /*0100*/ 	.word	0xffffffff


	//   ....[15]....
        /*0104*/ 	.word	0xffffffff


	//   ....[16]....
        /*0108*/ 	.word	0xffffffff


	//   ....[17]....
        /*010c*/ 	.word	0xffffffff


	//   ....[18]....
        /*0110*/ 	.word	0xffffffff


	//   ....[19]....
        /*0114*/ 	.word	0xffffffff


	//   ....[20]....
        /*0118*/ 	.word	0xffffffff


	//   ....[21]....
        /*011c*/ 	.word	0xffffffff


	//   ....[22]....
        /*0120*/ 	.word	0xffffffff


	//   ....[23]....
        /*0124*/ 	.word	0xffffffff


	//   ....[24]....
        /*0128*/ 	.word	0xffffffff


	//----- nvinfo : EIATTR_COOP_GROUP_INSTR_OFFSETS
	.align		4
.L_10887:
        /*012c*/ 	.byte	0x04, 0x28
        /*012e*/ 	.short	(.L_10889 - .L_10888)


	//   ....[0]....
.L_10888:
        /*0130*/ 	.word	0x00000240


	//   ....[1]....
        /*0134*/ 	.word	0x00000260


	//   ....[2]....
        /*0138*/ 	.word	0x00000280


	//   ....[3]....
        /*013c*/ 	.word	0x000002b0


	//   ....[4]....
        /*0140*/ 	.word	0x000002d0


	//   ....[5]....
        /*0144*/ 	.word	0x000006f0


	//   ....[6]....
        /*0148*/ 	.word	0x00000710


	//   ....[7]....
        /*014c*/ 	.word	0x00000730


	//   ....[8]....
        /*0150*/ 	.word	0x00000750


	//   ....[9]....
        /*0154*/ 	.word	0x00000770


	//   ....[10]....
        /*0158*/ 	.word	0x00001260


	//   ....[11]....
        /*015c*/ 	.word	0x000012a0


	//   ....[12]....
        /*0160*/ 	.word	0x00001360


	//   ....[13]....
        /*0164*/ 	.word	0x000013e0


	//   ....[14]....
        /*0168*/ 	.word	0x00001500


	//   ....[15]....
        /*016c*/ 	.word	0x00001510


	//   ....[16]....
        /*0170*/ 	.word	0x00001520


	//   ....[17]....
        /*0174*/ 	.word	0x00001560


	//   ....[18]....
        /*0178*/ 	.word	0x000015c0


	//   ....[19]....
        /*017c*/ 	.word	0x000015e0


	//   ....[20]....
        /*0180*/ 	.word	0x000015f0


	//   ....[21]....
        /*0184*/ 	.word	0x00001630


	//   ....[22]....
        /*0188*/ 	.word	0x00001680


	//   ....[23]....
        /*018c*/ 	.word	0x00001690


	//   ....[24]....
        /*0190*/ 	.word	0x000016c0


	//----- nvinfo : EIATTR_VRC_CTA_INIT_COUNT
	.align		4
.L_10889:
        /*0194*/ 	.byte	0x02, 0x4a
	.zero		1
	.zero		1


	//----- nvinfo : EIATTR_EXIT_INSTR_OFFSETS
	.align		4
        /*0198*/ 	.byte	0x04, 0x1c
        /*019a*/ 	.short	(.L_10891 - .L_10890)


	//   ....[0]....
.L_10890:
        /*019c*/ 	.word	0x00000080


	//   ....[1]....
        /*01a0*/ 	.word	0x00001c50


	//   ....[2]....
        /*01a4*/ 	.word	0x00001c70


	//   ....[3]....
        /*01a8*/ 	.word	0x000020e0


	//   ....[4]....
        /*01ac*/ 	.word	0x00002300


	//   ....[5]....
        /*01b0*/ 	.word	0x00002460


	//   ....[6]....
        /*01b4*/ 	.word	0x00002530


	//----- nvinfo : EIATTR_MAX_THREADS
	.align		4
.L_10891:
        /*01b8*/ 	.byte	0x04, 0x05
        /*01ba*/ 	.short	(.L_10893 - .L_10892)
.L_10892:
        /*01bc*/ 	.word	0x00000080
        /*01c0*/ 	.word	0x00000001
        /*01c4*/ 	.word	0x00000001


	//----- nvinfo : EIATTR_CRS_STACK_SIZE
	.align		4
.L_10893:
        /*01c8*/ 	.byte	0x04, 0x1e
        /*01ca*/ 	.short	(.L_10895 - .L_10894)
.L_10894:
        /*01cc*/ 	.word	0x00000000


	//----- nvinfo : EIATTR_CBANK_PARAM_SIZE
	.align		4
.L_10895:
        /*01d0*/ 	.byte	0x03, 0x19
        /*01d2*/ 	.short	0x0048


	//----- nvinfo : EIATTR_PARAM_CBANK
	.align		4
        /*01d4*/ 	.byte	0x04, 0x0a
        /*01d6*/ 	.short	(.L_10897 - .L_10896)
	.align		4
.L_10896:
        /*01d8*/ 	.word	index@(.nv.constant0._ZN4vllm3moe10topkGatingILi16ELi512ELi4ELi16ELi32EjfLNS0_11ScoringFuncE0EEEvPKT5_PKbPfiPT4_PiiiibPKf)
        /*01dc*/ 	.short	0x0380
        /*01de*/ 	.short	0x0048


	//----- nvinfo : EIATTR_SW_WAR
	.align		4
.L_10897:
        /*01e0*/ 	.byte	0x04, 0x36
        /*01e2*/ 	.short	(.L_10899 - .L_10898)
.L_10898:
        /*01e4*/ 	.word	0x00000008
.L_10899:


//--------------------- .nv.info._ZN4vllm3moe10topkGatingILi8ELi256ELi4ELi16ELi32EjfLNS0_11ScoringFuncE0EEEvPKT5_PKbPfiPT4_PiiiibPKf --------------------------
	.section	.nv.info._ZN4vllm3moe10topkGatingILi8ELi256ELi4ELi16ELi32EjfLNS0_11ScoringFuncE0EEEvPKT5_PKbPfiPT4_PiiiibPKf,"",@"SHT_CUDA_INFO"
	.sectionflags	@""
	.align	4


	//----- nvinfo : EIATTR_CUDA_API_VERSION
	.align		4
        /*0000*/ 	.byte	0x04, 0x37
        /*0002*/ 	.short	(.L_10901 - .L_10900)
.L_10900:
        /*0004*/ 	.word	0x00000082


	//----- nvinfo : EIATTR_KPARAM_INFO
	.align		4
.L_10901:
        /*0008*/ 	.byte	0x04, 0x17
        /*000a*/ 	.short	(.L_10903 - .L_10902)
.L_10902:
        /*000c*/ 	.word	0x00000000
        /*0010*/ 	.short	0x000a
        /*0012*/ 	.short	0x0040
        /*0014*/ 	.byte	0x00, 0xf5, 0x21, 0x00


	//----- nvinfo : EIATTR_KPARAM_INFO
	.align		4
.L_10903:
        /*0018*/ 	.byte	0x04, 0x17
        /*001a*/ 	.short	(.L_10905 - .L_10904)
.L_10904:
        /*001c*/ 	.word	0x00000000
        /*0020*/ 	.short	0x0009
        /*0022*/ 	.short	0x003c
        /*0024*/ 	.byte	0x00, 0xf0, 0x05, 0x00


	//----- nvinfo : EIATTR_KPARAM_INFO
	.align		4
.L_10905:
        /*0028*/ 	.byte	0x04, 0x17
        /*002a*/ 	.short	(.L_10907 - .L_10906)
.L_10906:
        /*002c*/ 	.word	0x00000000
        /*0030*/ 	.short	0x0008
        /*0032*/ 	.short	0x0038
        /*0034*/ 	.byte	0x00, 0xf0, 0x11, 0x00


	//----- nvinfo : EIATTR_KPARAM_INFO
	.align		4
.L_10907:
        /*0038*/ 	.byte	0x04, 0x17
        /*003a*/ 	.short	(.L_10909 - .L_10908)
.L_10908:
        /*003c*/ 	.word	0x00000000
        /*0040*/ 	.short	0x0007
        /*0042*/ 	.short	0x0034
        /*0044*/ 	.byte	0x00, 0xf0, 0x11, 0x00


	//----- nvinfo : EIATTR_KPARAM_INFO
	.align		4
.L_10909:
        /*0048*/ 	.byte	0x04, 0x17
        /*004a*/ 	.short	(.L_10911 - .L_10910)
.L_10910:
        /*004c*/ 	.word	0x00000000
        /*0050*/ 	.short	0x0006
        /*0052*/ 	.short	0x0030
        /*0054*/ 	.byte	0x00, 0xf0, 0x11, 0x00


	//----- nvinfo : EIATTR_KPARAM_INFO
	.align		4
.L_10911:
        /*0058*/ 	.byte	0x04, 0x17
        /*005a*/ 	.short	(.L_10913 - .L_10912)
.L_10912:
        /*005c*/ 	.word	0x00000000
        /*0060*/ 	.short	0x0005
        /*0062*/ 	.short	0x0028
        /*0064*/ 	.byte	0x00, 0xf5, 0x21, 0x00


	//----- nvinfo : EIATTR_KPARAM_INFO
	.align		4
.L_10913:
        /*0068*/ 	.byte	0x04, 0x17
        /*006a*/ 	.short	(.L_10915 - .L_10914)
.L_10914:
        /*006c*/ 	.word	0x00000000
        /*0070*/ 	.short	0x0004
        /*0072*/ 	.short	0x0020
        /*0074*/ 	.byte	0x00, 0xf5, 0x21, 0x00


	//----- nvinfo : EIATTR_KPARAM_INFO
	.align		4
.L_10915:
        /*0078*/ 	.byte	0x04, 0x17
        /*007a*/ 	.short	(.L_10917 - .L_10916)
.L_10916:
        /*007c*/ 	.word	0x00000000
        /*0080*/ 	.short	0x0003
        /*0082*/ 	.short	0x0018
        /*0084*/ 	.byte	0x00, 0xf0, 0x11, 0x00


	//----- nvinfo : EIATTR_KPARAM_INFO
	.align		4
.L_10917:
        /*0088*/ 	.byte	0x04, 0x17
        /*008a*/ 	.short	(.L_10919 - .L_10918)
.L_10918:
        /*008c*/ 	.word	0x00000000
        /*0090*/ 	.short	0x0002
        /*0092*/ 	.short	0x0010
        /*0094*/ 	.byte	0x00, 0xf5, 0x21, 0x00


	//----- nvinfo : EIATTR_KPARAM_INFO
	.align		4
.L_10919:
        /*0098*/ 	.byte	0x04, 0x17
        /*009a*/ 	.short	(.L_10921 - .L_10920)
.L_10920:
        /*009c*/ 	.word	0x00000000
        /*00a0*/ 	.short	0x0001
        /*00a2*/ 	.short	0x0008
        /*00a4*/ 	.byte	0x00, 0xf5, 0x21, 0x00


	//----- nvinfo : EIATTR_KPARAM_INFO
	.align		4
.L_10921:
        /*00a8*/ 	.byte	0x04, 0x17
        /*00aa*/ 	.short	(.L_10923 - .L_10922)
.L_10922:
        /*00ac*/ 	.word	0x00000000
        /*00b0*/ 	.short	0x0000
        /*00b2*/ 	.short	0x0000
        /*00b4*/ 	.byte	0x00, 0xf5, 0x21, 0x00


	//----- nvinfo : EIATTR_SPARSE_MMA_MASK
	.align		4
.L_10923:
        /*00b8*/ 	.byte	0x03, 0x50
        /*00ba*/ 	.short	0x0000


	//----- nvinfo : EIATTR_MAXREG_COUNT
	.align		4
        /*00bc*/ 	.byte	0x03, 0x1b
        /*00be*/ 	.short	0x00ff


	//----- nvinfo : EIATTR_MERCURY_ISA_VERSION
	.align		4
        /*00c0*/ 	.byte	0x03, 0x5f
        /*00c2*/ 	.short	0x0101


	//----- nvinfo : EIATTR_COOP_GROUP_MASK_REGIDS
	.align		4
        /*00c4*/ 	.byte	0x04, 0x29
        /*00c6*/ 	.short	(.L_10925 - .L_10924)


	//   ....[0]....
.L_10924:
        /*00c8*/ 	.word	0xffffffff


	//   ....[1]....
        /*00cc*/ 	.word	0xffffffff


	//   ....[2]....
        /*00d0*/ 	.word	0xffffffff


	//   ....[3]....
        /*00d4*/ 	.word	0xffffffff


	//   ....[4]....
        /*00d8*/ 	.word	0xffffffff


	//   ....[5]....
        /*00dc*/ 	.word	0xffffffff


	//   ....[6]....
        /*00e0*/ 	.word	0xffffffff


	//   ....[7]....
        /*00e4*/ 	.word	0xffffffff


	//   ....[8]....
        /*00e8*/ 	.word	0xffffffff


	//   ....[9]....
        /*00ec*/ 	.word	0xffffffff


	//   ....[10]....
        /*00f0*/ 	.word	0xffffffff


	//   ....[11]....
        /*00f4*/ 	.word	0xffffffff


	//   ....[12]....
        /*00f8*/ 	.word	0xffffffff


	//   ....[13]....
        /*00fc*/ 	.word	0xffffffff


	//   ....[14]....
        /*0100*/ 	.word	0xffffffff


	//   ....[15]....
        /*0104*/ 	.word	0xffffffff


	//   ....[16]....
        /*0108*/ 	.word	0xffffffff


	//   ....[17]....
        /*010c*/ 	.word	0xffffffff


	//   ....[18]....
        /*0110*/ 	.word	0xffffffff


	//   ....[19]....
        /*0114*/ 	.word	0xffffffff


	//   ....[20]....
        /*0118*/ 	.word	0xffffffff


	//   ....[21]....
        /*011c*/ 	.word	0xffffffff


	//   ....[22]....
        /*0120*/ 	.word	0xffffffff


	//   ....[23]....
        /*0124*/ 	.word	0xffffffff


	//   ....[24]....
        /*0128*/ 	.word	0xffffffff


	//----- nvinfo : EIATTR_COOP_GROUP_INSTR_OFFSETS
	.align		4
.L_10925:
        /*012c*/ 	.byte	0x04, 0x28
        /*012e*/ 	.short	(.L_10927 - .L_10926)


	//   ....[0]....
.L_10926:
        /*0130*/ 	.word	0x00000200


	//   ....[1]....
        /*0134*/ 	.word	0x00000220


	//   ....[2]....
        /*0138*/ 	.word	0x00000250


	//   ....[3]....
        /*013c*/ 	.word	0x00000300


	//   ....[4]....
        /*0140*/ 	.word	0x00000340


	//   ....[5]....
        /*0144*/ 	.word	0x00000560


	//   ....[6]....
        /*0148*/ 	.word	0x00000580


	//   ....[7]....
        /*014c*/ 	.word	0x000005a0


	//   ....[8]....
        /*0150*/ 	.word	0x000005c0


	//   ....[9]....
        /*0154*/ 	.word	0x000005e0


	//   ....[10]....
        /*0158*/ 	.word	0x00000b20


	//   ....[11]....
        /*015c*/ 	.word	0x00000b60


	//   ....[12]....
        /*0160*/ 	.word	0x00000b90


	//   ....[13]....
        /*0164*/ 	.word	0x00000c00


	//   ....[14]....
        /*0168*/ 	.word	0x00000c20


	//   ....[15]....
        /*016c*/ 	.word	0x00000c70


	//   ....[16]....
        /*0170*/ 	.word	0x00000c90


	//   ....[17]....
        /*0174*/ 	.word	0x00000cb0


	//   ....[18]....
        /*0178*/ 	.word	0x00000d10


	//   ....[19]....
        /*017c*/ 	.word	0x00000d30


	//   ....[20]....
        /*0180*/ 	.word	0x00000d50


	//   ....[21]....
        /*0184*/ 	.word	0x00000dc0


	//   ....[22]....
        /*0188*/ 	.word	0x00000dd0


	//   ....[23]....
        /*018c*/ 	.word	0x00000e10


	//   ....[24]....
        /*0190*/ 	.word	0x00000e30


	//----- nvinfo : EIATTR_VRC_CTA_INIT_COUNT
	.align		4
.L_10927:
        /*0194*/ 	.byte	0x02, 0x4a
	.zero		1
	.zero		1


	//----- nvinfo : EIATTR_EXIT_INSTR_OFFSETS
	.align		4
        /*0198*/ 	.byte	0x04, 0x1c
        /*019a*/ 	.short	(.L_10929 - .L_10928)


	//   ....[0]....
.L_10928:
        /*019c*/ 	.word	0x00000080


	//   ....[1]....
        /*01a0*/ 	.word	0x000012a0


	//   ....[2]....
        /*01a4*/ 	.word	0x000012c0


	//   ....[3]....
        /*01a8*/ 	.word	0x00001730


	//   ....[4]....
        /*01ac*/ 	.word	0x00001950


	//   ....[5]....
        /*01b0*/ 	.word	0x00001ab0


	//   ....[6]....
        /*01b4*/ 	.word	0x00001b80


	//----- nvinfo : EIATTR_MAX_THREADS
	.align		4
.L_10929:
        /*01b8*/ 	.byte	0x04, 0x05
        /*01ba*/ 	.short	(.L_10931 - .L_10930)
.L_10930:
        /*01bc*/ 	.word	0x00000080
        /*01c0*/ 	.word	0x00000001
        /*01c4*/ 	.word	0x00000001


	//----- nvinfo : EIATTR_CRS_STACK_SIZE
	.align		4
.L_10931:
        /*01c8*/ 	.byte	0x04, 0x1e
        /*01ca*/ 	.short	(.L_10933 - .L_10932)
.L_10932:
        /*01cc*/ 	.word	0x00000000


	//----- nvinfo : EIATTR_CBANK_PARAM_SIZE
	.align		4
.L_10933:
        /*01d0*/ 	.byte	0x03, 0x19
        /*01d2*/ 	.short	0x0048


	//----- nvinfo : EIATTR_PARAM_CBANK
	.align		4
        /*01d4*/ 	.byte	0x04, 0x0a
        /*01d6*/ 	.short	(.L_10935 - .L_10934)
	.align		4
.L_10934:
        /*01d8*/ 	.word	index@(.nv.constant0._ZN4vllm3moe10topkGatingILi8ELi256ELi4ELi16ELi32EjfLNS0_11ScoringFuncE0EEEvPKT5_PKbPfiPT4_PiiiibPKf)
        /*01dc*/ 	.short	0x0380
        /*01de*/ 	.short	0x0048


	//----- nvinfo : EIATTR_SW_WAR
	.align		4
.L_10935:
        /*01e0*/ 	.byte	0x04, 0x36
        /*01e2*/ 	.short	(.L_10937 - .L_10936)
.L_10936:
        /*01e4*/ 	.word	0x00000008
.L_10937:


//--------------------- .nv.info._ZN4vllm3moe10topkGatingILi4ELi128ELi4ELi16ELi32EjfLNS0_11ScoringFuncE0EEEvPKT5_PKbPfiPT4_PiiiibPKf --------------------------
	.section	.nv.info._ZN4vllm3moe10topkGatingILi4ELi128ELi4ELi16ELi32EjfLNS0_11ScoringFuncE0EEEvPKT5_PKbPfiPT4_PiiiibPKf,"",@"SHT_CUDA_INFO"
	.sectionflags	@""
	.align	4


	//----- nvinfo : EIATTR_CUDA_API_VERSION
	.align		4
        /*0000*/ 	.byte	0x04, 0x37
        /*0002*/ 	.short	(.L_10939 - .L_10938)
.L_10938:
        /*0004*/ 	.word	0x00000082


	//----- nvinfo : EIATTR_KPARAM_INFO
	.align		4
.L_10939:
        /*0008*/ 	.byte	0x04, 0x17
        /*000a*/ 	.short	(.L_10941 - .L_10940)
.L_10940:
        /*000c*/ 	.word	0x00000000
        /*0010*/ 	.short	0x000a
        /*0012*/ 	.short	0x0040
        /*0014*/ 	.byte	0x00, 0xf5, 0x21, 0x00


	//----- nvinfo : EIATTR_KPARAM_INFO
	.align		4
.L_10941:
        /*0018*/ 	.byte	0x04, 0x17
        /*001a*/ 	.short	(.L_10943 - .L_10942)
.L_10942:
        /*001c*/ 	.word	0x00000000
        /*0020*/ 	.short	0x0009
        /*0022*/ 	.short	0x003c
        /*0024*/ 	.byte	0x00, 0xf0, 0x05, 0x00


	//----- nvinfo : EIATTR_KPARAM_INFO
	.align		4
.L_10943:
        /*0028*/ 	.byte	0x04, 0x17
        /*002a*/ 	.short	(.L_10945 - .L_10944)
.L_10944:
        /*002c*/ 	.word	0x00000000
        /*0030*/ 	.short	0x0008
        /*0032*/ 	.short	0x0038
        /*0034*/ 	.byte	0x00, 0xf0, 0x11, 0x00


	//----- nvinfo : EIATTR_KPARAM_INFO
	.align		4
.L_10945:
        /*0038*/ 	.byte	0x04, 0x17
        /*003a*/ 	.short	(.L_10947 - .L_10946)
.L_10946:
        /*003c*/ 	.word	0x00000000
        /*0040*/ 	.short	0x0007
        /*0042*/ 	.short	0x0034
        /*0044*/ 	.byte	0x00, 0xf0, 0x11, 0x00


	//----- nvinfo : EIATTR_KPARAM_INFO
	.align		4
.L_10947:
        /*0048*/ 	.byte	0x04, 0x17
        /*004a*/ 	.short	(.L_10949 - .L_10948)
.L_10948:
        /*004c*/ 	.word	0x00000000
        /*0050*/ 	.short	0x0006
        /*0052*/ 	.short	0x0030
        /*0054*/ 	.byte	0x00, 0xf0, 0x11, 0x00


	//----- nvinfo : EIATTR_KPARAM_INFO
	.align		4
.L_10949:
        /*0058*/ 	.byte	0x04, 0x17
        /*005a*/ 	.short	(.L_10951 - .L_10950)
.L_10950:
        /*005c*/ 	.word	0x00000000
        /*0060*/ 	.short	0x0005
        /*0062*/ 	.short	0x0028
        /*0064*/ 	.byte	0x00, 0xf5, 0x21, 0x00


	//----- nvinfo : EIATTR_KPARAM_INFO
	.align		4
.L_10951:
        /*0068*/ 	.byte	0x04, 0x17
        /*006a*/ 	.short	(.L_10953 - .L_10952)
.L_10952:
        /*006c*/ 	.word	0x00000000
        /*0070*/ 	.short	0x0004
        /*0072*/ 	.short	0x0020
        /*0074*/ 	.byte	0x00, 0xf5, 0x21, 0x00


	//----- nvinfo : EIATTR_KPARAM_INFO
	.align		4
.L_10953:
        /*0078*/ 	.byte	0x04, 0x17
        /*007a*/ 	.short	(.L_10955 - .L_10954)
.L_10954:
        /*007c*/ 	.word	0x00000000
        /*0080*/ 	.short	0x0003
        /*0082*/ 	.short	0x0018
        /*0084*/ 	.byte	0x00, 0xf0, 0x11, 0x00


	//----- nvinfo : EIATTR_KPARAM_INFO
	.align		4
.L_10955:
        /*0088*/ 	.byte	0x04, 0x17
        /*008a*/ 	.short	(.L_10957 - .L_10956)
.L_10956:
        /*008c*/ 	.word	0x00000000
        /*0090*/ 	.short	0x0002
        /*0092*/ 	.short	0x0010
        /*0094*/ 	.byte	0x00, 0xf5, 0x21, 0x00


	//----- nvinfo : EIATTR_KPARAM_INFO
	.align		4
.L_10957:
        /*0098*/ 	.byte	0x04, 0x17
        /*009a*/ 	.short	(.L_10959 - .L_10958)
.L_10958:
        /*009c*/ 	.word	0x00000000
        /*00a0*/ 	.short	0x0001
        /*00a2*/ 	.short	0x0008
        /*00a4*/ 	.byte	0x00, 0xf5, 0x21, 0x00


	//----- nvinfo : EIATTR_KPARAM_INFO
	.align		4
.L_10959:
        /*00a8*/ 	.byte	0x04, 0x17
        /*00aa*/ 	.short	(.L_10961 - .L_10960)
.L_10960:
        /*00ac*/ 	.word	0x00000000
        /*00b0*/ 	.short	0x0000
        /*00b2*/ 	.short	0x0000
        /*00b4*/ 	.byte	0x00, 0xf5, 0x21, 0x00


	//----- nvinfo : EIATTR_SPARSE_MMA_MASK
	.align		4
.L_10961:
        /*00b8*/ 	.byte	0x03, 0x50
        /*00ba*/ 	.short	0x0000


	//----- nvinfo : EIATTR_MAXREG_COUNT
	.align		4
        /*00bc*/ 	.byte	0x03, 0x1b
        /*00be*/ 	.short	0x00ff


	//----- nvinfo : EIATTR_MERCURY_ISA_VERSION
	.align		4
        /*00c0*/ 	.byte	0x03, 0x5f
        /*00c2*/ 	.short	0x0101


	//----- nvinfo : EIATTR_COOP_GROUP_MASK_REGIDS
	.align		4
        /*00c4*/ 	.byte	0x04, 0x29
        /*00c6*/ 	.short	(.L_10963 - .L_10962)


	//   ....[0]....
.L_10962:
        /*00c8*/ 	.word	0xffffffff


	//   ....[1]....
        /*00cc*/ 	.word	0xffffffff


	//   ....[2]....
        /*00d0*/ 	.word	0xffffffff


	//   ....[3]....
        /*00d4*/ 	.word	0xffffffff


	//   ....[4]....
        /*00d8*/ 	.word	0xffffffff


	//   ....[5]....
        /*00dc*/ 	.word	0xffffffff


	//   ....[6]....
        /*00e0*/ 	.word	0xffffffff


	//   ....[7]....
        /*00e4*/ 	.word	0xffffffff


	//   ....[8]....
        /*00e8*/ 	.word	0xffffffff


	//   ....[9]....
        /*00ec*/ 	.word	0xffffffff


	//   ....[10]....
        /*00f0*/ 	.word	0xffffffff


	//   ....[11]....
        /*00f4*/ 	.word	0xffffffff


	//   ....[12]....
        /*00f8*/ 	.word	0xffffffff


	//   ....[13]....
        /*00fc*/ 	.word	0xffffffff


	//   ....[14]....
        /*0100*/ 	.word	0xffffffff


	//   ....[15]....
        /*0104*/ 	.word	0xffffffff


	//   ....[16]....
        /*0108*/ 	.word	0xffffffff


	//   ....[17]....
        /*010c*/ 	.word	0xffffffff


	//   ....[18]....
        /*0110*/ 	.word	0xffffffff


	//   ....[19]....
        /*0114*/ 	.word	0xffffffff


	//   ....[20]....
        /*0118*/ 	.word	0xffffffff


	//   ....[21]....
        /*011c*/ 	.word	0xffffffff


	//   ....[22]....
        /*0120*/ 	.word	0xffffffff


	//   ....[23]....
        /*0124*/ 	.word	0xffffffff


	//   ....[24]....
        /*0128*/ 	.word	0xffffffff


	//----- nvinfo : EIATTR_COOP_GROUP_INSTR_OFFSETS
	.align		4
.L_10963:
        /*012c*/ 	.byte	0x04, 0x28
        /*012e*/ 	.short	(.L_10965 - .L_10964)


	//   ....[0]....
.L_10964:
        /*0130*/ 	.word	0x00000230


	//   ....[1]....
        /*0134*/ 	.word	0x00000260


	//   ....[2]....
        /*0138*/ 	.word	0x00000290


	//   ....[3]....
        /*013c*/ 	.word	0x000002b0


	//   ....[4]....
        /*0140*/ 	.word	0x000002d0


	//   ....[5]....
        /*0144*/ 	.word	0x000003f0


	//   ....[6]....
        /*0148*/ 	.word	0x00000410


	//   ....[7]....
        /*014c*/ 	.word	0x00000430


	//   ....[8]....
        /*0150*/ 	.word	0x00000450


	//   ....[9]....
        /*0154*/ 	.word	0x00000470


	//   ....[10]....
        /*0158*/ 	.word	0x00000780


	//   ....[11]....
        /*015c*/ 	.word	0x000007a0


	//   ....[12]....
        /*0160*/ 	.word	0x00000810


	//   ....[13]....
        /*0164*/ 	.word	0x00000840


	//   ....[14]....
        /*0168*/ 	.word	0x00000860


	//   ....[15]....
        /*016c*/ 	.word	0x000008e0


	//   ....[16]....
        /*0170*/ 	.word	0x000008f0


	//   ....[17]....
        /*0174*/ 	.word	0x00000900


	//   ....[18]....
        /*0178*/ 	.word	0x00000980


	//   ....[19]....
        /*017c*/ 	.word	0x000009a0


	//   ....[20]....
        /*0180*/ 	.word	0x000009b0


	//   ....[21]....
        /*0184*/ 	.word	0x000009e0


	//   ....[22]....
        /*0188*/ 	.word	0x00000a40


	//   ....[23]....
        /*018c*/ 	.word	0x00000a60


	//   ....[24]....
        /*0190*/ 	.word	0x00000a70


	//----- nvinfo : EIATTR_VRC_CTA_INIT_COUNT
	.align		4
.L_10965:
        /*0194*/ 	.byte	0x02, 0x4a
	.zero		1
	.zero		1


	//----- nvinfo : EIATTR_EXIT_INSTR_OFFSETS
	.align		4
        /*0198*/ 	.byte	0x04, 0x1c
        /*019a*/ 	.short	(.L_10967 - .L_10966)


	//   ....[0]....
.L_10966:
        /*019c*/ 	.word	0x00000080


	//   ....[1]....
        /*01a0*/ 	.word	0x00000e70


	//   ....[2]....
        /*01a4*/ 	.word	0x00000e90


	//   ....[3]....
        /*01a8*/ 	.word	0x00001300


	//   ....[4]....
        /*01ac*/ 	.word	0x00001520


	//   ....[5]....
        /*01b0*/ 	.word	0x00001680


	//   ....[6]....
        /*01b4*/ 	.word	0x00001750


	//----- nvinfo : EIATTR_MAX_THREADS
	.align		4
.L_10967:
        /*01b8*/ 	.byte	0x04, 0x05
        /*01ba*/ 	.short	(.L_10969 - .L_10968)
.L_10968:
        /*01bc*/ 	.word	0x00000080
        /*01c0*/ 	.word	0x00000001
        /*01c4*/ 	.word	0x00000001


	//----- nvinfo : EIATTR_CRS_STACK_SIZE
	.align		4
.L_10969:
        /*01c8*/ 	.byte	0x04, 0x1e
        /*01ca*/ 	.short	(.L_10971 - .L_10970)
.L_10970:
        /*01cc*/ 	.word	0x00000000


	//----- nvinfo : EIATTR_CBANK_PARAM_SIZE
	.align		4
.L_10971:
        /*01d0*/ 	.byte	0x03, 0x19
        /*01d2*/ 	.short	0x0048


	//----- nvinfo : EIATTR_PARAM_CBANK
	.align		4
        /*01d4*/ 	.byte	0x04, 0x0a
        /*01d6*/ 	.short	(.L_10973 - .L_10972)
	.align		4
.L_10972:
        /*01d8*/ 	.word	index@(.nv.constant0._ZN4vllm3moe10topkGatingILi4ELi128ELi4ELi16ELi32EjfLNS0_11ScoringFuncE0EEEvPKT5_PKbPfiPT4_PiiiibPKf)
        /*01dc*/ 	.short	0x0380
        /*01de*/ 	.short	0x0048


	//----- nvinfo : EIATTR_SW_WAR
	.align		4
.L_10973:
        /*01e0*/ 	.byte	0x04, 0x36
        /*01e2*/ 	.short	(.L_10975 - .L_10974)
.L_10974:
        /*01e4*/ 	.word	0x00000008
.L_10975:


//--------------------- .nv.info._ZN4vllm3moe10topkGatingILi4ELi64ELi4ELi16ELi32EjfLNS0_11ScoringFuncE0EEEvPKT5_PKbPfiPT4_PiiiibPKf --------------------------
	.section	.nv.info._ZN4vllm3moe10topkGatingILi4ELi64ELi4ELi16ELi32EjfLNS0_11ScoringFuncE0EEEvPKT5_PKbPfiPT4_PiiiibPKf,"",@"SHT_CUDA_INFO"
	.sectionflags	@""
	.align	4


	//----- nvinfo : EIATTR_CUDA_API_VERSION
	.align		4
        /*0000*/ 	.byte	0x04, 0x37
        /*0002*/ 	.short	(.L_10977 - .L_10976)
.L_10976:
        /*0004*/ 	.word	0x00000082


	//----- nvinfo : EIATTR_KPARAM_INFO
	.align		4
.L_10977:
        /*0008*/ 	.byte	0x04, 0x17
        /*000a*/ 	.short	(.L_10979 - .L_10978)
.L_10978:
        /*000c*/ 	.word	0x00000000
        /*0010*/ 	.short	0x000a
        /*0012*/ 	.short	0x0040
        /*0014*/ 	.byte	0x00, 0xf5, 0x21, 0x00


	//----- nvinfo : EIATTR_KPARAM_INFO
	.align		4
.L_10979:
        /*0018*/ 	.byte	0x04, 0x17
        /*001a*/ 	.short	(.L_10981 - .L_10980)
.L_10980:
        /*001c*/ 	.word	0x00000000
        /*0020*/ 	.short	0x0009
        /*0022*/ 	.short	0x003c
        /*0024*/ 	.byte	0x00, 0xf0, 0x05, 0x00


	//----- nvinfo : EIATTR_KPARAM_INFO
	.align		4
.L_10981:
        /*0028*/ 	.byte	0x04, 0x17
        /*002a*/ 	.short	(.L_10983 - .L_10982)
.L_10982:
        /*002c*/ 	.word	0x00000000
        /*0030*/ 	.short	0x0008
        /*0032*/ 	.short	0x0038
        /*0034*/ 	.byte	0x00, 0xf0, 0x11, 0x00


	//----- nvinfo : EIATTR_KPARAM_INFO
	.align		4
.L_10983:
        /*0038*/ 	.byte	0x04, 0x17
        /*003a*/ 	.short	(.L_10985 - .L_10984)
.L_10984:
        /*003c*/ 	.word	0x00000000
        /*0040*/ 	.short	0x0007
        /*0042*/ 	.short	0x0034
        /*0044*/ 	.byte	0x00, 0xf0, 0x11, 0x00


	//----- nvinfo : EIATTR_KPARAM_INFO
	.align		4
.L_10985:
        /*0048*/ 	.byte	0x04, 0x17
        /*004a*/ 	.short	(.L_10987 - .L_10986)
.L_10986:
        /*004c*/ 	.word	0x00000000
        /*0050*/ 	.short	0x0006
        /*0052*/ 	.short	0x0030
        /*0054*/ 	.byte	0x00, 0xf0, 0x11, 0x00


	//----- nvinfo : EIATTR_KPARAM_INFO
	.align		4
.L_10987:
        /*0058*/ 	.byte	0x04, 0x17
        /*005a*/ 	.short	(.L_10989 - .L_10988)
.L_10988:
        /*005c*/ 	.word	0x00000000
        /*0060*/ 	.short	0x0005
        /*0062*/ 	.short	0x0028
        /*0064*/ 	.byte	0x00, 0xf5, 0x21, 0x00


	//----- nvinfo : EIATTR_KPARAM_INFO
	.align		4
.L_10989:
        /*0068*/ 	.byte	0x04, 0x17
        /*006a*/ 	.short	(.L_10991 - .L_10990)
.L_10990:
        /*006c*/ 	.word	0x00000000
        /*0070*/ 	.short	0x0004
        /*0072*/ 	.short	0x0020
        /*0074*/ 	.byte	0x00, 0xf5, 0x21, 0x00


	//----- nvinfo : EIATTR_KPARAM_INFO
	.align		4
.L_10991:
        /*0078*/ 	.byte	0x04, 0x17
        /*007a*/ 	.short	(.L_10993 - .L_10992)
.L_10992:
        /*007c*/ 	.word	0x00000000
        /*0080*/ 	.short	0x0003
        /*0082*/ 	.short	0x0018
        /*0084*/ 	.byte	0x00, 0xf0, 0x11, 0x00


	//----- nvinfo : EIATTR_KPARAM_INFO
	.align		4
.L_10993:
        /*0088*/ 	.byte	0x04, 0x17
        /*008a*/ 	.short	(.L_10995 - .L_10994)
.L_10994:
        /*008c*/ 	.word	0x00000000
        /*0090*/ 	.short	0x0002
        /*0092*/ 	.short	0x0010
        /*0094*/ 	.byte	0x00, 0xf5, 0x21, 0x00


	//----- nvinfo : EIATTR_KPARAM_INFO
	.align		4
.L_10995:
        /*0098*/ 	.byte	0x04, 0x17
        /*009a*/ 	.short	(.L_10997 - .L_10996)
.L_10996:
        /*009c*/ 	.word	0x00000000
        /*00a0*/ 	.short	0x0001
        /*00a2*/ 	.short	0x0008
        /*00a4*/ 	.byte	0x00, 0xf5, 0x21, 0x00


	//----- nvinfo : EIATTR_KPARAM_INFO
	.align		4
.L_10997:
        /*00a8*/ 	.byte	0x04, 0x17
        /*00aa*/ 	.short	(.L_10999 - .L_10998)
.L_10998:
        /*00ac*/ 	.word	0x00000000
        /*00b0*/ 	.short	0x0000
        /*00b2*/ 	.short	0x0000
        /*00b4*/ 	.byte	0x00, 0xf5, 0x21, 0x00


	//----- nvinfo : EIATTR_SPARSE_MMA_MASK
	.align		4
.L_10999:
        /*00b8*/ 	.byte	0x03, 0x50
        /*00ba*/ 	.short	0x0000


	//----- nvinfo : EIATTR_MAXREG_COUNT
	.align		4
        /*00bc*/ 	.byte	0x03, 0x1b
        /*00be*/ 	.short	0x00ff


	//----- nvinfo : EIATTR_MERCURY_ISA_VERSION
	.align		4
        /*00c0*/ 	.byte	0x03, 0x5f
        /*00c2*/ 	.short	0x0101


	//----- nvinfo : EIATTR_COOP_GROUP_MASK_REGIDS
	.align		4
        /*00c4*/ 	.byte	0x04, 0x29
        /*00c6*/ 	.short	(.L_11001 - .L_11000)


	//   ....[0]....
.L_11000:
        /*00c8*/ 	.word	0xffffffff


	//   ....[1]....
        /*00cc*/ 	.word	0xffffffff


	//   ....[2]....
        /*00d0*/ 	.word	0xffffffff


	//   ....[3]....
        /*00d4*/ 	.word	0xffffffff


	//   ....[4]....
        /*00d8*/ 	.word	0xffffffff


	//   ....[5]....
        /*00dc*/ 	.word	0xffffffff


	//   ....[6]....
        /*00e0*/ 	.word	0xffffffff


	//   ....[7]....
        /*00e4*/ 	.word	0xffffffff


	//   ....[8]....
        /*00e8*/ 	.word	0xffffffff


	//   ....[9]....
        /*00ec*/ 	.word	0xffffffff


	//   ....[10]....
        /*00f0*/ 	.word	0xffffffff


	//   ....[11]....
        /*00f4*/ 	.word	0xffffffff


	//   ....[12]....
        /*00f8*/ 	.word	0xffffffff


	//   ....[13]....
        /*00fc*/ 	.word	0xffffffff


	//   ....[14]....
        /*0100*/ 	.word	0xffffffff


	//   ....[15]....
        /*0104*/ 	.word	0xffffffff


	//   ....[16]....
        /*0108*/ 	.word	0xffffffff


	//   ....[17]....
        /*010c*/ 	.word	0xffffffff


	//   ....[18]....
        /*0110*/ 	.word	0xffffffff


	//   ....[19]....
        /*0114*/ 	.word	0xffffffff


	//----- nvinfo : EIATTR_COOP_GROUP_INSTR_OFFSETS
	.align		4
.L_11001:
        /*0118*/ 	.byte	0x04, 0x28
        /*011a*/ 	.short	(.L_11003 - .L_11002)


	//   ....[0]....
.L_11002:
        /*011c*/ 	.word	0x00000260


	//   ....[1]....
        /*0120*/ 	.word	0x00000280


	//   ....[2]....
        /*0124*/ 	.word	0x000002a0


	//   ....[3]....
        /*0128*/ 	.word	0x000002c0


	//   ....[4]....
        /*012c*/ 	.word	0x000003e0


	//   ....[5]....
        /*0130*/ 	.word	0x00000400


	//   ....[6]....
        /*0134*/ 	.word	0x00000420


	//   ....[7]....
        /*0138*/ 	.word	0x00000440


	//   ....[8]....
        /*013c*/ 	.word	0x00000750


	//   ....[9]....
        /*0140*/ 	.word	0x00000780


	//   ....[10]....
        /*0144*/ 	.word	0x000007f0


	//   ....[11]....
        /*0148*/ 	.word	0x00000810


	//   ....[12]....
        /*014c*/ 	.word	0x00000830


	//   ....[13]....
        /*0150*/ 	.word	0x000008b0


	//   ....[14]....
        /*0154*/ 	.word	0x000008d0


	//   ....[15]....
        /*0158*/ 	.word	0x000008e0


	//   ....[16]....
        /*015c*/ 	.word	0x00000910


	//   ....[17]....
        /*0160*/ 	.word	0x00000970


	//   ....[18]....
        /*0164*/ 	.word	0x00000990


	//   ....[19]....
        /*0168*/ 	.word	0x000009a0


	//----- nvinfo : EIATTR_VRC_CTA_INIT_COUNT
	.align		4
.L_11003:
        /*016c*/ 	.byte	0x02, 0x4a
	.zero		1
	.zero		1


	//----- nvinfo : EIATTR_EXIT_INSTR_OFFSETS
	.align		4
        /*0170*/ 	.byte	0x04, 0x1c
        /*0172*/ 	.short	(.L_11005 - .L_11004)


	//   ....[0]....
.L_11004:
        /*0174*/ 	.word	0x00000090


	//   ....[1]....
        /*0178*/ 	.word	0x00000da0


	//   ....[2]....
        /*017c*/ 	.word	0x00000dc0


	//   ....[3]....
        /*0180*/ 	.word	0x00001230


	//   ....[4]....
        /*0184*/ 	.word	0x00001450


	//   ....[5]....
        /*0188*/ 	.word	0x000015b0


	//   ....[6]....
        /*018c*/ 	.word	0x00001680


	//----- nvinfo : EIATTR_MAX_THREADS
	.align		4
.L_11005:
        /*0190*/ 	.byte	0x04, 0x05
        /*0192*/ 	.short	(.L_11007 - .L_11006)
.L_11006:
        /*0194*/ 	.word	0x00000080
        /*0198*/ 	.word	0x00000001
        /*019c*/ 	.word	0x00000001


	//----- nvinfo : EIATTR_CRS_STACK_SIZE
	.align		4
.L_11007:
        /*01a0*/ 	.byte	0x04, 0x1e
        /*01a2*/ 	.short	(.L_11009 - .L_11008)
.L_11008:
        /*01a4*/ 	.word	0x00000000


	//----- nvinfo : EIATTR_CBANK_PARAM_SIZE
	.align		4
.L_11009:
        /*01a8*/ 	.byte	0x03, 0x19
        /*01aa*/ 	.short	0x0048


	//----- nvinfo : EIATTR_PARAM_CBANK
	.align		4
        /*01ac*/ 	.byte	0x04, 0x0a
        /*01ae*/ 	.short	(.L_11011 - .L_11010)
	.align		4
.L_11010:
        /*01b0*/ 	.word	index@(.nv.constant0._ZN4vllm3moe10topkGatingILi4ELi64ELi4ELi16ELi32EjfLNS0_11ScoringFuncE0EEEvPKT5_PKbPfiPT4_PiiiibPKf)
        /*01b4*/ 	.short	0x0380
        /*01b6*/ 	.short	0x0048


	//----- nvinfo : EIATTR_SW_WAR
	.align		4
.L_11011:
        /*01b8*/ 	.byte	0x04, 0x36
        /*01ba*/ 	.short	(.L_11013 - .L_11012)
.L_11012:
        /*01bc*/ 	.word	0x00000008
.L_11013:


//--------------------- .nv.info._ZN4vllm3moe10topkGatingILi4ELi32ELi4ELi16ELi32EjfLNS0_11ScoringFuncE0EEEvPKT5_PKbPfiPT4_PiiiibPKf --------------------------
	.section	.nv.info._ZN4vllm3moe10topkGatingILi4ELi32ELi4ELi16ELi32EjfLNS0_11ScoringFuncE0EEEvPKT5_PKbPfiPT4_PiiiibPKf,"",@"SHT_CUDA_INFO"
	.sectionflags	@""
	.align	4


	//----- nvinfo : EIATTR_CUDA_API_VERSION
	.align		4
        /*0000*/ 	.byte	0x04, 0x37
        /*0002*/ 	.short	(.L_11015 - .L_11014)
.L_11014:
        /*0004*/ 	.word	0x00000082


	//----- nvinfo : EIATTR_KPARAM_INFO
	.align		4
.L_11015:
        /*0008*/ 	.byte	0x04, 0x17
        /*000a*/ 	.short	(.L_11017 - .L_11016)
.L_11016:
        /*000c*/ 	.word	0x00000000
        /*0010*/ 	.short	0x000a
        /*0012*/ 	.short	0x0040
        /*0014*/ 	.byte	0x00, 0xf5, 0x21, 0x00


	//----- nvinfo : EIATTR_KPARAM_INFO
	.align		4
.L_11017:
        /*0018*/ 	.byte	0x04, 0x17
        /*001a*/ 	.short	(.L_11019 - .L_11018)
.L_11018:
        /*001c*/ 	.word	0x00000000
        /*0020*/ 	.short	0x0009
        /*0022*/ 	.short	0x003c
        /*0024*/ 	.byte	0x00, 0xf0, 0x05, 0x00


	//----- nvinfo : EIATTR_KPARAM_INFO
	.align		4
.L_11019:
        /*0028*/ 	.byte	0x04, 0x17
        /*002a*/ 	.short	(.L_11021 - .L_11020)
.L_11020:
        /*002c*/ 	.word	0x00000000
        /*0030*/ 	.short	0x0008
        /*0032*/ 	.short	0x0038
        /*0034*/ 	.byte	0x00, 0xf0, 0x11, 0x00


	//----- nvinfo : EIATTR_KPARAM_INFO
	.align		4
.L_11021:
        /*0038*/ 	.byte	0x04, 0x17
        /*003a*/ 	.short	(.L_11023 - .L_11022)
.L_11022:
        /*003c*/ 	.word	0x00000000
        /*0040*/ 	.short	0x0007
        /*0042*/ 	.short	0x0034
        /*0044*/ 	.byte	0x00, 0xf0, 0x11, 0x00


	//----- nvinfo : EIATTR_KPARAM_INFO
	.align		4
.L_11023:
        /*0048*/ 	.byte	0x04, 0x17
        /*004a*/ 	.short	(.L_11025 - .L_11024)
.L_11024:
        /*004c*/ 	.word	0x00000000
        /*0050*/ 	.short	0x0006
        /*0052*/ 	.short	0x0030
        /*0054*/ 	.byte	0x00, 0xf0, 0x11, 0x00


	//----- nvinfo : EIATTR_KPARAM_INFO
	.align		4
.L_11025:
        /*0058*/ 	.byte	0x04, 0x17
        /*005a*/ 	.short	(.L_11027 - .L_11026)
.L_11026:
        /*005c*/ 	.word	0x00000000
        /*0060*/ 	.short	0x0005
        /*0062*/ 	.short	0x0028
        /*0064*/ 	.byte	0x00, 0xf5, 0x21, 0x00


	//----- nvinfo : EIATTR_KPARAM_INFO
	.align		4
.L_11027:
        /*0068*/ 	.byte	0x04, 0x17
        /*006a*/ 	.short	(.L_11029 - .L_11028)
.L_11028:
        /*006c*/ 	.word	0x00000000
        /*0070*/ 	.short	0x0004
        /*0072*/ 	.short	0x0020
        /*0074*/ 	.byte	0x00, 0xf5, 0x21, 0x00


	//----- nvinfo : EIATTR_KPARAM_INFO
	.align		4
.L_11029:
        /*0078*/ 	.byte	0x04, 0x17
        /*007a*/ 	.short	(.L_11031 - .L_11030)
.L_11030:
        /*007c*/ 	.word	0x00000000
        /*0080*/ 	.short	0x0003
        /*0082*/ 	.short	0x0018
        /*0084*/ 	.byte	0x00, 0xf0, 0x11, 0x00


	//----- nvinfo : EIATTR_KPARAM_INFO
	.align		4
.L_11031:
        /*0088*/ 	.byte	0x04, 0x17
        /*008a*/ 	.short	(.L_11033 - .L_11032)
.L_11032:
        /*008c*/ 	.word	0x00000000
        /*0090*/ 	.short	0x0002
        /*0092*/ 	.short	0x0010
        /*0094*/ 	.byte	0x00, 0xf5, 0x21, 0x00


	//----- nvinfo : EIATTR_KPARAM_INFO
	.align		4
.L_11033:
        /*0098*/ 	.byte	0x04, 0x17
        /*009a*/ 	.short	(.L_11035 - .L_11034)
.L_11034:
        /*009c*/ 	.word	0x00000000
        /*00a0*/ 	.short	0x0001
        /*00a2*/ 	.short	0x0008
        /*00a4*/ 	.byte	0x00, 0xf5, 0x21, 0x00


	//----- nvinfo : EIATTR_KPARAM_INFO
	.align		4
.L_11035:
        /*00a8*/ 	.byte	0x04, 0x17
        /*00aa*/ 	.short	(.L_11037 - .L_11036)
.L_11036:
        /*00ac*/ 	.word	0x00000000
        /*00b0*/ 	.short	0x0000
        /*00b2*/ 	.short	0x0000
        /*00b4*/ 	.byte	0x00, 0xf5, 0x21, 0x00


	//----- nvinfo : EIATTR_SPARSE_MMA_MASK
	.align		4
.L_11037:
        /*00b8*/ 	.byte	0x03, 0x50
        /*00ba*/ 	.short	0x0000


	//----- nvinfo : EIATTR_MAXREG_COUNT
	.align		4
        /*00bc*/ 	.byte	0x03, 0x1b
        /*00be*/ 	.short	0x00ff


	//----- nvinfo : EIATTR_MERCURY_ISA_VERSION
	.align		4
        /*00c0*/ 	.byte	0x03, 0x5f
        /*00c2*/ 	.short	0x0101


	//----- nvinfo : EIATTR_COOP_GROUP_MASK_REGIDS
	.align		4
        /*00c4*/ 	.byte	0x04, 0x29
        /*00c6*/ 	.short	(.L_11039 - .L_11038)


	//   ....[0]....
.L_11038:
        /*00c8*/ 	.word	0xffffffff


	//   ....[1]....
        /*00cc*/ 	.word	0xffffffff


	//   ....[2]....
        /*00d0*/ 	.word	0xffffffff


	//   ....[3]....
        /*00d4*/ 	.word	0xffffffff


	//   ....[4]....
        /*00d8*/ 	.word	0xffffffff


	//   ....[5]....
        /*00dc*/ 	.word	0xffffffff


	//   ....[6]....
        /*00e0*/ 	.word	0xffffffff


	//   ....[7]....
        /*00e4*/ 	.word	0xffffffff


	//   ....[8]....
        /*00e8*/ 	.word	0xffffffff


	//   ....[9]....
        /*00ec*/ 	.word	0xffffffff


	//   ....[10]....
        /*00f0*/ 	.word	0xffffffff


	//   ....[11]....
        /*00f4*/ 	.word	0xffffffff


	//   ....[12]....
        /*00f8*/ 	.word	0xffffffff


	//   ....[13]....
        /*00fc*/ 	.word	0xffffffff


	//   ....[14]....
        /*0100*/ 	.word	0xffffffff


	//----- nvinfo : EIATTR_COOP_GROUP_INSTR_OFFSETS
	.align		4
.L_11039:
        /*0104*/ 	.byte	0x04, 0x28
        /*0106*/ 	.short	(.L_11041 - .L_11040)


	//   ....[0]....
.L_11040:
        /*0108*/ 	.word	0x00000280


	//   ....[1]....
        /*010c*/ 	.word	0x000002a0


	//   ....[2]....
        /*0110*/ 	.word	0x000002e0


	//   ....[3]....
        /*0114*/ 	.word	0x00000400


	//   ....[4]....
        /*0118*/ 	.word	0x00000420


	//   ....[5]....
        /*011c*/ 	.word	0x00000440


	//   ....[6]....
        /*0120*/ 	.word	0x00000710


	//   ....[7]....
        /*0124*/ 	.word	0x00000740


	//   ....[8]....
        /*0128*/ 	.word	0x00000780


	//   ....[9]....
        /*012c*/ 	.word	0x000007f0


	//   ....[10]....
        /*0130*/ 	.word	0x00000810


	//   ....[11]....
        /*0134*/ 	.word	0x00000820


	//   ....[12]....
        /*0138*/ 	.word	0x00000890


	//   ....[13]....
        /*013c*/ 	.word	0x000008b0


	//   ....[14]....
        /*0140*/ 	.word	0x000008c0


	//----- nvinfo : EIATTR_VRC_CTA_INIT_COUNT
	.align		4
.L_11041:
        /*0144*/ 	.byte	0x02, 0x4a
	.zero		1
	.zero		1


	//----- nvinfo : EIATTR_EXIT_INSTR_OFFSETS
	.align		4
        /*0148*/ 	.byte	0x04, 0x1c
        /*014a*/ 	.short	(.L_11043 - .L_11042)


	//   ....[0]....
.L_11042:
        /*014c*/ 	.word	0x00000090


	//   ....[1]....
        /*0150*/ 	.word	0x00000cb0


	//   ....[2]....
        /*0154*/ 	.word	0x00000cd0


	//   ....[3]....
        /*0158*/ 	.word	0x00001140


	//   ....[4]....
        /*015c*/ 	.word	0x00001360


	//   ....[5]....
        /*0160*/ 	.word	0x000014c0


	//   ....[6]....
        /*0164*/ 	.word	0x00001590


	//----- nvinfo : EIATTR_MAX_THREADS
	.align		4
.L_11043:
        /*0168*/ 	.byte	0x04, 0x05
        /*016a*/ 	.short	(.L_11045 - .L_11044)
.L_11044:
        /*016c*/ 	.word	0x00000080
        /*0170*/ 	.word	0x00000001
        /*0174*/ 	.word	0x00000001


	//----- nvinfo : EIATTR_CRS_STACK_SIZE
	.align		4
.L_11045:
        /*0178*/ 	.byte	0x04, 0x1e
        /*017a*/ 	.short	(.L_11047 - .L_11046)
.L_11046:
        /*017c*/ 	.word	0x00000000


	//----- nvinfo : EIATTR_CBANK_PARAM_SIZE
	.align		4
.L_11047:
        /*0180*/ 	.byte	0x03, 0x19
        /*0182*/ 	.short	0x0048


	//----- nvinfo : EIATTR_PARAM_CBANK
	.align		4
        /*0184*/ 	.byte	0x04, 0x0a
        /*0186*/ 	.short	(.L_11049 - .L_11048)
	.align		4
.L_11048:
        /*0188*/ 	.word	index@(.nv.constant0._ZN4vllm3moe10topkGatingILi4ELi32ELi4ELi16ELi32EjfLNS0_11ScoringFuncE0EEEvPKT5_PKbPfiPT4_PiiiibPKf)
        /*018c*/ 	.short	0x0380
        /*018e*/ 	.short	0x0048


	//----- nvinfo : EIATTR_SW_WAR
	.align		4
.L_11049:
        /*0190*/ 	.byte	0x04, 0x36
        /*0192*/ 	.short	(.L_11051 - .L_11050)
.L_11050:
        /*0194*/ 	.word	0x00000008
.L_11051:


//--------------------- .nv.info._ZN4vllm3moe10topkGatingILi4ELi16ELi4ELi16ELi32EjfLNS0_11ScoringFuncE0EEEvPKT5_PKbPfiPT4_PiiiibPKf --------------------------
	.section	.nv.info._ZN4vllm3moe10topkGatingILi4ELi16ELi4ELi16ELi32EjfLNS0_11ScoringFuncE0EEEvPKT5_PKbPfiPT4_PiiiibPKf,"",@"SHT_CUDA_INFO"
	.sectionflags	@""
	.align	4


	//----- nvinfo : EIATTR_CUDA_API_VERSION
	.align		4
        /*0000*/ 	.byte	0x04, 0x37
        /*0002*/ 	.short	(.L_11053 - .L_11052)
.L_11052:
        /*0004*/ 	.word	0x00000082


	//----- nvinfo : EIATTR_KPARAM_INFO
	.align		4
.L_11053:
        /*0008*/ 	.byte	0x04, 0x17
        /*000a*/ 	.short	(.L_11055 - .L_11054)
.L_11054:
        /*000c*/ 	.word	0x00000000
        /*0010*/ 	.short	0x000a
        /*0012*/ 	.short	0x0040
        /*0014*/ 	.byte	0x00, 0xf5, 0x21, 0x00


	//----- nvinfo : EIATTR_KPARAM_INFO
	.align		4
.L_11055:
        /*0018*/ 	.byte	0x04, 0x17
        /*001a*/ 	.short	(.L_11057 - .L_11056)
.L_11056:
        /*001c*/ 	.word	0x00000000
        /*0020*/ 	.short	0x0009
        /*0022*/ 	.short	0x003c
        /*0024*/ 	.byte	0x00, 0xf0, 0x05, 0x00


	//----- nvinfo : EIATTR_KPARAM_INFO
	.align		4
.L_11057:
        /*0028*/ 	.byte	0x04, 0x17
        /*002a*/ 	.short	(.L_11059 - .L_11058)
.L_11058:
        /*002c*/ 	.word	0x00000000
        /*0030*/ 	.short	0x0008
        /*0032*/ 	.short	0x0038
        /*0034*/ 	.byte	0x00, 0xf0, 0x11, 0x00


	//----- nvinfo : EIATTR_KPARAM_INFO
	.align		4
.L_11059:
        /*0038*/ 	.byte	0x04, 0x17
        /*003a*/ 	.short	(.L_11061 - .L_11060)
.L_11060:
        /*003c*/ 	.word	0x00000000
        /*0040*/ 	.short	0x0007
        /*0042*/ 	.short	0x0034
        /*0044*/ 	.byte	0x00, 0xf0, 0x11, 0x00


	//----- nvinfo : EIATTR_KPARAM_INFO
	.align		4
.L_11061:
        /*0048*/ 	.byte	0x04, 0x17
        /*004a*/ 	.short	(.L_11063 - .L_11062)
.L_11062:
        /*004c*/ 	.word	0x00000000
        /*0050*/ 	.short	0x0006
        /*0052*/ 	.short	0x0030
        /*0054*/ 	.byte	0x00, 0xf0, 0x11, 0x00


	//----- nvinfo : EIATTR_KPARAM_INFO
	.align		4
.L_11063:
        /*0058*/ 	.byte	0x04, 0x17
        /*005a*/ 	.short	(.L_11065 - .L_11064)
.L_11064:
        /*005c*/ 	.word	0x00000000
        /*0060*/ 	.short	0x0005
        /*0062*/ 	.short	0x0028
        /*0064*/ 	.byte	0x00, 0xf5, 0x21, 0x00


	//----- nvinfo : EIATTR_KPARAM_INFO
	.align		4
.L_11065:
        /*0068*/ 	.byte	0x04, 0x17
        /*006a*/ 	.short	(.L_11067 - .L_11066)
.L_11066:
        /*006c*/ 	.word	0x00000000
        /*0070*/ 	.short	0x0004
        /*0072*/ 	.short	0x0020
        /*0074*/ 	.byte	0x00, 0xf5, 0x21, 0x00


	//----- nvinfo : EIATTR_KPARAM_INFO
	.align		4
.L_11067:
        /*0078*/ 	.byte	0x04, 0x17
        /*007a*/ 	.short	(.L_11069 - .L_11068)
.L_11068:
        /*007c*/ 	.word	0x00000000
        /*0080*/ 	.short	0x0003
        /*0082*/ 	.short	0x0018
        /*0084*/ 	.byte	0x00, 0xf0, 0x11, 0x00


	//----- nvinfo : EIATTR_KPARAM_INFO
	.align		4
.L_11069:
        /*0088*/ 	.byte	0x04, 0x17
        /*008a*/ 	.short	(.L_11071 - .L_11070)
.L_11070:
        /*008c*/ 	.word	0x00000000
        /*0090*/ 	.short	0x0002
        /*0092*/ 	.short	0x0010
        /*0094*/ 	.byte	0x00, 0xf5, 0x21, 0x00


	//----- nvinfo : EIATTR_KPARAM_INFO
	.align		4
.L_11071:
        /*0098*/ 	.byte	0x04, 0x17
        /*009a*/ 	.short	(.L_11073 - .L_11072)
.L_11072:
        /*009c*/ 	.word	0x00000000
        /*00a0*/ 	.short	0x0001
        /*00a2*/ 	.short	0x0008
        /*00a4*/ 	.byte	0x00, 0xf5, 0x21, 0x00


	//----- nvinfo : EIATTR_KPARAM_INFO
	.align		4
.L_11073:
        /*00a8*/ 	.byte	0x04, 0x17
        /*00aa*/ 	.short	(.L_11075 - .L_11074)
.L_11074:
        /*00ac*/ 	.word	0x00000000
        /*00b0*/ 	.short	0x0000
        /*00b2*/ 	.short	0x0000
        /*00b4*/ 	.byte	0x00, 0xf5, 0x21, 0x00


	//----- nvinfo : EIATTR_SPARSE_MMA_MASK
	.align		4
.L_11075:
        /*00b8*/ 	.byte	0x03, 0x50
        /*00ba*/ 	.short	0x0000


	//----- nvinfo : EIATTR_MAXREG_COUNT
	.align		4
        /*00bc*/ 	.byte	0x03, 0x1b
        /*00be*/ 	.short	0x00ff


	//----- nvinfo : EIATTR_MERCURY_ISA_VERSION
	.align		4
        /*00c0*/ 	.byte	0x03, 0x5f
        /*00c2*/ 	.short	0x0101


	//----- nvinfo : EIATTR_COOP_GROUP_MASK_REGIDS
	.align		4
        /*00c4*/ 	.byte	0x04, 0x29
        /*00c6*/ 	.short	(.L_11077 - .L_11076)


	//   ....[0]....
.L_11076:
        /*00c8*/ 	.word	0xffffffff


	//   ....[1]....
        /*00cc*/ 	.word	0xffffffff


	//   ....[2]....
        /*00d0*/ 	.word	0xffffffff


	//   ....[3]....
        /*00d4*/ 	.word	0xffffffff


	//   ....[4]....
        /*00d8*/ 	.word	0xffffffff


	//   ....[5]....
        /*00dc*/ 	.word	0xffffffff


	//   ....[6]....
        /*00e0*/ 	.word	0xffffffff


	//   ....[7]....
        /*00e4*/ 	.word	0xffffffff


	//   ....[8]....
        /*00e8*/ 	.word	0xffffffff


	//   ....[9]....
        /*00ec*/ 	.word	0xffffffff


	//----- nvinfo : EIATTR_COOP_GROUP_INSTR_OFFSETS
	.align		4
.L_11077:
        /*00f0*/ 	.byte	0x04, 0x28
        /*00f2*/ 	.short	(.L_11079 - .L_11078)


	//   ....[0]....
.L_11078:
        /*00f4*/ 	.word	0x00000280


	//   ....[1]....
        /*00f8*/ 	.word	0x000002a0


	//   ....[2]....
        /*00fc*/ 	.word	0x000003e0


	//   ....[3]....
        /*0100*/ 	.word	0x00000400


	//   ....[4]....
        /*0104*/ 	.word	0x000006c0


	//   ....[5]....
        /*0108*/ 	.word	0x00000700


	//   ....[6]....
        /*010c*/ 	.word	0x00000740


	//   ....[7]....
        /*0110*/ 	.word	0x000007b0


	//   ....[8]....
        /*0114*/ 	.word	0x000007d0


	//   ....[9]....
        /*0118*/ 	.word	0x000007e0


	//----- nvinfo : EIATTR_VRC_CTA_INIT_COUNT
	.align		4
.L_11079:
        /*011c*/ 	.byte	0x02, 0x4a
	.zero		1
	.zero		1


	//----- nvinfo : EIATTR_EXIT_INSTR_OFFSETS
	.align		4
        /*0120*/ 	.byte	0x04, 0x1c
        /*0122*/ 	.short	(.L_11081 - .L_11080)


	//   ....[0]....
.L_11080:
        /*0124*/ 	.word	0x00000090


	//   ....[1]....
        /*0128*/ 	.word	0x00000bd0


	//   ....[2]....
        /*012c*/ 	.word	0x00000bf0


	//   ....[3]....
        /*0130*/ 	.word	0x00001060


	//   ....[4]....
        /*0134*/ 	.word	0x00001280


	//   ....[5]....
        /*0138*/ 	.word	0x000013e0


	//   ....[6]....
        /*013c*/ 	.word	0x000014b0


	//----- nvinfo : EIATTR_MAX_THREADS
	.align		4
.L_11081:
        /*0140*/ 	.byte	0x04, 0x05
        /*0142*/ 	.short	(.L_11083 - .L_11082)
.L_11082:
        /*0144*/ 	.word	0x00000080
        /*0148*/ 	.word	0x00000001
        /*014c*/ 	.word	0x00000001


	//----- nvinfo : EIATTR_CRS_STACK_SIZE
	.align		4
.L_11083:
        /*0150*/ 	.byte	0x04, 0x1e
        /*0152*/ 	.short	(.L_11085 - .L_11084)
.L_11084:
        /*0154*/ 	.word	0x00000000


	//----- nvinfo : EIATTR_CBANK_PARAM_SIZE
	.align		4
.L_11085:
        /*0158*/ 	.byte	0x03, 0x19
        /*015a*/ 	.short	0x0048


	//----- nvinfo : EIATTR_PARAM_CBANK
	.align		4
        /*015c*/ 	.byte	0x04, 0x0a
        /*015e*/ 	.short	(.L_11087 - .L_11086)
	.align		4
.L_11086:
        /*0160*/ 	.word	index@(.nv.constant0._ZN4vllm3moe10topkGatingILi4ELi16ELi4ELi16ELi32EjfLNS0_11ScoringFuncE0EEEvPKT5_PKbPfiPT4_PiiiibPKf)
        /*0164*/ 	.short	0x0380
        /*0166*/ 	.short	0x0048


	//----- nvinfo : EIATTR_SW_WAR
	.align		4
.L_11087:
        /*0168*/ 	.byte	0x04, 0x36
        /*016a*/ 	.short	(.L_11089 - .L_11088)
.L_11088:
        /*016c*/ 	.word	0x00000008
.L_11089:


//--------------------- .nv.info._ZN4vllm3moe10topkGatingILi4ELi8ELi4ELi16ELi32EjfLNS0_11ScoringFuncE0EEEvPKT5_PKbPfiPT4_PiiiibPKf --------------------------
	.section	.nv.info._ZN4vllm3moe10topkGatingILi4ELi8ELi4ELi16ELi32EjfLNS0_11ScoringFuncE0EEEvPKT5_PKbPfiPT4_PiiiibPKf,"",@"SHT_CUDA_INFO"
	.sectionflags	@""
	.align	4


	//----- nvinfo : EIATTR_CUDA_API_VERSION
	.align		4
        /*0000*/ 	.byte	0x04, 0x37
        /*0002*/ 	.short	(.L_11091 - .L_11090)
.L_11090:
        /*0004*/ 	.word	0x00000082


	//----- nvinfo : EIATTR_KPARAM_INFO
	.align		4
.L_11091:
        /*0008*/ 	.byte	0x04, 0x17
        /*000a*/ 	.short	(.L_11093 - .L_11092)
.L_11092:
        /*000c*/ 	.word	0x00000000
        /*0010*/ 	.short	0x000a
        /*0012*/ 	.short	0x0040
        /*0014*/ 	.byte	0x00, 0xf5, 0x21, 0x00


	//----- nvinfo : EIATTR_KPARAM_INFO
	.align		4
.L_11093:
        /*0018*/ 	.byte	0x04, 0x17
        /*001a*/ 	.short	(.L_11095 - .L_11094)
.L_11094:
        /*001c*/ 	.word	0x00000000
        /*0020*/ 	.short	0x0009
        /*0022*/ 	.short	0x003c
        /*0024*/ 	.byte	0x00, 0xf0, 0x05, 0x00


	//----- nvinfo : EIATTR_KPARAM_INFO
	.align		4
.L_11095:
        /*0028*/ 	.byte	0x04, 0x17
        /*002a*/ 	.short	(.L_11097 - .L_11096)
.L_11096:
        /*002c*/ 	.word	0x00000000
        /*0030*/ 	.short	0x0008
        /*0032*/ 	.short	0x0038
        /*0034*/ 	.byte	0x00, 0xf0, 0x11, 0x00


	//----- nvinfo : EIATTR_KPARAM_INFO
	.align		4
.L_11097:
        /*0038*/ 	.byte	0x04, 0x17
        /*003a*/ 	.short	(.L_11099 - .L_11098)
.L_11098:
        /*003c*/ 	.word	0x00000000
        /*0040*/ 	.short	0x0007
        /*0042*/ 	.short	0x0034
        /*0044*/ 	.byte	0x00, 0xf0, 0x11, 0x00


	//----- nvinfo : EIATTR_KPARAM_INFO
	.align		4
.L_11099:
        /*0048*/ 	.byte	0x04, 0x17
        /*004a*/ 	.short	(.L_11101 - .L_11100)
.L_11100:
        /*004c*/ 	.word	0x00000000
        /*0050*/ 	.short	0x0006
        /*0052*/ 	.short	0x0030
        /*0054*/ 	.byte	0x00, 0xf0, 0x11, 0x00


	//----- nvinfo : EIATTR_KPARAM_INFO
	.align		4
.L_11101:
        /*0058*/ 	.byte	0x04, 0x17
        /*005a*/ 	.short	(.L_11103 - .L_11102)
.L_11102:
        /*005c*/ 	.word	0x00000000
        /*0060*/ 	.short	0x0005
        /*0062*/ 	.short	0x0028
        /*0064*/ 	.byte	0x00, 0xf5, 0x21, 0x00


	//----- nvinfo : EIATTR_KPARAM_INFO
	.align		4
.L_11103:
        /*0068*/ 	.byte	0x04, 0x17
        /*006a*/ 	.short	(.L_11105 - .L_11104)
.L_11104:
        /*006c*/ 	.word	0x00000000
        /*0070*/ 	.short	0x0004
        /*0072*/ 	.short	0x0020
        /*0074*/ 	.byte	0x00, 0xf5, 0x21, 0x00


	//----- nvinfo : EIATTR_KPARAM_INFO
	.align		4
.L_11105:
        /*0078*/ 	.byte	0x04, 0x17
        /*007a*/ 	.short	(.L_11107 - .L_11106)
.L_11106:
        /*007c*/ 	.word	0x00000000
        /*0080*/ 	.short	0x0003
        /*0082*/ 	.short	0x0018
        /*0084*/ 	.byte	0x00, 0xf0, 0x11, 0x00


	//----- nvinfo : EIATTR_KPARAM_INFO
	.align		4
.L_11107:
        /*0088*/ 	.byte	0x04, 0x17
        /*008a*/ 	.short	(.L_11109 - .L_11108)
.L_11108:
        /*008c*/ 	.word	0x00000000
        /*0090*/ 	.short	0x0002
        /*0092*/ 	.short	0x0010
        /*0094*/ 	.byte	0x00, 0xf5, 0x21, 0x00


	//----- nvinfo : EIATTR_KPARAM_INFO
	.align		4
.L_11109:
        /*0098*/ 	.byte	0x04, 0x17
        /*009a*/ 	.short	(.L_11111 - .L_11110)
.L_11110:
        /*009c*/ 	.word	0x00000000
        /*00a0*/ 	.short	0x0001
        /*00a2*/ 	.short	0x0008
        /*00a4*/ 	.byte	0x00, 0xf5, 0x21, 0x00


	//----- nvinfo : EIATTR_KPARAM_INFO
	.align		4
.L_11111:
        /*00a8*/ 	.byte	0x04, 0x17
        /*00aa*/ 	.short	(.L_11113 - .L_11112)
.L_11112:
        /*00ac*/ 	.word	0x00000000
        /*00b0*/ 	.short	0x0000
        /*00b2*/ 	.short	0x0000
        /*00b4*/ 	.byte	0x00, 0xf5, 0x21, 0x00


	//----- nvinfo : EIATTR_SPARSE_MMA_MASK
	.align		4
.L_11113:
        /*00b8*/ 	.byte	0x03, 0x50
        /*00ba*/ 	.short	0x0000


	//----- nvinfo : EIATTR_MAXREG_COUNT
	.align		4
        /*00bc*/ 	.byte	0x03, 0x1b
        /*00be*/ 	.short	0x00ff


	//----- nvinfo : EIATTR_MERCURY_ISA_VERSION
	.align		4
        /*00c0*/ 	.byte	0x03, 0x5f
        /*00c2*/ 	.short	0x0101


	//----- nvinfo : EIATTR_COOP_GROUP_MASK_REGIDS
	.align		4
        /*00c4*/ 	.byte	0x04, 0x29
        /*00c6*/ 	.short	(.L_11115 - .L_11114)


	//   ....[0]....
.L_11114:
        /*00c8*/ 	.word	0xffffffff


	//   ....[1]....
        /*00cc*/ 	.word	0xffffffff


	//   ....[2]....
        /*00d0*/ 	.word	0xffffffff


	//   ....[3]....
        /*00d4*/ 	.word	0xffffffff


	//   ....[4]....
        /*00d8*/ 	.word	0xffffffff


	//   ....[5]....
        /*00dc*/ 	.word	0xffffffff


	//   ....[6]....
        /*00e0*/ 	.word	0xffffffff


	//   ....[7]....
        /*00e4*/ 	.word	0xffffffff


	//   ....[8]....
        /*00e8*/ 	.word	0xffffffff


	//   ....[9]....
        /*00ec*/ 	.word	0xffffffff


	//   ....[10]....
        /*00f0*/ 	.word	0xffffffff


	//----- nvinfo : EIATTR_COOP_GROUP_INSTR_OFFSETS
	.align		4
.L_11115:
        /*00f4*/ 	.byte	0x04, 0x28
        /*00f6*/ 	.short	(.L_11117 - .L_11116)


	//   ....[0]....
.L_11116:
        /*00f8*/ 	.word	0x000002a0


	//   ....[1]....
        /*00fc*/ 	.word	0x000003d0


	//   ....[2]....
        /*0100*/ 	.word	0x00000760


	//   ....[3]....
        /*0104*/ 	.word	0x000007a0


	//   ....[4]....
        /*0108*/ 	.word	0x000007c0


	//   ....[5]....
        /*010c*/ 	.word	0x00000be0


	//   ....[6]....
        /*0110*/ 	.word	0x00000c20


	//   ....[7]....
        /*0114*/ 	.word	0x00000c30


	//   ....[8]....
        /*0118*/ 	.word	0x00001170


	//   ....[9]....
        /*011c*/ 	.word	0x000011a0


	//   ....[10]....
        /*0120*/ 	.word	0x000011b0


	//----- nvinfo : EIATTR_VRC_CTA_INIT_COUNT
	.align		4
.L_11117:
        /*0124*/ 	.byte	0x02, 0x4a
	.zero		1
	.zero		1


	//----- nvinfo : EIATTR_EXIT_INSTR_OFFSETS
	.align		4
        /*0128*/ 	.byte	0x04, 0x1c
        /*012a*/ 	.short	(.L_11119 - .L_11118)


	//   ....[0]....
.L_11118:
        /*012c*/ 	.word	0x000000b0


	//   ....[1]....
        /*0130*/ 	.word	0x000013e0


	//   ....[2]....
        /*0134*/ 	.word	0x00001400


	//   ....[3]....
        /*0138*/ 	.word	0x00001870


	//   ....[4]....
        /*013c*/ 	.word	0x00001a90


	//   ....[5]....
        /*0140*/ 	.word	0x00001bf0


	//   ....[6]....
        /*0144*/ 	.word	0x00001cc0


	//----- nvinfo : EIATTR_MAX_THREADS
	.align		4
.L_11119:
        /*0148*/ 	.byte	0x04, 0x05
        /*014a*/ 	.short	(.L_11121 - .L_11120)
.L_11120:
        /*014c*/ 	.word	0x00000080
        /*0150*/ 	.word	0x00000001
        /*0154*/ 	.word	0x00000001


	//----- nvinfo : EIATTR_CRS_STACK_SIZE
	.align		4
.L_11121:
        /*0158*/ 	.byte	0x04, 0x1e
        /*015a*/ 	.short	(.L_11123 - .L_11122)
.L_11122:
        /*015c*/ 	.word	0x00000000


	//----- nvinfo : EIATTR_CBANK_PARAM_SIZE
	.align		4
.L_11123:
        /*0160*/ 	.byte	0x03, 0x19
        /*0162*/ 	.short	0x0048


	//----- nvinfo : EIATTR_PARAM_CBANK
	.align		4
        /*0164*/ 	.byte	0x04, 0x0a
        /*0166*/ 	.short	(.L_11125 - .L_11124)
	.align		4
.L_11124:
        /*0168*/ 	.word	index@(.nv.constant0._ZN4vllm3moe10topkGatingILi4ELi8ELi4ELi16ELi32EjfLNS0_11ScoringFuncE0EEEvPKT5_PKbPfiPT4_PiiiibPKf)
        /*016c*/ 	.short	0x0380
        /*016e*/ 	.short	0x0048


	//----- nvinfo : EIATTR_SW_WAR
	.align		4
.L_11125:
        /*0170*/ 	.byte	0x04, 0x36
        /*0172*/ 	.short	(.L_11127 - .L_11126)
.L_11126:
        /*0174*/ 	.word	0x00000008
.L_11127:


//--------------------- .nv.info._ZN4vllm3moe10topkGatingILi4ELi4ELi4ELi16ELi32EjfLNS0_11ScoringFuncE0EEEvPKT5_PKbPfiPT4_PiiiibPKf --------------------------
	.section	.nv.info._ZN4vllm3moe10topkGatingILi4ELi4ELi4ELi16ELi32EjfLNS0_11ScoringFuncE0EEEvPKT5_PKbPfiPT4_PiiiibPKf,"",@"SHT_CUDA_INFO"
	.sectionflags	@""
	.align	4


	//----- nvinfo : EIATTR_CUDA_API_VERSION
	.align		4
        /*0000*/ 	.byte	0x04, 0x37
        /*0002*/ 	.short	(.L_11129 - .L_11128)
.L_11128:
        /*0004*/ 	.word	0x00000082


	//----- nvinfo : EIATTR_KPARAM_INFO
	.align		4
.L_11129:
        /*0008*/ 	.byte	0x04, 0x17
        /*000a*/ 	.short	(.L_11131 - .L_11130)
.L_11130:
        /*000c*/ 	.word	0x00000000
        /*0010*/ 	.short	0x000a
        /*0012*/ 	.short	0x0040
        /*0014*/ 	.byte	0x00, 0xf5, 0x21, 0x00


	//----- nvinfo : EIATTR_KPARAM_INFO
	.align		4
.L_11131:
        /*0018*/ 	.byte	0x04, 0x17
        /*001a*/ 	.short	(.L_11133 - .L_11132)
.L_11132:
        /*001c*/ 	.word	0x00000000
        /*0020*/ 	.short	0x0009
        /*0022*/ 	.short	0x003c
        /*0024*/ 	.byte	0x00, 0xf0, 0x05, 0x00


	//----- nvinfo : EIATTR_KPARAM_INFO
	.align		4
.L_11133:
        /*0028*/ 	.byte	0x04, 0x17
        /*002a*/ 	.short	(.L_11135 - .L_11134)
.L_11134:
        /*002c*/ 	.word	0x00000000
        /*0030*/ 	.short	0x0008
        /*0032*/ 	.short	0x0038
        /*0034*/ 	.byte	0x00, 0xf0, 0x11, 0x00


	//----- nvinfo : EIATTR_KPARAM_INFO
	.align		4
.L_11135:
        /*0038*/ 	.byte	0x04, 0x17
        /*003a*/ 	.short	(.L_11137 - .L_11136)
.L_11136:
        /*003c*/ 	.word	0x00000000
        /*0040*/ 	.short	0x0007
        /*0042*/ 	.short	0x0034
        /*0044*/ 	.byte	0x00, 0xf0, 0x11, 0x00


	//----- nvinfo : EIATTR_KPARAM_INFO
	.align		4
.L_11137:
        /*0048*/ 	.byte	0x04, 0x17
        /*004a*/ 	.short	(.L_11139 - .L_11138)
.L_11138:
        /*004c*/ 	.word	0x00000000
        /*0050*/ 	.short	0x0006
        /*0052*/ 	.short	0x0030
        /*0054*/ 	.byte	0x00, 0xf0, 0x11, 0x00


	//----- nvinfo : EIATTR_KPARAM_INFO
	.align		4
.L_11139:
        /*0058*/ 	.byte	0x04, 0x17
        /*005a*/ 	.short	(.L_11141 - .L_11140)
.L_11140:
        /*005c*/ 	.word	0x00000000
        /*0060*/ 	.short	0x0005
        /*0062*/ 	.short	0x0028
        /*0064*/ 	.byte	0x00, 0xf5, 0x21, 0x00


	//----- nvinfo : EIATTR_KPARAM_INFO
	.align		4
.L_11141:
        /*0068*/ 	.byte	0x04, 0x17
        /*006a*/ 	.short	(.L_11143 - .L_11142)
.L_11142:
        /*006c*/ 	.word	0x00000000
        /*0070*/ 	.short	0x0004
        /*0072*/ 	.short	0x0020
        /*0074*/ 	.byte	0x00, 0xf5, 0x21, 0x00


	//----- nvinfo : EIATTR_KPARAM_INFO
	.align		4
.L_11143:
        /*0078*/ 	.byte	0x04, 0x17
        /*007a*/ 	.short	(.L_11145 - .L_11144)
.L_11144:
        /*007c*/ 	.word	0x00000000
        /*0080*/ 	.short	0x0003
        /*0082*/ 	.short	0x0018
        /*0084*/ 	.byte	0x00, 0xf0, 0x11, 0x00


	//----- nvinfo : EIATTR_KPARAM_INFO
	.align		4
.L_11145:
        /*0088*/ 	.byte	0x04, 0x17
        /*008a*/ 	.short	(.L_11147 - .L_11146)
.L_11146:
        /*008c*/ 	.word	0x00000000
        /*0090*/ 	.short	0x0002
        /*0092*/ 	.short	0x0010
        /*0094*/ 	.byte	0x00, 0xf5, 0x21, 0x00


	//----- nvinfo : EIATTR_KPARAM_INFO
	.align		4
.L_11147:
        /*0098*/ 	.byte	0x04, 0x17
        /*009a*/ 	.short	(.L_11149 - .L_11148)
.L_11148:
        /*009c*/ 	.word	0x00000000
        /*00a0*/ 	.short	0x0001
        /*00a2*/ 	.short	0x0008
        /*00a4*/ 	.byte	0x00, 0xf5, 0x21, 0x00


	//----- nvinfo : EIATTR_KPARAM_INFO
	.align		4
.L_11149:
        /*00a8*/ 	.byte	0x04, 0x17
        /*00aa*/ 	.short	(.L_11151 - .L_11150)
.L_11150:
        /*00ac*/ 	.word	0x00000000
        /*00b0*/ 	.short	0x0000
        /*00b2*/ 	.short	0x0000
        /*00b4*/ 	.byte	0x00, 0xf5, 0x21, 0x00


	//----- nvinfo : EIATTR_SPARSE_MMA_MASK
	.align		4
.L_11151:
        /*00b8*/ 	.byte	0x03, 0x50
        /*00ba*/ 	.short	0x0000


	//----- nvinfo : EIATTR_MAXREG_COUNT
	.align		4
        /*00bc*/ 	.byte	0x03, 0x1b
        /*00be*/ 	.short	0x00ff


	//----- nvinfo : EIATTR_MERCURY_ISA_VERSION
	.align		4
        /*00c0*/ 	.byte	0x03, 0x5f
        /*00c2*/ 	.short	0x0101


	//----- nvinfo : EIATTR_VRC_CTA_INIT_COUNT
	.align		4
        /*00c4*/ 	.byte	0x02, 0x4a
	.zero		1
	.zero		1


	//----- nvinfo : EIATTR_EXIT_INSTR_OFFSETS
	.align		4
        /*00c8*/ 	.byte	0x04, 0x1c
        /*00ca*/ 	.short	(.L_11153 - .L_11152)


	//   ....[0]....
.L_11152:
        /*00cc*/ 	.word	0x00000080


	//   ....[1]....
        /*00d0*/ 	.word	0x000016a0


	//   ....[2]....
        /*00d4*/ 	.word	0x000016d0


	//   ....[3]....
        /*00d8*/ 	.word	0x00001b40


	//   ....[4]....
        /*00dc*/ 	.word	0x00001d60


	//   ....[5]....
        /*00e0*/ 	.word	0x00001ec0


	//   ....[6]....
        /*00e4*/ 	.word	0x00001f90


	//----- nvinfo : EIATTR_MAX_THREADS
	.align		4
.L_11153:
        /*00e8*/ 	.byte	0x04, 0x05
        /*00ea*/ 	.short	(.L_11155 - .L_11154)
.L_11154:
        /*00ec*/ 	.word	0x00000080
        /*00f0*/ 	.word	0x00000001
        /*00f4*/ 	.word	0x00000001


	//----- nvinfo : EIATTR_CBANK_PARAM_SIZE
	.align		4
.L_11155:
        /*00f8*/ 	.byte	0x03, 0x19
        /*00fa*/ 	.short	0x0048


	//----- nvinfo : EIATTR_PARAM_CBANK
	.align		4
        /*00fc*/ 	.byte	0x04, 0x0a
        /*00fe*/ 	.short	(.L_11157 - .L_11156)
	.align		4
.L_11156:
        /*0100*/ 	.word	index@(.nv.constant0._ZN4vllm3moe10topkGatingILi4ELi4ELi4ELi16ELi32EjfLNS0_11ScoringFuncE0EEEvPKT5_PKbPfiPT4_PiiiibPKf)
        /*0104*/ 	.short	0x0380
        /*0106*/ 	.short	0x0048


	//----- nvinfo : EIATTR_SW_WAR
	.align		4
.L_11157:
        /*0108*/ 	.byte	0x04, 0x36
        /*010a*/ 	.short	(.L_11159 - .L_11158)
.L_11158:
        /*010c*/ 	.word	0x00000008
.L_11159:


//--------------------- .nv.info._ZN4vllm3moe10topkGatingILi2ELi2ELi4ELi8ELi32EjfLNS0_11ScoringFuncE0EEEvPKT5_PKbPfiPT4_PiiiibPKf --------------------------
	.section	.nv.info._ZN4vllm3moe10topkGatingILi2ELi2ELi4ELi8ELi32EjfLNS0_11ScoringFuncE0EEEvPKT5_PKbPfiPT4_PiiiibPKf,"",@"SHT_CUDA_INFO"
	.sectionflags	@""
	.align	4


	//----- nvinfo : EIATTR_CUDA_API_VERSION
	.align		4
        /*0000*/ 	.byte	0x04, 0x37
        /*0002*/ 	.short	(.L_11161 - .L_11160)
.L_11160:
        /*0004*/ 	.word	0x00000082


	//----- nvinfo : EIATTR_KPARAM_INFO
	.align		4
.L_11161:
        /*0008*/ 	.byte	0x04, 0x17
        /*000a*/ 	.short	(.L_11163 - .L_11162)
.L_11162:
        /*000c*/ 	.word	0x00000000
        /*0010*/ 	.short	0x000a
        /*0012*/ 	.short	0x0040
        /*0014*/ 	.byte	0x00, 0xf5, 0x21, 0x00


	//----- nvinfo : EIATTR_KPARAM_INFO
	.align		4
.L_11163:
        /*0018*/ 	.byte	0x04, 0x17
        /*001a*/ 	.short	(.L_11165 - .L_11164)
.L_11164:
        /*001c*/ 	.word	0x00000000
        /*0020*/ 	.short	0x0009
        /*0022*/ 	.short	0x003c
        /*0024*/ 	.byte	0x00, 0xf0, 0x05, 0x00


	//----- nvinfo : EIATTR_KPARAM_INFO
	.align		4
.L_11165:
        /*0028*/ 	.byte	0x04, 0x17
        /*002a*/ 	.short	(.L_11167 - .L_11166)
.L_11166:
        /*002c*/ 	.word	0x00000000
        /*0030*/ 	.short	0x0008
        /*0032*/ 	.short	0x0038
        /*0034*/ 	.byte	0x00, 0xf0, 0x11, 0x00


	//----- nvinfo : EIATTR_KPARAM_INFO
	.align		4
.L_11167:
        /*0038*/ 	.byte	0x04, 0x17
        /*003a*/ 	.short	(.L_11169 - .L_11168)
.L_11168:
        /*003c*/ 	.word	0x00000000
        /*0040*/ 	.short	0x0007
        /*0042*/ 	.short	0x0034
        /*0044*/ 	.byte	0x00, 0xf0, 0x11, 0x00


	//----- nvinfo : EIATTR_KPARAM_INFO
	.align		4
.L_11169:
        /*0048*/ 	.byte	0x04, 0x17
        /*004a*/ 	.short	(.L_11171 - .L_11170)
.L_11170:
        /*004c*/ 	.word	0x00000000
        /*0050*/ 	.short	0x0006
        /*0052*/ 	.short	0x0030
        /*0054*/ 	.byte	0x00, 0xf0, 0x11, 0x00


	//----- nvinfo : EIATTR_KPARAM_INFO
	.align		4
.L_11171:
        /*0058*/ 	.byte	0x04, 0x17
        /*005a*/ 	.short	(.L_11173 - .L_11172)
.L_11172:
        /*005c*/ 	.word	0x00000000
        /*0060*/ 	.short	0x0005
        /*0062*/ 	.short	0x0028
        /*0064*/ 	.byte	0x00, 0xf5, 0x21, 0x00


	//----- nvinfo : EIATTR_KPARAM_INFO
	.align		4
.L_11173:
        /*0068*/ 	.byte	0x04, 0x17
        /*006a*/ 	.short	(.L_11175 - .L_11174)
.L_11174:
        /*006c*/ 	.word	0x00000000
        /*0070*/ 	.short	0x0004
        /*0072*/ 	.short	0x0020
        /*0074*/ 	.byte	0x00, 0xf5, 0x21, 0x00


	//----- nvinfo : EIATTR_KPARAM_INFO
	.align		4
.L_11175:
        /*0078*/ 	.byte	0x04, 0x17
        /*007a*/ 	.short	(.L_11177 - .L_11176)
.L_11176:
        /*007c*/ 	.word	0x00000000
        /*0080*/ 	.short	0x0003
        /*0082*/ 	.short	0x0018
        /*0084*/ 	.byte	0x00, 0xf0, 0x11, 0x00


	//----- nvinfo : EIATTR_KPARAM_INFO
	.align		4
.L_11177:
        /*0088*/ 	.byte	0x04, 0x17
        /*008a*/ 	.short	(.L_11179 - .L_11178)
.L_11178:
        /*008c*/ 	.word	0x00000000
        /*0090*/ 	.short	0x0002
        /*0092*/ 	.short	0x0010
        /*0094*/ 	.byte	0x00, 0xf5, 0x21, 0x00


	//----- nvinfo : EIATTR_KPARAM_INFO
	.align		4
.L_11179:
        /*0098*/ 	.byte	0x04, 0x17
        /*009a*/ 	.short	(.L_11181 - .L_11180)
.L_11180:
        /*009c*/ 	.word	0x00000000
        /*00a0*/ 	.short	0x0001
        /*00a2*/ 	.short	0x0008
        /*00a4*/ 	.byte	0x00, 0xf5, 0x21, 0x00


	//----- nvinfo : EIATTR_KPARAM_INFO
	.align		4
.L_11181:
        /*00a8*/ 	.byte	0x04, 0x17
        /*00aa*/ 	.short	(.L_11183 - .L_11182)
.L_11182:
        /*00ac*/ 	.word	0x00000000
        /*00b0*/ 	.short	0x0000
        /*00b2*/ 	.short	0x0000
        /*00b4*/ 	.byte	0x00, 0xf5, 0x21, 0x00


	//----- nvinfo : EIATTR_SPARSE_MMA_MASK
	.align		4
.L_11183:
        /*00b8*/ 	.byte	0x03, 0x50
        /*00ba*/ 	.short	0x0000


	//----- nvinfo : EIATTR_MAXREG_COUNT
	.align		4
        /*00bc*/ 	.byte	0x03, 0x1b
        /*00be*/ 	.short	0x00ff


	//----- nvinfo : EIATTR_MERCURY_ISA_VERSION
	.align		4
        /*00c0*/ 	.byte	0x03, 0x5f
        /*00c2*/ 	.short	0x0101


	//----- nvinfo : EIATTR_VRC_CTA_INIT_COUNT
	.align		4
        /*00c4*/ 	.byte	0x02, 0x4a
	.zero		1
	.zero		1


	//----- nvinfo : EIATTR_EXIT_INSTR_OFFSETS
	.align		4
        /*00c8*/ 	.byte	0x04, 0x1c
        /*00ca*/ 	.short	(.L_11185 - .L_11184)


	//   ....[0]....
.L_11184:
        /*00cc*/ 	.word	0x00000080


	//   ....[1]....
        /*00d0*/ 	.word	0x00001050


	//   ....[2]....
        /*00d4*/ 	.word	0x00001070


	//   ....[3]....
        /*00d8*/ 	.word	0x000014e0


	//   ....[4]....
        /*00dc*/ 	.word	0x00001700


	//   ....[5]....
        /*00e0*/ 	.word	0x00001860


	//   ....[6]....
        /*00e4*/ 	.word	0x00001930


	//----- nvinfo : EIATTR_MAX_THREADS
	.align		4
.L_11185:
        /*00e8*/ 	.byte	0x04, 0x05
        /*00ea*/ 	.short	(.L_11187 - .L_11186)
.L_11186:
        /*00ec*/ 	.word	0x00000080
        /*00f0*/ 	.word	0x00000001
        /*00f4*/ 	.word	0x00000001


	//----- nvinfo : EIATTR_CBANK_PARAM_SIZE
	.align		4
.L_11187:
        /*00f8*/ 	.byte	0x03, 0x19
        /*00fa*/ 	.short	0x0048


	//----- nvinfo : EIATTR_PARAM_CBANK
	.align		4
        /*00fc*/ 	.byte	0x04, 0x0a
        /*00fe*/ 	.short	(.L_11189 - .L_11188)
	.align		4
.L_11188:
        /*0100*/ 	.word	index@(.nv.constant0._ZN4vllm3moe10topkGatingILi2ELi2ELi4ELi8ELi32EjfLNS0_11ScoringFuncE0EEEvPKT5_PKbPfiPT4_PiiiibPKf)
        /*0104*/ 	.short	0x0380
        /*0106*/ 	.short	0x0048


	//----- nvinfo : EIATTR_SW_WAR
	.align		4
.L_11189:
        /*0108*/ 	.byte	0x04, 0x36
        /*010a*/ 	.short	(.L_11191 - .L_11190)
.L_11190:
        /*010c*/ 	.word	0x00000008
.L_11191:


//--------------------- .nv.info._ZN4vllm3moe10topkGatingILi1ELi1ELi4ELi4ELi32EjfLNS0_11ScoringFuncE0EEEvPKT5_PKbPfiPT4_PiiiibPKf --------------------------
	.section	.nv.info._ZN4vllm3moe10topkGatingILi1ELi1ELi4ELi4ELi32EjfLNS0_11ScoringFuncE0EEEvPKT5_PKbPfiPT4_PiiiibPKf,"",@"SHT_CUDA_INFO"
	.sectionflags	@""
	.align	4


	//----- nvinfo : EIATTR_CUDA_API_VERSION
	.align		4
        /*0000*/ 	.byte	0x04, 0x37
        /*0002*/ 	.short	(.L_11193 - .L_11192)
.L_11192:
        /*0004*/ 	.word	0x00000082


	//----- nvinfo : EIATTR_KPARAM_INFO
	.align		4
.L_11193:
        /*0008*/ 	.byte	0x04, 0x17
        /*000a*/ 	.short	(.L_11195 - .L_11194)
.L_11194:
        /*000c*/ 	.word	0x00000000
        /*0010*/ 	.short	0x000a
        /*0012*/ 	.short	0x0040
        /*0014*/ 	.byte	0x00, 0xf5, 0x21, 0x00


	//----- nvinfo : EIATTR_KPARAM_INFO
	.align		4
.L_11195:
        /*0018*/ 	.byte	0x04, 0x17
        /*001a*/ 	.short	(.L_11197 - .L_11196)
.L_11196:
        /*001c*/ 	.word	0x00000000
        /*0020*/ 	.short	0x0009
        /*0022*/ 	.short	0x003c
        /*0024*/ 	.byte	0x00, 0xf0, 0x05, 0x00


	//----- nvinfo : EIATTR_KPARAM_INFO
	.align		4
.L_11197:
        /*0028*/ 	.byte	0x04, 0x17
        /*002a*/ 	.short	(.L_11199 - .L_11198)
.L_11198:
        /*002c*/ 	.word	0x00000000
        /*0030*/ 	.short	0x0008
        /*0032*/ 	.short	0x0038
        /*0034*/ 	.byte	0x00, 0xf0, 0x11, 0x00


	//----- nvinfo : EIATTR_KPARAM_INFO
	.align		4
.L_11199:
        /*0038*/ 	.byte	0x04, 0x17
        /*003a*/ 	.short	(.L_11201 - .L_11200)
.L_11200:
        /*003c*/ 	.word	0x00000000
        /*0040*/ 	.short	0x0007
        /*0042*/ 	.short	0x0034
        /*0044*/ 	.byte	0x00, 0xf0, 0x11, 0x00


	//----- nvinfo : EIATTR_KPARAM_INFO
	.align		4
.L_11201:
        /*0048*/ 	.byte	0x04, 0x17
        /*004a*/ 	.short	(.L_11203 - .L_11202)
.L_11202:
        /*004c*/ 	.word	0x00000000
        /*0050*/ 	.short	0x0006
        /*0052*/ 	.short	0x0030
        /*0054*/ 	.byte	0x00, 0xf0, 0x11, 0x00


	//----- nvinfo : EIATTR_KPARAM_INFO
	.align		4
.L_11203:
        /*0058*/ 	.byte	0x04, 0x17
        /*005a*/ 	.short	(.L_11205 - .L_11204)
.L_11204:
        /*005c*/ 	.word	0x00000000
        /*0060*/ 	.short	0x0005
        /*0062*/ 	.short	0x0028
        /*0064*/ 	.byte	0x00, 0xf5, 0x21, 0x00


	//----- nvinfo : EIATTR_KPARAM_INFO
	.align		4
.L_11205:
        /*0068*/ 	.byte	0x04, 0x17
        /*006a*/ 	.short	(.L_11207 - .L_11206)
.L_11206:
        /*006c*/ 	.word	0x00000000
        /*0070*/ 	.short	0x0004
        /*0072*/ 	.short	0x0020
        /*0074*/ 	.byte	0x00, 0xf5, 0x21, 0x00


	//----- nvinfo : EIATTR_KPARAM_INFO
	.align		4
.L_11207:
        /*0078*/ 	.byte	0x04, 0x17
        /*007a*/ 	.short	(.L_11209 - .L_11208)
.L_11208:
        /*007c*/ 	.word	0x00000000
        /*0080*/ 	.short	0x0003
        /*0082*/ 	.short	0x0018
        /*0084*/ 	.byte	0x00, 0xf0, 0x11, 0x00


	//----- nvinfo : EIATTR_KPARAM_INFO
	.align		4
.L_11209:
        /*0088*/ 	.byte	0x04, 0x17
        /*008a*/ 	.short	(.L_11211 - .L_11210)
.L_11210:
        /*008c*/ 	.word	0x00000000
        /*0090*/ 	.short	0x0002
        /*0092*/ 	.short	0x0010
        /*0094*/ 	.byte	0x00, 0xf5, 0x21, 0x00


	//----- nvinfo : EIATTR_KPARAM_INFO
	.align		4
.L_11211:
        /*0098*/ 	.byte	0x04, 0x17
        /*009a*/ 	.short	(.L_11213 - .L_11212)
.L_11212:
        /*009c*/ 	.word	0x00000000
        /*00a0*/ 	.short	0x0001
        /*00a2*/ 	.short	0x0008
        /*00a4*/ 	.byte	0x00, 0xf5, 0x21, 0x00


	//----- nvinfo : EIATTR_KPARAM_INFO
	.align		4
.L_11213:
        /*00a8*/ 	.byte	0x04, 0x17
        /*00aa*/ 	.short	(.L_11215 - .L_11214)
.L_11214:
        /*00ac*/ 	.word	0x00000000
        /*00b0*/ 	.short	0x0000
        /*00b2*/ 	.short	0x0000
        /*00b4*/ 	.byte	0x00, 0xf5, 0x21, 0x00


	//----- nvinfo : EIATTR_SPARSE_MMA_MASK
	.align		4
.L_11215:
        /*00b8*/ 	.byte	0x03, 0x50
        /*00ba*/ 	.short	0x0000


	//----- nvinfo : EIATTR_MAXREG_COUNT
	.align		4
        /*00bc*/ 	.byte	0x03, 0x1b
        /*00be*/ 	.short	0x00ff


	//----- nvinfo : EIATTR_MERCURY_ISA_VERSION
	.align		4
        /*00c0*/ 	.byte	0x03, 0x5f
        /*00c2*/ 	.short	0x0101


	//----- nvinfo : EIATTR_VRC_CTA_INIT_COUNT
	.align		4
        /*00c4*/ 	.byte	0x02, 0x4a
	.zero		1
	.zero		1


	//----- nvinfo : EIATTR_EXIT_INSTR_OFFSETS
	.align		4
        /*00c8*/ 	.byte	0x04, 0x1c
        /*00ca*/ 	.short	(.L_11217 - .L_11216)


	//   ....[0]....
.L_11216:
        /*00cc*/ 	.word	0x00000080


	//   ....[1]....
        /*00d0*/ 	.word	0x00000920


	//   ....[2]....
        /*00d4*/ 	.word	0x00000930


	//   ....[3]....
        /*00d8*/ 	.word	0x00000da0


	//   ....[4]....
        /*00dc*/ 	.word	0x00000fc0


	//   ....[5]....
        /*00e0*/ 	.word	0x00001120


	//   ....[6]....
        /*00e4*/ 	.word	0x000011f0


	//----- nvinfo : EIATTR_MAX_THREADS
	.align		4
.L_11217:
        /*00e8*/ 	.byte	0x04, 0x05
        /*00ea*/ 	.short	(.L_11219 - .L_11218)
.L_11218:
        /*00ec*/ 	.word	0x00000080
        /*00f0*/ 	.word	0x00000001
        /*00f4*/ 	.word	0x00000001


	//----- nvinfo : EIATTR_CBANK_PARAM_SIZE
	.align		4
.L_11219:
        /*00f8*/ 	.byte	0x03, 0x19
        /*00fa*/ 	.short	0x0048


	//----- nvinfo : EIATTR_PARAM_CBANK
	.align		4
        /*00fc*/ 	.byte	0x04, 0x0a
        /*00fe*/ 	.short	(.L_11221 - .L_11220)
	.align		4
.L_11220:
        /*0100*/ 	.word	index@(.nv.constant0._ZN4vllm3moe10topkGatingILi1ELi1ELi4ELi4ELi32EjfLNS0_11ScoringFuncE0EEEvPKT5_PKbPfiPT4_PiiiibPKf)
        /*0104*/ 	.short	0x0380
        /*0106*/ 	.short	0x0048


	//----- nvinfo : EIATTR_SW_WAR
	.align		4
.L_11221:
        /*0108*/ 	.byte	0x04, 0x36
        /*010a*/ 	.short	(.L_11223 - .L_11222)
.L_11222:
        /*010c*/ 	.word	0x00000008
.L_11223:


//--------------------- .nv.info._ZN4vllm3moe7moeTopKILi256EiEEvPKfPKbPfPT0_PiiiiibS3_ --------------------------
	.section	.nv.info._ZN4vllm3moe7moeTopKILi256EiEEvPKfPKbPfPT0_PiiiiibS3_,"",@"SHT_CUDA_INFO"
	.sectionflags	@""
	.align	4


	//----- nvinfo : EIATTR_CUDA_API_VERSION
	.align		4
        /*0000*/ 	.byte	0x04, 0x37
        /*0002*/ 	.short	(.L_11225 - .L_11224)
.L_11224:
        /*0004*/ 	.word	0x00000082


	//----- nvinfo : EIATTR_KPARAM_INFO
	.align		4
.L_11225:
        /*0008*/ 	.byte	0x04, 0x17
        /*000a*/ 	.short	(.L_11227 - .L_11226)
.L_11226:
        /*000c*/ 	.word	0x00000000
        /*0010*/ 	.short	0x000a
        /*0012*/ 	.short	0x0040
        /*0014*/ 	.byte	0x00, 0xf5, 0x21, 0x00


	//----- nvinfo : EIATTR_KPARAM_INFO
	.align		4
.L_11227:
        /*0018*/ 	.byte	0x04, 0x17
        /*001a*/ 	.short	(.L_11229 - .L_11228)
.L_11228:
        /*001c*/ 	.word	0x00000000
        /*0020*/ 	.short	0x0009
        /*0022*/ 	.short	0x0038
        /*0024*/ 	.byte	0x00, 0xf0, 0x05, 0x00


	//----- nvinfo : EIATTR_KPARAM_INFO
	.align		4
.L_11229:
        /*0028*/ 	.byte	0x04, 0x17
        /*002a*/ 	.short	(.L_11231 - .L_11230)
.L_11230:
        /*002c*/ 	.word	0x00000000
        /*0030*/ 	.short	0x0008
        /*0032*/ 	.short	0x0034
        /*0034*/ 	.byte	0x00, 0xf0, 0x11, 0x00


	//----- nvinfo : EIATTR_KPARAM_INFO
	.align		4
.L_11231:
        /*0038*/ 	.byte	0x04, 0x17
        /*003a*/ 	.short	(.L_11233 - .L_11232)
.L_11232:
        /*003c*/ 	.word	0x00000000
        /*0040*/ 	.short	0x0007
        /*0042*/ 	.short	0x0030
        /*0044*/ 	.byte	0x00, 0xf0, 0x11, 0x00


	//----- nvinfo : EIATTR_KPARAM_INFO
	.align		4
.L_11233:
        /*0048*/ 	.byte	0x04, 0x17
        /*004a*/ 	.short	(.L_11235 - .L_11234)
.L_11234:
        /*004c*/ 	.word	0x00000000
        /*0050*/ 	.short	0x0006
        /*0052*/ 	.short	0x002c
        /*0054*/ 	.byte	0x00, 0xf0, 0x11, 0x00


	//----- nvinfo : EIATTR_KPARAM_INFO
	.align		4
.L_11235:
        /*0058*/ 	.byte	0x04, 0x17
        /*005a*/ 	.short	(.L_11237 - .L_11236)
.L_11236:
        /*005c*/ 	.word	0x00000000
        /*0060*/ 	.short	0x0005
        /*0062*/ 	.short	0x0028
        /*0064*/ 	.byte	0x00, 0xf0, 0x11, 0x00


	//----- nvinfo : EIATTR_KPARAM_INFO
	.align		4
.L_11237:
        /*0068*/ 	.byte	0x04, 0x17
        /*006a*/ 	.short	(.L_11239 - .L_11238)
.L_11238:
        /*006c*/ 	.word	0x00000000
        /*0070*/ 	.short	0x0004
        /*0072*/ 	.short	0x0020
        /*0074*/ 	.byte	0x00, 0xf5, 0x21, 0x00


	//----- nvinfo : EIATTR_KPARAM_INFO
	.align		4
.L_11239:
        /*0078*/ 	.byte	0x04, 0x17
        /*007a*/ 	.short	(.L_11241 - .L_11240)
.L_11240:
        /*007c*/ 	.word	0x00000000
        /*0080*/ 	.short	0x0003
        /*0082*/ 	.short	0x0018
        /*0084*/ 	.byte	0x00, 0xf5, 0x21, 0x00


	//----- nvinfo : EIATTR_KPARAM_INFO
	.align		4
.L_11241:
        /*0088*/ 	.byte	0x04, 0x17
        /*008a*/ 	.short	(.L_11243 - .L_11242)
.L_11242:
        /*008c*/ 	.word	0x00000000
        /*0090*/ 	.short	0x0002
        /*0092*/ 	.short	0x0010
        /*0094*/ 	.byte	0x00, 0xf5, 0x21, 0x00


	//----- nvinfo : EIATTR_KPARAM_INFO
	.align		4
.L_11243:
        /*0098*/ 	.byte	0x04, 0x17
        /*009a*/ 	.short	(.L_11245 - .L_11244)
.L_11244:
        /*009c*/ 	.word	0x00000000
        /*00a0*/ 	.short	0x0001
        /*00a2*/ 	.short	0x0008
        /*00a4*/ 	.byte	0x00, 0xf5, 0x21, 0x00


	//----- nvinfo : EIATTR_KPARAM_INFO
	.align		4
.L_11245:
        /*00a8*/ 	.byte	0x04, 0x17
        /*00aa*/ 	.short	(.L_11247 - .L_11246)
.L_11246:
        /*00ac*/ 	.word	0x00000000
        /*00b0*/ 	.short	0x0000
        /*00b2*/ 	.short	0x0000
        /*00b4*/ 	.byte	0x00, 0xf5, 0x21, 0x00


	//----- nvinfo : EIATTR_SPARSE_MMA_MASK
	.align		4
.L_11247:
        /*00b8*/ 	.byte	0x03, 0x50
        /*00ba*/ 	.short	0x0000


	//----- nvinfo : EIATTR_MAXREG_COUNT
	.align		4
        /*00bc*/ 	.byte	0x03, 0x1b
        /*00be*/ 	.short	0x00ff


	//----- nvinfo : EIATTR_NUM_BARRIERS
	.align		4
        /*00c0*/ 	.byte	0x02, 0x4c
        /*00c2*/ 	.byte	0x01
	.zero		1


	//----- nvinfo : EIATTR_EXTERNS
	.align		4
        /*00c4*/ 	.byte	0x04, 0x0f
        /*00c6*/ 	.short	(.L_11249 - .L_11248)


	//   ....[0]....
	.align		4
.L_11248:
        /*00c8*/ 	.word	index@(__assertfail)


	//----- nvinfo : EIATTR_MERCURY_ISA_VERSION
	.align		4
.L_11249:
        /*00cc*/ 	.byte	0x03, 0x5f
        /*00ce*/ 	.short	0x0101


	//----- nvinfo : EIATTR_COOP_GROUP_MASK_REGIDS
	.align		4
        /*00d0*/ 	.byte	0x04, 0x29
        /*00d2*/ 	.short	(.L_11251 - .L_11250)


	//   ....[0]....
.L_11250:
        /*00d4*/ 	.word	0xffffffff


	//   ....[1]....
        /*00d8*/ 	.word	0xffffffff


	//   ....[2]....
        /*00dc*/ 	.word	0xffffffff


	//   ....[3]....
        /*00e0*/ 	.word	0xffffffff


	//   ....[4]....
        /*00e4*/ 	.word	0xffffffff


	//   ....[5]....
        /*00e8*/ 	.word	0xffffffff


	//   ....[6]....
        /*00ec*/ 	.word	0xffffffff


	//   ....[7]....
        /*00f0*/ 	.word	0xffffffff


	//   ....[8]....
        /*00f4*/ 	.word	0xffffffff


	//   ....[9]....
        /*00f8*/ 	.word	0xffffffff


	//----- nvinfo : EIATTR_COOP_GROUP_INSTR_OFFSETS
	.align		4
.L_11251:
        /*00fc*/ 	.byte	0x04, 0x28
        /*00fe*/ 	.short	(.L_11253 - .L_11252)


	//   ....[0]....
.L_11252:
        /*0100*/ 	.word	0x00002c30


	//   ....[1]....
        /*0104*/ 	.word	0x00002c50


	//   ....[2]....
        /*0108*/ 	.word	0x00002d40


	//   ....[3]....
        /*010c*/ 	.word	0x00002d70


	//   ....[4]....
        /*0110*/ 	.word	0x00002e20


	//   ....[5]....
        /*0114*/ 	.word	0x00002e50


	//   ....[6]....
        /*0118*/ 	.word	0x00002f00


	//   ....[7]....
        /*011c*/ 	.word	0x00002f30


	//   ....[8]....
        /*0120*/ 	.word	0x00002fe0


	//   ....[9]....
        /*0124*/ 	.word	0x00003000


	//----- nvinfo : EIATTR_VRC_CTA_INIT_COUNT
	.align		4
.L_11253:
        /*0128*/ 	.byte	0x02, 0x4a
	.zero		1
	.zero		1


	//----- nvinfo : EIATTR_SYSCALL_OFFSETS
	.align		4
        /*012c*/ 	.byte	0x04, 0x46
        /*012e*/ 	.short	(.L_11255 - .L_11254)


	//   ....[0]....
.L_11254:
        /*0130*/ 	.word	0x00003670


	//----- nvinfo : EIATTR_EXIT_INSTR_OFFSETS
	.align		4
.L_11255:
        /*0134*/ 	.byte	0x04, 0x1c
        /*0136*/ 	.short	(.L_11257 - .L_11256)


	//   ....[0]....
.L_11256:
        /*0138*/ 	.word	0x00003840


	//   ....[1]....
        /*013c*/ 	.word	0x00003880


	//   ....[2]....
        /*0140*/ 	.word	0x00003d10


	//   ....[3]....
        /*0144*/ 	.word	0x00003f80


	//   ....[4]....
        /*0148*/ 	.word	0x00004130


	//   ....[5]....
        /*014c*/ 	.word	0x00004250


	//----- nvinfo : EIATTR_MAX_THREADS
	.align		4
.L_11257:
        /*0150*/ 	.byte	0x04, 0x05
        /*0152*/ 	.short	(.L_11259 - .L_11258)
.L_11258:
        /*0154*/ 	.word	0x00000100
        /*0158*/ 	.word	0x00000001
        /*015c*/ 	.word	0x00000001


	//----- nvinfo : EIATTR_CRS_STACK_SIZE
	.align		4
.L_11259:
        /*0160*/ 	.byte	0x04, 0x1e
        /*0162*/ 	.short	(.L_11261 - .L_11260)
.L_11260:
        /*0164*/ 	.word	0x00000000


	//----- nvinfo : EIATTR_CBANK_PARAM_SIZE
	.align		4
.L_11261:
        /*0168*/ 	.byte	0x03, 0x19
        /*016a*/ 	.short	0x0048


	//----- nvinfo : EIATTR_PARAM_CBANK
	.align		4
        /*016c*/ 	.byte	0x04, 0x0a
        /*016e*/ 	.short	(.L_11263 - .L_11262)
	.align		4
.L_11262:
        /*0170*/ 	.word	index@(.nv.constant0._ZN4vllm3moe7moeTopKILi256EiEEvPKfPKbPfPT0_PiiiiibS3_)
        /*0174*/ 	.short	0x0380
        /*0176*/ 	.short	0x0048


	//----- nvinfo : EIATTR_SW_WAR
	.align		4
.L_11263:
        /*0178*/ 	.byte	0x04, 0x36
        /*017a*/ 	.short	(.L_11265 - .L_11264)
.L_11264:
        /*017c*/ 	.word	0x00000008
.L_11265:


//--------------------- .nv.info._ZN4vllm3moe10moeSoftmaxILi256EfEEvPKT0_PKbPfi --------------------------
	.section	.nv.info._ZN4vllm3moe10moeSoftmaxILi256EfEEvPKT0_PKbPfi,"",@"SHT_CUDA_INFO"
	.sectionflags	@""
	.align	4


	//----- nvinfo : EIATTR_CUDA_API_VERSION
	.align		4
        /*0000*/ 	.byte	0x04, 0x37
        /*0002*/ 	.short	(.L_11267 - .L_11266)
.L_11266:
        /*0004*/ 	.word	0x00000082


	//----- nvinfo : EIATTR_KPARAM_INFO
	.align		4
.L_11267:
        /*0008*/ 	.byte	0x04, 0x17
        /*000a*/ 	.short	(.L_11269 - .L_11268)
.L_11268:
        /*000c*/ 	.word	0x00000000
        /*0010*/ 	.short	0x0003
        /*0012*/ 	.short	0x0018
        /*0014*/ 	.byte	0x00, 0xf0, 0x11, 0x00


	//----- nvinfo : EIATTR_KPARAM_INFO
	.align		4
.L_11269:
        /*0018*/ 	.byte	0x04, 0x17
        /*001a*/ 	.short	(.L_11271 - .L_11270)
.L_11270:
        /*001c*/ 	.word	0x00000000
        /*0020*/ 	.short	0x0002
        /*0022*/ 	.short	0x0010
        /*0024*/ 	.byte	0x00, 0xf5, 0x21, 0x00


	//----- nvinfo : EIATTR_KPARAM_INFO
	.align		4
.L_11271:
        /*0028*/ 	.byte	0x04, 0x17
        /*002a*/ 	.short	(.L_11273 - .L_11272)
.L_11272:
        /*002c*/ 	.word	0x00000000
        /*0030*/ 	.short	0x0001
        /*0032*/ 	.short	0x0008
        /*0034*/ 	.byte	0x00, 0xf5, 0x21, 0x00


	//----- nvinfo : EIATTR_KPARAM_INFO
	.align		4
.L_11273:
        /*0038*/ 	.byte	0x04, 0x17
        /*003a*/ 	.short	(.L_11275 - .L_11274)
.L_11274:
        /*003c*/ 	.word	0x00000000
        /*0040*/ 	.short	0x0000
        /*0042*/ 	.short	0x0000
        /*0044*/ 	.byte	0x00, 0xf5, 0x21, 0x00


	//----- nvinfo : EIATTR_SPARSE_MMA_MASK
	.align		4
.L_11275:
        /*0048*/ 	.byte	0x03, 0x50
        /*004a*/ 	.short	0x0000


	//----- nvinfo : EIATTR_MAXREG_COUNT
	.align		4
        /*004c*/ 	.byte	0x03, 0x1b
        /*004e*/ 	.short	0x00ff


	//----- nvinfo : EIATTR_NUM_BARRIERS
	.align		4
        /*0050*/ 	.byte	0x02, 0x4c
        /*0052*/ 	.byte	0x01
	.zero		1


	//----- nvinfo : EIATTR_MERCURY_ISA_VERSION
	.align		4
        /*0054*/ 	.byte	0x03, 0x5f
        /*0056*/ 	.short	0x0101


	//----- nvinfo : EIATTR_COOP_GROUP_MASK_REGIDS
	.align		4
        /*0058*/ 	.byte	0x04, 0x29
        /*005a*/ 	.short	(.L_11277 - .L_11276)


	//   ....[0]....
.L_11276:
        /*005c*/ 	.word	0xffffffff


	//   ....[1]....
        /*0060*/ 	.word	0xffffffff


	//   ....[2]....
        /*0064*/ 	.word	0xffffffff


	//   ....[3]....
        /*0068*/ 	.word	0xffffffff


	//   ....[4]....
        /*006c*/ 	.word	0xffffffff


	//   ....[5]....
        /*0070*/ 	.word	0xffffffff


	//   ....[6]....
        /*0074*/ 	.word	0xffffffff


	//   ....[7]....
        /*0078*/ 	.word	0xffffffff


	//   ....[8]....
        /*007c*/ 	.word	0xffffffff


	//   ....[9]....
        /*0080*/ 	.word	0xffffffff


	//----- nvinfo : EIATTR_COOP_GROUP_INSTR_OFFSETS
	.align		4
.L_11277:
        /*0084*/ 	.byte	0x04, 0x28
        /*0086*/ 	.short	(.L_11279 - .L_11278)


	//   ....[0]....
.L_11278:
        /*0088*/ 	.word	0x000007f0


	//   ....[1]....
        /*008c*/ 	.word	0x00000870


	//   ....[2]....
        /*0090*/ 	.word	0x000008b0


	//   ....[3]....
        /*0094*/ 	.word	0x000008f0


	//   ....[4]....
        /*0098*/ 	.word	0x00000930


	//   ....[5]....
        /*009c*/ 	.word	0x000017e0


	//   ....[6]....
        /*00a0*/ 	.word	0x00001830


	//   ....[7]....
        /*00a4*/ 	.word	0x00001850


	//   ....[8]....
        /*00a8*/ 	.word	0x00001870


	//   ....[9]....
        /*00ac*/ 	.word	0x00001890


	//----- nvinfo : EIATTR_VRC_CTA_INIT_COUNT
	.align		4
.L_11279:
        /*00b0*/ 	.byte	0x02, 0x4a
	.zero		1
	.zero		1


	//----- nvinfo : EIATTR_EXIT_INSTR_OFFSETS
	.align		4
        /*00b4*/ 	.byte	0x04, 0x1c
        /*00b6*/ 	.short	(.L_11281 - .L_11280)


	//   ....[0]....
.L_11280:
        /*00b8*/ 	.word	0x000000d0


	//   ....[1]....
        /*00bc*/ 	.word	0x000019c0


	//   ....[2]....
        /*00c0*/ 	.word	0x00001be0


	//   ....[3]....
        /*00c4*/ 	.word	0x00001f00


	//----- nvinfo : EIATTR_MAX_THREADS
	.align		4
.L_11281:
        /*00c8*/ 	.byte	0x04, 0x05
        /*00ca*/ 	.short	(.L_11283 - .L_11282)
.L_11282:
        /*00cc*/ 	.word	0x00000100
        /*00d0*/ 	.word	0x00000001
        /*00d4*/ 	.word	0x00000001


	//----- nvinfo : EIATTR_CRS_STACK_SIZE
	.align		4
.L_11283:
        /*00d8*/ 	.byte	0x04, 0x1e
        /*00da*/ 	.short	(.L_11285 - .L_11284)
.L_11284:
        /*00dc*/ 	.word	0x00000000


	//----- nvinfo : EIATTR_CBANK_PARAM_SIZE
	.align		4
.L_11285:
        /*00e0*/ 	.byte	0x03, 0x19
        /*00e2*/ 	.short	0x001c


	//----- nvinfo : EIATTR_PARAM_CBANK
	.align		4
        /*00e4*/ 	.byte	0x04, 0x0a
        /*00e6*/ 	.short	(.L_11287 - .L_11286)
	.align		4
.L_11286:
        /*00e8*/ 	.word	index@(.nv.constant0._ZN4vllm3moe10moeSoftmaxILi256EfEEvPKT0_PKbPfi)
        /*00ec*/ 	.short	0x0380
        /*00ee*/ 	.short	0x001c


	//----- nvinfo : EIATTR_SW_WAR
	.align		4
.L_11287:
        /*00f0*/ 	.byte	0x04, 0x36
        /*00f2*/ 	.short	(.L_11289 - .L_11288)
.L_11288:
        /*00f4*/ 	.word	0x00000008
.L_11289:


//--------------------- .nv.info._ZN4vllm3moe10topkGatingILi18ELi576ELi4ELi8ELi32EifLNS0_11ScoringFuncE0EEEvPKT5_PKbPfiPT4_PiiiibPKf --------------------------
	.section	.nv.info._ZN4vllm3moe10topkGatingILi18ELi576ELi4ELi8ELi32EifLNS0_11ScoringFuncE0EEEvPKT5_PKbPfiPT4_PiiiibPKf,"",@"SHT_CUDA_INFO"
	.sectionflags	@""
	.align	4


	//----- nvinfo : EIATTR_CUDA_API_VERSION
	.align		4
        /*0000*/ 	.byte	0x04, 0x37
        /*0002*/ 	.short	(.L_11291 - .L_11290)
.L_11290:
        /*0004*/ 	.word	0x00000082


	//----- nvinfo : EIATTR_KPARAM_INFO
	.align		4
.L_11291:
        /*0008*/ 	.byte	0x04, 0x17
        /*000a*/ 	.short	(.L_11293 - .L_11292)
.L_11292:
        /*000c*/ 	.word	0x00000000
        /*0010*/ 	.short	0x000a
        /*0012*/ 	.short	0x0040
        /*0014*/ 	.byte	0x00, 0xf5, 0x21, 0x00


	//----- nvinfo : EIATTR_KPARAM_INFO
	.align		4
.L_11293:
        /*0018*/ 	.byte	0x04, 0x17
        /*001a*/ 	.short	(.L_11295 - .L_11294)
.L_11294:
        /*001c*/ 	.word	0x00000000
        /*0020*/ 	.short	0x0009
        /*0022*/ 	.short	0x003c
        /*0024*/ 	.byte	0x00, 0xf0, 0x05, 0x00


	//----- nvinfo : EIATTR_KPARAM_INFO
	.align		4
.L_11295:
        /*0028*/ 	.byte	0x04, 0x17
        /*002a*/ 	.short	(.L_11297 - .L_11296)
.L_11296:
        /*002c*/ 	.word	0x00000000
        /*0030*/ 	.short	0x0008
        /*0032*/ 	.short	0x0038
        /*0034*/ 	.byte	0x00, 0xf0, 0x11, 0x00


	//----- nvinfo : EIATTR_KPARAM_INFO
	.align		4
.L_11297:
        /*0038*/ 	.byte	0x04, 0x17
        /*003a*/ 	.short	(.L_11299 - .L_11298)
.L_11298:
        /*003c*/ 	.word	0x00000000
        /*0040*/ 	.short	0x0007
        /*0042*/ 	.short	0x0034
        /*0044*/ 	.byte	0x00, 0xf0, 0x11, 0x00


	//----- nvinfo : EIATTR_KPARAM_INFO
	.align		4
.L_11299:
        /*0048*/ 	.byte	0x04, 0x17
        /*004a*/ 	.short	(.L_11301 - .L_11300)
.L_11300:
        /*004c*/ 	.word	0x00000000
        /*0050*/ 	.short	0x0006
        /*0052*/ 	.short	0x0030
        /*0054*/ 	.byte	0x00, 0xf0, 0x11, 0x00


	//----- nvinfo : EIATTR_KPARAM_INFO
	.align		4
.L_11301:
        /*0058*/ 	.byte	0x04, 0x17
        /*005a*/ 	.short	(.L_11303 - .L_11302)
.L_11302:
        /*005c*/ 	.word	0x00000000
        /*0060*/ 	.short	0x0005
        /*0062*/ 	.short	0x0028
        /*0064*/ 	.byte	0x00, 0xf5, 0x21, 0x00


	//----- nvinfo : EIATTR_KPARAM_INFO
	.align		4
.L_11303:
        /*0068*/ 	.byte	0x04, 0x17
        /*006a*/ 	.short	(.L_11305 - .L_11304)
.L_11304:
        /*006c*/ 	.word	0x00000000
        /*0070*/ 	.short	0x0004
        /*0072*/ 	.short	0x0020
        /*0074*/ 	.byte	0x00, 0xf5, 0x21, 0x00


	//----- nvinfo : EIATTR_KPARAM_INFO
	.align		4
.L_11305:
        /*0078*/ 	.byte	0x04, 0x17
        /*007a*/ 	.short	(.L_11307 - .L_11306)
.L_11306:
        /*007c*/ 	.word	0x00000000
        /*0080*/ 	.short	0x0003
        /*0082*/ 	.short	0x0018
        /*0084*/ 	.byte	0x00, 0xf0, 0x11, 0x00


	//----- nvinfo : EIATTR_KPARAM_INFO
	.align		4
.L_11307:
        /*0088*/ 	.byte	0x04, 0x17
        /*008a*/ 	.short	(.L_11309 - .L_11308)
.L_11308:
        /*008c*/ 	.word	0x00000000
        /*0090*/ 	.short	0x0002
        /*0092*/ 	.short	0x0010
        /*0094*/ 	.byte	0x00, 0xf5, 0x21, 0x00


	//----- nvinfo : EIATTR_KPARAM_INFO
	.align		4
.L_11309:
        /*0098*/ 	.byte	0x04, 0x17
        /*009a*/ 	.short	(.L_11311 - .L_11310)
.L_11310:
        /*009c*/ 	.word	0x00000000
        /*00a0*/ 	.short	0x0001
        /*00a2*/ 	.short	0x0008
        /*00a4*/ 	.byte	0x00, 0xf5, 0x21, 0x00


	//----- nvinfo : EIATTR_KPARAM_INFO
	.align		4
.L_11311:
        /*00a8*/ 	.byte	0x04, 0x17
        /*00aa*/ 	.short	(.L_11313 - .L_11312)
.L_11312:
        /*00ac*/ 	.word	0x00000000
        /*00b0*/ 	.short	0x0000
        /*00b2*/ 	.short	0x0000
        /*00b4*/ 	.byte	0x00, 0xf5, 0x21, 0x00


	//----- nvinfo : EIATTR_SPARSE_MMA_MASK
	.align		4
.L_11313:
        /*00b8*/ 	.byte	0x03, 0x50
        /*00ba*/ 	.short	0x0000


	//----- nvinfo : EIATTR_MAXREG_COUNT
	.align		4
        /*00bc*/ 	.byte	0x03, 0x1b
        /*00be*/ 	.short	0x00ff


	//----- nvinfo : EIATTR_MERCURY_ISA_VERSION
	.align		4
        /*00c0*/ 	.byte	0x03, 0x5f
        /*00c2*/ 	.short	0x0101


	//----- nvinfo : EIATTR_COOP_GROUP_MASK_REGIDS
	.align		4
        /*00c4*/ 	.byte	0x04, 0x29
        /*00c6*/ 	.short	(.L_11315 - .L_11314)


	//   ....[0]....
.L_11314:
        /*00c8*/ 	.word	0xffffffff


	//   ....[1]....
        /*00cc*/ 	.word	0xffffffff


	//   ....[2]....
        /*00d0*/ 	.word	0xffffffff


	//   ....[3]....
        /*00d4*/ 	.word	0xffffffff


	//   ....[4]....
        /*00d8*/ 	.word	0xffffffff


	//   ....[5]....
        /*00dc*/ 	.word	0xffffffff


	//   ....[6]....
        /*00e0*/ 	.word	0xffffffff


	//   ....[7]....
        /*00e4*/ 	.word	0xffffffff


	//   ....[8]....
        /*00e8*/ 	.word	0xffffffff


	//   ....[9]....
        /*00ec*/ 	.word	0xffffffff


	//   ....[10]....
        /*00f0*/ 	.word	0xffffffff


	//   ....[11]....
        /*00f4*/ 	.word	0xffffffff


	//   ....[12]....
        /*00f8*/ 	.word	0xffffffff


	//   ....[13]....
        /*00fc*/ 	.word	0xffffffff


	//   ....[14]....
        /*0100*/ 	.word	0xffffffff


	//   ....[15]....
        /*0104*/ 	.word	0xffffffff


	//   ....[16]....
        /*0108*/ 	.word	0xffffffff


	//   ....[17]....
        /*010c*/ 	.word	0xffffffff


	//   ....[18]....
        /*0110*/ 	.word	0xffffffff


	//   ....[19]....
        /*0114*/ 	.word	0xffffffff


	//   ....[20]....
        /*0118*/ 	.word	0xffffffff


	//   ....[21]....
        /*011c*/ 	.word	0xffffffff


	//   ....[22]....
        /*0120*/ 	.word	0xffffffff


	//   ....[23]....
        /*0124*/ 	.word	0xffffffff


	//   ....[24]....
        /*0128*/ 	.word	0xffffffff


	//----- nvinfo : EIATTR_COOP_GROUP_INSTR_OFFSETS
	.align		4
.L_11315:
        /*012c*/ 	.byte	0x04, 0x28
        /*012e*/ 	.short	(.L_11317 - .L_11316)


	//   ....[0]....
.L_11316:
        /*0130*/ 	.word	0x00000270


	//   ....[1]....
        /*0134*/ 	.word	0x00000290


	//   ....[2]....
        /*0138*/ 	.word	0x000002b0


	//   ....[3]....
        /*013c*/ 	.word	0x000002e0


	//   ....[4]....
        /*0140*/ 	.word	0x00000330


	//   ....[5]....
        /*0144*/ 	.word	0x000007d0


	//   ....[6]....
        /*0148*/ 	.word	0x000007f0


	//   ....[7]....
        /*014c*/ 	.word	0x00000810


	//   ....[8]....
        /*0150*/ 	.word	0x00000830


	//   ....[9]....
        /*0154*/ 	.word	0x00000850


	//   ....[10]....
        /*0158*/ 	.word	0x00001490


	//   ....[11]....
        /*015c*/ 	.word	0x000014e0


	//   ....[12]....
        /*0160*/ 	.word	0x00001550


	//   ....[13]....
        /*0164*/ 	.word	0x00001560


	//   ....[14]....
        /*0168*/ 	.word	0x00001760


	//   ....[15]....
        /*016c*/ 	.word	0x00001780


	//   ....[16]....
        /*0170*/ 	.word	0x000017b0


	//   ....[17]....
        /*0174*/ 	.word	0x00001810


	//   ....[18]....
        /*0178*/ 	.word	0x00001850


	//   ....[19]....
        /*017c*/ 	.word	0x00001860


	//   ....[20]....
        /*0180*/ 	.word	0x00001880


	//   ....[21]....
        /*0184*/ 	.word	0x000018e0


	//   ....[22]....
        /*0188*/ 	.word	0x00001910


	//   ....[23]....
        /*018c*/ 	.word	0x00001920


	//   ....[24]....
        /*0190*/ 	.word	0x00001950


	//----- nvinfo : EIATTR_VRC_CTA_INIT_COUNT
	.align		4
.L_11317:
        /*0194*/ 	.byte	0x02, 0x4a
	.zero		1
	.zero		1


	//----- nvinfo : EIATTR_EXIT_INSTR_OFFSETS
	.align		4
        /*0198*/ 	.byte	0x04, 0x1c
        /*019a*/ 	.short	(.L_11319 - .L_11318)


	//   ....[0]....
.L_11318:
        /*019c*/ 	.word	0x00000080


	//   ....[1]....
        /*01a0*/ 	.word	0x00001ee0


	//   ....[2]....
        /*01a4*/ 	.word	0x00001f20


	//   ....[3]....
        /*01a8*/ 	.word	0x00002380


	//   ....[4]....
        /*01ac*/ 	.word	0x000025a0


	//   ....[5]....
        /*01b0*/ 	.word	0x00002700


	//   ....[6]....
        /*01b4*/ 	.word	0x000027d0


	//----- nvinfo : EIATTR_MAX_THREADS
	.align		4
.L_11319:
        /*01b8*/ 	.byte	0x04, 0x05
        /*01ba*/ 	.short	(.L_11321 - .L_11320)
.L_11320:
        /*01bc*/ 	.word	0x00000080
        /*01c0*/ 	.word	0x00000001
        /*01c4*/ 	.word	0x00000001


	//----- nvinfo : EIATTR_CRS_STACK_SIZE
	.align		4
.L_11321:
        /*01c8*/ 	.byte	0x04, 0x1e
        /*01ca*/ 	.short	(.L_11323 - .L_11322)
.L_11322:
        /*01cc*/ 	.word	0x00000000


	//----- nvinfo : EIATTR_CBANK_PARAM_SIZE
	.align		4
.L_11323:
        /*01d0*/ 	.byte	0x03, 0x19
        /*01d2*/ 	.short	0x0048


	//----- nvinfo : EIATTR_PARAM_CBANK
	.align		4
        /*01d4*/ 	.byte	0x04, 0x0a
        /*01d6*/ 	.short	(.L_11325 - .L_11324)
	.align		4
.L_11324:
        /*01d8*/ 	.word	index@(.nv.constant0._ZN4vllm3moe10topkGatingILi18ELi576ELi4ELi8ELi32EifLNS0_11ScoringFuncE0EEEvPKT5_PKbPfiPT4_PiiiibPKf)
        /*01dc*/ 	.short	0x0380
        /*01de*/ 	.short	0x0048


	//----- nvinfo : EIATTR_SW_WAR
	.align		4
.L_11325:
        /*01e0*/ 	.byte	0x04, 0x36
        /*01e2*/ 	.short	(.L_11327 - .L_11326)
.L_11326:
        /*01e4*/ 	.word	0x00000008
.L_11327:


//--------------------- .nv.info._ZN4vllm3moe10topkGatingILi14ELi448ELi4ELi8ELi32EifLNS0_11ScoringFuncE0EEEvPKT5_PKbPfiPT4_PiiiibPKf --------------------------
	.section	.nv.info._ZN4vllm3moe10topkGatingILi14ELi448ELi4ELi8ELi32EifLNS0_11ScoringFuncE0EEEvPKT5_PKbPfiPT4_PiiiibPKf,"",@"SHT_CUDA_INFO"
	.sectionflags	@""
	.align	4


	//----- nvinfo : EIATTR_CUDA_API_VERSION
	.align		4
        /*0000*/ 	.byte	0x04, 0x37
        /*0002*/ 	.short	(.L_11329 - .L_11328)
.L_11328:
        /*0004*/ 	.word	0x00000082


	//----- nvinfo : EIATTR_KPARAM_INFO
	.align		4
.L_11329:
        /*0008*/ 	.byte	0x04, 0x17
        /*000a*/ 	.short	(.L_11331 - .L_11330)
.L_11330:
        /*000c*/ 	.word	0x00000000
        /*0010*/ 	.short	0x000a
        /*0012*/ 	.short	0x0040
        /*0014*/ 	.byte	0x00, 0xf5, 0x21, 0x00


	//----- nvinfo : EIATTR_KPARAM_INFO
	.align		4
.L_11331:
        /*0018*/ 	.byte	0x04, 0x17
        /*001a*/ 	.short	(.L_11333 - .L_11332)
.L_11332:
        /*001c*/ 	.word	0x00000000
        /*0020*/ 	.short	0x0009
        /*0022*/ 	.short	0x003c
        /*0024*/ 	.byte	0x00, 0xf0, 0x05, 0x00


	//----- nvinfo : EIATTR_KPARAM_INFO
	.align		4
.L_11333:
        /*0028*/ 	.byte	0x04, 0x17
        /*002a*/ 	.short	(.L_11335 - .L_11334)
.L_11334:
        /*002c*/ 	.word	0x00000000
        /*0030*/ 	.short	0x0008
        /*0032*/ 	.short	0x0038
        /*0034*/ 	.byte	0x00, 0xf0, 0x11, 0x00


	//----- nvinfo : EIATTR_KPARAM_INFO
	.align		4
.L_11335:
        /*0038*/ 	.byte	0x04, 0x17
        /*003a*/ 	.short	(.L_11337 - .L_11336)
.L_11336:
        /*003c*/ 	.word	0x00000000
        /*0040*/ 	.short	0x0007
        /*0042*/ 	.short	0x0034
        /*0044*/ 	.byte	0x00, 0xf0, 0x11, 0x00


	//----- nvinfo : EIATTR_KPARAM_INFO
	.align		4
.L_11337:
        /*0048*/ 	.byte	0x04, 0x17
        /*004a*/ 	.short	(.L_11339 - .L_11338)
.L_11338:
        /*004c*/ 	.word	0x00000000
        /*0050*/ 	.short	0x0006
        /*0052*/ 	.short	0x0030
        /*0054*/ 	.byte	0x00, 0xf0, 0x11, 0x00


	//----- nvinfo : EIATTR_KPARAM_INFO
	.align		4
.L_11339:
        /*0058*/ 	.byte	0x04, 0x17
        /*005a*/ 	.short	(.L_11341 - .L_11340)
.L_11340:
        /*005c*/ 	.word	0x00000000
        /*0060*/ 	.short	0x0005
        /*0062*/ 	.short	0x0028
        /*0064*/ 	.byte	0x00, 0xf5, 0x21, 0x00


	//----- nvinfo : EIATTR_KPARAM_INFO
	.align		4
.L_11341:
        /*0068*/ 	.byte	0x04, 0x17
        /*006a*/ 	.short	(.L_11343 - .L_11342)
.L_11342:
        /*006c*/ 	.word	0x00000000
        /*0070*/ 	.short	0x0004
        /*0072*/ 	.short	0x0020
        /*0074*/ 	.byte	0x00, 0xf5, 0x21, 0x00


	//----- nvinfo : EIATTR_KPARAM_INFO
	.align		4
.L_11343:
        /*0078*/ 	.byte	0x04, 0x17
        /*007a*/ 	.short	(.L_11345 - .L_11344)
.L_11344:
        /*007c*/ 	.word	0x00000000
        /*0080*/ 	.short	0x0003
        /*0082*/ 	.short	0x0018
        /*0084*/ 	.byte	0x00, 0xf0, 0x11, 0x00


	//----- nvinfo : EIATTR_KPARAM_INFO
	.align		4
.L_11345:
        /*0088*/ 	.byte	0x04, 0x17
        /*008a*/ 	.short	(.L_11347 - .L_11346)
.L_11346:
        /*008c*/ 	.word	0x00000000
        /*0090*/ 	.short	0x0002
        /*0092*/ 	.short	0x0010
        /*0094*/ 	.byte	0x00, 0xf5, 0x21, 0x00


	//----- nvinfo : EIATTR_KPARAM_INFO
	.align		4
.L_11347:
        /*0098*/ 	.byte	0x04, 0x17
        /*009a*/ 	.short	(.L_11349 - .L_11348)
.L_11348:
        /*009c*/ 	.word	0x00000000
        /*00a0*/ 	.short	0x0001
        /*00a2*/ 	.short	0x0008
        /*00a4*/ 	.byte	0x00, 0xf5, 0x21, 0x00


	//----- nvinfo : EIATTR_KPARAM_INFO
	.align		4
.L_11349:
        /*00a8*/ 	.byte	0x04, 0x17
        /*00aa*/ 	.short	(.L_11351 - .L_11350)
.L_11350:
        /*00ac*/ 	.word	0x00000000
        /*00b0*/ 	.short	0x0000
        /*00b2*/ 	.short	0x0000
        /*00b4*/ 	.byte	0x00, 0xf5, 0x21, 0x00


	//----- nvinfo : EIATTR_SPARSE_MMA_MASK
	.align		4
.L_11351:
        /*00b8*/ 	.byte	0x03, 0x50
        /*00ba*/ 	.short	0x0000


	//----- nvinfo : EIATTR_MAXREG_COUNT
	.align		4
        /*00bc*/ 	.byte	0x03, 0x1b
        /*00be*/ 	.short	0x00ff


	//----- nvinfo : EIATTR_MERCURY_ISA_VERSION
	.align		4
        /*00c0*/ 	.byte	0x03, 0x5f
        /*00c2*/ 	.short	0x0101


	//----- nvinfo : EIATTR_COOP_GROUP_MASK_REGIDS
	.align		4
        /*00c4*/ 	.byte	0x04, 0x29
        /*00c6*/ 	.short	(.L_11353 - .L_11352)


	//   ....[0]....
.L_11352:
        /*00c8*/ 	.word	0xffffffff


	//   ....[1]....
        /*00cc*/ 	.word	0xffffffff


	//   ....[2]....
        /*00d0*/ 	.word	0xffffffff


	//   ....[3]....
        /*00d4*/ 	.word	0xffffffff


	//   ....[4]....
        /*00d8*/ 	.word	0xffffffff


	//   ....[5]....
        /*00dc*/ 	.word	0xffffffff


	//   ....[6]....
        /*00e0*/ 	.word	0xffffffff


	//   ....[7]....
        /*00e4*/ 	.word	0xffffffff


	//   ....[8]....
        /*00e8*/ 	.word	0xffffffff


	//   ....[9]....
        /*00ec*/ 	.word	0xffffffff


	//   ....[10]....
        /*00f0*/ 	.word	0xffffffff


	//   ....[11]....
        /*00f4*/ 	.word	0xffffffff


	//   ....[12]....
        /*00f8*/ 	.word	0xffffffff


	//   ....[13]....
        /*00fc*/ 	.word	0xffffffff


	//   ....[14]....
        /*0100*/ 	.word	0xffffffff


	//   ....[15]....
        /*0104*/ 	.word	0xffffffff


	//   ....[16]....
        /*0108*/ 	.word	0xffffffff


	//   ....[17]....
        /*010c*/ 	.word	0xffffffff


	//   ....[18]....
        /*0110*/ 	.word	0xffffffff


	//   ....[19]....
        /*0114*/ 	.word	0xffffffff


	//   ....[20]....
        /*0118*/ 	.word	0xffffffff


	//   ....[21]....
        /*011c*/ 	.word	0xffffffff


	//   ....[22]....
        /*0120*/ 	.word	0xffffffff


	//   ....[23]....
        /*0124*/ 	.word	0xffffffff


	//   ....[24]....
        /*0128*/ 	.word	0xffffffff


	//----- nvinfo : EIATTR_COOP_GROUP_INSTR_OFFSETS
	.align		4
.L_11353:
        /*012c*/ 	.byte	0x04, 0x28
        /*012e*/ 	.short	(.L_11355 - .L_11354)


	//   ....[0]....
.L_11354:
        /*0130*/ 	.word	0x00000230


	//   ....[1]....
        /*0134*/ 	.word	0x00000250


	//   ....[2]....
        /*0138*/ 	.word	0x00000280


	//   ....[3]....
        /*013c*/ 	.word	0x000002d0


	//   ....[4]....
        /*0140*/ 	.word	0x000002f0


	//   ....[5]....
        /*0144*/ 	.word	0x00000690


	//   ....[6]....
        /*0148*/ 	.word	0x000006b0


	//   ....[7]....
        /*014c*/ 	.word	0x000006d0


	//   ....[8]....
        /*0150*/ 	.word	0x000006f0


	//   ....[9]....
        /*0154*/ 	.word	0x00000710


	//   ....[10]....
        /*0158*/ 	.word	0x000010b0


	//   ....[11]....
        /*015c*/ 	.word	0x00001120


	//   ....[12]....
        /*0160*/ 	.word	0x00001190


	//   ....[13]....
        /*0164*/ 	.word	0x000011a0


	//   ....[14]....
        /*0168*/ 	.word	0x00001320


	//   ....[15]....
        /*016c*/ 	.word	0x00001340


	//   ....[16]....
        /*0170*/ 	.word	0x00001370


	//   ....[17]....
        /*0174*/ 	.word	0x000013d0


	//   ....[18]....
        /*0178*/ 	.word	0x00001410


	//   ....[19]....
        /*017c*/ 	.word	0x00001420


	//   ....[20]....
        /*0180*/ 	.word	0x00001440


	//   ....[21]....
        /*0184*/ 	.word	0x000014a0


	//   ....[22]....
        /*0188*/ 	.word	0x000014d0


	//   ....[23]....
        /*018c*/ 	.word	0x000014e0


	//   ....[24]....
        /*0190*/ 	.word	0x00001510


	//----- nvinfo : EIATTR_VRC_CTA_INIT_COUNT
	.align		4
.L_11355:
        /*0194*/ 	.byte	0x02, 0x4a
	.zero		1
	.zero		1


	//----- nvinfo : EIATTR_EXIT_INSTR_OFFSETS
	.align		4
        /*0198*/ 	.byte	0x04, 0x1c
        /*019a*/ 	.short	(.L_11357 - .L_11356)


	//   ....[0]....
.L_11356:
        /*019c*/ 	.word	0x00000080


	//   ....[1]....
        /*01a0*/ 	.word	0x00001a60


	//   ....[2]....
        /*01a4*/ 	.word	0x00001a80


	//   ....[3]....
        /*01a8*/ 	.word	0x00001ef0


	//   ....[4]....
        /*01ac*/ 	.word	0x00002110


	//   ....[5]....
        /*01b0*/ 	.word	0x00002270


	//   ....[6]....
        /*01b4*/ 	.word	0x00002340


	//----- nvinfo : EIATTR_MAX_THREADS
	.align		4
.L_11357:
        /*01b8*/ 	.byte	0x04, 0x05
        /*01ba*/ 	.short	(.L_11359 - .L_11358)
.L_11358:
        /*01bc*/ 	.word	0x00000080
        /*01c0*/ 	.word	0x00000001
        /*01c4*/ 	.word	0x00000001


	//----- nvinfo : EIATTR_CRS_STACK_SIZE
	.align		4
.L_11359:
        /*01c8*/ 	.byte	0x04, 0x1e
        /*01ca*/ 	.short	(.L_11361 - .L_11360)
.L_11360:
        /*01cc*/ 	.word	0x00000000


	//----- nvinfo : EIATTR_CBANK_PARAM_SIZE
	.align		4
.L_11361:
        /*01d0*/ 	.byte	0x03, 0x19
        /*01d2*/ 	.short	0x0048


	//----- nvinfo : EIATTR_PARAM_CBANK
	.align		4
        /*01d4*/ 	.byte	0x04, 0x0a
        /*01d6*/ 	.short	(.L_11363 - .L_11362)
	.align		4
.L_11362:
        /*01d8*/ 	.word	index@(.nv.constant0._ZN4vllm3moe10topkGatingILi14ELi448ELi4ELi8ELi32EifLNS0_11ScoringFuncE0EEEvPKT5_PKbPfiPT4_PiiiibPKf)
        /*01dc*/ 	.short	0x0380
        /*01de*/ 	.short	0x0048


	//----- nvinfo : EIATTR_SW_WAR
	.align		4
.L_11363:
        /*01e0*/ 	.byte	0x04, 0x36
        /*01e2*/ 	.short	(.L_11365 - .L_11364)
.L_11364:
        /*01e4*/ 	.word	0x00000008
.L_11365:


//--------------------- .nv.info._ZN4vllm3moe10topkGatingILi12ELi384ELi4ELi8ELi32EifLNS0_11ScoringFuncE0EEEvPKT5_PKbPfiPT4_PiiiibPKf --------------------------
	.section	.nv.info._ZN4vllm3moe10topkGatingILi12ELi384ELi4ELi8ELi32EifLNS0_11ScoringFuncE0EEEvPKT5_PKbPfiPT4_PiiiibPKf,"",@"SHT_CUDA_INFO"
	.sectionflags	@""
	.align	4


	//----- nvinfo : EIATTR_CUDA_API_VERSION
	.align		4
        /*0000*/ 	.byte	0x04, 0x37
        /*0002*/ 	.short	(.L_11367 - .L_11366)
.L_11366:
        /*0004*/ 	.word	0x00000082


	//----- nvinfo : EIATTR_KPARAM_INFO
	.align		4
.L_11367:
        /*0008*/ 	.byte	0x04, 0x17
        /*000a*/ 	.short	(.L_11369 - .L_11368)
.L_11368:
        /*000c*/ 	.word	0x00000000
        /*0010*/ 	.short	0x000a
        /*0012*/ 	.short	0x0040
        /*0014*/ 	.byte	0x00, 0xf5, 0x21, 0x00


	//----- nvinfo : EIATTR_KPARAM_INFO
	.align		4
.L_11369:
        /*0018*/ 	.byte	0x04, 0x17
        /*001a*/ 	.short	(.L_11371 - .L_11370)
.L_11370:
        /*001c*/ 	.word	0x00000000
        /*0020*/ 	.short	0x0009
        /*0022*/ 	.short	0x003c
        /*0024*/ 	.byte	0x00, 0xf0, 0x05, 0x00


	//----- nvinfo : EIATTR_KPARAM_INFO
	.align		4
.L_11371:
        /*0028*/ 	.byte	0x04, 0x17
        /*002a*/ 	.short	(.L_11373 - .L_11372)
.L_11372:
        /*002c*/ 	.word	0x00000000
        /*0030*/ 	.short	0x0008
        /*0032*/ 	.short	0x0038
        /*0034*/ 	.byte	0x00, 0xf0, 0x11, 0x00


	//----- nvinfo : EIATTR_KPARAM_INFO
	.align		4
.L_11373:
        /*0038*/ 	.byte	0x04, 0x17
        /*003a*/ 	.short	(.L_11375 - .L_11374)
.L_11374:
        /*003c*/ 	.word	0x00000000
        /*0040*/ 	.short	0x0007
        /*0042*/ 	.short	0x0034
        /*0044*/ 	.byte	0x00, 0xf0, 0x11, 0x00


	//----- nvinfo : EIATTR_KPARAM_INFO
	.align		4
.L_11375:
        /*0048*/ 	.byte	0x04, 0x17
        /*004a*/ 	.short	(.L_11377 - .L_11376)
.L_11376:
        /*004c*/ 	.word	0x00000000
        /*0050*/ 	.short	0x0006
        /*0052*/ 	.short	0x0030
        /*0054*/ 	.byte	0x00, 0xf0, 0x11, 0x00


	//----- nvinfo : EIATTR_KPARAM_INFO
	.align		4
.L_11377:
        /*0058*/ 	.byte	0x04, 0x17
        /*005a*/ 	.short	(.L_11379 - .L_11378)
.L_11378:
        /*005c*/ 	.word	0x00000000
        /*0060*/ 	.short	0x0005
        /*0062*/ 	.short	0x0028
        /*0064*/ 	.byte	0x00, 0xf5, 0x21, 0x00


	//----- nvinfo : EIATTR_KPARAM_INFO
	.align		4
.L_11379:
        /*0068*/ 	.byte	0x04, 0x17
        /*006a*/ 	.short	(.L_11381 - .L_11380)
.L_11380:
        /*006c*/ 	.word	0x00000000
        /*0070*/ 	.short	0x0004
        /*0072*/ 	.short	0x0020
        /*0074*/ 	.byte	0x00, 0xf5, 0x21, 0x00


	//----- nvinfo : EIATTR_KPARAM_INFO
	.align		4
.L_11381:
        /*0078*/ 	.byte	0x04, 0x17
        /*007a*/ 	.short	(.L_11383 - .L_11382)
.L_11382:
        /*007c*/ 	.word	0x00000000
        /*0080*/ 	.short	0x0003
        /*0082*/ 	.short	0x0018
        /*0084*/ 	.byte	0x00, 0xf0, 0x11, 0x00


	//----- nvinfo : EIATTR_KPARAM_INFO
	.align		4
.L_11383:
        /*0088*/ 	.byte	0x04, 0x17
        /*008a*/ 	.short	(.L_11385 - .L_11384)
.L_11384:
        /*008c*/ 	.word	0x00000000
        /*0090*/ 	.short	0x0002
        /*0092*/ 	.short	0x0010
        /*0094*/ 	.byte	0x00, 0xf5, 0x21, 0x00


	//----- nvinfo : EIATTR_KPARAM_INFO
	.align		4
.L_11385:
        /*0098*/ 	.byte	0x04, 0x17
        /*009a*/ 	.short	(.L_11387 - .L_11386)
.L_11386:
        /*009c*/ 	.word	0x00000000
        /*00a0*/ 	.short	0x0001
        /*00a2*/ 	.short	0x0008
        /*00a4*/ 	.byte	0x00, 0xf5, 0x21, 0x00


	//----- nvinfo : EIATTR_KPARAM_INFO
	.align		4
.L_11387:
        /*00a8*/ 	.byte	0x04, 0x17
        /*00aa*/ 	.short	(.L_11389 - .L_11388)
.L_11388:
        /*00ac*/ 	.word	0x00000000
        /*00b0*/ 	.short	0x0000
        /*00b2*/ 	.short	0x0000
        /*00b4*/ 	.byte	0x00, 0xf5, 0x21, 0x00


	//----- nvinfo : EIATTR_SPARSE_MMA_MASK
	.align		4
.L_11389:
        /*00b8*/ 	.byte	0x03, 0x50
        /*00ba*/ 	.short	0x0000


	//----- nvinfo : EIATTR_MAXREG_COUNT
	.align		4
        /*00bc*/ 	.byte	0x03, 0x1b
        /*00be*/ 	.short	0x00ff


	//----- nvinfo : EIATTR_MERCURY_ISA_VERSION
	.align		4
        /*00c0*/ 	.byte	0x03, 0x5f
        /*00c2*/ 	.short	0x0101


	//----- nvinfo : EIATTR_COOP_GROUP_MASK_REGIDS
	.align		4
        /*00c4*/ 	.byte	0x04, 0x29
        /*00c6*/ 	.short	(.L_11391 - .L_11390)


	//   ....[0]....
.L_11390:
        /*00c8*/ 	.word	0xffffffff


	//   ....[1]....
        /*00cc*/ 	.word	0xffffffff


	//   ....[2]....
        /*00d0*/ 	.word	0xffffffff


	//   ....[3]....
        /*00d4*/ 	.word	0xffffffff


	//   ....[4]....
        /*00d8*/ 	.word	0xffffffff


	//   ....[5]....
        /*00dc*/ 	.word	0xffffffff


	//   ....[6]....
        /*00e0*/ 	.word	0xffffffff


	//   ....[7]....
        /*00e4*/ 	.word	0xffffffff


	//   ....[8]....
        /*00e8*/ 	.word	0xffffffff


	//   ....[9]....
        /*00ec*/ 	.word	0xffffffff


	//   ....[10]....
        /*00f0*/ 	.word	0xffffffff


	//   ....[11]....
        /*00f4*/ 	.word	0xffffffff


	//   ....[12]....
        /*00f8*/ 	.word	0xffffffff


	//   ....[13]....
        /*00fc*/ 	.word	0xffffffff


	//   ....[14]....
        /*0100*/ 	.word	0xffffffff


	//   ....[15]....
        /*0104*/ 	.word	0xffffffff


	//   ....[16]....
        /*0108*/ 	.word	0xffffffff


	//   ....[17]....
        /*010c*/ 	.word	0xffffffff


	//   ....[18]....
        /*0110*/ 	.word	0xffffffff


	//   ....[19]....
        /*0114*/ 	.word	0xffffffff


	//   ....[20]....
        /*0118*/ 	.word	0xffffffff


	//   ....[21]....
        /*011c*/ 	.word	0xffffffff


	//   ....[22]....
        /*0120*/ 	.word	0xffffffff


	//   ....[23]....
        /*0124*/ 	.word	0xffffffff


	//   ....[24]....
        /*0128*/ 	.word	0xffffffff


	//----- nvinfo : EIATTR_COOP_GROUP_INSTR_OFFSETS
	.align		4
.L_11391:
        /*012c*/ 	.byte	0x04, 0x28
        /*012e*/ 	.short	(.L_11393 - .L_11392)


	//   ....[0]....
.L_11392:
        /*0130*/ 	.word	0x00000210


	//   ....[1]....
        /*0134*/ 	.word	0x00000230


	//   ....[2]....
        /*0138*/ 	.word	0x00000260


	//   ....[3]....
        /*013c*/ 	.word	0x000002b0


	//   ....[4]....
        /*0140*/ 	.word	0x000002d0


	//   ....[5]....
        /*0144*/ 	.word	0x000005f0


	//   ....[6]....
        /*0148*/ 	.word	0x00000610


	//   ....[7]....
        /*014c*/ 	.word	0x00000630


	//   ....[8]....
        /*0150*/ 	.word	0x00000650


	//   ....[9]....
        /*0154*/ 	.word	0x00000670


	//   ....[10]....
        /*0158*/ 	.word	0x00000f20


	//   ....[11]....
        /*015c*/ 	.word	0x00000f60


	//   ....[12]....
        /*0160*/ 	.word	0x00000fe0


	//   ....[13]....
        /*0164*/ 	.word	0x00001030


	//   ....[14]....
        /*0168*/ 	.word	0x00001110


	//   ....[15]....
        /*016c*/ 	.word	0x00001150


	//   ....[16]....
        /*0170*/ 	.word	0x00001160


	//   ....[17]....
        /*0174*/ 	.word	0x00001190


	//   ....[18]....
        /*0178*/ 	.word	0x00001200


	//   ....[19]....
        /*017c*/ 	.word	0x00001220


	//   ....[20]....
        /*0180*/ 	.word	0x00001230


	//   ....[21]....
        /*0184*/ 	.word	0x00001270


	//   ....[22]....
        /*0188*/ 	.word	0x000012d0


	//   ....[23]....
        /*018c*/ 	.word	0x000012f0


	//   ....[24]....
        /*0190*/ 	.word	0x00001300


	//----- nvinfo : EIATTR_VRC_CTA_INIT_COUNT
	.align		4
.L_11393:
        /*0194*/ 	.byte	0x02, 0x4a
	.zero		1
	.zero		1


	//----- nvinfo : EIATTR_EXIT_INSTR_OFFSETS
	.align		4
        /*0198*/ 	.byte	0x04, 0x1c
        /*019a*/ 	.short	(.L_11395 - .L_11394)


	//   ....[0]....
.L_11394:
        /*019c*/ 	.word	0x00000080


	//   ....[1]....
        /*01a0*/ 	.word	0x00001810


	//   ....[2]....
        /*01a4*/ 	.word	0x00001830


	//   ....[3]....
        /*01a8*/ 	.word	0x00001ca0


	//   ....[4]....
        /*01ac*/ 	.word	0x00001ec0


	//   ....[5]....
        /*01b0*/ 	.word	0x00002020


	//   ....[6]....
        /*01b4*/ 	.word	0x000020f0


	//----- nvinfo : EIATTR_MAX_THREADS
	.align		4
.L_11395:
        /*01b8*/ 	.byte	0x04, 0x05
        /*01ba*/ 	.short	(.L_11397 - .L_11396)
.L_11396:
        /*01bc*/ 	.word	0x00000080
        /*01c0*/ 	.word	0x00000001
        /*01c4*/ 	.word	0x00000001


	//----- nvinfo : EIATTR_CRS_STACK_SIZE
	.align		4
.L_11397:
        /*01c8*/ 	.byte	0x04, 0x1e
        /*01ca*/ 	.short	(.L_11399 - .L_11398)
.L_11398:
        /*01cc*/ 	.word	0x00000000


	//----- nvinfo : EIATTR_CBANK_PARAM_SIZE
	.align		4
.L_11399:
        /*01d0*/ 	.byte	0x03, 0x19
        /*01d2*/ 	.short	0x0048


	//----- nvinfo : EIATTR_PARAM_CBANK
	.align		4
        /*01d4*/ 	.byte	0x04, 0x0a
        /*01d6*/ 	.short	(.L_11401 - .L_11400)
	.align		4
.L_11400:
        /*01d8*/ 	.word	index@(.nv.constant0._ZN4vllm3moe10topkGatingILi12ELi384ELi4ELi8ELi32EifLNS0_11ScoringFuncE0EEEvPKT5_PKbPfiPT4_PiiiibPKf)
        /*01dc*/ 	.short	0x0380
        /*01de*/ 	.short	0x0048


	//----- nvinfo : EIATTR_SW_WAR
	.align		4
.L_11401:
        /*01e0*/ 	.byte	0x04, 0x36
        /*01e2*/ 	.short	(.L_11403 - .L_11402)
.L_11402:
        /*01e4*/ 	.word	0x00000008
.L_11403:


//--------------------- .nv.info._ZN4vllm3moe10topkGatingILi10ELi320ELi4ELi8ELi32EifLNS0_11ScoringFuncE0EEEvPKT5_PKbPfiPT4_PiiiibPKf --------------------------
	.section	.nv.info._ZN4vllm3moe10topkGatingILi10ELi320ELi4ELi8ELi32EifLNS0_11ScoringFuncE0EEEvPKT5_PKbPfiPT4_PiiiibPKf,"",@"SHT_CUDA_INFO"
	.sectionflags	@""
	.align	4


	//----- nvinfo : EIATTR_CUDA_API_VERSION
	.align		4
        /*0000*/ 	.byte	0x04, 0x37
        /*0002*/ 	.short	(.L_11405 - .L_11404)
.L_11404:
        /*0004*/ 	.word	0x00000082


	//----- nvinfo : EIATTR_KPARAM_INFO
	.align		4
.L_11405:
        /*0008*/ 	.byte	0x04, 0x17
        /*000a*/ 	.short	(.L_11407 - .L_11406)
.L_11406:
        /*000c*/ 	.word	0x00000000
        /*0010*/ 	.short	0x000a
        /*0012*/ 	.short	0x0040
        /*0014*/ 	.byte	0x00, 0xf5, 0x21, 0x00


	//----- nvinfo : EIATTR_KPARAM_INFO
	.align		4
.L_11407:
        /*0018*/ 	.byte	0x04, 0x17
        /*001a*/ 	.short	(.L_11409 - .L_11408)
.L_11408:
        /*001c*/ 	.word	0x00000000
        /*0020*/ 	.short	0x0009
        /*0022*/ 	.short	0x003c
        /*0024*/ 	.byte	0x00, 0xf0, 0x05, 0x00


	//----- nvinfo : EIATTR_KPARAM_INFO
	.align		4
.L_11409:
        /*0028*/ 	.byte	0x04, 0x17
        /*002a*/ 	.short	(.L_11411 - .L_11410)
.L_11410:
        /*002c*/ 	.word	0x00000000
        /*0030*/ 	.short	0x0008
        /*0032*/ 	.short	0x0038
        /*0034*/ 	.byte	0x00, 0xf0, 0x11, 0x00


	//----- nvinfo : EIATTR_KPARAM_INFO
	.align		4
.L_11411:
        /*0038*/ 	.byte	0x04, 0x17
        /*003a*/ 	.short	(.L_11413 - .L_11412)
.L_11412:
        /*003c*/ 	.word	0x00000000
        /*0040*/ 	.short	0x0007
        /*0042*/ 	.short	0x0034
        /*0044*/ 	.byte	0x00, 0xf0, 0x11, 0x00


	//----- nvinfo : EIATTR_KPARAM_INFO
	.align		4
.L_11413:
        /*0048*/ 	.byte	0x04, 0x17
        /*004a*/ 	.short	(.L_11415 - .L_11414)
.L_11414:
        /*004c*/ 	.word	0x00000000
        /*0050*/ 	.short	0x0006
        /*0052*/ 	.short	0x0030
        /*0054*/ 	.byte	0x00, 0xf0, 0x11, 0x00


	//----- nvinfo : EIATTR_KPARAM_INFO
	.align		4
.L_11415:
        /*0058*/ 	.byte	0x04, 0x17
        /*005a*/ 	.short	(.L_11417 - .L_11416)
.L_11416:
        /*005c*/ 	.word	0x00000000
        /*0060*/ 	.short	0x0005
        /*0062*/ 	.short	0x0028
        /*0064*/ 	.byte	0x00, 0xf5, 0x21, 0x00


	//----- nvinfo : EIATTR_KPARAM_INFO
	.align		4
.L_11417:
        /*0068*/ 	.byte	0x04, 0x17
        /*006a*/ 	.short	(.L_11419 - .L_11418)
.L_11418:
        /*006c*/ 	.word	0x00000000
        /*0070*/ 	.short	0x0004
        /*0072*/ 	.short	0x0020
        /*0074*/ 	.byte	0x00, 0xf5, 0x21, 0x00


	//----- nvinfo : EIATTR_KPARAM_INFO
	.align		4
.L_11419:
        /*0078*/ 	.byte	0x04, 0x17
        /*007a*/ 	.short	(.L_11421 - .L_11420)
.L_11420:
        /*007c*/ 	.word	0x00000000
        /*0080*/ 	.short	0x0003
        /*0082*/ 	.short	0x0018
        /*0084*/ 	.byte	0x00, 0xf0, 0x11, 0x00


	//----- nvinfo : EIATTR_KPARAM_INFO
	.align		4
.L_11421:
        /*0088*/ 	.byte	0x04, 0x17
        /*008a*/ 	.short	(.L_11423 - .L_11422)
.L_11422:
        /*008c*/ 	.word	0x00000000
        /*0090*/ 	.short	0x0002
        /*0092*/ 	.short	0x0010
        /*0094*/ 	.byte	0x00, 0xf5, 0x21, 0x00


	//----- nvinfo : EIATTR_KPARAM_INFO
	.align		4
.L_11423:
        /*0098*/ 	.byte	0x04, 0x17
        /*009a*/ 	.short	(.L_11425 - .L_11424)
.L_11424:
        /*009c*/ 	.word	0x00000000
        /*00a0*/ 	.short	0x0001
        /*00a2*/ 	.short	0x0008
        /*00a4*/ 	.byte	0x00, 0xf5, 0x21, 0x00


	//----- nvinfo : EIATTR_KPARAM_INFO
	.align		4
.L_11425:
        /*00a8*/ 	.byte	0x04, 0x17
        /*00aa*/ 	.short	(.L_11427 - .L_11426)
.L_11426:
        /*00ac*/ 	.word	0x00000000
        /*00b0*/ 	.short	0x0000
        /*00b2*/ 	.short	0x0000
        /*00b4*/ 	.byte	0x00, 0xf5, 0x21, 0x00


	//----- nvinfo : EIATTR_SPARSE_MMA_MASK
	.align		4
.L_11427:
        /*00b8*/ 	.byte	0x03, 0x50
        /*00ba*/ 	.short	0x0000


	//----- nvinfo : EIATTR_MAXREG_COUNT
	.align		4
        /*00bc*/ 	.byte	0x03, 0x1b
        /*00be*/ 	.short	0x00ff


	//----- nvinfo : EIATTR_MERCURY_ISA_VERSION
	.align		4
        /*00c0*/ 	.byte	0x03, 0x5f
        /*00c2*/ 	.short	0x0101


	//----- nvinfo : EIATTR_COOP_GROUP_MASK_REGIDS
	.align		4
        /*00c4*/ 	.byte	0x04, 0x29
        /*00c6*/ 	.short	(.L_11429 - .L_11428)


	//   ....[0]....
.L_11428:
        /*00c8*/ 	.word	0xffffffff


	//   ....[1]....
        /*00cc*/ 	.word	0xffffffff


	//   ....[2]....
        /*00d0*/ 	.word	0xffffffff


	//   ....[3]....
        /*00d4*/ 	.word	0xffffffff


	//   ....[4]....
        /*00d8*/ 	.word	0xffffffff


	//   ....[5]....
        /*00dc*/ 	.word	0xffffffff


	//   ....[6]....
        /*00e0*/ 	.word	0xffffffff


	//   ....[7]....
        /*00e4*/ 	.word	0xffffffff


	//   ....[8]....
        /*00e8*/ 	.word	0xffffffff


	//   ....[9]....
        /*00ec*/ 	.word	0xffffffff


	//   ....[10]....
        /*00f0*/ 	.word	0xffffffff


	//   ....[11]....
        /*00f4*/ 	.word	0xffffffff


	//   ....[12]....
        /*00f8*/ 	.word	0xffffffff


	//   ....[13]....
        /*00fc*/ 	.word	0xffffffff


	//   ....[14]....
        /*0100*/ 	.word	0xffffffff


	//   ....[15]....
        /*0104*/ 	.word	0xffffffff


	//   ....[16]....
        /*0108*/ 	.word	0xffffffff


	//   ....[17]....
        /*010c*/ 	.word	0xffffffff


	//   ....[18]....
        /*0110*/ 	.word	0xffffffff


	//   ....[19]....
        /*0114*/ 	.word	0xffffffff


	//   ....[20]....
        /*0118*/ 	.word	0xffffffff


	//   ....[21]....
        /*011c*/ 	.word	0xffffffff


	//   ....[22]....
        /*0120*/ 	.word	0xffffffff


	//   ....[23]....
        /*0124*/ 	.word	0xffffffff


	//   ....[24]....
        /*0128*/ 	.word	0xffffffff


	//----- nvinfo : EIATTR_COOP_GROUP_INSTR_OFFSETS
	.align		4
.L_11429:
        /*012c*/ 	.byte	0x04, 0x28
        /*012e*/ 	.short	(.L_11431 - .L_11430)


	//   ....[0]....
.L_11430:
        /*0130*/ 	.word	0x00000220


	//   ....[1]....
        /*0134*/ 	.word	0x00000250


	//   ....[2]....
        /*0138*/ 	.word	0x00000270


	//   ....[3]....
        /*013c*/ 	.word	0x00000290


	//   ....[4]....
        /*0140*/ 	.word	0x000002b0


	//   ....[5]....
        /*0144*/ 	.word	0x00000550


	//   ....[6]....
        /*0148*/ 	.word	0x00000570


	//   ....[7]....
        /*014c*/ 	.word	0x00000590


	//   ....[8]....
        /*0150*/ 	.word	0x000005b0


	//   ....[9]....
        /*0154*/ 	.word	0x000005d0


	//   ....[10]....
        /*0158*/ 	.word	0x00000d50


	//   ....[11]....
        /*015c*/ 	.word	0x00000d80


	//   ....[12]....
        /*0160*/ 	.word	0x00000df0


	//   ....[13]....
        /*0164*/ 	.word	0x00000e00


	//   ....[14]....
        /*0168*/ 	.word	0x00000f20


	//   ....[15]....
        /*016c*/ 	.word	0x00000f40


	//   ....[16]....
        /*0170*/ 	.word	0x00000f70


	//   ....[17]....
        /*0174*/ 	.word	0x00000fd0


	//   ....[18]....
        /*0178*/ 	.word	0x00001010


	//   ....[19]....
        /*017c*/ 	.word	0x00001020


	//   ....[20]....
        /*0180*/ 	.word	0x00001040


	//   ....[21]....
        /*0184*/ 	.word	0x000010a0


	//   ....[22]....
        /*0188*/ 	.word	0x000010d0


	//   ....[23]....
        /*018c*/ 	.word	0x000010e0


	//   ....[24]....
        /*0190*/ 	.word	0x00001110


	//----- nvinfo : EIATTR_VRC_CTA_INIT_COUNT
	.align		4
.L_11431:
        /*0194*/ 	.byte	0x02, 0x4a
	.zero		1
	.zero		1


	//----- nvinfo : EIATTR_EXIT_INSTR_OFFSETS
	.align		4
        /*0198*/ 	.byte	0x04, 0x1c
        /*019a*/ 	.short	(.L_11433 - .L_11432)


	//   ....[0]....
.L_11432:
        /*019c*/ 	.word	0x00000080


	//   ....[1]....
        /*01a0*/ 	.word	0x000015e0


	//   ....[2]....
        /*01a4*/ 	.word	0x00001600


	//   ....[3]....
        /*01a8*/ 	.word	0x00001a70


	//   ....[4]....
        /*01ac*/ 	.word	0x00001c90


	//   ....[5]....
        /*01b0*/ 	.word	0x00001df0


	//   ....[6]....
        /*01b4*/ 	.word	0x00001ec0


	//----- nvinfo : EIATTR_MAX_THREADS
	.align		4
.L_11433:
        /*01b8*/ 	.byte	0x04, 0x05
        /*01ba*/ 	.short	(.L_11435 - .L_11434)
.L_11434:
        /*01bc*/ 	.word	0x00000080
        /*01c0*/ 	.word	0x00000001
        /*01c4*/ 	.word	0x00000001


	//----- nvinfo : EIATTR_CRS_STACK_SIZE
	.align		4
.L_11435:
        /*01c8*/ 	.byte	0x04, 0x1e
        /*01ca*/ 	.short	(.L_11437 - .L_11436)
.L_11436:
        /*01cc*/ 	.word	0x00000000


	//----- nvinfo : EIATTR_CBANK_PARAM_SIZE
	.align		4
.L_11437:
        /*01d0*/ 	.byte	0x03, 0x19
        /*01d2*/ 	.short	0x0048


	//----- nvinfo : EIATTR_PARAM_CBANK
	.align		4
        /*01d4*/ 	.byte	0x04, 0x0a
        /*01d6*/ 	.short	(.L_11439 - .L_11438)
	.align		4
.L_11438:
        /*01d8*/ 	.word	index@(.nv.constant0._ZN4vllm3moe10topkGatingILi10ELi320ELi4ELi8ELi32EifLNS0_11ScoringFuncE0EEEvPKT5_PKbPfiPT4_PiiiibPKf)
        /*01dc*/ 	.short	0x0380
        /*01de*/ 	.short	0x0048


	//----- nvinfo : EIATTR_SW_WAR
	.align		4
.L_11439:
        /*01e0*/ 	.byte	0x04, 0x36
        /*01e2*/ 	.short	(.L_11441 - .L_11440)
.L_11440:
        /*01e4*/ 	.word	0x00000008
.L_11441:


//--------------------- .nv.info._ZN4vllm3moe10topkGatingILi6ELi192ELi4ELi8ELi32EifLNS0_11ScoringFuncE0EEEvPKT5_PKbPfiPT4_PiiiibPKf --------------------------
	.section	.nv.info._ZN4vllm3moe10topkGatingILi6ELi192ELi4ELi8ELi32EifLNS0_11ScoringFuncE0EEEvPKT5_PKbPfiPT4_PiiiibPKf,"",@"SHT_CUDA_INFO"
	.sectionflags	@""
	.align	4


	//----- nvinfo : EIATTR_CUDA_API_VERSION
	.align		4
        /*0000*/ 	.byte	0x04, 0x37
        /*0002*/ 	.short	(.L_11443 - .L_11442)
.L_11442:
        /*0004*/ 	.word	0x00000082


	//----- nvinfo : EIATTR_KPARAM_INFO
	.align		4
.L_11443:
        /*0008*/ 	.byte	0x04, 0x17
        /*000a*/ 	.short	(.L_11445 - .L_11444)
.L_11444:
        /*000c*/ 	.word	0x00000000
        /*0010*/ 	.short	0x000a
        /*0012*/ 	.short	0x0040
        /*0014*/ 	.byte	0x00, 0xf5, 0x21, 0x00


	//----- nvinfo : EIATTR_KPARAM_INFO
	.align		4
.L_11445:
        /*0018*/ 	.byte	0x04, 0x17
        /*001a*/ 	.short	(.L_11447 - .L_11446)
.L_11446:
        /*001c*/ 	.word	0x00000000
        /*0020*/ 	.short	0x0009
        /*0022*/ 	.short	0x003c
        /*0024*/ 	.byte	0x00, 0xf0, 0x05, 0x00


	//----- nvinfo : EIATTR_KPARAM_INFO
	.align		4
.L_11447:
        /*0028*/ 	.byte	0x04, 0x17
        /*002a*/ 	.short	(.L_11449 - .L_11448)
.L_11448:
        /*002c*/ 	.word	0x00000000
        /*0030*/ 	.short	0x0008
        /*0032*/ 	.short	0x0038
        /*0034*/ 	.byte	0x00, 0xf0, 0x11, 0x00


	//----- nvinfo : EIATTR_KPARAM_INFO
	.align		4
.L_11449:
        /*0038*/ 	.byte	0x04, 0x17
        /*003a*/ 	.short	(.L_11451 - .L_11450)
.L_11450:
        /*003c*/ 	.word	0x00000000
        /*0040*/ 	.short	0x0007
        /*0042*/ 	.short	0x0034
        /*0044*/ 	.byte	0x00, 0xf0, 0x11, 0x00


	//----- nvinfo : EIATTR_KPARAM_INFO
	.align		4
.L_11451:
        /*0048*/ 	.byte	0x04, 0x17
        /*004a*/ 	.short	(.L_11453 - .L_11452)
.L_11452:
        /*004c*/ 	.word	0x00000000
        /*0050*/ 	.short	0x0006
        /*0052*/ 	.short	0x0030
        /*0054*/ 	.byte	0x00, 0xf0, 0x11, 0x00


	//----- nvinfo : EIATTR_KPARAM_INFO
	.align		4
.L_11453:
        /*0058*/ 	.byte	0x04, 0x17
        /*005a*/ 	.short	(.L_11455 - .L_11454)
.L_11454:
        /*005c*/ 	.word	0x00000000
        /*0060*/ 	.short	0x0005
        /*0062*/ 	.short	0x0028
        /*0064*/ 	.byte	0x00, 0xf5, 0x21, 0x00


	//----- nvinfo : EIATTR_KPARAM_INFO
	.align		4
.L_11455:
        /*0068*/ 	.byte	0x04, 0x17
        /*006a*/ 	.short	(.L_11457 - .L_11456)
.L_11456:
        /*006c*/ 	.word	0x00000000
        /*0070*/ 	.short	0x0004
        /*0072*/ 	.short	0x0020
        /*0074*/ 	.byte	0x00, 0xf5, 0x21, 0x00


	//----- nvinfo : EIATTR_KPARAM_INFO
	.align		4
.L_11457:
        /*0078*/ 	.byte	0x04, 0x17
        /*007a*/ 	.short	(.L_11459 - .L_11458)
.L_11458:
        /*007c*/ 	.word	0x00000000
        /*0080*/ 	.short	0x0003
        /*0082*/ 	.short	0x0018
        /*0084*/ 	.byte	0x00, 0xf0, 0x11, 0x00


	//----- nvinfo : EIATTR_KPARAM_INFO
	.align		4
.L_11459:
        /*0088*/ 	.byte	0x04, 0x17
        /*008a*/ 	.short	(.L_11461 - .L_11460)
.L_11460:
        /*008c*/ 	.word	0x00000000
        /*0090*/ 	.short	0x0002
        /*0092*/ 	.short	0x0010
        /*0094*/ 	.byte	0x00, 0xf5, 0x21, 0x00


	//----- nvinfo : EIATTR_KPARAM_INFO
	.align		4
.L_11461:
        /*0098*/ 	.byte	0x04, 0x17
        /*009a*/ 	.short	(.L_11463 - .L_11462)
.L_11462:
        /*009c*/ 	.word	0x00000000
        /*00a0*/ 	.short	0x0001
        /*00a2*/ 	.short	0x0008
        /*00a4*/ 	.byte	0x00, 0xf5, 0x21, 0x00


	//----- nvinfo : EIATTR_KPARAM_INFO
	.align		4
.L_11463:
        /*00a8*/ 	.byte	0x04, 0x17
        /*00aa*/ 	.short	(.L_11465 - .L_11464)
.L_11464:
        /*00ac*/ 	.word	0x00000000
        /*00b0*/ 	.short	0x0000
        /*00b2*/ 	.short	0x0000
        /*00b4*/ 	.byte	0x00, 0xf5, 0x21, 0x00


	//----- nvinfo : EIATTR_SPARSE_MMA_MASK
	.align		4
.L_11465:
        /*00b8*/ 	.byte	0x03, 0x50
        /*00ba*/ 	.short	0x0000


	//----- nvinfo : EIATTR_MAXREG_COUNT
	.align		4
        /*00bc*/ 	.byte	0x03, 0x1b
        /*00be*/ 	.short	0x00ff


	//----- nvinfo : EIATTR_MERCURY_ISA_VERSION
	.align		4
        /*00c0*/ 	.byte	0x03, 0x5f
        /*00c2*/ 	.short	0x0101


	//----- nvinfo : EIATTR_COOP_GROUP_MASK_REGIDS
	.align		4
        /*00c4*/ 	.byte	0x04, 0x29
        /*00c6*/ 	.short	(.L_11467 - .L_11466)


	//   ....[0]....
.L_11466:
        /*00c8*/ 	.word	0xffffffff


	//   ....[1]....
        /*00cc*/ 	.word	0xffffffff


	//   ....[2]....
        /*00d0*/ 	.word	0xffffffff


	//   ....[3]....
        /*00d4*/ 	.word	0xffffffff


	//   ....[4]....
        /*00d8*/ 	.word	0xffffffff


	//   ....[5]....
        /*00dc*/ 	.word	0xffffffff


	//   ....[6]....
        /*00e0*/ 	.word	0xffffffff


	//   ....[7]....
        /*00e4*/ 	.word	0xffffffff


	//   ....[8]....
        /*00e8*/ 	.word	0xffffffff


	//   ....[9]....
        /*00ec*/ 	.word	0xffffffff


	//   ....[10]....
        /*00f0*/ 	.word	0xffffffff


	//   ....[11]....
        /*00f4*/ 	.word	0xffffffff


	//   ....[12]....
        /*00f8*/ 	.word	0xffffffff


	//   ....[13]....
        /*00fc*/ 	.word	0xffffffff


	//   ....[14]....
        /*0100*/ 	.word	0xffffffff


	//   ....[15]....
        /*0104*/ 	.word	0xffffffff


	//   ....[16]....
        /*0108*/ 	.word	0xffffffff


	//   ....[17]....
        /*010c*/ 	.word	0xffffffff


	//   ....[18]....
        /*0110*/ 	.word	0xffffffff


	//   ....[19]....
        /*0114*/ 	.word	0xffffffff


	//   ....[20]....
        /*0118*/ 	.word	0xffffffff


	//   ....[21]....
        /*011c*/ 	.word	0xffffffff


	//   ....[22]....
        /*0120*/ 	.word	0xffffffff


	//   ....[23]....
        /*0124*/ 	.word	0xffffffff


	//   ....[24]....
        /*0128*/ 	.word	0xffffffff


	//----- nvinfo : EIATTR_COOP_GROUP_INSTR_OFFSETS
	.align		4
.L_11467:
        /*012c*/ 	.byte	0x04, 0x28
        /*012e*/ 	.short	(.L_11469 - .L_11468)


	//   ....[0]....
.L_11468:
        /*0130*/ 	.word	0x00000270


	//   ....[1]....
        /*0134*/ 	.word	0x000002a0


	//   ....[2]....
        /*0138*/ 	.word	0x000002d0


	//   ....[3]....
        /*013c*/ 	.word	0x00000300


	//   ....[4]....
        /*0140*/ 	.word	0x00000320


	//   ....[5]....
        /*0144*/ 	.word	0x000004c0


	//   ....[6]....
        /*0148*/ 	.word	0x000004e0


	//   ....[7]....
        /*014c*/ 	.word	0x00000500


	//   ....[8]....
        /*0150*/ 	.word	0x00000520


	//   ....[9]....
        /*0154*/ 	.word	0x00000540


	//   ....[10]....
        /*0158*/ 	.word	0x00000950


	//   ....[11]....
        /*015c*/ 	.word	0x00000990


	//   ....[12]....
        /*0160*/ 	.word	0x00000a10


	//   ....[13]....
        /*0164*/ 	.word	0x00000a30


	//   ....[14]....
        /*0168*/ 	.word	0x00000a90


	//   ....[15]....
        /*016c*/ 	.word	0x00000b00


	//   ....[16]....
        /*0170*/ 	.word	0x00000b20


	//   ....[17]....
        /*0174*/ 	.word	0x00000b30


	//   ....[18]....
        /*0178*/ 	.word	0x00000b60


	//   ....[19]....
        /*017c*/ 	.word	0x00000bc0


	//   ....[20]....
        /*0180*/ 	.word	0x00000be0


	//   ....[21]....
        /*0184*/ 	.word	0x00000bf0


	//   ....[22]....
        /*0188*/ 	.word	0x00000c60


	//   ....[23]....
        /*018c*/ 	.word	0x00000c80


	//   ....[24]....
        /*0190*/ 	.word	0x00000c90


	//----- nvinfo : EIATTR_VRC_CTA_INIT_COUNT
	.align		4
.L_11469:
        /*0194*/ 	.byte	0x02, 0x4a
	.zero		1
	.zero		1


	//----- nvinfo : EIATTR_EXIT_INSTR_OFFSETS
	.align		4
        /*0198*/ 	.byte	0x04, 0x1c
        /*019a*/ 	.short	(.L_11471 - .L_11470)


	//   ....[0]....
.L_11470:
        /*019c*/ 	.word	0x00000080


	//   ....[1]....
        /*01a0*/ 	.word	0x000010e0


	//   ....[2]....
        /*01a4*/ 	.word	0x00001100


	//   ....[3]....
        /*01a8*/ 	.word	0x00001570


	//   ....[4]....
        /*01ac*/ 	.word	0x00001790


	//   ....[5]....
        /*01b0*/ 	.word	0x000018f0


	//   ....[6]....
        /*01b4*/ 	.word	0x000019c0


	//----- nvinfo : EIATTR_MAX_THREADS
	.align		4
.L_11471:
        /*01b8*/ 	.byte	0x04, 0x05
        /*01ba*/ 	.short	(.L_11473 - .L_11472)
.L_11472:
        /*01bc*/ 	.word	0x00000080
        /*01c0*/ 	.word	0x00000001
        /*01c4*/ 	.word	0x00000001


	//----- nvinfo : EIATTR_CRS_STACK_SIZE
	.align		4
.L_11473:
        /*01c8*/ 	.byte	0x04, 0x1e
        /*01ca*/ 	.short	(.L_11475 - .L_11474)
.L_11474:
        /*01cc*/ 	.word	0x00000000


	//----- nvinfo : EIATTR_CBANK_PARAM_SIZE
	.align		4
.L_11475:
        /*01d0*/ 	.byte	0x03, 0x19
        /*01d2*/ 	.short	0x0048


	//----- nvinfo : EIATTR_PARAM_CBANK
	.align		4
        /*01d4*/ 	.byte	0x04, 0x0a
        /*01d6*/ 	.short	(.L_11477 - .L_11476)
	.align		4
.L_11476:
        /*01d8*/ 	.word	index@(.nv.constant0._ZN4vllm3moe10topkGatingILi6ELi192ELi4ELi8ELi32EifLNS0_11ScoringFuncE0EEEvPKT5_PKbPfiPT4_PiiiibPKf)
        /*01dc*/ 	.short	0x0380
        /*01de*/ 	.short	0x0048


	//----- nvinfo : EIATTR_SW_WAR
	.align		4
.L_11477:
        /*01e0*/ 	.byte	0x04, 0x36
        /*01e2*/ 	.short	(.L_11479 - .L_11478)
.L_11478:
        /*01e4*/ 	.word	0x00000008
.L_11479:


//--------------------- .nv.info._ZN4vllm3moe10topkGatingILi16ELi512ELi4ELi16ELi32EifLNS0_11ScoringFuncE0EEEvPKT5_PKbPfiPT4_PiiiibPKf --------------------------
	.section	.nv.info._ZN4vllm3moe10topkGatingILi16ELi512ELi4ELi16ELi32EifLNS0_11ScoringFuncE0EEEvPKT5_PKbPfiPT4_PiiiibPKf,"",@"SHT_CUDA_INFO"
	.sectionflags	@""
	.align	4


	//----- nvinfo : EIATTR_CUDA_API_VERSION
	.align		4
        /*0000*/ 	.byte	0x04, 0x37
        /*0002*/ 	.short	(.L_11481 - .L_11480)
.L_11480:
        /*0004*/ 	.word	0x00000082


	//----- nvinfo : EIATTR_KPARAM_INFO
	.align		4
.L_11481:
        /*0008*/ 	.byte	0x04, 0x17
        /*000a*/ 	.short	(.L_11483 - .L_11482)
.L_11482:
        /*000c*/ 	.word	0x00000000
        /*0010*/ 	.short	0x000a
        /*0012*/ 	.short	0x0040
        /*0014*/ 	.byte	0x00, 0xf5, 0x21, 0x00


	//----- nvinfo : EIATTR_KPARAM_INFO
	.align		4
.L_11483:
        /*0018*/ 	.byte	0x04, 0x17
        /*001a*/ 	.short	(.L_11485 - .L_11484)
.L_11484:
        /*001c*/ 	.word	0x00000000
        /*0020*/ 	.short	0x0009
        /*0022*/ 	.short	0x003c
        /*0024*/ 	.byte	0x00, 0xf0, 0x05, 0x00


	//----- nvinfo : EIATTR_KPARAM_INFO
	.align		4
.L_11485:
        /*0028*/ 	.byte	0x04, 0x17
        /*002a*/ 	.short	(.L_11487 - .L_11486)
.L_11486:
        /*002c*/ 	.word	0x00000000
        /*0030*/ 	.short	0x0008
        /*0032*/ 	.short	0x0038
        /*0034*/ 	.byte	0x00, 0xf0, 0x11, 0x00


	//----- nvinfo : EIATTR_KPARAM_INFO
	.align		4
.L_11487:
        /*0038*/ 	.byte	0x04, 0x17
        /*003a*/ 	.short	(.L_11489 - .L_11488)
.L_11488:
        /*003c*/ 	.word	0x00000000
        /*0040*/ 	.short	0x0007
        /*0042*/ 	.short	0x0034
        /*0044*/ 	.byte	0x00, 0xf0, 0x11, 0x00


	//----- nvinfo : EIATTR_KPARAM_INFO
	.align		4
.L_11489:
        /*0048*/ 	.byte	0x04, 0x17
        /*004a*/ 	.short	(.L_11491 - .L_11490)
.L_11490:
        /*004c*/ 	.word	0x00000000
        /*0050*/ 	.short	0x0006
        /*0052*/ 	.short	0x0030
        /*0054*/ 	.byte	0x00, 0xf0, 0x11, 0x00


	//----- nvinfo : EIATTR_KPARAM_INFO
	.align		4
.L_11491:
        /*0058*/ 	.byte	0x04, 0x17
        /*005a*/ 	.short	(.L_11493 - .L_11492)
.L_11492:
        /*005c*/ 	.word	0x00000000
        /*0060*/ 	.short	0x0005
        /*0062*/ 	.short	0x0028
        /*0064*/ 	.byte	0x00, 0xf5, 0x21, 0x00


	//----- nvinfo : EIATTR_KPARAM_INFO
	.align		4
.L_11493:
        /*0068*/ 	.byte	0x04, 0x17
        /*006a*/ 	.short	(.L_11495 - .L_11494)
.L_11494:
        /*006c*/ 	.word	0x00000000
        /*0070*/ 	.short	0x0004
        /*0072*/ 	.short	0x0020
        /*0074*/ 	.byte	0x00, 0xf5, 0x21, 0x00


	//----- nvinfo : EIATTR_KPARAM_INFO
	.align		4
.L_11495:
        /*0078*/ 	.byte	0x04, 0x17
        /*007a*/ 	.short	(.L_11497 - .L_11496)
.L_11496:
        /*007c*/ 	.word	0x00000000
        /*0080*/ 	.short	0x0003
        /*0082*/ 	.short	0x0018
        /*0084*/ 	.byte	0x00, 0xf0, 0x11, 0x00


	//----- nvinfo : EIATTR_KPARAM_INFO
	.align		4
.L_11497:
        /*0088*/ 	.byte	0x04, 0x17
        /*008a*/ 	.short	(.L_11499 - .L_11498)
.L_11498:
        /*008c*/ 	.word	0x00000000
        /*0090*/ 	.short	0x0002
        /*0092*/ 	.short	0x0010
        /*0094*/ 	.byte	0x00, 0xf5, 0x21, 0x00


	//----- nvinfo : EIATTR_KPARAM_INFO
	.align		4
.L_11499:
        /*0098*/ 	.byte	0x04, 0x17
        /*009a*/ 	.short	(.L_11501 - .L_11500)
.L_11500:
        /*009c*/ 	.word	0x00000000
        /*00a0*/ 	.short	0x0001
        /*00a2*/ 	.short	0x0008
        /*00a4*/ 	.byte	0x00, 0xf5, 0x21, 0x00


	//----- nvinfo : EIATTR_KPARAM_INFO
	.align		4
.L_11501:
        /*00a8*/ 	.byte	0x04, 0x17
        /*00aa*/ 	.short	(.L_11503 - .L_11502)
.L_11502:
        /*00ac*/ 	.word	0x00000000
        /*00b0*/ 	.short	0x0000
        /*00b2*/ 	.short	0x0000
        /*00b4*/ 	.byte	0x00, 0xf5, 0x21, 0x00


	//----- nvinfo : EIATTR_SPARSE_MMA_MASK
	.align		4
.L_11503:
        /*00b8*/ 	.byte	0x03, 0x50
        /*00ba*/ 	.short	0x0000


	//----- nvinfo : EIATTR_MAXREG_COUNT
	.align		4
        /*00bc*/ 	.byte	0x03, 0x1b
        /*00be*/ 	.short	0x00ff


	//----- nvinfo : EIATTR_MERCURY_ISA_VERSION
	.align		4
        /*00c0*/ 	.byte	0x03, 0x5f
        /*00c2*/ 	.short	0x0101


	//----- nvinfo : EIATTR_COOP_GROUP_MASK_REGIDS
	.align		4
        /*00c4*/ 	.byte	0x04, 0x29
        /*00c6*/ 	.short	(.L_11505 - .L_11504)


	//   ....[0]....
.L_11504:
        /*00c8*/ 	.word	0xffffffff


	//   ....[1]....
        /*00cc*/ 	.word	0xffffffff


	//   ....[2]....
        /*00d0*/ 	.word	0xffffffff


	//   ....[3]....
        /*00d4*/ 	.word	0xffffffff


	//   ....[4]....
        /*00d8*/ 	.word	0xffffffff


	//   ....[5]....
        /*00dc*/ 	.word	0xffffffff


	//   ....[6]....
        /*00e0*/ 	.word	0xffffffff


	//   ....[7]....
        /*00e4*/ 	.word	0xffffffff


	//   ....[8]....
        /*00e8*/ 	.word	0xffffffff


	//   ....[9]....
        /*00ec*/ 	.word	0xffffffff


	//   ....[10]....
        /*00f0*/ 	.word	0xffffffff


	//   ....[11]....
        /*00f4*/ 	.word	0xffffffff


	//   ....[12]....
        /*00f8*/ 	.word	0xffffffff


	//   ....[13]....
        /*00fc*/ 	.word	0xffffffff


	//   ....[14]....
        /*0100*/ 	.word	0xffffffff


	//   ....[15]....
        /*0104*/ 	.word	0xffffffff


	//   ....[16]....
        /*0108*/ 	.word	0xffffffff


	//   ....[17]....
        /*010c*/ 	.word	0xffffffff


	//   ....[18]....
        /*0110*/ 	.word	0xffffffff


	//   ....[19]....
        /*0114*/ 	.word	0xffffffff


	//   ....[20]....
        /*0118*/ 	.word	0xffffffff


	//   ....[21]....
        /*011c*/ 	.word	0xffffffff


	//   ....[22]....
        /*0120*/ 	.word	0xffffffff


	//   ....[23]....
        /*0124*/ 	.word	0xffffffff


	//   ....[24]....
        /*0128*/ 	.word	0xffffffff


	//----- nvinfo : EIATTR_COOP_GROUP_INSTR_OFFSETS
	.align		4
.L_11505:
        /*012c*/ 	.byte	0x04, 0x28
        /*012e*/ 	.short	(.L_11507 - .L_11506)


	//   ....[0]....
.L_11506:
        /*0130*/ 	.word	0x00000240


	//   ....[1]....
        /*0134*/ 	.word	0x00000260


	//   ....[2]....
        /*0138*/ 	.word	0x00000280


	//   ....[3]....
        /*013c*/ 	.word	0x000002b0


	//   ....[4]....
        /*0140*/ 	.word	0x000002d0


	//   ....[5]....
        /*0144*/ 	.word	0x000006f0


	//   ....[6]....
        /*0148*/ 	.word	0x00000710


	//   ....[7]....
        /*014c*/ 	.word	0x00000730


	//   ....[8]....
        /*0150*/ 	.word	0x00000750


	//   ....[9]....
        /*0154*/ 	.word	0x00000770


	//   ....[10]....
        /*0158*/ 	.word	0x00001260


	//   ....[11]....
        /*015c*/ 	.word	0x000012a0


	//   ....[12]....
        /*0160*/ 	.word	0x00001360


	//   ....[13]....
        /*0164*/ 	.word	0x000013e0


	//   ....[14]....
        /*0168*/ 	.word	0x00001500


	//   ....[15]....
        /*016c*/ 	.word	0x00001510


	//   ....[16]....
        /*0170*/ 	.word	0x00001520


	//   ....[17]....
        /*0174*/ 	.word	0x00001560


	//   ....[18]....
        /*0178*/ 	.word	0x000015c0


	//   ....[19]....
        /*017c*/ 	.word	0x000015e0


	//   ....[20]....
        /*0180*/ 	.word	0x000015f0


	//   ....[21]....
        /*0184*/ 	.word	0x00001630


	//   ....[22]....
        /*0188*/ 	.word	0x00001680


	//   ....[23]....
        /*018c*/ 	.word	0x00001690


	//   ....[24]....
        /*0190*/ 	.word	0x000016c0


	//----- nvinfo : EIATTR_VRC_CTA_INIT_COUNT
	.align		4
.L_11507:
        /*0194*/ 	.byte	0x02, 0x4a
	.zero		1
	.zero		1


	//----- nvinfo : EIATTR_EXIT_INSTR_OFFSETS
	.align		4
        /*0198*/ 	.byte	0x04, 0x1c
        /*019a*/ 	.short	(.L_11509 - .L_11508)


	//   ....[0]....
.L_11508:
        /*019c*/ 	.word	0x00000080


	//   ....[1]....
        /*01a0*/ 	.word	0x00001c50


	//   ....[2]....
        /*01a4*/ 	.word	0x00001c70


	//   ....[3]....
        /*01a8*/ 	.word	0x000020e0


	//   ....[4]....
        /*01ac*/ 	.word	0x00002300


	//   ....[5]....
        /*01b0*/ 	.word	0x00002460


	//   ....[6]....
        /*01b4*/ 	.word	0x00002530


	//----- nvinfo : EIATTR_MAX_THREADS
	.align		4
.L_11509:
        /*01b8*/ 	.byte	0x04, 0x05
        /*01ba*/ 	.short	(.L_11511 - .L_11510)
.L_11510:
        /*01bc*/ 	.word	0x00000080
        /*01c0*/ 	.word	0x00000001
        /*01c4*/ 	.word	0x00000001


	//----- nvinfo : EIATTR_CRS_STACK_SIZE
	.align		4
.L_11511:
        /*01c8*/ 	.byte	0x04, 0x1e
        /*01ca*/ 	.short	(.L_11513 - .L_11512)
.L_11512:
        /*01cc*/ 	.word	0x00000000


	//----- nvinfo : EIATTR_CBANK_PARAM_SIZE
	.align		4
.L_11513:
        /*01d0*/ 	.byte	0x03, 0x19
        /*01d2*/ 	.short	0x0048


	//----- nvinfo : EIATTR_PARAM_CBANK
	.align		4
        /*01d4*/ 	.byte	0x04, 0x0a
        /*01d6*/ 	.short	(.L_11515 - .L_11514)
	.align		4
.L_11514:
        /*01d8*/ 	.word	index@(.nv.constant0._ZN4vllm3moe10topkGatingILi16ELi512ELi4ELi16ELi32EifLNS0_11ScoringFuncE0EEEvPKT5_PKbPfiPT4_PiiiibPKf)
        /*01dc*/ 	.short	0x0380
        /*01de*/ 	.short	0x0048


	//----- nvinfo : EIATTR_SW_WAR
	.align		4
.L_11515:
        /*01e0*/ 	.byte	0x04, 0x36
        /*01e2*/ 	.short	(.L_11517 - .L_11516)
.L_11516:
        /*01e4*/ 	.word	0x00000008
.L_11517:


//--------------------- .nv.info._ZN4vllm3moe10topkGatingILi8ELi256ELi4ELi16ELi32EifLNS0_11ScoringFuncE0EEEvPKT5_PKbPfiPT4_PiiiibPKf --------------------------
	.section	.nv.info._ZN4vllm3moe10topkGatingILi8ELi256ELi4ELi16ELi32EifLNS0_11ScoringFuncE0EEEvPKT5_PKbPfiPT4_PiiiibPKf,"",@"SHT_CUDA_INFO"
	.sectionflags	@""
	.align	4


	//----- nvinfo : EIATTR_CUDA_API_VERSION
	.align		4
        /*0000*/ 	.byte	0x04, 0x37
        /*0002*/ 	.short	(.L_11519 - .L_11518)
.L_11518:
        /*0004*/ 	.word	0x00000082


	//----- nvinfo : EIATTR_KPARAM_INFO
	.align		4
.L_11519:
        /*0008*/ 	.byte	0x04, 0x17
        /*000a*/ 	.short	(.L_11521 - .L_11520)
.L_11520:
        /*000c*/ 	.word	0x00000000
        /*0010*/ 	.short	0x000a
        /*0012*/ 	.short	0x0040
        /*0014*/ 	.byte	0x00, 0xf5, 0x21, 0x00


	//----- nvinfo : EIATTR_KPARAM_INFO
	.align		4
.L_11521:
        /*0018*/ 	.byte	0x04, 0x17
        /*001a*/ 	.short	(.L_11523 - .L_11522)
.L_11522:
        /*001c*/ 	.word	0x00000000
        /*0020*/ 	.short	0x0009
        /*0022*/ 	.short	0x003c
        /*0024*/ 	.byte	0x00, 0xf0, 0x05, 0x00


	//----- nvinfo : EIATTR_KPARAM_INFO
	.align		4
.L_11523:
        /*0028*/ 	.byte	0x04, 0x17
        /*002a*/ 	.short	(.L_11525 - .L_11524)
.L_11524:
        /*002c*/ 	.word	0x00000000
        /*0030*/ 	.short	0x0008
        /*0032*/ 	.short	0x0038
        /*0034*/ 	.byte	0x00, 0xf0, 0x11, 0x00


	//----- nvinfo : EIATTR_KPARAM_INFO
	.align		4
.L_11525:
        /*0038*/ 	.byte	0x04, 0x17
        /*003a*/ 	.short	(.L_11527 - .L_11526)
.L_11526:
        /*003c*/ 	.word	0x00000000
        /*0040*/ 	.short	0x0007
        /*0042*/ 	.short	0x0034
        /*0044*/ 	.byte	0x00, 0xf0, 0x11, 0x00


	//----- nvinfo : EIATTR_KPARAM_INFO
	.align		4
.L_11527:
        /*0048*/ 	.byte	0x04, 0x17
        /*004a*/ 	.short	(.L_11529 - .L_11528)
.L_11528:
        /*004c*/ 	.word	0x00000000
        /*0050*/ 	.short	0x0006
        /*0052*/ 	.short	0x0030
        /*0054*/ 	.byte	0x00, 0xf0, 0x11, 0x00


	//----- nvinfo : EIATTR_KPARAM_INFO
	.align		4
.L_11529:
        /*0058*/ 	.byte	0x04, 0x17
        /*005a*/ 	.short	(.L_11531 - .L_11530)
.L_11530:
        /*005c*/ 	.word	0x00000000
        /*0060*/ 	.short	0x0005
        /*0062*/ 	.short	0x0028
        /*0064*/ 	.byte	0x00, 0xf5, 0x21, 0x00


	//----- nvinfo : EIATTR_KPARAM_INFO
	.align		4
.L_11531:
        /*0068*/ 	.byte	0x04, 0x17
        /*006a*/ 	.short	(.L_11533 - .L_11532)
.L_11532:
        /*006c*/ 	.word	0x00000000
        /*0070*/ 	.short	0x0004
        /*0072*/ 	.short	0x0020
        /*0074*/ 	.byte	0x00, 0xf5, 0x21, 0x00


	//----- nvinfo : EIATTR_KPARAM_INFO
	.align		4
.L_11533:
        /*0078*/ 	.byte	0x04, 0x17
        /*007a*/ 	.short	(.L_11535 - .L_11534)
.L_11534:
        /*007c*/ 	.word	0x00000000
        /*0080*/ 	.short	0x0003
        /*0082*/ 	.short	0x0018
        /*0084*/ 	.byte	0x00, 0xf0, 0x11, 0x00


	//----- nvinfo : EIATTR_KPARAM_INFO
	.align		4
.L_11535:
        /*0088*/ 	.byte	0x04, 0x17
        /*008a*/ 	.short	(.L_11537 - .L_11536)
.L_11536:
        /*008c*/ 	.word	0x00000000
        /*0090*/ 	.short	0x0002
        /*0092*/ 	.short	0x0010
        /*0094*/ 	.byte	0x00, 0xf5, 0x21, 0x00


	//----- nvinfo : EIATTR_KPARAM_INFO
	.align		4
.L_11537:
        /*0098*/ 	.byte	0x04, 0x17
        /*009a*/ 	.short	(.L_11539 - .L_11538)
.L_11538:
        /*009c*/ 	.word	0x00000000
        /*00a0*/ 	.short	0x0001
        /*00a2*/ 	.short	0x0008
        /*00a4*/ 	.byte	0x00, 0xf5, 0x21, 0x00


	//----- nvinfo : EIATTR_KPARAM_INFO
	.align		4
.L_11539:
        /*00a8*/ 	.byte	0x04, 0x17
        /*00aa*/ 	.short	(.L_11541 - .L_11540)
.L_11540:
        /*00ac*/ 	.word	0x00000000
        /*00b0*/ 	.short	0x0000
        /*00b2*/ 	.short	0x0000
        /*00b4*/ 	.byte	0x00, 0xf5, 0x21, 0x00


	//----- nvinfo : EIATTR_SPARSE_MMA_MASK
	.align		4
.L_11541:
        /*00b8*/ 	.byte	0x03, 0x50
        /*00ba*/ 	.short	0x0000


	//----- nvinfo : EIATTR_MAXREG_COUNT
	.align		4
        /*00bc*/ 	.byte	0x03, 0x1b
        /*00be*/ 	.short	0x00ff


	//----- nvinfo : EIATTR_MERCURY_ISA_VERSION
	.align		4
        /*00c0*/ 	.byte	0x03, 0x5f
        /*00c2*/ 	.short	0x0101


	//----- nvinfo : EIATTR_COOP_GROUP_MASK_REGIDS
	.align		4
        /*00c4*/ 	.byte	0x04, 0x29
        /*00c6*/ 	.short	(.L_11543 - .L_11542)


	//   ....[0]....
.L_11542:
        /*00c8*/ 	.word	0xffffffff


	//   ....[1]....
        /*00cc*/ 	.word	0xffffffff


	//   ....[2]....
        /*00d0*/ 	.word	0xffffffff


	//   ....[3]....
        /*00d4*/ 	.word	0xffffffff


	//   ....[4]....
        /*00d8*/ 	.word	0xffffffff


	//   ....[5]....
        /*00dc*/ 	.word	0xffffffff


	//   ....[6]....
        /*00e0*/ 	.word	0xffffffff


	//   ....[7]....
        /*00e4*/ 	.word	0xffffffff


	//   ....[8]....
        /*00e8*/ 	.word	0xffffffff


	//   ....[9]....
        /*00ec*/ 	.word	0xffffffff


	//   ....[10]....
        /*00f0*/ 	.word	0xffffffff


	//   ....[11]....
        /*00f4*/ 	.word	0xffffffff


	//   ....[12]....
        /*00f8*/ 	.word	0xffffffff


	//   ....[13]....
        /*00fc*/ 	.word	0xffffffff


	//   ....[14]....
        /*0100*/ 	.word	0xffffffff


	//   ....[15]....
        /*0104*/ 	.word	0xffffffff


	//   ....[16]....
        /*0108*/ 	.word	0xffffffff


	//   ....[17]....
        /*010c*/ 	.word	0xffffffff


	//   ....[18]....
        /*0110*/ 	.word	0xffffffff


	//   ....[19]....
        /*0114*/ 	.word	0xffffffff


	//   ....[20]....
        /*0118*/ 	.word	0xffffffff


	//   ....[21]....
        /*011c*/ 	.word	0xffffffff


	//   ....[22]....
        /*0120*/ 	.word	0xffffffff


	//   ....[23]....
        /*0124*/ 	.word	0xffffffff


	//   ....[24]....
        /*0128*/ 	.word	0xffffffff


	//----- nvinfo : EIATTR_COOP_GROUP_INSTR_OFFSETS
	.align		4
.L_11543:
        /*012c*/ 	.byte	0x04, 0x28
        /*012e*/ 	.short	(.L_11545 - .L_11544)


	//   ....[0]....
.L_11544:
        /*0130*/ 	.word	0x00000200


	//   ....[1]....
        /*0134*/ 	.word	0x00000220


	//   ....[2]....
        /*0138*/ 	.word	0x00000250


	//   ....[3]....
        /*013c*/ 	.word	0x00000300


	//   ....[4]....
        /*0140*/ 	.word	0x00000340


	//   ....[5]....
        /*0144*/ 	.word	0x00000560


	//   ....[6]....
        /*0148*/ 	.word	0x00000580


	//   ....[7]....
        /*014c*/ 	.word	0x000005a0


	//   ....[8]....
        /*0150*/ 	.word	0x000005c0


	//   ....[9]....
        /*0154*/ 	.word	0x000005e0


	//   ....[10]....
        /*0158*/ 	.word	0x00000b20


	//   ....[11]....
        /*015c*/ 	.word	0x00000b60


	//   ....[12]....
        /*0160*/ 	.word	0x00000b90


	//   ....[13]....
        /*0164*/ 	.word	0x00000c00


	//   ....[14]....
        /*0168*/ 	.word	0x00000c20


	//   ....[15]....
        /*016c*/ 	.word	0x00000c70


	//   ....[16]....
        /*0170*/ 	.word	0x00000c90


	//   ....[17]....
        /*0174*/ 	.word	0x00000cb0


	//   ....[18]....
        /*0178*/ 	.word	0x00000d10


	//   ....[19]....
        /*017c*/ 	.word	0x00000d30


	//   ....[20]....
        /*0180*/ 	.word	0x00000d50


	//   ....[21]....
        /*0184*/ 	.word	0x00000dc0


	//   ....[22]....
        /*0188*/ 	.word	0x00000dd0


	//   ....[23]....
        /*018c*/ 	.word	0x00000e10


	//   ....[24]....
        /*0190*/ 	.word	0x00000e30


	//----- nvinfo : EIATTR_VRC_CTA_INIT_COUNT
	.align		4
.L_11545:
        /*0194*/ 	.byte	0x02, 0x4a
	.zero		1
	.zero		1


	//----- nvinfo : EIATTR_EXIT_INSTR_OFFSETS
	.align		4
        /*0198*/ 	.byte	0x04, 0x1c
        /*019a*/ 	.short	(.L_11547 - .L_11546)


	//   ....[0]....
.L_11546:
        /*019c*/ 	.word	0x00000080


	//   ....[1]....
        /*01a0*/ 	.word	0x000012a0


	//   ....[2]....
        /*01a4*/ 	.word	0x000012c0


	//   ....[3]....
        /*01a8*/ 	.word	0x00001730


	//   ....[4]....
        /*01ac*/ 	.word	0x00001950


	//   ....[5]....
        /*01b0*/ 	.word	0x00001ab0


	//   ....[6]....
        /*01b4*/ 	.word	0x00001b80


	//----- nvinfo : EIATTR_MAX_THREADS
	.align		4
.L_11547:
        /*01b8*/ 	.byte	0x04, 0x05
        /*01ba*/ 	.short	(.L_11549 - .L_11548)
.L_11548:
        /*01bc*/ 	.word	0x00000080
        /*01c0*/ 	.word	0x00000001
        /*01c4*/ 	.word	0x00000001


	//----- nvinfo : EIATTR_CRS_STACK_SIZE
	.align		4
.L_11549:
        /*01c8*/ 	.byte	0x04, 0x1e
        /*01ca*/ 	.short	(.L_11551 - .L_11550)
.L_11550:
        /*01cc*/ 	.word	0x00000000


	//----- nvinfo : EIATTR_CBANK_PARAM_SIZE
	.align		4
.L_11551:
        /*01d0*/ 	.byte	0x03, 0x19
        /*01d2*/ 	.short	0x0048


	//----- nvinfo : EIATTR_PARAM_CBANK
	.align		4
        /*01d4*/ 	.byte	0x04, 0x0a
        /*01d6*/ 	.short	(.L_11553 - .L_11552)
	.align		4
.L_11552:
        /*01d8*/ 	.word	index@(.nv.constant0._ZN4vllm3moe10topkGatingILi8ELi256ELi4ELi16ELi32EifLNS0_11ScoringFuncE0EEEvPKT5_PKbPfiPT4_PiiiibPKf)
        /*01dc*/ 	.short	0x0380
        /*01de*/ 	.short	0x0048


	//----- nvinfo : EIATTR_SW_WAR
	.align		4
.L_11553:
        /*01e0*/ 	.byte	0x04, 0x36
        /*01e2*/ 	.short	(.L_11555 - .L_11554)
.L_11554:
        /*01e4*/ 	.word	0x00000008
.L_11555:


//--------------------- .nv.info._ZN4vllm3moe10topkGatingILi4ELi128ELi4ELi16ELi32EifLNS0_11ScoringFuncE0EEEvPKT5_PKbPfiPT4_PiiiibPKf --------------------------
	.section	.nv.info._ZN4vllm3moe10topkGatingILi4ELi128ELi4ELi16ELi32EifLNS0_11ScoringFuncE0EEEvPKT5_PKbPfiPT4_PiiiibPKf,"",@"SHT_CUDA_INFO"
	.sectionflags	@""
	.align	4


	//----- nvinfo : EIATTR_CUDA_API_VERSION
	.align		4
        /*0000*/ 	.byte	0x04, 0x37
        /*0002*/ 	.short	(.L_11557 - .L_11556)
.L_11556:
        /*0004*/ 	.word	0x00000082


	//----- nvinfo : EIATTR_KPARAM_INFO
	.align		4
.L_11557:
        /*0008*/ 	.byte	0x04, 0x17
        /*000a*/ 	.short	(.L_11559 - .L_11558)
.L_11558:
        /*000c*/ 	.word	0x00000000
        /*0010*/ 	.short	0x000a
        /*0012*/ 	.short	0x0040
        /*0014*/ 	.byte	0x00, 0xf5, 0x21, 0x00


	//----- nvinfo : EIATTR_KPARAM_INFO
	.align		4
.L_11559:
        /*0018*/ 	.byte	0x04, 0x17
        /*001a*/ 	.short	(.L_11561 - .L_11560)
.L_11560:
        /*001c*/ 	.word	0x00000000
        /*0020*/ 	.short	0x0009
        /*0022*/ 	.short	0x003c
        /*0024*/ 	.byte	0x00, 0xf0, 0x05, 0x00


	//----- nvinfo : EIATTR_KPARAM_INFO
	.align		4
.L_11561:
        /*0028*/ 	.byte	0x04, 0x17
        /*002a*/ 	.short	(.L_11563 - .L_11562)
.L_11562:
        /*002c*/ 	.word	0x00000000
        /*0030*/ 	.short	0x0008
        /*0032*/ 	.short	0x0038
        /*0034*/ 	.byte	0x00, 0xf0, 0x11, 0x00


	//----- nvinfo : EIATTR_KPARAM_INFO
	.align		4
.L_11563:
        /*0038*/ 	.byte	0x04, 0x17
        /*003a*/ 	.short	(.L_11565 - .L_11564)
.L_11564:
        /*003c*/ 	.word	0x00000000
        /*0040*/ 	.short	0x0007
        /*0042*/ 	.short	0x0034
        /*0044*/ 	.byte	0x00, 0xf0, 0x11, 0x00


	//----- nvinfo : EIATTR_KPARAM_INFO
	.align		4
.L_11565:
        /*0048*/ 	.byte	0x04, 0x17
        /*004a*/ 	.short	(.L_11567 - .L_11566)
.L_11566:
        /*004c*/ 	.word	0x00000000
        /*0050*/ 	.short	0x0006
        /*0052*/ 	.short	0x0030
        /*0054*/ 	.byte	0x00, 0xf0, 0x11, 0x00


	//----- nvinfo : EIATTR_KPARAM_INFO
	.align		4
.L_11567:
        /*0058*/ 	.byte	0x04, 0x17
        /*005a*/ 	.short	(.L_11569 - .L_11568)
.L_11568:
        /*005c*/ 	.word	0x00000000
        /*0060*/ 	.short	0x0005
        /*0062*/ 	.short	0x0028
        /*0064*/ 	.byte	0x00, 0xf5, 0x21, 0x00


	//----- nvinfo : EIATTR_KPARAM_INFO
	.align		4
.L_11569:
        /*0068*/ 	.byte	0x04, 0x17
        /*006a*/ 	.short	(.L_11571 - .L_11570)
.L_11570:
        /*006c*/ 	.word	0x00000000
        /*0070*/ 	.short	0x0004
        /*0072*/ 	.short	0x0020
        /*0074*/ 	.byte	0x00, 0xf5, 0x21, 0x00


	//----- nvinfo : EIATTR_KPARAM_INFO
	.align		4
.L_11571:
        /*0078*/ 	.byte	0x04, 0x17
        /*007a*/ 	.short	(.L_11573 - .L_11572)
.L_11572:
        /*007c*/ 	.word	0x00000000
        /*0080*/ 	.short	0x0003
        /*0082*/ 	.short	0x0018
        /*0084*/ 	.byte	0x00, 0xf0, 0x11, 0x00


	//----- nvinfo : EIATTR_KPARAM_INFO
	.align		4
.L_11573:
        /*0088*/ 	.byte	0x04, 0x17
        /*008a*/ 	.short	(.L_11575 - .L_11574)
.L_11574:
        /*008c*/ 	.word	0x00000000
        /*0090*/ 	.short	0x0002
        /*0092*/ 	.short	0x0010
        /*0094*/ 	.byte	0x00, 0xf5, 0x21, 0x00


	//----- nvinfo : EIATTR_KPARAM_INFO
	.align		4
.L_11575:
        /*0098*/ 	.byte	0x04, 0x17
        /*009a*/ 	.short	(.L_11577 - .L_11576)
.L_11576:
        /*009c*/ 	.word	0x00000000
        /*00a0*/ 	.short	0x0001
        /*00a2*/ 	.short	0x0008
        /*00a4*/ 	.byte	0x00, 0xf5, 0x21, 0x00


	//----- nvinfo : EIATTR_KPARAM_INFO
	.align		4
.L_11577:
        /*00a8*/ 	.byte	0x04, 0x17
        /*00aa*/ 	.short	(.L_11579 - .L_11578)
.L_11578:
        /*00ac*/ 	.word	0x00000000
        /*00b0*/ 	.short	0x0000
        /*00b2*/ 	.short	0x0000
        /*00b4*/ 	.byte	0x00, 0xf5, 0x21, 0x00


	//----- nvinfo : EIATTR_SPARSE_MMA_MASK
	.align		4
.L_11579:
        /*00b8*/ 	.byte	0x03, 0x50
        /*00ba*/ 	.short	0x0000


	//----- nvinfo : EIATTR_MAXREG_COUNT
	.align		4
        /*00bc*/ 	.byte	0x03, 0x1b
        /*00be*/ 	.short	0x00ff


	//----- nvinfo : EIATTR_MERCURY_ISA_VERSION
	.align		4
        /*00c0*/ 	.byte	0x03, 0x5f
        /*00c2*/ 	.short	0x0101


	//----- nvinfo : EIATTR_COOP_GROUP_MASK_REGIDS
	.align		4
        /*00c4*/ 	.byte	0x04, 0x29
        /*00c6*/ 	.short	(.L_11581 - .L_11580)


	//   ....[0]....
.L_11580:
        /*00c8*/ 	.word	0xffffffff


	//   ....[1]....
        /*00cc*/ 	.word	0xffffffff


	//   ....[2]....
        /*00d0*/ 	.word	0xffffffff


	//   ....[3]....
        /*00d4*/ 	.word	0xffffffff


	//   ....[4]....
        /*00d8*/ 	.word	0xffffffff


	//   ....[5]....
        /*00dc*/ 	.word	0xffffffff


	//   ....[6]....
        /*00e0*/ 	.word	0xffffffff


	//   ....[7]....
        /*00e4*/ 	.word	0xffffffff


	//   ....[8]....
        /*00e8*/ 	.word	0xffffffff


	//   ....[9]....
        /*00ec*/ 	.word	0xffffffff


	//   ....[10]....
        /*00f0*/ 	.word	0xffffffff


	//   ....[11]....
        /*00f4*/ 	.word	0xffffffff


	//   ....[12]....
        /*00f8*/ 	.word	0xffffffff


	//   ....[13]....
        /*00fc*/ 	.word	0xffffffff


	//   ....[14]....
        /*0100*/ 	.word	0xffffffff


	//   ....[15]....
        /*0104*/ 	.word	0xffffffff


	//   ....[16]....
        /*0108*/ 	.word	0xffffffff


	//   ....[17]....
        /*010c*/ 	.word	0xffffffff


	//   ....[18]....
        /*0110*/ 	.word	0xffffffff


	//   ....[19]....
        /*0114*/ 	.word	0xffffffff


	//   ....[20]....
        /*0118*/ 	.word	0xffffffff


	//   ....[21]....
        /*011c*/ 	.word	0xffffffff


	//   ....[22]....
        /*0120*/ 	.word	0xffffffff


	//   ....[23]....
        /*0124*/ 	.word	0xffffffff


	//   ....[24]....
        /*0128*/ 	.word	0xffffffff


	//----- nvinfo : EIATTR_COOP_GROUP_INSTR_OFFSETS
	.align		4
.L_11581:
        /*012c*/ 	.byte	0x04, 0x28
        /*012e*/ 	.short	(.L_11583 - .L_11582)


	//   ....[0]....
.L_11582:
        /*0130*/ 	.word	0x00000230


	//   ....[1]....
        /*0134*/ 	.word	0x00000260


	//   ....[2]....
        /*0138*/ 	.word	0x00000290


	//   ....[3]....
        /*013c*/ 	.word	0x000002b0


	//   ....[4]....
        /*0140*/ 	.word	0x000002d0


	//   ....[5]....
        /*0144*/ 	.word	0x000003f0


	//   ....[6]....
        /*0148*/ 	.word	0x00000410


	//   ....[7]....
        /*014c*/ 	.word	0x00000430


	//   ....[8]....
        /*0150*/ 	.word	0x00000450


	//   ....[9]....
        /*0154*/ 	.word	0x00000470


	//   ....[10]....
        /*0158*/ 	.word	0x00000780


	//   ....[11]....
        /*015c*/ 	.word	0x000007a0


	//   ....[12]....
        /*0160*/ 	.word	0x00000810


	//   ....[13]....
        /*0164*/ 	.word	0x00000840


	//   ....[14]....
        /*0168*/ 	.word	0x00000860


	//   ....[15]....
        /*016c*/ 	.word	0x000008e0


	//   ....[16]....
        /*0170*/ 	.word	0x000008f0


	//   ....[17]....
        /*0174*/ 	.word	0x00000900


	//   ....[18]....
        /*0178*/ 	.word	0x00000980


	//   ....[19]....
        /*017c*/ 	.word	0x000009a0


	//   ....[20]....
        /*0180*/ 	.word	0x000009b0


	//   ....[21]....
        /*0184*/ 	.word	0x000009e0


	//   ....[22]....
        /*0188*/ 	.word	0x00000a40


	//   ....[23]....
        /*018c*/ 	.word	0x00000a60


	//   ....[24]....
        /*0190*/ 	.word	0x00000a70


	//----- nvinfo : EIATTR_VRC_CTA_INIT_COUNT
	.align		4
.L_11583:
        /*0194*/ 	.byte	0x02, 0x4a
	.zero		1
	.zero		1


	//----- nvinfo : EIATTR_EXIT_INSTR_OFFSETS
	.align		4
        /*0198*/ 	.byte	0x04, 0x1c
        /*019a*/ 	.short	(.L_11585 - .L_11584)


	//   ....[0]....
.L_11584:
        /*019c*/ 	.word	0x00000080


	//   ....[1]....
        /*01a0*/ 	.word	0x00000e70


	//   ....[2]....
        /*01a4*/ 	.word	0x00000e90


	//   ....[3]....
        /*01a8*/ 	.word	0x00001300


	//   ....[4]....
        /*01ac*/ 	.word	0x00001520


	//   ....[5]....
        /*01b0*/ 	.word	0x00001680


	//   ....[6]....
        /*01b4*/ 	.word	0x00001750


	//----- nvinfo : EIATTR_MAX_THREADS
	.align		4
.L_11585:
        /*01b8*/ 	.byte	0x04, 0x05
        /*01ba*/ 	.short	(.L_11587 - .L_11586)
.L_11586:
        /*01bc*/ 	.word	0x00000080
        /*01c0*/ 	.word	0x00000001
        /*01c4*/ 	.word	0x00000001


	//----- nvinfo : EIATTR_CRS_STACK_SIZE
	.align		4
.L_11587:
        /*01c8*/ 	.byte	0x04, 0x1e
        /*01ca*/ 	.short	(.L_11589 - .L_11588)
.L_11588:
        /*01cc*/ 	.word	0x00000000


	//----- nvinfo : EIATTR_CBANK_PARAM_SIZE
	.align		4
.L_11589:
        /*01d0*/ 	.byte	0x03, 0x19
        /*01d2*/ 	.short	0x0048


	//----- nvinfo : EIATTR_PARAM_CBANK
	.align		4
        /*01d4*/ 	.byte	0x04, 0x0a
        /*01d6*/ 	.short	(.L_11591 - .L_11590)
	.align		4
.L_11590:
        /*01d8*/ 	.word	index@(.nv.constant0._ZN4vllm3moe10topkGatingILi4ELi128ELi4ELi16ELi32EifLNS0_11ScoringFuncE0EEEvPKT5_PKbPfiPT4_PiiiibPKf)
        /*01dc*/ 	.short	0x0380
        /*01de*/ 	.short	0x0048


	//----- nvinfo : EIATTR_SW_WAR
	.align		4
.L_11591:
        /*01e0*/ 	.byte	0x04, 0x36
        /*01e2*/ 	.short	(.L_11593 - .L_11592)
.L_11592:
        /*01e4*/ 	.word	0x00000008
.L_11593:


//--------------------- .nv.info._ZN4vllm3moe10topkGatingILi4ELi64ELi4ELi16ELi32EifLNS0_11ScoringFuncE0EEEvPKT5_PKbPfiPT4_PiiiibPKf --------------------------
	.section	.nv.info._ZN4vllm3moe10topkGatingILi4ELi64ELi4ELi16ELi32EifLNS0_11ScoringFuncE0EEEvPKT5_PKbPfiPT4_PiiiibPKf,"",@"SHT_CUDA_INFO"
	.sectionflags	@""
	.align	4


	//----- nvinfo : EIATTR_CUDA_API_VERSION
	.align		4
        /*0000*/ 	.byte	0x04, 0x37
        /*0002*/ 	.short	(.L_11595 - .L_11594)
.L_11594:
        /*0004*/ 	.word	0x00000082


	//----- nvinfo : EIATTR_KPARAM_INFO
	.align		4
.L_11595:
        /*0008*/ 	.byte	0x04, 0x17
        /*000a*/ 	.short	(.L_11597 - .L_11596)
.L_11596:
        /*000c*/ 	.word	0x00000000
        /*0010*/ 	.short	0x000a
        /*0012*/ 	.short	0x0040
        /*0014*/ 	.byte	0x00, 0xf5, 0x21, 0x00


	//----- nvinfo : EIATTR_KPARAM_INFO
	.align		4
.L_11597:
        /*0018*/ 	.byte	0x04, 0x17
        /*001a*/ 	.short	(.L_11599 - .L_11598)
.L_11598:
        /*001c*/ 	.word	0x00000000
        /*0020*/ 	.short	0x0009
        /*0022*/ 	.short	0x003c
        /*0024*/ 	.byte	0x00, 0xf0, 0x05, 0x00


	//----- nvinfo : EIATTR_KPARAM_INFO
	.align		4
.L_11599:
        /*0028*/ 	.byte	0x04, 0x17
        /*002a*/ 	.short	(.L_11601 - .L_11600)
.L_11600:
        /*002c*/ 	.word	0x00000000
        /*0030*/ 	.short	0x0008
        /*0032*/ 	.short	0x0038
        /*0034*/ 	.byte	0x00, 0xf0, 0x11, 0x00


	//----- nvinfo : EIATTR_KPARAM_INFO
	.align		4
.L_11601:
        /*0038*/ 	.byte	0x04, 0x17
        /*003a*/ 	.short	(.L_11603 - .L_11602)
.L_11602:
        /*003c*/ 	.word	0x00000000
        /*0040*/ 	.short	0x0007
        /*0042*/ 	.short	0x0034
        /*0044*/ 	.byte	0x00, 0xf0, 0x11, 0x00


	//----- nvinfo : EIATTR_KPARAM_INFO
	.align		4
.L_11603:
        /*0048*/ 	.byte	0x04, 0x17
        /*004a*/ 	.short	(.L_11605 - .L_11604)
.L_11604:
        /*004c*/ 	.word	0x00000000
        /*0050*/ 	.short	0x0006
        /*0052*/ 	.short	0x0030
        /*0054*/ 	.byte	0x00, 0xf0, 0x11, 0x00


	//----- nvinfo : EIATTR_KPARAM_INFO
	.align		4
.L_11605:
        /*0058*/ 	.byte	0x04, 0x17
        /*005a*/ 	.short	(.L_11607 - .L_11606)
.L_11606:
        /*005c*/ 	.word	0x00000000
        /*0060*/ 	.short	0x0005
        /*0062*/ 	.short	0x0028
        /*0064*/ 	.byte	0x00, 0xf5, 0x21, 0x00


	//----- nvinfo : EIATTR_KPARAM_INFO
	.align		4
.L_11607:
        /*0068*/ 	.byte	0x04, 0x17
        /*006a*/ 	.short	(.L_11609 - .L_11608)
.L_11608:
        /*006c*/ 	.word	0x00000000
        /*0070*/ 	.short	0x0004
        /*0072*/ 	.short	0x0020
        /*0074*/ 	.byte	0x00, 0xf5, 0x21, 0x00


	//----- nvinfo : EIATTR_KPARAM_INFO
	.align		4
.L_11609:
        /*0078*/ 	.byte	0x04, 0x17
        /*007a*/ 	.short	(.L_11611 - .L_11610)
.L_11610:
        /*007c*/ 	.word	0x00000000
        /*0080*/ 	.short	0x0003
        /*0082*/ 	.short	0x0018
        /*0084*/ 	.byte	0x00, 0xf0, 0x11, 0x00


	//----- nvinfo : EIATTR_KPARAM_INFO
	.align		4
.L_11611:
        /*0088*/ 	.byte	0x04, 0x17
        /*008a*/ 	.short	(.L_11613 - .L_11612)
.L_11612:
        /*008c*/ 	.word	0x00000000
        /*0090*/ 	.short	0x0002
        /*0092*/ 	.short	0x0010
        /*0094*/ 	.byte	0x00, 0xf5, 0x21, 0x00


	//----- nvinfo : EIATTR_KPARAM_INFO
	.align		4
.L_11613:
        /*0098*/ 	.byte	0x04, 0x17
        /*009a*/ 	.short	(.L_11615 - .L_11614)
.L_11614:
        /*009c*/ 	.word	0x00000000
        /*00a0*/ 	.short	0x0001
        /*00a2*/ 	.short	0x0008
        /*00a4*/ 	.byte	0x00, 0xf5, 0x21, 0x00


	//----- nvinfo : EIATTR_KPARAM_INFO
	.align		4
.L_11615:
        /*00a8*/ 	.byte	0x04, 0x17
        /*00aa*/ 	.short	(.L_11617 - .L_11616)
.L_11616:
        /*00ac*/ 	.word	0x00000000
        /*00b0*/ 	.short	0x0000
        /*00b2*/ 	.short	0x0000
        /*00b4*/ 	.byte	0x00, 0xf5, 0x21, 0x00


	//----- nvinfo : EIATTR_SPARSE_MMA_MASK
	.align		4
.L_11617:
        /*00b8*/ 	.byte	0x03, 0x50
        /*00ba*/ 	.short	0x0000


	//----- nvinfo : EIATTR_MAXREG_COUNT
	.align		4
        /*00bc*/ 	.byte	0x03, 0x1b
        /*00be*/ 	.short	0x00ff


	//----- nvinfo : EIATTR_MERCURY_ISA_VERSION
	.align		4
        /*00c0*/ 	.byte	0x03, 0x5f
        /*00c2*/ 	.short	0x0101


	//----- nvinfo : EIATTR_COOP_GROUP_MASK_REGIDS
	.align		4
        /*00c4*/ 	.byte	0x04, 0x29
        /*00c6*/ 	.short	(.L_11619 - .L_11618)


	//   ....[0]....
.L_11618:
        /*00c8*/ 	.word	0xffffffff


	//   ....[1]....
        /*00cc*/ 	.word	0xffffffff


	//   ....[2]....
        /*00d0*/ 	.word	0xffffffff


	//   ....[3]....
        /*00d4*/ 	.word	0xffffffff


	//   ....[4]....
        /*00d8*/ 	.word	0xffffffff


	//   ....[5]....
        /*00dc*/ 	.word	0xffffffff


	//   ....[6]....
        /*00e0*/ 	.word	0xffffffff


	//   ....[7]....
        /*00e4*/ 	.word	0xffffffff


	//   ....[8]....
        /*00e8*/ 	.word	0xffffffff


	//   ....[9]....
        /*00ec*/ 	.word	0xffffffff


	//   ....[10]....
        /*00f0*/ 	.word	0xffffffff


	//   ....[11]....
        /*00f4*/ 	.word	0xffffffff


	//   ....[12]....
        /*00f8*/ 	.word	0xffffffff


	//   ....[13]....
        /*00fc*/ 	.word	0xffffffff


	//   ....[14]....
        /*0100*/ 	.word	0xffffffff


	//   ....[15]....
        /*0104*/ 	.word	0xffffffff


	//   ....[16]....
        /*0108*/ 	.word	0xffffffff


	//   ....[17]....
        /*010c*/ 	.word	0xffffffff


	//   ....[18]....
        /*0110*/ 	.word	0xffffffff


	//   ....[19]....
        /*0114*/ 	.word	0xffffffff


	//----- nvinfo : EIATTR_COOP_GROUP_INSTR_OFFSETS
	.align		4
.L_11619:
        /*0118*/ 	.byte	0x04, 0x28
        /*011a*/ 	.short	(.L_11621 - .L_11620)


	//   ....[0]....
.L_11620:
        /*011c*/ 	.word	0x00000260


	//   ....[1]....
        /*0120*/ 	.word	0x00000280


	//   ....[2]....
        /*0124*/ 	.word	0x000002a0


	//   ....[3]....
        /*0128*/ 	.word	0x000002c0


	//   ....[4]....
        /*012c*/ 	.word	0x000003e0


	//   ....[5]....
        /*0130*/ 	.word	0x00000400


	//   ....[6]....
        /*0134*/ 	.word	0x00000420


	//   ....[7]....
        /*0138*/ 	.word	0x00000440


	//   ....[8]....
        /*013c*/ 	.word	0x00000750


	//   ....[9]....
        /*0140*/ 	.word	0x00000780


	//   ....[10]....
        /*0144*/ 	.word	0x000007f0


	//   ....[11]....
        /*0148*/ 	.word	0x00000810


	//   ....[12]....
        /*014c*/ 	.word	0x00000830


	//   ....[13]....
        /*0150*/ 	.word	0x000008b0


	//   ....[14]....
        /*0154*/ 	.word	0x000008d0


	//   ....[15]....
        /*0158*/ 	.word	0x000008e0


	//   ....[16]....
        /*015c*/ 	.word	0x00000910


	//   ....[17]....
        /*0160*/ 	.word	0x00000970


	//   ....[18]....
        /*0164*/ 	.word	0x00000990


	//   ....[19]....
        /*0168*/ 	.word	0x000009a0


	//----- nvinfo : EIATTR_VRC_CTA_INIT_COUNT
	.align		4
.L_11621:
        /*016c*/ 	.byte	0x02, 0x4a
	.zero		1
	.zero		1


	//----- nvinfo : EIATTR_EXIT_INSTR_OFFSETS
	.align		4
        /*0170*/ 	.byte	0x04, 0x1c
        /*0172*/ 	.short	(.L_11623 - .L_11622)


	//   ....[0]....
.L_11622:
        /*0174*/ 	.word	0x00000090


	//   ....[1]....
        /*0178*/ 	.word	0x00000da0


	//   ....[2]....
        /*017c*/ 	.word	0x00000dc0


	//   ....[3]....
        /*0180*/ 	.word	0x00001230


	//   ....[4]....
        /*0184*/ 	.word	0x00001450


	//   ....[5]....
        /*0188*/ 	.word	0x000015b0


	//   ....[6]....
        /*018c*/ 	.word	0x00001680


	//----- nvinfo : EIATTR_MAX_THREADS
	.align		4
.L_11623:
        /*0190*/ 	.byte	0x04, 0x05
        /*0192*/ 	.short	(.L_11625 - .L_11624)
.L_11624:
        /*0194*/ 	.word	0x00000080
        /*0198*/ 	.word	0x00000001
        /*019c*/ 	.word	0x00000001


	//----- nvinfo : EIATTR_CRS_STACK_SIZE
	.align		4
.L_11625:
        /*01a0*/ 	.byte	0x04, 0x1e
        /*01a2*/ 	.short	(.L_11627 - .L_11626)
.L_11626:
        /*01a4*/ 	.word	0x00000000


	//----- nvinfo : EIATTR_CBANK_PARAM_SIZE
	.align		4
.L_11627:
        /*01a8*/ 	.byte	0x03, 0x19
        /*01aa*/ 	.short	0x0048


	//----- nvinfo : EIATTR_PARAM_CBANK
	.align		4
        /*01ac*/ 	.byte	0x04, 0x0a
        /*01ae*/ 	.short	(.L_11629 - .L_11628)
	.align		4
.L_11628:
        /*01b0*/ 	.word	index@(.nv.constant0._ZN4vllm3moe10topkGatingILi4ELi64ELi4ELi16ELi32EifLNS0_11ScoringFuncE0EEEvPKT5_PKbPfiPT4_PiiiibPKf)
        /*01b4*/ 	.short	0x0380
        /*01b6*/ 	.short	0x0048


	//----- nvinfo : EIATTR_SW_WAR
	.align		4
.L_11629:
        /*01b8*/ 	.byte	0x04, 0x36
        /*01ba*/ 	.short	(.L_11631 - .L_11630)
.L_11630:
        /*01bc*/ 	.word	0x00000008
.L_11631:


//--------------------- .nv.info._ZN4vllm3moe10topkGatingILi4ELi32ELi4ELi16ELi32EifLNS0_11ScoringFuncE0EEEvPKT5_PKbPfiPT4_PiiiibPKf --------------------------
	.section	.nv.info._ZN4vllm3moe10topkGatingILi4ELi32ELi4ELi16ELi32EifLNS0_11ScoringFuncE0EEEvPKT5_PKbPfiPT4_PiiiibPKf,"",@"SHT_CUDA_INFO"
	.sectionflags	@""
	.align	4


	//----- nvinfo : EIATTR_CUDA_API_VERSION
	.align		4
        /*0000*/ 	.byte	0x04, 0x37
        /*0002*/ 	.short	(.L_11633 - .L_11632)
.L_11632:
        /*0004*/ 	.word	0x00000082


	//----- nvinfo : EIATTR_KPARAM_INFO
	.align		4
.L_11633:
        /*0008*/ 	.byte	0x04, 0x17
        /*000a*/ 	.short	(.L_11635 - .L_11634)
.L_11634:
        /*000c*/ 	.word	0x00000000
        /*0010*/ 	.short	0x000a
        /*0012*/ 	.short	0x0040
        /*0014*/ 	.byte	0x00, 0xf5, 0x21, 0x00


	//----- nvinfo : EIATTR_KPARAM_INFO
	.align		4
.L_11635:
        /*0018*/ 	.byte	0x04, 0x17
        /*001a*/ 	.short	(.L_11637 - .L_11636)
.L_11636:
        /*001c*/ 	.word	0x00000000
        /*0020*/ 	.short	0x0009
        /*0022*/ 	.short	0x003c
        /*0024*/ 	.byte	0x00, 0xf0, 0x05, 0x00


	//----- nvinfo : EIATTR_KPARAM_INFO
	.align		4
.L_11637:
        /*0028*/ 	.byte	0x04, 0x17
        /*002a*/ 	.short	(.L_11639 - .L_11638)
.L_11638:
        /*002c*/ 	.word	0x00000000
        /*0030*/ 	.short	0x0008
        /*0032*/ 	.short	0x0038
        /*0034*/ 	.byte	0x00, 0xf0, 0x11, 0x00


	//----- nvinfo : EIATTR_KPARAM_INFO
	.align		4
.L_11639:
        /*0038*/ 	.byte	0x04, 0x17
        /*003a*/ 	.short	(.L_11641 - .L_11640)
.L_11640:
        /*003c*/ 	.word	0x00000000
        /*0040*/ 	.short	0x0007
        /*0042*/ 	.short	0x0034
        /*0044*/ 	.byte	0x00, 0xf0, 0x11, 0x00


	//----- nvinfo : EIATTR_KPARAM_INFO
	.align		4
.L_11641:
        /*0048*/ 	.byte	0x04, 0x17
        /*004a*/ 	.short	(.L_11643 - .L_11642)
.L_11642:
        /*004c*/ 	.word	0x00000000
        /*0050*/ 	.short	0x0006
        /*0052*/ 	.short	0x0030
        /*0054*/ 	.byte	0x00, 0xf0, 0x11, 0x00


	//----- nvinfo : EIATTR_KPARAM_INFO
	.align		4
.L_11643:
        /*0058*/ 	.byte	0x04, 0x17
        /*005a*/ 	.short	(.L_11645 - .L_11644)
.L_11644:
        /*005c*/ 	.word	0x00000000
        /*0060*/ 	.short	0x0005
        /*0062*/ 	.short	0x0028
        /*0064*/ 	.byte	0x00, 0xf5, 0x21, 0x00


	//----- nvinfo : EIATTR_KPARAM_INFO
	.align		4
.L_11645:
        /*0068*/ 	.byte	0x04, 0x17
        /*006a*/ 	.short	(.L_11647 - .L_11646)
.L_11646:
        /*006c*/ 	.word	0x00000000
        /*0070*/ 	.short	0x0004
        /*0072*/ 	.short	0x0020
        /*0074*/ 	.byte	0x00, 0xf5, 0x21, 0x00


	//----- nvinfo : EIATTR_KPARAM_INFO
	.align		4
.L_11647:
        /*0078*/ 	.byte	0x04, 0x17
        /*007a*/ 	.short	(.L_11649 - .L_11648)
.L_11648:
        /*007c*/ 	.word	0x00000000
        /*0080*/ 	.short	0x0003
        /*0082*/ 	.short	0x0018
        /*0084*/ 	.byte	0x00, 0xf0, 0x11, 0x00


	//----- nvinfo : EIATTR_KPARAM_INFO
	.align		4
.L_11649:
        /*0088*/ 	.byte	0x04, 0x17
        /*008a*/ 	.short	(.L_11651 - .L_11650)
.L_11650:
        /*008c*/ 	.word	0x00000000
        /*0090*/ 	.short	0x0002
        /*0092*/ 	.short	0x0010
        /*0094*/ 	.byte	0x00, 0xf5, 0x21, 0x00


	//----- nvinfo : EIATTR_KPARAM_INFO
	.align		4
.L_11651:
        /*0098*/ 	.byte	0x04, 0x17
        /*009a*/ 	.short	(.L_11653 - .L_11652)
.L_11652:
        /*009c*/ 	.word	0x00000000
        /*00a0*/ 	.short	0x0001
        /*00a2*/ 	.short	0x0008
        /*00a4*/ 	.byte	0x00, 0xf5, 0x21, 0x00


	//----- nvinfo : EIATTR_KPARAM_INFO
	.align		4
.L_11653:
        /*00a8*/ 	.byte	0x04, 0x17
        /*00aa*/ 	.short	(.L_11655 - .L_11654)
.L_11654:
        /*00ac*/ 	.word	0x00000000
        /*00b0*/ 	.short	0x0000
        /*00b2*/ 	.short	0x0000
        /*00b4*/ 	.byte	0x00, 0xf5, 0x21, 0x00


	//----- nvinfo : EIATTR_SPARSE_MMA_MASK
	.align		4
.L_11655:
        /*00b8*/ 	.byte	0x03, 0x50
        /*00ba*/ 	.short	0x0000


	//----- nvinfo : EIATTR_MAXREG_COUNT
	.align		4
        /*00bc*/ 	.byte	0x03, 0x1b
        /*00be*/ 	.short	0x00ff


	//----- nvinfo : EIATTR_MERCURY_ISA_VERSION
	.align		4
        /*00c0*/ 	.byte	0x03, 0x5f
        /*00c2*/ 	.short	0x0101


	//----- nvinfo : EIATTR_COOP_GROUP_MASK_REGIDS
	.align		4
        /*00c4*/ 	.byte	0x04, 0x29
        /*00c6*/ 	.short	(.L_11657 - .L_11656)


	//   ....[0]....
.L_11656:
        /*00c8*/ 	.word	0xffffffff


	//   ....[1]....
        /*00cc*/ 	.word	0xffffffff


	//   ....[2]....
        /*00d0*/ 	.word	0xffffffff


	//   ....[3]....
        /*00d4*/ 	.word	0xffffffff


	//   ....[4]....
        /*00d8*/ 	.word	0xffffffff


	//   ....[5]....
        /*00dc*/ 	.word	0xffffffff


	//   ....[6]....
        /*00e0*/ 	.word	0xffffffff


	//   ....[7]....
        /*00e4*/ 	.word	0xffffffff


	//   ....[8]....
        /*00e8*/ 	.word	0xffffffff


	//   ....[9]....
        /*00ec*/ 	.word	0xffffffff


	//   ....[10]....
        /*00f0*/ 	.word	0xffffffff


	//   ....[11]....
        /*00f4*/ 	.word	0xffffffff


	//   ....[12]....
        /*00f8*/ 	.word	0xffffffff


	//   ....[13]....
        /*00fc*/ 	.word	0xffffffff


	//   ....[14]....
        /*0100*/ 	.word	0xffffffff


	//----- nvinfo : EIATTR_COOP_GROUP_INSTR_OFFSETS
	.align		4
.L_11657:
        /*0104*/ 	.byte	0x04, 0x28
        /*0106*/ 	.short	(.L_11659 - .L_11658)


	//   ....[0]....
.L_11658:
        /*0108*/ 	.word	0x00000280


	//   ....[1]....
        /*010c*/ 	.word	0x000002a0


	//   ....[2]....
        /*0110*/ 	.word	0x000002e0


	//   ....[3]....
        /*0114*/ 	.word	0x00000400


	//   ....[4]....
        /*0118*/ 	.word	0x00000420


	//   ....[5]....
        /*011c*/ 	.word	0x00000440


	//   ....[6]....
        /*0120*/ 	.word	0x00000710


	//   ....[7]....
        /*0124*/ 	.word	0x00000740


	//   ....[8]....
        /*0128*/ 	.word	0x00000780


	//   ....[9]....
        /*012c*/ 	.word	0x000007f0


	//   ....[10]....
        /*0130*/ 	.word	0x00000810


	//   ....[11]....
        /*0134*/ 	.word	0x00000820


	//   ....[12]....
        /*0138*/ 	.word	0x00000890


	//   ....[13]....
        /*013c*/ 	.word	0x000008b0


	//   ....[14]....
        /*0140*/ 	.word	0x000008c0


	//----- nvinfo : EIATTR_VRC_CTA_INIT_COUNT
	.align		4
.L_11659:
        /*0144*/ 	.byte	0x02, 0x4a
	.zero		1
	.zero		1


	//----- nvinfo : EIATTR_EXIT_INSTR_OFFSETS
	.align		4
        /*0148*/ 	.byte	0x04, 0x1c
        /*014a*/ 	.short	(.L_11661 - .L_11660)


	//   ....[0]....
.L_11660:
        /*014c*/ 	.word	0x00000090


	//   ....[1]....
        /*0150*/ 	.word	0x00000cb0


	//   ....[2]....
        /*0154*/ 	.word	0x00000cd0


	//   ....[3]....
        /*0158*/ 	.word	0x00001140


	//   ....[4]....
        /*015c*/ 	.word	0x00001360


	//   ....[5]....
        /*0160*/ 	.word	0x000014c0


	//   ....[6]....
        /*0164*/ 	.word	0x00001590


	//----- nvinfo : EIATTR_MAX_THREADS
	.align		4
.L_11661:
        /*0168*/ 	.byte	0x04, 0x05
        /*016a*/ 	.short	(.L_11663 - .L_11662)
.L_11662:
        /*016c*/ 	.word	0x00000080
        /*0170*/ 	.word	0x00000001
        /*0174*/ 	.word	0x00000001


	//----- nvinfo : EIATTR_CRS_STACK_SIZE
	.align		4
.L_11663:
        /*0178*/ 	.byte	0x04, 0x1e
        /*017a*/ 	.short	(.L_11665 - .L_11664)
.L_11664:
        /*017c*/ 	.word	0x00000000


	//----- nvinfo : EIATTR_CBANK_PARAM_SIZE
	.align		4
.L_11665:
        /*0180*/ 	.byte	0x03, 0x19
        /*0182*/ 	.short	0x0048


	//----- nvinfo : EIATTR_PARAM_CBANK
	.align		4
        /*0184*/ 	.byte	0x04, 0x0a
        /*0186*/ 	.short	(.L_11667 - .L_11666)
	.align		4
.L_11666:
        /*0188*/ 	.word	index@(.nv.constant0._ZN4vllm3moe10topkGatingILi4ELi32ELi4ELi16ELi32EifLNS0_11ScoringFuncE0EEEvPKT5_PKbPfiPT4_PiiiibPKf)
        /*018c*/ 	.short	0x0380
        /*018e*/ 	.short	0x0048


	//----- nvinfo : EIATTR_SW_WAR
	.align		4
.L_11667:
        /*0190*/ 	.byte	0x04, 0x36
        /*0192*/ 	.short	(.L_11669 - .L_11668)
.L_11668:
        /*0194*/ 	.word	0x00000008
.L_11669:


//--------------------- .nv.info._ZN4vllm3moe10topkGatingILi4ELi16ELi4ELi16ELi32EifLNS0_11ScoringFuncE0EEEvPKT5_PKbPfiPT4_PiiiibPKf --------------------------
	.section	.nv.info._ZN4vllm3moe10topkGatingILi4ELi16ELi4ELi16ELi32EifLNS0_11ScoringFuncE0EEEvPKT5_PKbPfiPT4_PiiiibPKf,"",@"SHT_CUDA_INFO"
	.sectionflags	@""
	.align	4


	//----- nvinfo : EIATTR_CUDA_API_VERSION
	.align		4
        /*0000*/ 	.byte	0x04, 0x37
        /*0002*/ 	.short	(.L_11671 - .L_11670)
.L_11670:
        /*0004*/ 	.word	0x00000082


	//----- nvinfo : EIATTR_KPARAM_INFO
	.align		4
.L_11671:
        /*0008*/ 	.byte	0x04, 0x17
        /*000a*/ 	.short	(.L_11673 - .L_11672)
.L_11672:
        /*000c*/ 	.word	0x00000000
        /*0010*/ 	.short	0x000a
        /*0012*/ 	.short	0x0040
        /*0014*/ 	.byte	0x00, 0xf5, 0x21, 0x00


	//----- nvinfo : EIATTR_KPARAM_INFO
	.align		4
.L_11673:
        /*0018*/ 	.byte	0x04, 0x17
        /*001a*/ 	.short	(.L_11675 - .L_11674)
.L_11674:
        /*001c*/ 	.word	0x00000000
        /*0020*/ 	.short	0x0009
        /*0022*/ 	.short	0x003c
        /*0024*/ 	.byte	0x00, 0xf0, 0x05, 0x00


	//----- nvinfo : EIATTR_KPARAM_INFO
	.align		4
.L_11675:
        /*0028*/ 	.byte	0x04, 0x17
        /*002a*/ 	.short	(.L_11677 - .L_11676)
.L_11676:
        /*002c*/ 	.word	0x00000000
        /*0030*/ 	.short	0x0008
        /*0032*/ 	.short	0x0038
        /*0034*/ 	.byte	0x00, 0xf0, 0x11, 0x00


	//----- nvinfo : EIATTR_KPARAM_INFO
	.align		4
.L_11677:
        /*0038*/ 	.byte	0x04, 0x17
        /*003a*/ 	.short	(.L_11679 - .L_11678)
.L_11678:
        /*003c*/ 	.word	0x00000000
        /*0040*/ 	.short	0x0007
        /*0042*/ 	.short	0x0034
        /*0044*/ 	.byte	0x00, 0xf0, 0x11, 0x00


	//----- nvinfo : EIATTR_KPARAM_INFO
	.align		4
.L_11679:
        /*0048*/ 	.byte	0x04, 0x17
        /*004a*/ 	.short	(.L_11681 - .L_11680)
.L_11680:
        /*004c*/ 	.word	0x00000000
        /*0050*/ 	.short	0x0006
        /*0052*/ 	.short	0x0030
        /*0054*/ 	.byte	0x00, 0xf0, 0x11, 0x00


	//----- nvinfo : EIATTR_KPARAM_INFO
	.align		4
.L_11681:
        /*0058*/ 	.byte	0x04, 0x17
        /*005a*/ 	.short	(.L_11683 - .L_11682)
.L_11682:
        /*005c*/ 	.word	0x00000000
        /*0060*/ 	.short	0x0005
        /*0062*/ 	.short	0x0028
        /*0064*/ 	.byte	0x00, 0xf5, 0x21, 0x00


	//----- nvinfo : EIATTR_KPARAM_INFO
	.align		4
.L_11683:
        /*0068*/ 	.byte	0x04, 0x17
        /*006a*/ 	.short	(.L_11685 - .L_11684)
.L_11684:
        /*006c*/ 	.word	0x00000000
        /*0070*/ 	.short	0x0004
        /*0072*/ 	.short	0x0020
        /*0074*/ 	.byte	0x00, 0xf5, 0x21, 0x00


	//----- nvinfo : EIATTR_KPARAM_INFO
	.align		4
.L_11685:
        /*0078*/ 	.byte	0x04, 0x17
        /*007a*/ 	.short	(.L_11687 - .L_11686)
.L_11686:
        /*007c*/ 	.word	0x00000000
        /*0080*/ 	.short	0x0003
        /*0082*/ 	.short	0x0018
        /*0084*/ 	.byte	0x00, 0xf0, 0x11, 0x00


	//----- nvinfo : EIATTR_KPARAM_INFO
	.align		4
.L_11687:
        /*0088*/ 	.byte	0x04, 0x17
        /*008a*/ 	.short	(.L_11689 - .L_11688)
.L_11688:
        /*008c*/ 	.word	0x00000000
        /*0090*/ 	.short	0x0002
        /*0092*/ 	.short	0x0010
        /*0094*/ 	.byte	0x00, 0xf5, 0x21, 0x00


	//----- nvinfo : EIATTR_KPARAM_INFO
	.align		4
.L_11689:
        /*0098*/ 	.byte	0x04, 0x17
        /*009a*/ 	.short	(.L_11691 - .L_11690)
.L_11690:
        /*009c*/ 	.word	0x00000000
        /*00a0*/ 	.short	0x0001
        /*00a2*/ 	.short	0x0008
        /*00a4*/ 	.byte	0x00, 0xf5, 0x21, 0x00


	//----- nvinfo : EIATTR_KPARAM_INFO
	.align		4
.L_11691:
        /*00a8*/ 	.byte	0x04, 0x17
        /*00aa*/ 	.short	(.L_11693 - .L_11692)
.L_11692:
        /*00ac*/ 	.word	0x00000000
        /*00b0*/ 	.short	0x0000
        /*00b2*/ 	.short	0x0000
        /*00b4*/ 	.byte	0x00, 0xf5, 0x21, 0x00


	//----- nvinfo : EIATTR_SPARSE_MMA_MASK
	.align		4
.L_11693:
        /*00b8*/ 	.byte	0x03, 0x50
        /*00ba*/ 	.short	0x0000


	//----- nvinfo : EIATTR_MAXREG_COUNT
	.align		4
        /*00bc*/ 	.byte	0x03, 0x1b
        /*00be*/ 	.short	0x00ff


	//----- nvinfo : EIATTR_MERCURY_ISA_VERSION
	.align		4
        /*00c0*/ 	.byte	0x03, 0x5f
        /*00c2*/ 	.short	0x0101


	//----- nvinfo : EIATTR_COOP_GROUP_MASK_REGIDS
	.align		4
        /*00c4*/ 	.byte	0x04, 0x29
        /*00c6*/ 	.short	(.L_11695 - .L_11694)


	//   ....[0]....
.L_11694:
        /*00c8*/ 	.word	0xffffffff


	//   ....[1]....
        /*00cc*/ 	.word	0xffffffff


	//   ....[2]....
        /*00d0*/ 	.word	0xffffffff


	//   ....[3]....
        /*00d4*/ 	.word	0xffffffff


	//   ....[4]....
        /*00d8*/ 	.word	0xffffffff


	//   ....[5]....
        /*00dc*/ 	.word	0xffffffff


	//   ....[6]....
        /*00e0*/ 	.word	0xffffffff


	//   ....[7]....
        /*00e4*/ 	.word	0xffffffff


	//   ....[8]....
        /*00e8*/ 	.word	0xffffffff


	//   ....[9]....
        /*00ec*/ 	.word	0xffffffff


	//----- nvinfo : EIATTR_COOP_GROUP_INSTR_OFFSETS
	.align		4
.L_11695:
        /*00f0*/ 	.byte	0x04, 0x28
        /*00f2*/ 	.short	(.L_11697 - .L_11696)


	//   ....[0]....
.L_11696:
        /*00f4*/ 	.word	0x00000280


	//   ....[1]....
        /*00f8*/ 	.word	0x000002a0


	//   ....[2]....
        /*00fc*/ 	.word	0x000003e0


	//   ....[3]....
        /*0100*/ 	.word	0x00000400


	//   ....[4]....
        /*0104*/ 	.word	0x000006c0


	//   ....[5]....
        /*0108*/ 	.word	0x00000700


	//   ....[6]....
        /*010c*/ 	.word	0x00000740


	//   ....[7]....
        /*0110*/ 	.word	0x000007b0


	//   ....[8]....
        /*0114*/ 	.word	0x000007d0


	//   ....[9]....
        /*0118*/ 	.word	0x000007e0


	//----- nvinfo : EIATTR_VRC_CTA_INIT_COUNT
	.align		4
.L_11697:
        /*011c*/ 	.byte	0x02, 0x4a
	.zero		1
	.zero		1


	//----- nvinfo : EIATTR_EXIT_INSTR_OFFSETS
	.align		4
        /*0120*/ 	.byte	0x04, 0x1c
        /*0122*/ 	.short	(.L_11699 - .L_11698)


	//   ....[0]....
.L_11698:
        /*0124*/ 	.word	0x00000090


	//   ....[1]....
        /*0128*/ 	.word	0x00000bd0


	//   ....[2]....
        /*012c*/ 	.word	0x00000bf0


	//   ....[3]....
        /*0130*/ 	.word	0x00001060


	//   ....[4]....
        /*0134*/ 	.word	0x00001280


	//   ....[5]....
        /*0138*/ 	.word	0x000013e0


	//   ....[6]....
        /*013c*/ 	.word	0x000014b0


	//----- nvinfo : EIATTR_MAX_THREADS
	.align		4
.L_11699:
        /*0140*/ 	.byte	0x04, 0x05
        /*0142*/ 	.short	(.L_11701 - .L_11700)
.L_11700:
        /*0144*/ 	.word	0x00000080
        /*0148*/ 	.word	0x00000001
        /*014c*/ 	.word	0x00000001


	//----- nvinfo : EIATTR_CRS_STACK_SIZE
	.align		4
.L_11701:
        /*0150*/ 	.byte	0x04, 0x1e
        /*0152*/ 	.short	(.L_11703 - .L_11702)
.L_11702:
        /*0154*/ 	.word	0x00000000


	//----- nvinfo : EIATTR_CBANK_PARAM_SIZE
	.align		4
.L_11703:
        /*0158*/ 	.byte	0x03, 0x19
        /*015a*/ 	.short	0x0048


	//----- nvinfo : EIATTR_PARAM_CBANK
	.align		4
        /*015c*/ 	.byte	0x04, 0x0a
        /*015e*/ 	.short	(.L_11705 - .L_11704)
	.align		4
.L_11704:
        /*0160*/ 	.word	index@(.nv.constant0._ZN4vllm3moe10topkGatingILi4ELi16ELi4ELi16ELi32EifLNS0_11ScoringFuncE0EEEvPKT5_PKbPfiPT4_PiiiibPKf)
        /*0164*/ 	.short	0x0380
        /*0166*/ 	.short	0x0048


	//----- nvinfo : EIATTR_SW_WAR
	.align		4
.L_11705:
        /*0168*/ 	.byte	0x04, 0x36
        /*016a*/ 	.short	(.L_11707 - .L_11706)
.L_11706:
        /*016c*/ 	.word	0x00000008
.L_11707:


//--------------------- .nv.info._ZN4vllm3moe10topkGatingILi4ELi8ELi4ELi16ELi32EifLNS0_11ScoringFuncE0EEEvPKT5_PKbPfiPT4_PiiiibPKf --------------------------
	.section	.nv.info._ZN4vllm3moe10topkGatingILi4ELi8ELi4ELi16ELi32EifLNS0_11ScoringFuncE0EEEvPKT5_PKbPfiPT4_PiiiibPKf,"",@"SHT_CUDA_INFO"
	.sectionflags	@""
	.align	4


	//----- nvinfo : EIATTR_CUDA_API_VERSION
	.align		4
        /*0000*/ 	.byte	0x04, 0x37
        /*0002*/ 	.short	(.L_11709 - .L_11708)
.L_11708:
        /*0004*/ 	.word	0x00000082


	//----- nvinfo : EIATTR_KPARAM_INFO
	.align		4
.L_11709:
        /*0008*/ 	.byte	0x04, 0x17
        /*000a*/ 	.short	(.L_11711 - .L_11710)
.L_11710:
        /*000c*/ 	.word	0x00000000
        /*0010*/ 	.short	0x000a
        /*0012*/ 	.short	0x0040
        /*0014*/ 	.byte	0x00, 0xf5, 0x21, 0x00


	//----- nvinfo : EIATTR_KPARAM_INFO
	.align		4
.L_11711:
        /*0018*/ 	.byte	0x04, 0x17
        /*001a*/ 	.short	(.L_11713 - .L_11712)
.L_11712:
        /*001c*/ 	.word	0x00000000
        /*0020*/ 	.short	0x0009
        /*0022*/ 	.short	0x003c
        /*0024*/ 	.byte	0x00, 0xf0, 0x05, 0x00


	//----- nvinfo : EIATTR_KPARAM_INFO
	.align		4
.L_11713:
        /*0028*/ 	.byte	0x04, 0x17
        /*002a*/ 	.short	(.L_11715 - .L_11714)
.L_11714:
        /*002c*/ 	.word	0x00000000
        /*0030*/ 	.short	0x0008
        /*0032*/ 	.short	0x0038
        /*0034*/ 	.byte	0x00, 0xf0, 0x11, 0x00


	//----- nvinfo : EIATTR_KPARAM_INFO
	.align		4
.L_11715:
        /*0038*/ 	.byte	0x04, 0x17
        /*003a*/ 	.short	(.L_11717 - .L_11716)
.L_11716:
        /*003c*/ 	.word	0x00000000
        /*0040*/ 	.short	0x0007
        /*0042*/ 	.short	0x0034
        /*0044*/ 	.byte	0x00, 0xf0, 0x11, 0x00


	//----- nvinfo : EIATTR_KPARAM_INFO
	.align		4
.L_11717:
        /*0048*/ 	.byte	0x04, 0x17
        /*004a*/ 	.short	(.L_11719 - .L_11718)
.L_11718:
        /*004c*/ 	.word	0x00000000
        /*0050*/ 	.short	0x0006
        /*0052*/ 	.short	0x0030
        /*0054*/ 	.byte	0x00, 0xf0, 0x11, 0x00


	//----- nvinfo : EIATTR_KPARAM_INFO
	.align		4
.L_11719:
        /*0058*/ 	.byte	0x04, 0x17
        /*005a*/ 	.short	(.L_11721 - .L_11720)
.L_11720:
        /*005c*/ 	.word	0x00000000
        /*0060*/ 	.short	0x0005
        /*0062*/ 	.short	0x0028
        /*0064*/ 	.byte	0x00, 0xf5, 0x21, 0x00


	//----- nvinfo : EIATTR_KPARAM_INFO
	.align		4
.L_11721:
        /*0068*/ 	.byte	0x04, 0x17
        /*006a*/ 	.short	(.L_11723 - .L_11722)
.L_11722:
        /*006c*/ 	.word	0x00000000
        /*0070*/ 	.short	0x0004
        /*0072*/ 	.short	0x0020
        /*0074*/ 	.byte	0x00, 0xf5, 0x21, 0x00


	//----- nvinfo : EIATTR_KPARAM_INFO
	.align		4
.L_11723:
        /*0078*/ 	.byte	0x04, 0x17
        /*007a*/ 	.short	(.L_11725 - .L_11724)
.L_11724:
        /*007c*/ 	.word	0x00000000
        /*0080*/ 	.short	0x0003
        /*0082*/ 	.short	0x0018
        /*0084*/ 	.byte	0x00, 0xf0, 0x11, 0x00


	//----- nvinfo : EIATTR_KPARAM_INFO
	.align		4
.L_11725:
        /*0088*/ 	.byte	0x04, 0x17
        /*008a*/ 	.short	(.L_11727 - .L_11726)
.L_11726:
        /*008c*/ 	.word	0x00000000
        /*0090*/ 	.short	0x0002
        /*0092*/ 	.short	0x0010
        /*0094*/ 	.byte	0x00, 0xf5, 0x21, 0x00


	//----- nvinfo : EIATTR_KPARAM_INFO
	.align		4
.L_11727:
        /*0098*/ 	.byte	0x04, 0x17
        /*009a*/ 	.short	(.L_11729 - .L_11728)
.L_11728:
        /*009c*/ 	.word	0x00000000
        /*00a0*/ 	.short	0x0001
        /*00a2*/ 	.short	0x0008
        /*00a4*/ 	.byte	0x00, 0xf5, 0x21, 0x00


	//----- nvinfo : EIATTR_KPARAM_INFO
	.align		4
.L_11729:
        /*00a8*/ 	.byte	0x04, 0x17
        /*00aa*/ 	.short	(.L_11731 - .L_11730)
.L_11730:
        /*00ac*/ 	.word	0x00000000
        /*00b0*/ 	.short	0x0000
        /*00b2*/ 	.short	0x0000
        /*00b4*/ 	.byte	0x00, 0xf5, 0x21, 0x00


	//----- nvinfo : EIATTR_SPARSE_MMA_MASK
	.align		4
.L_11731:
        /*00b8*/ 	.byte	0x03, 0x50
        /*00ba*/ 	.short	0x0000


	//----- nvinfo : EIATTR_MAXREG_COUNT
	.align		4
        /*00bc*/ 	.byte	0x03, 0x1b
        /*00be*/ 	.short	0x00ff


	//----- nvinfo : EIATTR_MERCURY_ISA_VERSION
	.align		4
        /*00c0*/ 	.byte	0x03, 0x5f
        /*00c2*/ 	.short	0x0101


	//----- nvinfo : EIATTR_COOP_GROUP_MASK_REGIDS
	.align		4
        /*00c4*/ 	.byte	0x04, 0x29
        /*00c6*/ 	.short	(.L_11733 - .L_11732)


	//   ....[0]....
.L_11732:
        /*00c8*/ 	.word	0xffffffff


	//   ....[1]....
        /*00cc*/ 	.word	0xffffffff


	//   ....[2]....
        /*00d0*/ 	.word	0xffffffff


	//   ....[3]....
        /*00d4*/ 	.word	0xffffffff


	//   ....[4]....
        /*00d8*/ 	.word	0xffffffff


	//   ....[5]....
        /*00dc*/ 	.word	0xffffffff


	//   ....[6]....
        /*00e0*/ 	.word	0xffffffff


	//   ....[7]....
        /*00e4*/ 	.word	0xffffffff


	//   ....[8]....
        /*00e8*/ 	.word	0xffffffff


	//   ....[9]....
        /*00ec*/ 	.word	0xffffffff


	//   ....[10]....
        /*00f0*/ 	.word	0xffffffff


	//----- nvinfo : EIATTR_COOP_GROUP_INSTR_OFFSETS
	.align		4
.L_11733:
        /*00f4*/ 	.byte	0x04, 0x28
        /*00f6*/ 	.short	(.L_11735 - .L_11734)


	//   ....[0]....
.L_11734:
        /*00f8*/ 	.word	0x000002a0


	//   ....[1]....
        /*00fc*/ 	.word	0x000003d0


	//   ....[2]....
        /*0100*/ 	.word	0x00000760


	//   ....[3]....
        /*0104*/ 	.word	0x000007a0


	//   ....[4]....
        /*0108*/ 	.word	0x000007c0


	//   ....[5]....
        /*010c*/ 	.word	0x00000be0


	//   ....[6]....
        /*0110*/ 	.word	0x00000c20


	//   ....[7]....
        /*0114*/ 	.word	0x00000c30


	//   ....[8]....
        /*0118*/ 	.word	0x00001170


	//   ....[9]....
        /*011c*/ 	.word	0x000011a0


	//   ....[10]....
        /*0120*/ 	.word	0x000011b0


	//----- nvinfo : EIATTR_VRC_CTA_INIT_COUNT
	.align		4
.L_11735:
        /*0124*/ 	.byte	0x02, 0x4a
	.zero		1
	.zero		1


	//----- nvinfo : EIATTR_EXIT_INSTR_OFFSETS
	.align		4
        /*0128*/ 	.byte	0x04, 0x1c
        /*012a*/ 	.short	(.L_11737 - .L_11736)


	//   ....[0]....
.L_11736:
        /*012c*/ 	.word	0x000000b0


	//   ....[1]....
        /*0130*/ 	.word	0x000013e0


	//   ....[2]....
        /*0134*/ 	.word	0x00001400


	//   ....[3]....
        /*0138*/ 	.word	0x00001870


	//   ....[4]....
        /*013c*/ 	.word	0x00001a90


	//   ....[5]....
        /*0140*/ 	.word	0x00001bf0


	//   ....[6]....
        /*0144*/ 	.word	0x00001cc0


	//----- nvinfo : EIATTR_MAX_THREADS
	.align		4
.L_11737:
        /*0148*/ 	.byte	0x04, 0x05
        /*014a*/ 	.short	(.L_11739 - .L_11738)
.L_11738:
        /*014c*/ 	.word	0x00000080
        /*0150*/ 	.word	0x00000001
        /*0154*/ 	.word	0x00000001


	//----- nvinfo : EIATTR_CRS_STACK_SIZE
	.align		4
.L_11739:
        /*0158*/ 	.byte	0x04, 0x1e
        /*015a*/ 	.short	(.L_11741 - .L_11740)
.L_11740:
        /*015c*/ 	.word	0x00000000


	//----- nvinfo : EIATTR_CBANK_PARAM_SIZE
	.align		4
.L_11741:
        /*0160*/ 	.byte	0x03, 0x19
        /*0162*/ 	.short	0x0048


	//----- nvinfo : EIATTR_PARAM_CBANK
	.align		4
        /*0164*/ 	.byte	0x04, 0x0a
        /*0166*/ 	.short	(.L_11743 - .L_11742)
	.align		4
.L_11742:
        /*0168*/ 	.word	index@(.nv.constant0._ZN4vllm3moe10topkGatingILi4ELi8ELi4ELi16ELi32EifLNS0_11ScoringFuncE0EEEvPKT5_PKbPfiPT4_PiiiibPKf)
        /*016c*/ 	.short	0x0380
        /*016e*/ 	.short	0x0048


	//----- nvinfo : EIATTR_SW_WAR
	.align		4
.L_11743:
        /*0170*/ 	.byte	0x04, 0x36
        /*0172*/ 	.short	(.L_11745 - .L_11744)
.L_11744:
        /*0174*/ 	.word	0x00000008
.L_11745:


//--------------------- .nv.info._ZN4vllm3moe10topkGatingILi4ELi4ELi4ELi16ELi32EifLNS0_11ScoringFuncE0EEEvPKT5_PKbPfiPT4_PiiiibPKf --------------------------
	.section	.nv.info._ZN4vllm3moe10topkGatingILi4ELi4ELi4ELi16ELi32EifLNS0_11ScoringFuncE0EEEvPKT5_PKbPfiPT4_PiiiibPKf,"",@"SHT_CUDA_INFO"
	.sectionflags	@""
	.align	4


	//----- nvinfo : EIATTR_CUDA_API_VERSION
	.align		4
        /*0000*/ 	.byte	0x04, 0x37
        /*0002*/ 	.short	(.L_11747 - .L_11746)
.L_11746:
        /*0004*/ 	.word	0x00000082


	//----- nvinfo : EIATTR_KPARAM_INFO
	.align		4
.L_11747:
        /*0008*/ 	.byte	0x04, 0x17
        /*000a*/ 	.short	(.L_11749 - .L_11748)
.L_11748:
        /*000c*/ 	.word	0x00000000
        /*0010*/ 	.short	0x000a
        /*0012*/ 	.short	0x0040
        /*0014*/ 	.byte	0x00, 0xf5, 0x21, 0x00


	//----- nvinfo : EIATTR_KPARAM_INFO
	.align		4
.L_11749:
        /*0018*/ 	.byte	0x04, 0x17
        /*001a*/ 	.short	(.L_11751 - .L_11750)
.L_11750:
        /*001c*/ 	.word	0x00000000
        /*0020*/ 	.short	0x0009
        /*0022*/ 	.short	0x003c
        /*0024*/ 	.byte	0x00, 0xf0, 0x05, 0x00


	//----- nvinfo : EIATTR_KPARAM_INFO
	.align		4
.L_11751:
        /*0028*/ 	.byte	0x04, 0x17
        /*002a*/ 	.short	(.L_11753 - .L_11752)
.L_11752:
        /*002c*/ 	.word	0x00000000
        /*0030*/ 	.short	0x0008
        /*0032*/ 	.short	0x0038
        /*0034*/ 	.byte	0x00, 0xf0, 0x11, 0x00


	//----- nvinfo : EIATTR_KPARAM_INFO
	.align		4
.L_11753:
        /*0038*/ 	.byte	0x04, 0x17
        /*003a*/ 	.short	(.L_11755 - .L_11754)
.L_11754:
        /*003c*/ 	.word	0x00000000
        /*0040*/ 	.short	0x0007
        /*0042*/ 	.short	0x0034
        /*0044*/ 	.byte	0x00, 0xf0, 0x11, 0x00


	//----- nvinfo : EIATTR_KPARAM_INFO
	.align		4
.L_11755:
        /*0048*/ 	.byte	0x04, 0x17
        /*004a*/ 	.short	(.L_11757 - .L_11756)
.L_11756:
        /*004c*/ 	.word	0x00000000
        /*0050*/ 	.short	0x0006
        /*0052*/ 	.short	0x0030
        /*0054*/ 	.byte	0x00, 0xf0, 0x11, 0x00


	//----- nvinfo : EIATTR_KPARAM_INFO
	.align		4
.L_11757:
        /*0058*/ 	.byte	0x04, 0x17
        /*005a*/ 	.short	(.L_11759 - .L_11758)
.L_11758:
        /*005c*/ 	.word	0x00000000
        /*0060*/ 	.short	0x0005
        /*0062*/ 	.short	0x0028
        /*0064*/ 	.byte	0x00, 0xf5, 0x21, 0x00


	//----- nvinfo : EIATTR_KPARAM_INFO
	.align		4
.L_11759:
        /*0068*/ 	.byte	0x04, 0x17
        /*006a*/ 	.short	(.L_11761 - .L_11760)
.L_11760:
        /*006c*/ 	.word	0x00000000
        /*0070*/ 	.short	0x0004
        /*0072*/ 	.short	0x0020
        /*0074*/ 	.byte	0x00, 0xf5, 0x21, 0x00


	//----- nvinfo : EIATTR_KPARAM_INFO
	.align		4
.L_11761:
        /*0078*/ 	.byte	0x04, 0x17
        /*007a*/ 	.short	(.L_11763 - .L_11762)
.L_11762:
        /*007c*/ 	.word	0x00000000
        /*0080*/ 	.short	0x0003
        /*0082*/ 	.short	0x0018
        /*0084*/ 	.byte	0x00, 0xf0, 0x11, 0x00


	//----- nvinfo : EIATTR_KPARAM_INFO
	.align		4
.L_11763:
        /*0088*/ 	.byte	0x04, 0x17
        /*008a*/ 	.short	(.L_11765 - .L_11764)
.L_11764:
        /*008c*/ 	.word	0x00000000
        /*0090*/ 	.short	0x0002
        /*0092*/ 	.short	0x0010
        /*0094*/ 	.byte	0x00, 0xf5, 0x21, 0x00


	//----- nvinfo : EIATTR_KPARAM_INFO
	.align		4
.L_11765:
        /*0098*/ 	.byte	0x04, 0x17
        /*009a*/ 	.short	(.L_11767 - .L_11766)
.L_11766:
        /*009c*/ 	.word	0x00000000
        /*00a0*/ 	.short	0x0001
        /*00a2*/ 	.short	0x0008
        /*00a4*/ 	.byte	0x00, 0xf5, 0x21, 0x00


	//----- nvinfo : EIATTR_KPARAM_INFO
	.align		4
.L_11767:
        /*00a8*/ 	.byte	0x04, 0x17
        /*00aa*/ 	.short	(.L_11769 - .L_11768)
.L_11768:
        /*00ac*/ 	.word	0x00000000
        /*00b0*/ 	.short	0x0000
        /*00b2*/ 	.short	0x0000
        /*00b4*/ 	.byte	0x00, 0xf5, 0x21, 0x00


	//----- nvinfo : EIATTR_SPARSE_MMA_MASK
	.align		4
.L_11769:
        /*00b8*/ 	.byte	0x03, 0x50
        /*00ba*/ 	.short	0x0000


	//----- nvinfo : EIATTR_MAXREG_COUNT
	.align		4
        /*00bc*/ 	.byte	0x03, 0x1b
        /*00be*/ 	.short	0x00ff


	//----- nvinfo : EIATTR_MERCURY_ISA_VERSION
	.align		4
        /*00c0*/ 	.byte	0x03, 0x5f
        /*00c2*/ 	.short	0x0101


	//----- nvinfo : EIATTR_VRC_CTA_INIT_COUNT
	.align		4
        /*00c4*/ 	.byte	0x02, 0x4a
	.zero		1
	.zero		1


	//----- nvinfo : EIATTR_EXIT_INSTR_OFFSETS
	.align		4
        /*00c8*/ 	.byte	0x04, 0x1c
        /*00ca*/ 	.short	(.L_11771 - .L_11770)


	//   ....[0]....
.L_11770:
        /*00cc*/ 	.word	0x00000080


	//   ....[1]....
        /*00d0*/ 	.word	0x000016a0


	//   ....[2]....
        /*00d4*/ 	.word	0x000016d0


	//   ....[3]....
        /*00d8*/ 	.word	0x00001b40


	//   ....[4]....
        /*00dc*/ 	.word	0x00001d60


	//   ....[5]....
        /*00e0*/ 	.word	0x00001ec0


	//   ....[6]....
        /*00e4*/ 	.word	0x00001f90


	//----- nvinfo : EIATTR_MAX_THREADS
	.align		4
.L_11771:
        /*00e8*/ 	.byte	0x04, 0x05
        /*00ea*/ 	.short	(.L_11773 - .L_11772)
.L_11772:
        /*00ec*/ 	.word	0x00000080
        /*00f0*/ 	.word	0x00000001
        /*00f4*/ 	.word	0x00000001


	//----- nvinfo : EIATTR_CBANK_PARAM_SIZE
	.align		4
.L_11773:
        /*00f8*/ 	.byte	0x03, 0x19
        /*00fa*/ 	.short	0x0048


	//----- nvinfo : EIATTR_PARAM_CBANK
	.align		4
        /*00fc*/ 	.byte	0x04, 0x0a
        /*00fe*/ 	.short	(.L_11775 - .L_11774)
	.align		4
.L_11774:
        /*0100*/ 	.word	index@(.nv.constant0._ZN4vllm3moe10topkGatingILi4ELi4ELi4ELi16ELi32EifLNS0_11ScoringFuncE0EEEvPKT5_PKbPfiPT4_PiiiibPKf)
        /*0104*/ 	.short	0x0380
        /*0106*/ 	.short	0x0048


	//----- nvinfo : EIATTR_SW_WAR
	.align		4
.L_11775:
        /*0108*/ 	.byte	0x04, 0x36
        /*010a*/ 	.short	(.L_11777 - .L_11776)
.L_11776:
        /*010c*/ 	.word	0x00000008
.L_11777:


//--------------------- .nv.info._ZN4vllm3moe10topkGatingILi2ELi2ELi4ELi8ELi32EifLNS0_11ScoringFuncE0EEEvPKT5_PKbPfiPT4_PiiiibPKf --------------------------
	.section	.nv.info._ZN4vllm3moe10topkGatingILi2ELi2ELi4ELi8ELi32EifLNS0_11ScoringFuncE0EEEvPKT5_PKbPfiPT4_PiiiibPKf,"",@"SHT_CUDA_INFO"
	.sectionflags	@""
	.align	4


	//----- nvinfo : EIATTR_CUDA_API_VERSION
	.align		4
        /*0000*/ 	.byte	0x04, 0x37
        /*0002*/ 	.short	(.L_11779 - .L_11778)
.L_11778:
        /*0004*/ 	.word	0x00000082


	//----- nvinfo : EIATTR_KPARAM_INFO
	.align		4
.L_11779:
        /*0008*/ 	.byte	0x04, 0x17
        /*000a*/ 	.short	(.L_11781 - .L_11780)
.L_11780:
        /*000c*/ 	.word	0x00000000
        /*0010*/ 	.short	0x000a
        /*0012*/ 	.short	0x0040
        /*0014*/ 	.byte	0x00, 0xf5, 0x21, 0x00


	//----- nvinfo : EIATTR_KPARAM_INFO
	.align		4
.L_11781:
        /*0018*/ 	.byte	0x04, 0x17
        /*001a*/ 	.short	(.L_11783 - .L_11782)
.L_11782:
        /*001c*/ 	.word	0x00000000
        /*0020*/ 	.short	0x0009
        /*0022*/ 	.short	0x003c
        /*0024*/ 	.byte	0x00, 0xf0, 0x05, 0x00


	//----- nvinfo : EIATTR_KPARAM_INFO
	.align		4
.L_11783:
        /*0028*/ 	.byte	0x04, 0x17
        /*002a*/ 	.short	(.L_11785 - .L_11784)
.L_11784:
        /*002c*/ 	.word	0x00000000
        /*0030*/ 	.short	0x0008
        /*0032*/ 	.short	0x0038
        /*0034*/ 	.byte	0x00, 0xf0, 0x11, 0x00


	//----- nvinfo : EIATTR_KPARAM_INFO
	.align		4
.L_11785:
        /*0038*/ 	.byte	0x04, 0x17
        /*003a*/ 	.short	(.L_11787 - .L_11786)
.L_11786:
        /*003c*/ 	.word	0x00000000
        /*0040*/ 	.short	0x0007
        /*0042*/ 	.short	0x0034
        /*0044*/ 	.byte	0x00, 0xf0, 0x11, 0x00


	//----- nvinfo : EIATTR_KPARAM_INFO
	.align		4
.L_11787:
        /*0048*/ 	.byte	0x04, 0x17
        /*004a*/ 	.short	(.L_11789 - .L_11788)
.L_11788:
        /*004c*/ 	.word	0x00000000
        /*0050*/ 	.short	0x0006
        /*0052*/ 	.short	0x0030
        /*0054*/ 	.byte	0x00, 0xf0, 0x11, 0x00


	//----- nvinfo : EIATTR_KPARAM_INFO
	.align		4
.L_11789:
        /*0058*/ 	.byte	0x04, 0x17
        /*005a*/ 	.short	(.L_11791 - .L_11790)
.L_11790:
        /*005c*/ 	.word	0x00000000
        /*0060*/ 	.short	0x0005
        /*0062*/ 	.short	0x0028
        /*0064*/ 	.byte	0x00, 0xf5, 0x21, 0x00


	//----- nvinfo : EIATTR_KPARAM_INFO
	.align		4
.L_11791:
        /*0068*/ 	.byte	0x04, 0x17
        /*006a*/ 	.short	(.L_11793 - .L_11792)
.L_11792:
        /*006c*/ 	.word	0x00000000
        /*0070*/ 	.short	0x0004
        /*0072*/ 	.short	0x0020
        /*0074*/ 	.byte	0x00, 0xf5, 0x21, 0x00


	//----- nvinfo : EIATTR_KPARAM_INFO
	.align		4
.L_11793:
        /*0078*/ 	.byte	0x04, 0x17
        /*007a*/ 	.short	(.L_11795 - .L_11794)
.L_11794:
        /*007c*/ 	.word	0x00000000
        /*0080*/ 	.short	0x0003
        /*0082*/ 	.short	0x0018
        /*0084*/ 	.byte	0x00, 0xf0, 0x11, 0x00


	//----- nvinfo : EIATTR_KPARAM_INFO
	.align		4
.L_11795:
        /*0088*/ 	.byte	0x04, 0x17
        /*008a*/ 	.short	(.L_11797 - .L_11796)
.L_11796:
        /*008c*/ 	.word	0x00000000
        /*0090*/ 	.short	0x0002
        /*0092*/ 	.short	0x0010
        /*0094*/ 	.byte	0x00, 0xf5, 0x21, 0x00


	//----- nvinfo : EIATTR_KPARAM_INFO
	.align		4
.L_11797:
        /*0098*/ 	.byte	0x04, 0x17
        /*009a*/ 	.short	(.L_11799 - .L_11798)
.L_11798:
        /*009c*/ 	.word	0x00000000
        /*00a0*/ 	.short	0x0001
        /*00a2*/ 	.short	0x0008
        /*00a4*/ 	.byte	0x00, 0xf5, 0x21, 0x00


	//----- nvinfo : EIATTR_KPARAM_INFO
	.align		4
.L_11799:
        /*00a8*/ 	.byte	0x04, 0x17
        /*00aa*/ 	.short	(.L_11801 - .L_11800)
.L_11800:
        /*00ac*/ 	.word	0x00000000
        /*00b0*/ 	.short	0x0000
        /*00b2*/ 	.short	0x0000
        /*00b4*/ 	.byte	0x00, 0xf5, 0x21, 0x00


	//----- nvinfo : EIATTR_SPARSE_MMA_MASK
	.align		4
.L_11801:
        /*00b8*/ 	.byte	0x03, 0x50
        /*00ba*/ 	.short	0x0000


	//----- nvinfo : EIATTR_MAXREG_COUNT
	.align		4
        /*00bc*/ 	.byte	0x03, 0x1b
        /*00be*/ 	.short	0x00ff


	//----- nvinfo : EIATTR_MERCURY_ISA_VERSION
	.align		4
        /*00c0*/ 	.byte	0x03, 0x5f
        /*00c2*/ 	.short	0x0101


	//----- nvinfo : EIATTR_VRC_CTA_INIT_COUNT
	.align		4
        /*00c4*/ 	.byte	0x02, 0x4a
	.zero		1
	.zero		1


	//----- nvinfo : EIATTR_EXIT_INSTR_OFFSETS
	.align		4
        /*00c8*/ 	.byte	0x04, 0x1c
        /*00ca*/ 	.short	(.L_11803 - .L_11802)


	//   ....[0]....
.L_11802:
        /*00cc*/ 	.word	0x00000080


	//   ....[1]....
        /*00d0*/ 	.word	0x00001050


	//   ....[2]....
        /*00d4*/ 	.word	0x00001070


	//   ....[3]....
        /*00d8*/ 	.word	0x000014e0


	//   ....[4]....
        /*00dc*/ 	.word	0x00001700


	//   ....[5]....
        /*00e0*/ 	.word	0x00001860


	//   ....[6]....
        /*00e4*/ 	.word	0x00001930


	//----- nvinfo : EIATTR_MAX_THREADS
	.align		4
.L_11803:
        /*00e8*/ 	.byte	0x04, 0x05
        /*00ea*/ 	.short	(.L_11805 - .L_11804)
.L_11804:
        /*00ec*/ 	.word	0x00000080
        /*00f0*/ 	.word	0x00000001
        /*00f4*/ 	.word	0x00000001


	//----- nvinfo : EIATTR_CBANK_PARAM_SIZE
	.align		4
.L_11805:
        /*00f8*/ 	.byte	0x03, 0x19
        /*00fa*/ 	.short	0x0048


	//----- nvinfo : EIATTR_PARAM_CBANK
	.align		4
        /*00fc*/ 	.byte	0x04, 0x0a
        /*00fe*/ 	.short	(.L_11807 - .L_11806)
	.align		4
.L_11806:
        /*0100*/ 	.word	index@(.nv.constant0._ZN4vllm3moe10topkGatingILi2ELi2ELi4ELi8ELi32EifLNS0_11ScoringFuncE0EEEvPKT5_PKbPfiPT4_PiiiibPKf)
        /*0104*/ 	.short	0x0380
        /*0106*/ 	.short	0x0048


	//----- nvinfo : EIATTR_SW_WAR
	.align		4
.L_11807:
        /*0108*/ 	.byte	0x04, 0x36
        /*010a*/ 	.short	(.L_11809 - .L_11808)
.L_11808:
        /*010c*/ 	.word	0x00000008
.L_11809:


//--------------------- .nv.info._ZN4vllm3moe10topkGatingILi1ELi1ELi4ELi4ELi32EifLNS0_11ScoringFuncE0EEEvPKT5_PKbPfiPT4_PiiiibPKf --------------------------
	.section	.nv.info._ZN4vllm3moe10topkGatingILi1ELi1ELi4ELi4ELi32EifLNS0_11ScoringFuncE0EEEvPKT5_PKbPfiPT4_PiiiibPKf,"",@"SHT_CUDA_INFO"
	.sectionflags	@""
	.align	4


	//----- nvinfo : EIATTR_CUDA_API_VERSION
	.align		4
        /*0000*/ 	.byte	0x04, 0x37
        /*0002*/ 	.short	(.L_11811 - .L_11810)
.L_11810:
        /*0004*/ 	.word	0x00000082


	//----- nvinfo : EIATTR_KPARAM_INFO
	.align		4
.L_11811:
        /*0008*/ 	.byte	0x04, 0x17
        /*000a*/ 	.short	(.L_11813 - .L_11812)
.L_11812:
        /*000c*/ 	.word	0x00000000
        /*0010*/ 	.short	0x000a
        /*0012*/ 	.short	0x0040
        /*0014*/ 	.byte	0x00, 0xf5, 0x21, 0x00


	//----- nvinfo : EIATTR_KPARAM_INFO
	.align		4
.L_11813:
        /*0018*/ 	.byte	0x04, 0x17
        /*001a*/ 	.short	(.L_11815 - .L_11814)
.L_11814:
        /*001c*/ 	.word	0x00000000
        /*0020*/ 	.short	0x0009
        /*0022*/ 	.short	0x003c
        /*0024*/ 	.byte	0x00, 0xf0, 0x05, 0x00


	//----- nvinfo : EIATTR_KPARAM_INFO
	.align		4
.L_11815:
        /*0028*/ 	.byte	0x04, 0x17
        /*002a*/ 	.short	(.L_11817 - .L_11816)
.L_11816:
        /*002c*/ 	.word	0x00000000
        /*0030*/ 	.short	0x0008
        /*0032*/ 	.short	0x0038
        /*0034*/ 	.byte	0x00, 0xf0, 0x11, 0x00


	//----- nvinfo : EIATTR_KPARAM_INFO
	.align		4
.L_11817:
        /*0038*/ 	.byte	0x04, 0x17
        /*003a*/ 	.short	(.L_11819 - .L_11818)
.L_11818:
        /*003c*/ 	.word	0x00000000
        /*0040*/ 	.short	0x0007
        /*0042*/ 	.short	0x0034
        /*0044*/ 	.byte	0x00, 0xf0, 0x11, 0x00


	//----- nvinfo : EIATTR_KPARAM_INFO
	.align		4
.L_11819:
        /*0048*/ 	.byte	0x04, 0x17
        /*004a*/ 	.short	(.L_11821 - .L_11820)
.L_11820:
        /*004c*/ 	.word	0x00000000
        /*0050*/ 	.short	0x0006
        /*0052*/ 	.short	0x0030
        /*0054*/ 	.byte	0x00, 0xf0, 0x11, 0x00


	//----- nvinfo : EIATTR_KPARAM_INFO
	.align		4
.L_11821:
        /*0058*/ 	.byte	0x04, 0x17
        /*005a*/ 	.short	(.L_11823 - .L_11822)
.L_11822:
        /*005c*/ 	.word	0x00000000
        /*0060*/ 	.short	0x0005
        /*0062*/ 	.short	0x0028
        /*0064*/ 	.byte	0x00, 0xf5, 0x21, 0x00


	//----- nvinfo : EIATTR_KPARAM_INFO
	.align		4
.L_11823:
        /*0068*/ 	.byte	0x04, 0x17
        /*006a*/ 	.short	(.L_11825 - .L_11824)
.L_11824:
        /*006c*/ 	.word	0x00000000
        /*0070*/ 	.short	0x0004
        /*0072*/ 	.short	0x0020
        /*0074*/ 	.byte	0x00, 0xf5, 0x21, 0x00


	//----- nvinfo : EIATTR_KPARAM_INFO
	.align		4
.L_11825:
        /*0078*/ 	.byte	0x04, 0x17
        /*007a*/ 	.short	(.L_11827 - .L_11826)
.L_11826:
        /*007c*/ 	.word	0x00000000
        /*0080*/ 	.short	0x0003
        /*0082*/ 	.short	0x0018
        /*0084*/ 	.byte	0x00, 0xf0, 0x11, 0x00


	//----- nvinfo : EIATTR_KPARAM_INFO
	.align		4
.L_11827:
        /*0088*/ 	.byte	0x04, 0x17
        /*008a*/ 	.short	(.L_11829 - .L_11828)
.L_11828:
        /*008c*/ 	.word	0x00000000
        /*0090*/ 	.short	0x0002
        /*0092*/ 	.short	0x0010
        /*0094*/ 	.byte	0x00, 0xf5, 0x21, 0x00


	//----- nvinfo : EIATTR_KPARAM_INFO
	.align		4
.L_11829:
        /*0098*/ 	.byte	0x04, 0x17
        /*009a*/ 	.short	(.L_11831 - .L_11830)
.L_11830:
        /*009c*/ 	.word	0x00000000
        /*00a0*/ 	.short	0x0001
        /*00a2*/ 	.short	0x0008
        /*00a4*/ 	.byte	0x00, 0xf5, 0x21, 0x00


	//----- nvinfo : EIATTR_KPARAM_INFO
	.align		4
.L_11831:
        /*00a8*/ 	.byte	0x04, 0x17
        /*00aa*/ 	.short	(.L_11833 - .L_11832)
.L_11832:
        /*00ac*/ 	.word	0x00000000
        /*00b0*/ 	.short	0x0000
        /*00b2*/ 	.short	0x0000
        /*00b4*/ 	.byte	0x00, 0xf5, 0x21, 0x00


	//----- nvinfo : EIATTR_SPARSE_MMA_MASK
	.align		4
.L_11833:
        /*00b8*/ 	.byte	0x03, 0x50
        /*00ba*/ 	.short	0x0000


	//----- nvinfo : EIATTR_MAXREG_COUNT
	.align		4
        /*00bc*/ 	.byte	0x03, 0x1b
        /*00be*/ 	.short	0x00ff


	//----- nvinfo : EIATTR_MERCURY_ISA_VERSION
	.align		4
        /*00c0*/ 	.byte	0x03, 0x5f
        /*00c2*/ 	.short	0x0101


	//----- nvinfo : EIATTR_VRC_CTA_INIT_COUNT
	.align		4
        /*00c4*/ 	.byte	0x02, 0x4a
	.zero		1
	.zero		1


	//----- nvinfo : EIATTR_EXIT_INSTR_OFFSETS
	.align		4
        /*00c8*/ 	.byte	0x04, 0x1c
        /*00ca*/ 	.short	(.L_11835 - .L_11834)


	//   ....[0]....
.L_11834:
        /*00cc*/ 	.word	0x00000080


	//   ....[1]....
        /*00d0*/ 	.word	0x00000920


	//   ....[2]....
        /*00d4*/ 	.word	0x00000930


	//   ....[3]....
        /*00d8*/ 	.word	0x00000da0


	//   ....[4]....
        /*00dc*/ 	.word	0x00000fc0


	//   ....[5]....
        /*00e0*/ 	.word	0x00001120


	//   ....[6]....
        /*00e4*/ 	.word	0x000011f0


	//----- nvinfo : EIATTR_MAX_THREADS
	.align		4
.L_11835:
        /*00e8*/ 	.byte	0x04, 0x05
        /*00ea*/ 	.short	(.L_11837 - .L_11836)
.L_11836:
        /*00ec*/ 	.word	0x00000080
        /*00f0*/ 	.word	0x00000001
        /*00f4*/ 	.word	0x00000001


	//----- nvinfo : EIATTR_CBANK_PARAM_SIZE
	.align		4
.L_11837:
        /*00f8*/ 	.byte	0x03, 0x19
        /*00fa*/ 	.short	0x0048


	//----- nvinfo : EIATTR_PARAM_CBANK
	.align		4
        /*00fc*/ 	.byte	0x04, 0x0a
        /*00fe*/ 	.short	(.L_11839 - .L_11838)
	.align		4
.L_11838:
        /*0100*/ 	.word	index@(.nv.constant0._ZN4vllm3moe10topkGatingILi1ELi1ELi4ELi4ELi32EifLNS0_11ScoringFuncE0EEEvPKT5_PKbPfiPT4_PiiiibPKf)
        /*0104*/ 	.short	0x0380
        /*0106*/ 	.short	0x0048


	//----- nvinfo : EIATTR_SW_WAR
	.align		4
.L_11839:
        /*0108*/ 	.byte	0x04, 0x36
        /*010a*/ 	.short	(.L_11841 - .L_11840)
.L_11840:
        /*010c*/ 	.word	0x00000008
.L_11841:


//--------------------- .nv.info._ZN3cub18CUB_300001_SM_10306detail11EmptyKernelIvEEvv --------------------------
	.section	.nv.info._ZN3cub18CUB_300001_SM_10306detail11EmptyKernelIvEEvv,"",@"SHT_CUDA_INFO"
	.sectionflags	@""
	.align	4


	//----- nvinfo : EIATTR_CUDA_API_VERSION
	.align		4
        /*0000*/ 	.byte	0x04, 0x37
        /*0002*/ 	.short	(.L_11843 - .L_11842)
.L_11842:
        /*0004*/ 	.word	0x00000082


	//----- nvinfo : EIATTR_SPARSE_MMA_MASK
	.align		4
.L_11843:
        /*0008*/ 	.byte	0x03, 0x50
        /*000a*/ 	.short	0x0000


	//----- nvinfo : EIATTR_MAXREG_COUNT
	.align		4
        /*000c*/ 	.byte	0x03, 0x1b
        /*000e*/ 	.short	0x00ff


	//----- nvinfo : EIATTR_MERCURY_ISA_VERSION
	.align		4
        /*0010*/ 	.byte	0x03, 0x5f
        /*0012*/ 	.short	0x0101


	//----- nvinfo : EIATTR_VRC_CTA_INIT_COUNT
	.align		4
        /*0014*/ 	.byte	0x02, 0x4a
	.zero		1
	.zero		1


	//----- nvinfo : EIATTR_EXIT_INSTR_OFFSETS
	.align		4
        /*0018*/ 	.byte	0x04, 0x1c
        /*001a*/ 	.short	(.L_11845 - .L_11844)


	//   ....[0]....
.L_11844:
        /*001c*/ 	.word	0x00000010


	//----- nvinfo : EIATTR_SW_WAR
	.align		4
.L_11845:
        /*0020*/ 	.byte	0x04, 0x36
        /*0022*/ 	.short	(.L_11847 - .L_11846)
.L_11846:
        /*0024*/ 	.word	0x00000008
.L_11847:


//--------------------- .nv.callgraph             --------------------------
	.section	.nv.callgraph,"",@"SHT_CUDA_CALLGRAPH"
	.align	4
	.sectionentsize	8
	.align		4
        /*0000*/ 	.word	0x00000000
	.align		4
        /*0004*/ 	.word	0xffffffff
	.align		4
        /*0008*/ 	.word	index@(_ZN4vllm3moe7moeTopKILi256ElEEvPKfPKbPfPT0_PiiiiibS3_)
	.align		4
        /*000c*/ 	.word	index@(__assertfail)
	.align		4
        /*0010*/ 	.word	index@(_ZN4vllm3moe7moeTopKILi256EiEEvPKfPKbPfPT0_PiiiiibS3_)
	.align		4
        /*0014*/ 	.word	index@(__assertfail)
	.align		4
        /*0018*/ 	.word	0x00000000
	.align		4
        /*001c*/ 	.word	0xfffffffe
	.align		4
        /*0020*/ 	.word	0x00000000
	.align		4
        /*0024*/ 	.word	0xfffffffd
	.align		4
        /*0028*/ 	.word	0x00000000
	.align		4
        /*002c*/ 	.word	0xfffffffc


//--------------------- .nv.constant4             --------------------------
	.section	.nv.constant4,"a",@progbits
	.align	8
	.align		8
.nv.constant4:
        /*0000*/ 	.dword	__unnamed_1
	.align		8
        /*0008*/ 	.dword	__unnamed_2
	.align		8
        /*0010*/ 	.dword	_ZN54_INTERNAL_6828cbcd_23_topk_softmax_kernels_cu_20f1dc724cuda3std3__45__cpo5beginE
	.align		8
        /*0018*/ 	.dword	_ZN54_INTERNAL_6828cbcd_23_topk_softmax_kernels_cu_20f1dc724cuda3std3__45__cpo3endE
	.align		8
        /*0020*/ 	.dword	_ZN54_INTERNAL_6828cbcd_23_topk_softmax_kernels_cu_20f1dc724cuda3std3__45__cpo6cbeginE
	.align		8
        /*0028*/ 	.dword	_ZN54_INTERNAL_6828cbcd_23_topk_softmax_kernels_cu_20f1dc724cuda3std3__45__cpo4cendE
	.align		8
        /*0030*/ 	.dword	_ZN54_INTERNAL_6828cbcd_23_topk_softmax_kernels_cu_20f1dc724cuda3std3__45__cpo6rbeginE
	.align		8
        /*0038*/ 	.dword	_ZN54_INTERNAL_6828cbcd_23_topk_softmax_kernels_cu_20f1dc724cuda3std3__45__cpo4rendE
	.align		8
        /*0040*/ 	.dword	_ZN54_INTERNAL_6828cbcd_23_topk_softmax_kernels_cu_20f1dc724cuda3std3__45__cpo7crbeginE
	.align		8
        /*0048*/ 	.dword	_ZN54_INTERNAL_6828cbcd_23_topk_softmax_kernels_cu_20f1dc724cuda3std3__45__cpo5crendE
	.align		8
        /*0050*/ 	.dword	_ZN54_INTERNAL_6828cbcd_23_topk_softmax_kernels_cu_20f1dc724cuda3std3__456_GLOBAL__N__6828cbcd_23_topk_softmax_kernels_cu_20f1dc726ignoreE
	.align		8
        /*0058*/ 	.dword	_ZN54_INTERNAL_6828cbcd_23_topk_softmax_kernels_cu_20f1dc724cuda3std3__419piecewise_constructE
	.align		8
        /*0060*/ 	.dword	_ZN54_INTERNAL_6828cbcd_23_topk_softmax_kernels_cu_20f1dc724cuda3std3__48in_placeE
	.align		8
        /*0068*/ 	.dword	_ZN54_INTERNAL_6828cbcd_23_topk_softmax_kernels_cu_20f1dc724cuda3std3__420unreachable_sentinelE
	.align		8
        /*0070*/ 	.dword	_ZN54_INTERNAL_6828cbcd_23_topk_softmax_kernels_cu_20f1dc724cuda3std3__47nulloptE
	.align		8
        /*0078*/ 	.dword	_ZN54_INTERNAL_6828cbcd_23_topk_softmax_kernels_cu_20f1dc724cuda3std3__48unexpectE
	.align		8
        /*0080*/ 	.dword	_ZN54_INTERNAL_6828cbcd_23_topk_softmax_kernels_cu_20f1dc724cuda3std6ranges3__45__cpo4swapE
	.align		8
        /*0088*/ 	.dword	_ZN54_INTERNAL_6828cbcd_23_topk_softmax_kernels_cu_20f1dc724cuda3std6ranges3__45__cpo9iter_moveE
	.align		8
        /*0090*/ 	.dword	_ZN54_INTERNAL_6828cbcd_23_topk_softmax_kernels_cu_20f1dc724cuda3std6ranges3__45__cpo5beginE
	.align		8
        /*0098*/ 	.dword	_ZN54_INTERNAL_6828cbcd_23_topk_softmax_kernels_cu_20f1dc724cuda3std6ranges3__45__cpo3endE
	.align		8
        /*00a0*/ 	.dword	_ZN54_INTERNAL_6828cbcd_23_topk_softmax_kernels_cu_20f1dc724cuda3std6ranges3__45__cpo6cbeginE
	.align		8
        /*00a8*/ 	.dword	_ZN54_INTERNAL_6828cbcd_23_topk_softmax_kernels_cu_20f1dc724cuda3std6ranges3__45__cpo4cendE
	.align		8
        /*00b0*/ 	.dword	_ZN54_INTERNAL_6828cbcd_23_topk_softmax_kernels_cu_20f1dc724cuda3std6ranges3__45__cpo7advanceE
	.align		8
        /*00b8*/ 	.dword	_ZN54_INTERNAL_6828cbcd_23_topk_softmax_kernels_cu_20f1dc724cuda3std6ranges3__45__cpo9iter_swapE
	.align		8
        /*00c0*/ 	.dword	_ZN54_INTERNAL_6828cbcd_23_topk_softmax_kernels_cu_20f1dc724cuda3std6ranges3__45__cpo4nextE
	.align		8
        /*00c8*/ 	.dword	_ZN54_INTERNAL_6828cbcd_23_topk_softmax_kernels_cu_20f1dc724cuda3std6ranges3__45__cpo4prevE
	.align		8
        /*00d0*/ 	.dword	_ZN54_INTERNAL_6828cbcd_23_topk_softmax_kernels_cu_20f1dc724cuda3std6ranges3__45__cpo4dataE
	.align		8
        /*00d8*/ 	.dword	_ZN54_INTERNAL_6828cbcd_23_topk_softmax_kernels_cu_20f1dc724cuda3std6ranges3__45__cpo5cdataE
	.align		8
        /*00e0*/ 	.dword	_ZN54_INTERNAL_6828cbcd_23_topk_softmax_kernels_cu_20f1dc724cuda3std6ranges3__45__cpo4sizeE
	.align		8
        /*00e8*/ 	.dword	_ZN54_INTERNAL_6828cbcd_23_topk_softmax_kernels_cu_20f1dc724cuda3std6ranges3__45__cpo5ssizeE
	.align		8
        /*00f0*/ 	.dword	_ZN54_INTERNAL_6828cbcd_23_topk_softmax_kernels_cu_20f1dc724cuda3std6ranges3__45__cpo8distanceE
	.align		8
        /*00f8*/ 	.dword	_ZN54_INTERNAL_6828cbcd_23_topk_softmax_kernels_cu_20f1dc726thrust24THRUST_300001_SM_1030_NS6system6detail10sequential3seqE
	.align		8
        /*0100*/ 	.dword	_ZN54_INTERNAL_6828cbcd_23_topk_softmax_kernels_cu_20f1dc726thrust24THRUST_300001_SM_1030_NS12placeholders2_1E
	.align		8
        /*0108*/ 	.dword	_ZN54_INTERNAL_6828cbcd_23_topk_softmax_kernels_cu_20f1dc726thrust24THRUST_300001_SM_1030_NS12placeholders2_2E
	.align		8
        /*0110*/ 	.dword	_ZN54_INTERNAL_6828cbcd_23_topk_softmax_kernels_cu_20f1dc726thrust24THRUST_300001_SM_1030_NS12placeholders2_3E
	.align		8
        /*0118*/ 	.dword	_ZN54_INTERNAL_6828cbcd_23_topk_softmax_kernels_cu_20f1dc726thrust24THRUST_300001_SM_1030_NS12placeholders2_4E
	.align		8
        /*0120*/ 	.dword	_ZN54_INTERNAL_6828cbcd_23_topk_softmax_kernels_cu_20f1dc726thrust24THRUST_300001_SM_1030_NS12placeholders2_5E
	.align		8
        /*0128*/ 	.dword	_ZN54_INTERNAL_6828cbcd_23_topk_softmax_kernels_cu_20f1dc726thrust24THRUST_300001_SM_1030_NS12placeholders2_6E
	.align		8
        /*0130*/ 	.dword	_ZN54_INTERNAL_6828cbcd_23_topk_softmax_kernels_cu_20f1dc726thrust24THRUST_300001_SM_1030_NS12placeholders2_7E
	.align		8
        /*0138*/ 	.dword	_ZN54_INTERNAL_6828cbcd_23_topk_softmax_kernels_cu_20f1dc726thrust24THRUST_300001_SM_1030_NS12placeholders2_8E
	.align		8
        /*0140*/ 	.dword	_ZN54_INTERNAL_6828cbcd_23_topk_softmax_kernels_cu_20f1dc726thrust24THRUST_300001_SM_1030_NS12placeholders2_9E
	.align		8
        /*0148*/ 	.dword	_ZN54_INTERNAL_6828cbcd_23_topk_softmax_kernels_cu_20f1dc726thrust24THRUST_300001_SM_1030_NS12placeholders3_10E
	.align		8
        /*0150*/ 	.dword	$str
	.align		8
        /*0158*/ 	.dword	$str$1
	.align		8
        /*0160*/ 	.dword	__assertfail


//--------------------- .text._ZN4vllm3moe10topkGatingILi18ELi576ELi4ELi4ELi32El13__nv_bfloat16LNS0_11ScoringFuncE1EEEvPKT5_PKbPfiPT4_PiiiibPKf --------------------------
	.section	.text._ZN4vllm3moe10topkGatingILi18ELi576ELi4ELi4ELi32El13__nv_bfloat16LNS0_11ScoringFuncE1EEEvPKT5_PKbPfiPT4_PiiiibPKf,"ax",@progbits
	.align	128
        .global         _ZN4vllm3moe10topkGatingILi18ELi576ELi4ELi4ELi32El13__nv_bfloat16LNS0_11ScoringFuncE1EEEvPKT5_PKbPfiPT4_PiiiibPKf
        .type           _ZN4vllm3moe10topkGatingILi18ELi576ELi4ELi4ELi32El13__nv_bfloat16LNS0_11ScoringFuncE1EEEvPKT5_PKbPfiPT4_PiiiibPKf,@function
        .size           _ZN4vllm3moe10topkGatingILi18ELi576ELi4ELi4ELi32El13__nv_bfloat16LNS0_11ScoringFuncE1EEEvPKT5_PKbPfiPT4_PiiiibPKf,(.L_x_3717 - _ZN4vllm3moe10topkGatingILi18ELi576ELi4ELi4ELi32El13__nv_bfloat16LNS0_11ScoringFuncE1EEEvPKT5_PKbPfiPT4_PiiiibPKf)
        .other          _ZN4vllm3moe10topkGatingILi18ELi576ELi4ELi4ELi32El13__nv_bfloat16LNS0_11ScoringFuncE1EEEvPKT5_PKbPfiPT4_PiiiibPKf,@"STO_CUDA_ENTRY STV_DEFAULT"
_ZN4vllm3moe10topkGatingILi18ELi576ELi4ELi4ELi32El13__nv_bfloat16LNS0_11ScoringFuncE1EEEvPKT5_PKbPfiPT4_PiiiibPKf:
.text._ZN4vllm3moe10topkGatingILi18ELi576ELi4ELi4ELi32El13__nv_bfloat16LNS0_11ScoringFuncE1EEEvPKT5_PKbPfiPT4_PiiiibPKf:
[----:B------:R-:W-:Y:S01]  /*0000*/  LDC R1, c[0x0][0x37c] ;  /* 0x0000df00ff017b82 */ /* 0x000fe20000000800 */
[----:B------:R-:W0:Y:S01]  /*0010*/  S2R R0, SR_CTAID.X ;  /* 0x0000000000007919 */ /* 0x000e220000002500 */
[----:B------:R-:W1:Y:S01]  /*0020*/  LDCU UR4, c[0x0][0x398] ;  /* 0x00007300ff0477ac */ /* 0x000e620008000800 */
[----:B------:R-:W0:Y:S01]  /*0030*/  S2R R3, SR_TID.Y ;  /* 0x0000000000037919 */ /* 0x000e220000002200 */
[----:B------:R-:W2:Y:S01]  /*0040*/  S2R R11, SR_TID.X ;  /* 0x00000000000b7919 */ /* 0x000ea20000002100 */
[----:B0-----:R-:W-:-:S05]  /*0050*/  IMAD R0, R0, 0x4, R3 ;  /* 0x0000000400007824 */ /* 0x001fca00078e0203 */
[----:B--2---:R-:W-:-:S04]  /*0060*/  LEA.HI R0, R11, R0, RZ, 0x1b ;  /* 0x000000000b007211 */ /* 0x004fc800078fd8ff */
[----:B-1----:R-:W-:-:S13]  /*0070*/  ISETP.GE.AND P0, PT, R0, UR4, PT ;  /* 0x0000000400007c0c */ /* 0x002fda000bf06270 */
[----:B------:R-:W-:Y:S05]  /*0080*/  @P0 EXIT ;  /* 0x000000000000094d */ /* 0x000fea0003800000 */
[----:B------:R-:W0:Y:S01]  /*0090*/  LDCU.64 UR4, c[0x0][0x380] ;  /* 0x00007000ff0477ac */ /* 0x000e220008000a00 */
[----:B------:R-:W-:Y:S02]  /*00a0*/  IMAD.SHL.U32 R10, R11, 0x2, RZ ;  /* 0x000000020b0a7824 */ /* 0x000fe400078e00ff */
[----:B------:R-:W-:Y:S01]  /*00b0*/  IMAD R3, R0, 0x240, RZ ;  /* 0x0000024000037824 */ /* 0x000fe200078e02ff */
[----:B------:R-:W1:Y:S02]  /*00c0*/  LDCU.64 UR12, c[0x0][0x358] ;  /* 0x00006b00ff0c77ac */ /* 0x000e640008000a00 */
[----:B------:R-:W-:-:S04]  /*00d0*/  LOP3.LUT R10, R10, 0x3e, RZ, 0xc0, !PT ;  /* 0x0000003e0a0a7812 */ /* 0x000fc800078ec0ff */
[----:B------:R-:W-:Y:S02]  /*00e0*/  LOP3.LUT R2, R3, R10, RZ, 0xfc, !PT ;  /* 0x0000000a03027212 */ /* 0x000fe400078efcff */
[----:B------:R-:W-:Y:S02]  /*00f0*/  SHF.R.S32.HI R3, RZ, 0x1f, R3 ;  /* 0x0000001fff037819 */ /* 0x000fe40000011403 */
[----:B0-----:R-:W-:-:S04]  /*0100*/  LEA R4, P0, R2, UR4, 0x1 ;  /* 0x0000000402047c11 */ /* 0x001fc8000f8008ff */
[----:B------:R-:W-:Y:S01]  /*0110*/  LEA.HI.X R5, R2, UR5, R3, 0x1, P0 ;  /* 0x0000000502057c11 */ /* 0x000fe200080f0c03 */
[----:B------:R-:W0:Y:S04]  /*0120*/  LDCU.64 UR4, c[0x0][0x388] ;  /* 0x00007100ff0477ac */ /* 0x000e280008000a00 */
[----:B-1----:R-:W2:Y:S04]  /*0130*/  LDG.E R9, desc[UR12][R4.64+0x80] ;  /* 0x0000800c04097981 */ /* 0x002ea8000c1e1900 */
[----:B------:R-:W3:Y:S04]  /*0140*/  LDG.E R16, desc[UR12][R4.64+0x200] ;  /* 0x0002000c04107981 */ /* 0x000ee8000c1e1900 */
[----:B------:R-:W4:Y:S04]  /*0150*/  LDG.E R13, desc[UR12][R4.64+0x100] ;  /* 0x0001000c040d7981 */ /* 0x000f28000c1e1900 */
[----:B------:R-:W5:Y:S04]  /*0160*/  LDG.E R8, desc[UR12][R4.64] ;  /* 0x0000000c04087981 */ /* 0x000f68000c1e1900 */
[----:B------:R-:W5:Y:S04]  /*0170*/  LDG.E R15, desc[UR12][R4.64+0x180] ;  /* 0x0001800c040f7981 */ /* 0x000f68000c1e1900 */
[----:B------:R-:W5:Y:S04]  /*0180*/  LDG.E R17, desc[UR12][R4.64+0x280] ;  /* 0x0002800c04117981 */ /* 0x000f68000c1e1900 */
[----:B------:R-:W5:Y:S01]  /*0190*/  LDG.E R20, desc[UR12][R4.64+0x400] ;  /* 0x0004000c04147981 */ /* 0x000f62000c1e1900 */
[----:B0-----:R-:W-:-:S03]  /*01a0*/  ISETP.NE.U32.AND P0, PT, RZ, UR4, PT ;  /* 0x00000004ff007c0c */ /* 0x001fc6000bf05070 */
[----:B------:R-:W5:Y:S04]  /*01b0*/  LDG.E R18, desc[UR12][R4.64+0x300] ;  /* 0x0003000c04127981 */ /* 0x000f68000c1e1900 */
[----:B------:R0:W5:Y:S01]  /*01c0*/  LDG.E R19, desc[UR12][R4.64+0x380] ;  /* 0x0003800c04137981 */ /* 0x000162000c1e1900 */
[----:B------:R-:W-:-:S13]  /*01d0*/  ISETP.NE.AND.EX P0, PT, RZ, UR5, PT, P0 ;  /* 0x00000005ff007c0c */ /* 0x000fda000bf05300 */
[----:B------:R-:W-:-:S04]  /*01e0*/  @P0 IADD3 R6, P1, PT, R0, UR4, RZ ;  /* 0x0000000400060c10 */ /* 0x000fc8000ff3e0ff */
[----:B------:R-:W-:Y:S01]  /*01f0*/  @P0 LEA.HI.X.SX32 R7, R0, UR5, 0x1, P1 ;  /* 0x0000000500070c11 */ /* 0x000fe200088f0eff */
[----:B------:R-:W1:Y:S04]  /*0200*/  LDCU.64 UR4, c[0x0][0x3c0] ;  /* 0x00007800ff0477ac */ /* 0x000e680008000a00 */
[----:B------:R5:W5:Y:S01]  /*0210*/  @P0 LDG.E.U8 R2, desc[UR12][R6.64] ;  /* 0x0000000c06020981 */ /* 0x000b62000c1e1100 */
[----:B-1----:R-:W-:-:S04]  /*0220*/  UISETP.NE.U32.AND UP0, UPT, UR4, URZ, UPT ;  /* 0x000000ff0400728c */ /* 0x002fc8000bf05070 */
[----:B------:R-:W-:Y:S01]  /*0230*/  UISETP.NE.AND.EX UP0, UPT, UR5, URZ, UPT, UP0 ;  /* 0x000000ff0500728c */ /* 0x000fe2000bf05300 */
[----:B------:R-:W-:Y:S01]  /*0240*/  LOP3.LUT R11, R11, 0x1f, RZ, 0xc0, !PT ;  /* 0x0000001f0b0b7812 */ /* 0x000fe200078ec0ff */
[----:B--2---:R-:W-:-:S04]  /*0250*/  IMAD.U32 R12, R9, 0x10000, RZ ;  /* 0x00010000090c7824 */ /* 0x004fc800078e00ff */
[----:B0-----:R-:W-:Y:S01]  /*0260*/  FMUL.FTZ R5, R12, -1.4426950216293334961 ;  /* 0xbfb8aa3b0c057820 */ /* 0x001fe20000410000 */
[----:B---3--:R-:W-:Y:S02]  /*0270*/  IMAD.U32 R12, R16, 0x10000, RZ ;  /* 0x00010000100c7824 */ /* 0x008fe400078e00ff */
[----:B----4-:R-:W-:Y:S02]  /*0280*/  IMAD.U32 R14, R13, 0x10000, RZ ;  /* 0x000100000d0e7824 */ /* 0x010fe400078e00ff */
[----:B------:R-:W-:Y:S01]  /*0290*/  FMUL.FTZ R22, R12, -1.4426950216293334961 ;  /* 0xbfb8aa3b0c167820 */ /* 0x000fe20000410000 */
[----:B-----5:R-:W-:Y:S01]  /*02a0*/  PRMT R12, R8, 0x7632, R12 ;  /* 0x00007632080c7816 */ /* 0x020fe2000000000c */
[----:B------:R-:W-:Y:S01]  /*02b0*/  FMUL.FTZ R14, R14, -1.4426950216293334961 ;  /* 0xbfb8aa3b0e0e7820 */ /* 0x000fe20000410000 */
[----:B------:R-:W-:-:S03]  /*02c0*/  PRMT R13, R9, 0x7632, R13 ;  /* 0x00007632090d7816 */ /* 0x000fc6000000000d */
[----:B------:R-:W-:Y:S01]  /*02d0*/  IMAD.U32 R12, R12, 0x10000, RZ ;  /* 0x000100000c0c7824 */ /* 0x000fe200078e00ff */
[----:B------:R0:W-:Y:S01]  /*02e0*/  MUFU.EX2 R6, R14 ;  /* 0x0000000e00067308 */ /* 0x0001e20000000800 */
[----:B------:R-:W-:Y:S02]  /*02f0*/  IMAD.U32 R3, R8, 0x10000, RZ ;  /* 0x0001000008037824 */ /* 0x000fe400078e00ff */
[----:B------:R-:W-:Y:S02]  /*0300*/  IMAD.U32 R4, R15, 0x10000, RZ ;  /* 0x000100000f047824 */ /* 0x000fe400078e00ff */
[----:B------:R-:W-:Y:S01]  /*0310*/  FMUL.FTZ R12, R12, -1.4426950216293334961 ;  /* 0xbfb8aa3b0c0c7820 */ /* 0x000fe20000410000 */
[----:B------:R-:W-:Y:S01]  /*0320*/  IMAD.U32 R7, R17, 0x10000, RZ ;  /* 0x0001000011077824 */ /* 0x000fe200078e00ff */
[----:B0-----:R-:W-:Y:S01]  /*0330*/  PRMT R14, R13, 0x7632, R14 ;  /* 0x000076320d0e7816 */ /* 0x001fe2000000000e */
[----:B------:R-:W-:Y:S02]  /*0340*/  IMAD.U32 R21, R20, 0x10000, RZ ;  /* 0x0001000014157824 */ /* 0x000fe400078e00ff */
[----:B------:R-:W-:Y:S01]  /*0350*/  FMUL.FTZ R3, R3, -1.4426950216293334961 ;  /* 0xbfb8aa3b03037820 */ /* 0x000fe20000410000 */
[----:B------:R-:W-:Y:S01]  /*0360*/  FMUL.FTZ R4, R4, -1.4426950216293334961 ;  /* 0xbfb8aa3b04047820 */ /* 0x000fe20000410000 */
[----:B------:R-:W-:Y:S01]  /*0370*/  PRMT R15, R15, 0x7632, R15 ;  /* 0x000076320f0f7816 */ /* 0x000fe2000000000f */
[----:B------:R-:W-:-:S02]  /*0380*/  IMAD.U32 R13, R13, 0x10000, RZ ;  /* 0x000100000d0d7824 */ /* 0x000fc400078e00ff */
[----:B------:R-:W-:Y:S01]  /*0390*/  FMUL.FTZ R23, R7, -1.4426950216293334961 ;  /* 0xbfb8aa3b07177820 */ /* 0x000fe20000410000 */
[----:B------:R-:W-:Y:S01]  /*03a0*/  IMAD.U32 R14, R14, 0x10000, RZ ;  /* 0x000100000e0e7824 */ /* 0x000fe200078e00ff */
[----:B------:R0:W-:Y:S01]  /*03b0*/  MUFU.EX2 R7, R22 ;  /* 0x0000001600077308 */ /* 0x0001e20000000800 */
[----:B------:R-:W-:Y:S01]  /*03c0*/  IMAD.U32 R8, R18, 0x10000, RZ ;  /* 0x0001000012087824 */ /* 0x000fe200078e00ff */
[----:B------:R-:W-:Y:S01]  /*03d0*/  PRMT R16, R16, 0x7632, R16 ;  /* 0x0000763210107816 */ /* 0x000fe20000000010 */
[----:B------:R-:W-:Y:S01]  /*03e0*/  IMAD.U32 R9, R19, 0x10000, RZ ;  /* 0x0001000013097824 */ /* 0x000fe200078e00ff */
[----:B------:R-:W-:Y:S01]  /*03f0*/  PRMT R17, R17, 0x7632, R17 ;  /* 0x0000763211117816 */ /* 0x000fe20000000011 */
[----:B------:R-:W1:Y:S01]  /*0400*/  MUFU.EX2 R12, R12 ;  /* 0x0000000c000c7308 */ /* 0x000e620000000800 */
[----:B------:R-:W-:Y:S01]  /*0410*/  PRMT R18, R18, 0x7632, R18 ;  /* 0x0000763212127816 */ /* 0x000fe20000000012 */
[----:B------:R-:W-:Y:S01]  /*0420*/  FMUL.FTZ R13, R13, -1.4426950216293334961 ;  /* 0xbfb8aa3b0d0d7820 */ /* 0x000fe20000410000 */
[----:B------:R-:W-:Y:S01]  /*0430*/  PRMT R19, R19, 0x7632, R19 ;  /* 0x0000763213137816 */ /* 0x000fe20000000013 */
[----:B0-----:R-:W-:Y:S01]  /*0440*/  FMUL.FTZ R22, R21, -1.4426950216293334961 ;  /* 0xbfb8aa3b15167820 */ /* 0x001fe20000410000 */
[----:B------:R-:W-:Y:S01]  /*0450*/  PRMT R20, R20, 0x7632, R20 ;  /* 0x0000763214147816 */ /* 0x000fe20000000014 */
[----:B------:R-:W-:Y:S01]  /*0460*/  FMUL.FTZ R21, R14, -1.4426950216293334961 ;  /* 0xbfb8aa3b0e157820 */ /* 0x000fe20000410000 */
[----:B------:R-:W0:Y:S01]  /*0470*/  MUFU.EX2 R5, R5 ;  /* 0x0000000500057308 */ /* 0x000e220000000800 */
[----:B------:R-:W-:-:S02]  /*0480*/  IMAD.U32 R15, R15, 0x10000, RZ ;  /* 0x000100000f0f7824 */ /* 0x000fc400078e00ff */
[----:B------:R-:W-:Y:S01]  /*0490*/  FMUL.FTZ R24, R8, -1.4426950216293334961 ;  /* 0xbfb8aa3b08187820 */ /* 0x000fe20000410000 */
[----:B------:R-:W-:Y:S01]  /*04a0*/  FMUL.FTZ R25, R9, -1.4426950216293334961 ;  /* 0xbfb8aa3b09197820 */ /* 0x000fe20000410000 */
[----:B------:R-:W2:Y:S01]  /*04b0*/  MUFU.EX2 R3, R3 ;  /* 0x0000000300037308 */ /* 0x000ea20000000800 */
[----:B------:R-:W-:-:S03]  /*04c0*/  IMAD.U32 R16, R16, 0x10000, RZ ;  /* 0x0001000010107824 */ /* 0x000fc600078e00ff */
[----:B------:R-:W3:Y:S01]  /*04d0*/  MUFU.EX2 R4, R4 ;  /* 0x0000000400047308 */ /* 0x000ee20000000800 */
[----:B------:R-:W-:Y:S02]  /*04e0*/  IMAD.U32 R17, R17, 0x10000, RZ ;  /* 0x0001000011117824 */ /* 0x000fe400078e00ff */
[----:B------:R-:W-:Y:S01]  /*04f0*/  FMUL.FTZ R15, R15, -1.4426950216293334961 ;  /* 0xbfb8aa3b0f0f7820 */ /* 0x000fe20000410000 */
[----:B------:R-:W-:Y:S01]  /*0500*/  IMAD.U32 R18, R18, 0x10000, RZ ;  /* 0x0001000012127824 */ /* 0x000fe200078e00ff */
[----:B------:R-:W4:Y:S01]  /*0510*/  MUFU.EX2 R14, R13 ;  /* 0x0000000d000e7308 */ /* 0x000f220000000800 */
[----:B------:R-:W-:Y:S02]  /*0520*/  IMAD.U32 R19, R19, 0x10000, RZ ;  /* 0x0001000013137824 */ /* 0x000fe400078e00ff */
[----:B------:R-:W-:Y:S01]  /*0530*/  IMAD.U32 R20, R20, 0x10000, RZ ;  /* 0x0001000014147824 */ /* 0x000fe200078e00ff */
[----:B------:R-:W-:Y:S01]  /*0540*/  MUFU.EX2 R8, R23 ;  /* 0x0000001700087308 */ /* 0x000fe20000000800 */
[----:B------:R-:W-:Y:S01]  /*0550*/  FMUL.FTZ R17, R17, -1.4426950216293334961 ;  /* 0xbfb8aa3b11117820 */ /* 0x000fe20000410000 */
[----:B------:R-:W-:-:S02]  /*0560*/  FMUL.FTZ R18, R18, -1.4426950216293334961 ;  /* 0xbfb8aa3b12127820 */ /* 0x000fc40000410000 */
[----:B------:R-:W5:Y:S01]  /*0570*/  MUFU.EX2 R21, R21 ;  /* 0x0000001500157308 */ /* 0x000f620000000800 */
[----:B------:R-:W-:Y:S01]  /*0580*/  FMUL.FTZ R19, R19, -1.4426950216293334961 ;  /* 0xbfb8aa3b13137820 */ /* 0x000fe20000410000 */
[----:B------:R-:W-:Y:S02]  /*0590*/  FMUL.FTZ R20, R20, -1.4426950216293334961 ;  /* 0xbfb8aa3b14147820 */ /* 0x000fe40000410000 */
[----:B------:R-:W5:Y:S04]  /*05a0*/  MUFU.EX2 R9, R24 ;  /* 0x0000001800097308 */ /* 0x000f680000000800 */
[----:B------:R1:W-:Y:S04]  /*05b0*/  MUFU.EX2 R23, R22 ;  /* 0x0000001600177308 */ /* 0x0003e80000000800 */
[----:B------:R-:W5:Y:S01]  /*05c0*/  MUFU.EX2 R25, R25 ;  /* 0x0000001900197308 */ /* 0x000f620000000800 */
[----:B-1----:R-:W-:-:S03]  /*05d0*/  FMUL.FTZ R22, R16, -1.4426950216293334961 ;  /* 0xbfb8aa3b10167820 */ /* 0x002fc60000410000 */
[----:B------:R-:W1:Y:S01]  /*05e0*/  MUFU.EX2 R16, R15 ;  /* 0x0000000f00107308 */ /* 0x000e620000000800 */
[----:B------:R-:W-:-:S03]  /*05f0*/  FADD.FTZ R12, R12, 1 ;  /* 0x3f8000000c0c7421 */ /* 0x000fc60000010000 */
[----:B------:R1:W1:Y:S01]  /*0600*/  MUFU.EX2 R28, R20 ;  /* 0x00000014001c7308 */ /* 0x0002620000000800 */
[----:B0-----:R-:W-:Y:S01]  /*0610*/  FADD.FTZ R5, R5, 1 ;  /* 0x3f80000005057421 */ /* 0x001fe20000010000 */
[----:B--2---:R-:W-:Y:S02]  /*0620*/  FADD.FTZ R3, R3, 1 ;  /* 0x3f80000003037421 */ /* 0x004fe40000010000 */
[----:B------:R-:W0:Y:S01]  /*0630*/  MUFU.EX2 R22, R22 ;  /* 0x0000001600167308 */ /* 0x000e220000000800 */
[----:B------:R-:W-:Y:S01]  /*0640*/  FADD.FTZ R6, R6, 1 ;  /* 0x3f80000006067421 */ /* 0x000fe20000010000 */
[----:B---3--:R-:W-:Y:S02]  /*0650*/  FADD.FTZ R4, R4, 1 ;  /* 0x3f80000004047421 */ /* 0x008fe40000010000 */
[----:B------:R-:W2:Y:S04]  /*0660*/  MUFU.EX2 R17, R17 ;  /* 0x0000001100117308 */ /* 0x000ea80000000800 */
[----:B------:R-:W3:Y:S04]  /*0670*/  MUFU.EX2 R18, R18 ;  /* 0x0000001200127308 */ /* 0x000ee80000000800 */
[----:B------:R-:W3:Y:S01]  /*0680*/  MUFU.EX2 R19, R19 ;  /* 0x0000001300137308 */ /* 0x000ee20000000800 */
[----:B----4-:R-:W-:-:S03]  /*0690*/  FADD.FTZ R14, R14, 1 ;  /* 0x3f8000000e0e7421 */ /* 0x010fc60000010000 */
[----:B------:R-:W4:Y:S01]  /*06a0*/  MUFU.RCP R13, R12 ;  /* 0x0000000c000d7308 */ /* 0x000f220000001000 */
[----:B-----5:R-:W-:Y:S01]  /*06b0*/  FADD.FTZ R21, R21, 1 ;  /* 0x3f80000015157421 */ /* 0x020fe20000010000 */
[----:B------:R-:W-:Y:S01]  /*06c0*/  FADD.FTZ R7, R7, 1 ;  /* 0x3f80000007077421 */ /* 0x000fe20000010000 */
[----:B------:R-:W-:Y:S01]  /*06d0*/  FADD.FTZ R8, R8, 1 ;  /* 0x3f80000008087421 */ /* 0x000fe20000010000 */
[----:B------:R-:W-:Y:S01]  /*06e0*/  FADD.FTZ R9, R9, 1 ;  /* 0x3f80000009097421 */ /* 0x000fe20000010000 */
[----:B------:R-:W-:Y:S01]  /*06f0*/  FADD.FTZ R25, R25, 1 ;  /* 0x3f80000019197421 */ /* 0x000fe20000010000 */
[----:B-1----:R-:W-:Y:S02]  /*0700*/  FADD.FTZ R16, R16, 1 ;  /* 0x3f80000010107421 */ /* 0x002fe40000010000 */
[----:B------:R-:W1:Y:S01]  /*0710*/  MUFU.RCP R5, R5 ;  /* 0x0000000500057308 */ /* 0x000e620000001000 */
[----:B------:R-:W-:Y:S01]  /*0720*/  ISETP.EQ.OR P0, PT, R2, RZ, !P0 ;  /* 0x000000ff0200720c */ /* 0x000fe20004702670 */
[----:B------:R-:W-:Y:S01]  /*0730*/  FADD.FTZ R20, R23, 1 ;  /* 0x3f80000017147421 */ /* 0x000fe20000010000 */
[----:B------:R-:W-:-:S05]  /*0740*/  FADD.FTZ R2, R28, 1 ;  /* 0x3f8000001c027421 */ /* 0x000fca0000010000 */
[----:B------:R-:W5:Y:S01]  /*0750*/  MUFU.RCP R3, R3 ;  /* 0x0000000300037308 */ /* 0x000f620000001000 */
[----:B0-----:R-:W-:Y:S01]  /*0760*/  FADD.FTZ R22, R22, 1 ;  /* 0x3f80000016167421 */ /* 0x001fe20000010000 */
[----:B--2---:R-:W-:-:S06]  /*0770*/  FADD.FTZ R17, R17, 1 ;  /* 0x3f80000011117421 */ /* 0x004fcc0000010000 */
[----:B------:R-:W0:Y:S01]  /*0780*/  MUFU.RCP R6, R6 ;  /* 0x0000000600067308 */ /* 0x000e220000001000 */
[----:B---3--:R-:W-:Y:S01]  /*0790*/  FADD.FTZ R18, R18, 1 ;  /* 0x3f80000012127421 */ /* 0x008fe20000010000 */
[----:B------:R-:W-:-:S06]  /*07a0*/  FADD.FTZ R19, R19, 1 ;  /* 0x3f80000013137421 */ /* 0x000fcc0000010000 */
[----:B------:R-:W2:Y:S08]  /*07b0*/  MUFU.RCP R4, R4 ;  /* 0x0000000400047308 */ /* 0x000eb00000001000 */
[----:B------:R-:W3:Y:S08]  /*07c0*/  MUFU.RCP R15, R14 ;  /* 0x0000000e000f7308 */ /* 0x000ef00000001000 */
[----:B------:R-:W3:Y:S08]  /*07d0*/  MUFU.RCP R21, R21 ;  /* 0x0000001500157308 */ /* 0x000ef00000001000 */
[----:B------:R-:W3:Y:S08]  /*07e0*/  MUFU.RCP R7, R7 ;  /* 0x0000000700077308 */ /* 0x000ef00000001000 */
[----:B------:R-:W3:Y:S08]  /*07f0*/  MUFU.RCP R8, R8 ;  /* 0x0000000800087308 */ /* 0x000ef00000001000 */
[----:B------:R-:W3:Y:S08]  /*0800*/  MUFU.RCP R9, R9 ;  /* 0x0000000900097308 */ /* 0x000ef00000001000 */
[----:B------:R-:W3:Y:S08]  /*0810*/  MUFU.RCP R24, R25 ;  /* 0x0000001900187308 */ /* 0x000ef00000001000 */
[----:B------:R3:W3:Y:S01]  /*0820*/  MUFU.RCP R23, R16 ;  /* 0x0000001000177308 */ /* 0x0006e20000001000 */
[----:B----4-:R-:W-:-:S07]  /*0830*/  FSETP.NE.FTZ.AND P2, PT, |R13|, +INF , PT ;  /* 0x7f8000000d00780b */ /* 0x010fce0003f55200 */
[----:B------:R-:W4:Y:S01]  /*0840*/  MUFU.RCP R29, R20 ;  /* 0x00000014001d7308 */ /* 0x000f220000001000 */
[----:B------:R-:W-:-:S07]  /*0850*/  P2R R52, PR, RZ, 0x1 ;  /* 0x00000001ff347803 */ /* 0x000fce0000000000 */
[----:B------:R-:W4:Y:S01]  /*0860*/  MUFU.RCP R25, R22 ;  /* 0x0000001600197308 */ /* 0x000f220000001000 */
[----:B-1----:R-:W-:-:S07]  /*0870*/  FSETP.NE.FTZ.AND P5, PT, |R5|, +INF , PT ;  /* 0x7f8000000500780b */ /* 0x002fce0003fb5200 */
[----:B------:R-:W1:Y:S01]  /*0880*/  MUFU.RCP R26, R17 ;  /* 0x00000011001a7308 */ /* 0x000e620000001000 */
[----:B------:R-:W-:-:S07]  /*0890*/  FSEL R13, R13, RZ, P2 ;  /* 0x000000ff0d0d7208 */ /* 0x000fce0001000000 */
[----:B------:R4:W1:Y:S08]  /*08a0*/  MUFU.RCP R27, R18 ;  /* 0x00000012001b7308 */ /* 0x0008700000001000 */
[----:B------:R1:W1:Y:S08]  /*08b0*/  MUFU.RCP R28, R19 ;  /* 0x00000013001c7308 */ /* 0x0002700000001000 */
[----:B------:R-:W1:Y:S01]  /*08c0*/  MUFU.RCP R2, R2 ;  /* 0x0000000200027308 */ /* 0x000e620000001000 */
[----:B-----5:R-:W-:-:S02]  /*08d0*/  FSETP.NE.FTZ.AND P0, PT, |R3|, +INF , PT ;  /* 0x7f8000000300780b */ /* 0x020fc40003f15200 */
[----:B0-----:R-:W-:Y:S02]  /*08e0*/  FSETP.NE.FTZ.AND P1, PT, |R6|, +INF , PT ;  /* 0x7f8000000600780b */ /* 0x001fe40003f35200 */
[----:B--2---:R-:W-:Y:S02]  /*08f0*/  FSETP.NE.FTZ.AND P4, PT, |R4|, +INF , PT ;  /* 0x7f8000000400780b */ /* 0x004fe40003f95200 */
[----:B---3--:R-:W-:Y:S02]  /*0900*/  FSETP.NE.FTZ.AND P2, PT, |R15|, +INF , PT ;  /* 0x7f8000000f00780b */ /* 0x008fe40003f55200 */
[----:B------:R-:W-:Y:S02]  /*0910*/  FSEL R14, R5, RZ, P5 ;  /* 0x000000ff050e7208 */ /* 0x000fe40002800000 */
[----:B------:R-:W-:Y:S02]  /*0920*/  FSEL R12, R3, RZ, P0 ;  /* 0x000000ff030c7208 */ /* 0x000fe40000000000 */
[----:B------:R-:W-:-:S02]  /*0930*/  FSETP.NE.FTZ.AND P5, PT, |R21|, +INF , PT ;  /* 0x7f8000001500780b */ /* 0x000fc40003fb5200 */
[----:B------:R-:W-:Y:S02]  /*0940*/  FSEL R15, R15, RZ, P2 ;  /* 0x000000ff0f0f7208 */ /* 0x000fe40001000000 */
[----:B------:R-:W-:Y:S02]  /*0950*/  FSEL R16, R6, RZ, P1 ;  /* 0x000000ff06107208 */ /* 0x000fe40000800000 */
[----:B----4-:R-:W-:Y:S02]  /*0960*/  FSEL R18, R4, RZ, P4 ;  /* 0x000000ff04127208 */ /* 0x010fe40002000000 */
[----:B------:R-:W-:Y:S02]  /*0970*/  FSETP.NE.FTZ.AND P3, PT, |R7|, +INF , PT ;  /* 0x7f8000000700780b */ /* 0x000fe40003f75200 */
[----:B------:R-:W-:Y:S02]  /*0980*/  FSETP.NE.FTZ.AND P0, PT, |R8|, +INF , PT ;  /* 0x7f8000000800780b */ /* 0x000fe40003f15200 */
[----:B------:R-:W-:-:S02]  /*0990*/  FSETP.NE.FTZ.AND P2, PT, |R9|, +INF , PT ;  /* 0x7f8000000900780b */ /* 0x000fc40003f55200 */
[----:B------:R-:W-:Y:S02]  /*09a0*/  FSETP.NE.FTZ.AND P1, PT, |R24|, +INF , PT ;  /* 0x7f8000001800780b */ /* 0x000fe40003f35200 */
[----:B------:R-:W-:Y:S02]  /*09b0*/  FSETP.NE.FTZ.AND P4, PT, |R23|, +INF , PT ;  /* 0x7f8000001700780b */ /* 0x000fe40003f95200 */
[----:B------:R-:W-:Y:S02]  /*09c0*/  FSEL R17, R21, RZ, P5 ;  /* 0x000000ff15117208 */ /* 0x000fe40002800000 */
[----:B------:R-:W-:Y:S02]  /*09d0*/  FSETP.NE.FTZ.AND P5, PT, |R29|, +INF , PT ;  /* 0x7f8000001d00780b */ /* 0x000fe40003fb5200 */
[----:B-1----:R-:W-:Y:S02]  /*09e0*/  FSEL R19, R7, RZ, P3 ;  /* 0x000000ff07137208 */ /* 0x002fe40001800000 */
[----:B------:R-:W-:-:S02]  /*09f0*/  FSEL R20, R8, RZ, P0 ;  /* 0x000000ff08147208 */ /* 0x000fc40000000000 */
[----:B------:R-:W-:Y:S02]  /*0a00*/  FSEL R21, R9, RZ, P2 ;  /* 0x000000ff09157208 */ /* 0x000fe40001000000 */
[----:B------:R-:W-:Y:S02]  /*0a10*/  FSEL R22, R24, RZ, P1 ;  /* 0x000000ff18167208 */ /* 0x000fe40000800000 */
[----:B------:R-:W-:Y:S02]  /*0a20*/  FSEL R23, R23, RZ, P4 ;  /* 0x000000ff17177208 */ /* 0x000fe40002000000 */
[----:B------:R-:W-:Y:S02]  /*0a30*/  FSETP.NE.FTZ.AND P3, PT, |R25|, +INF , PT ;  /* 0x7f8000001900780b */ /* 0x000fe40003f75200 */
[----:B------:R-:W-:Y:S02]  /*0a40*/  FSETP.NE.FTZ.AND P0, PT, |R26|, +INF , PT ;  /* 0x7f8000001a00780b */ /* 0x000fe40003f15200 */
[----:B------:R-:W-:-:S02]  /*0a50*/  FSETP.NE.FTZ.AND P2, PT, |R27|, +INF , PT ;  /* 0x7f8000001b00780b */ /* 0x000fc40003f55200 */
[----:B------:R-:W-:Y:S02]  /*0a60*/  FSETP.NE.FTZ.AND P1, PT, |R28|, +INF , PT ;  /* 0x7f8000001c00780b */ /* 0x000fe40003f35200 */
[----:B------:R-:W-:Y:S02]  /*0a70*/  FSETP.NE.FTZ.AND P4, PT, |R2|, +INF , PT ;  /* 0x7f8000000200780b */ /* 0x000fe40003f95200 */
[----:B------:R-:W-:Y:S02]  /*0a80*/  FSEL R24, R29, RZ, P5 ;  /* 0x000000ff1d187208 */ /* 0x000fe40002800000 */
[----:B------:R-:W-:Y:S02]  /*0a90*/  FSEL R25, R25, RZ, P3 ;  /* 0x000000ff19197208 */ /* 0x000fe40001800000 */
[----:B------:R-:W-:Y:S02]  /*0aa0*/  FSEL R26, R26, RZ, P0 ;  /* 0x000000ff1a1a7208 */ /* 0x000fe40000000000 */
[----:B------:R-:W-:-:S02]  /*0ab0*/  FSEL R27, R27, RZ, P2 ;  /* 0x000000ff1b1b7208 */ /* 0x000fc40001000000 */
[----:B------:R-:W-:Y:S02]  /*0ac0*/  FSEL R28, R28, RZ, P1 ;  /* 0x000000ff1c1c7208 */ /* 0x000fe40000800000 */
[----:B------:R-:W-:Y:S01]  /*0ad0*/  FSEL R29, R2, RZ, P4 ;  /* 0x000000ff021d7208 */ /* 0x000fe20002000000 */
[----:B------:R-:W-:Y:S06]  /*0ae0*/  BRA.U !UP0, `(.L_x_0) ;  /* 0x00000001089c7547 */ /* 0x000fec000b800000 */
[----:B------:R-:W-:-:S05]  /*0af0*/  LEA R2, P0, R10, UR4, 0x2 ;  /* 0x000000040a027c11 */ /* 0x000fca000f8010ff */
[----:B------:R-:W-:-:S05]  /*0b00*/  IMAD.X R3, RZ, RZ, UR5, P0 ;  /* 0x00000005ff037e24 */ /* 0x000fca00080e06ff */
[----:B------:R-:W2:Y:S04]  /*0b10*/  LDG.E R37, desc[UR12][R2.64+0x300] ;  /* 0x0003000c02257981 */ /* 0x000ea8000c1e1900 */
[----:B------:R-:W3:Y:S04]  /*0b20*/  LDG.E R38, desc[UR12][R2.64+0x304] ;  /* 0x0003040c02267981 */ /* 0x000ee8000c1e1900 */
[----:B------:R-:W4:Y:S04]  /*0b30*/  LDG.E R40, desc[UR12][R2.64+0x400] ;  /* 0x0004000c02287981 */ /* 0x000f28000c1e1900 */
[----:B------:R-:W5:Y:S04]  /*0b40*/  LDG.E R42, desc[UR12][R2.64+0x404] ;  /* 0x0004040c022a7981 */ /* 0x000f68000c1e1900 */
        /* <DEDUP_REMOVED lines=13> */
[----:B------:R-:W5:Y:S01]  /*0c20*/  LDG.E R48, desc[UR12][R2.64+0x804] ;  /* 0x0008040c02307981 */ /* 0x000f62000c1e1900 */
[----:B--2---:R-:W-:Y:S01]  /*0c30*/  FADD.FTZ R36, R18, R37 ;  /* 0x0000002512247221 */ /* 0x004fe20000010000 */
[----:B---3--:R-:W-:Y:S01]  /*0c40*/  FADD.FTZ R37, R23, R38 ;  /* 0x0000002617257221 */ /* 0x008fe20000010000 */
[----:B----4-:R-:W-:Y:S01]  /*0c50*/  FADD.FTZ R38, R19, R40 ;  /* 0x0000002813267221 */ /* 0x010fe20000010000 */
[----:B-----5:R-:W-:Y:S01]  /*0c60*/  FADD.FTZ R39, R25, R42 ;  /* 0x0000002a19277221 */ /* 0x020fe20000010000 */
[----:B------:R-:W-:Y:S01]  /*0c70*/  FADD.FTZ R40, R20, R41 ;  /* 0x0000002914287221 */ /* 0x000fe20000010000 */
        /* <DEDUP_REMOVED lines=13> */
[----:B------:R-:W-:Y:S06]  /*0d50*/  BRA `(.L_x_1) ;  /* 0x0000000000487947 */ /* 0x000fec0003800000 */
.L_x_0:
[----:B------:R-:W-:Y:S02]  /*0d60*/  IMAD.MOV.U32 R30, RZ, RZ, R12 ;  /* 0x000000ffff1e7224 */ /* 0x000fe400078e000c */
[----:B------:R-:W-:Y:S02]  /*0d70*/  IMAD.MOV.U32 R31, RZ, RZ, R13 ;  /* 0x000000ffff1f7224 */ /* 0x000fe400078e000d */
[----:B------:R-:W-:Y:S02]  /*0d80*/  IMAD.MOV.U32 R32, RZ, RZ, R14 ;  /* 0x000000ffff207224 */ /* 0x000fe400078e000e */
[----:B------:R-:W-:Y:S02]  /*0d90*/  IMAD.MOV.U32 R33, RZ, RZ, R15 ;  /* 0x000000ffff217224 */ /* 0x000fe400078e000f */
[----:B------:R-:W-:Y:S02]  /*0da0*/  IMAD.MOV.U32 R34, RZ, RZ, R16 ;  /* 0x000000ffff227224 */ /* 0x000fe400078e0010 */
[----:B------:R-:W-:-:S02]  /*0db0*/  IMAD.MOV.U32 R35, RZ, RZ, R17 ;  /* 0x000000ffff237224 */ /* 0x000fc400078e0011 */
        /* <DEDUP_REMOVED lines=11> */
[----:B------:R-:W-:-:S07]  /*0e70*/  IMAD.MOV.U32 R47, RZ, RZ, R29 ;  /* 0x000000ffff2f7224 */ /* 0x000fce00078e001d */
.L_x_1:
[----:B------:R-:W0:Y:S01]  /*0e80*/  LDCU UR7, c[0x0][0x3b0] ;  /* 0x00007600ff0777ac */ /* 0x000e220008000800 */
[----:B------:R-:W-:Y:S01]  /*0e90*/  IMAD.MOV.U32 R48, RZ, RZ, RZ ;  /* 0x000000ffff307224 */ /* 0x000fe200078e00ff */
[----:B0-----:R-:W-:-:S09]  /*0ea0*/  UISETP.GE.AND UP0, UPT, UR7, 0x1, UPT ;  /* 0x000000010700788c */ /* 0x001fd2000bf06270 */
[----:B------:R-:W-:Y:S05]  /*0eb0*/  BRA.U !UP0, `(.L_x_2) ;  /* 0x0000000d08b47547 */ /* 0x000fea000b800000 */
[----:B------:R-:W-:Y:S01]  /*0ec0*/  IMAD R49, R0, UR7, RZ ;  /* 0x0000000700317c24 */ /* 0x000fe2000f8e02ff */
[----:B------:R-:W0:Y:S01]  /*0ed0*/  LDCU.U8 UR9, c[0x0][0x3bc] ;  /* 0x00007780ff0977ac */ /* 0x000e220008000000 */
[----:B------:R-:W-:Y:S02]  /*0ee0*/  IMAD.MOV.U32 R48, RZ, RZ, RZ ;  /* 0x000000ffff307224 */ /* 0x000fe400078e00ff */
[----:B------:R-:W-:Y:S01]  /*0ef0*/  IMAD.MOV.U32 R51, RZ, RZ, R0 ;  /* 0x000000ffff337224 */ /* 0x000fe200078e0000 */
[----:B------:R-:W1:Y:S01]  /*0f00*/  LDCU UR6, c[0x0][0x3b0] ;  /* 0x00007600ff0677ac */ /* 0x000e620008000800 */
[----:B------:R-:W2:Y:S01]  /*0f10*/  LDCU UR14, c[0x0][0x398] ;  /* 0x00007300ff0e77ac */ /* 0x000ea20008000800 */
[----:B------:R-:W3:Y:S01]  /*0f20*/  LDCU UR10, c[0x0][0x3b4] ;  /* 0x00007680ff0a77ac */ /* 0x000ee20008000800 */
[----:B------:R-:W4:Y:S01]  /*0f30*/  LDCU UR11, c[0x0][0x3b8] ;  /* 0x00007700ff0b77ac */ /* 0x000f220008000800 */
[----:B------:R-:W-:Y:S01]  /*0f40*/  UIADD3 UR8, UPT, UPT, -UR7, URZ, URZ ;  /* 0x000000ff07087290 */ /* 0x000fe2000fffe1ff */
[----:B------:R-:W-:-:S11]  /*0f50*/  UMOV UR4, URZ ;  /* 0x000000ff00047c82 */ /* 0x000fd60008000000 */
.L_x_7:
[CC--:B------:R-:W-:Y:S01]  /*0f60*/  FSETP.GT.FTZ.AND P4, PT, R31.reuse, R30.reuse, PT ;  /* 0x0000001e1f00720b */ /* 0x0c0fe20003f94000 */
[----:B------:R-:W-:Y:S01]  /*0f70*/  UIADD3 UR8, UPT, UPT, UR8, 0x1, URZ ;  /* 0x0000000108087890 */ /* 0x000fe2000fffe0ff */
[----:B------:R-:W-:Y:S01]  /*0f80*/  BSSY.RECONVERGENT B0, `(.L_x_3) ;  /* 0x00000a6000007945 */ /* 0x000fe20003800200 */
[----:B------:R-:W-:Y:S01]  /*0f90*/  UIADD3 UR4, UPT, UPT, UR4, 0x1, URZ ;  /* 0x0000000104047890 */ /* 0x000fe2000fffe0ff */
[----:B------:R-:W-:Y:S01]  /*0fa0*/  FSEL R57, R31, R30, P4 ;  /* 0x0000001e1f397208 */ /* 0x000fe20002000000 */
[----:B-1----:R-:W-:Y:S01]  /*0fb0*/  UMOV UR7, UR6 ;  /* 0x0000000600077c82 */ /* 0x002fe20008000000 */
[----:B------:R-:W-:Y:S01]  /*0fc0*/  SEL R4, RZ, 0x1, !P4 ;  /* 0x00000001ff047807 */ /* 0x000fe20006000000 */
[----:B------:R-:W-:Y:S01]  /*0fd0*/  UISETP.NE.AND UP1, UPT, UR8, URZ, UPT ;  /* 0x000000ff0800728c */ /* 0x000fe2000bf25270 */
[----:B------:R-:W-:-:S04]  /*0fe0*/  FSETP.GT.FTZ.AND P0, PT, R32, R57, PT ;  /* 0x000000392000720b */ /* 0x000fc80003f14000 */
[----:B------:R-:W-:Y:S02]  /*0ff0*/  FSEL R56, R32, R57, P0 ;  /* 0x0000003920387208 */ /* 0x000fe40000000000 */
[----:B------:R-:W-:Y:S02]  /*1000*/  SEL R4, R4, 0x40, !P0 ;  /* 0x0000004004047807 */ /* 0x000fe40004000000 */
        /* <DEDUP_REMOVED lines=30> */
[CC--:B------:R-:W-:Y:S02]  /*11f0*/  FSETP.GT.FTZ.AND P2, PT, R43.reuse, R50.reuse, PT ;  /* 0x000000322b00720b */ /* 0x0c0fe40003f54000 */
[----:B------:R-:W-:Y:S02]  /*1200*/  PLOP3.LUT P0, PT, PT, PT, PT, 0x80, 0x8 ;  /* 0x000000000008781c */ /* 0x000fe40003f0f070 */
[----:B------:R-:W-:Y:S02]  /*1210*/  FSEL R53, R43, R50, P2 ;  /* 0x000000322b357208 */ /* 0x000fe40001000000 */
[----:B------:R-:W-:-:S02]  /*1220*/  SEL R9, R9, 0x181, !P2 ;  /* 0x0000018109097807 */ /* 0x000fc40005000000 */
[CC--:B------:R-:W-:Y:S02]  /*1230*/  FSETP.GT.FTZ.AND P3, PT, R44.reuse, R53.reuse, PT ;  /* 0x000000352c00720b */ /* 0x0c0fe40003f74000 */
[----:B------:R-:W-:Y:S02]  /*1240*/  P2R R58, PR, RZ, 0x4 ;  /* 0x00000004ff3a7803 */ /* 0x000fe40000000000 */
[----:B------:R-:W-:Y:S02]  /*1250*/  FSEL R50, R44, R53, P3 ;  /* 0x000000352c327208 */ /* 0x000fe40001800000 */
[----:B------:R-:W-:Y:S02]  /*1260*/  SEL R9, R9, 0x1c0, !P3 ;  /* 0x000001c009097807 */ /* 0x000fe40005800000 */
[----:B------:R-:W-:Y:S02]  /*1270*/  FSETP.GT.FTZ.AND P4, PT, R45, R50, PT ;  /* 0x000000322d00720b */ /* 0x000fe40003f94000 */
[----:B------:R-:W-:-:S02]  /*1280*/  P2R R60, PR, RZ, 0x8 ;  /* 0x00000008ff3c7803 */ /* 0x000fc40000000000 */
[----:B------:R-:W-:Y:S02]  /*1290*/  FSEL R53, R45, R50, P4 ;  /* 0x000000322d357208 */ /* 0x000fe40002000000 */
[----:B------:R-:W-:Y:S02]  /*12a0*/  SEL R9, R9, 0x1c1, !P4 ;  /* 0x000001c109097807 */ /* 0x000fe40006000000 */
[CC--:B------:R-:W-:Y:S02]  /*12b0*/  FSETP.GT.FTZ.AND P5, PT, R46.reuse, R53.reuse, PT ;  /* 0x000000352e00720b */ /* 0x0c0fe40003fb4000 */
[----:B------:R-:W-:Y:S02]  /*12c0*/  P2R R61, PR, RZ, 0x10 ;  /* 0x00000010ff3d7803 */ /* 0x000fe40000000000 */
[----:B------:R-:W-:Y:S02]  /*12d0*/  FSEL R50, R46, R53, P5 ;  /* 0x000000352e327208 */ /* 0x000fe40002800000 */
[----:B------:R-:W-:-:S02]  /*12e0*/  SEL R9, R9, 0x200, !P5 ;  /* 0x0000020009097807 */ /* 0x000fc40006800000 */
[CC--:B------:R-:W-:Y:S02]  /*12f0*/  FSETP.GT.FTZ.AND P6, PT, R47.reuse, R50.reuse, PT ;  /* 0x000000322f00720b */ /* 0x0c0fe40003fd4000 */
[----:B------:R-:W-:Y:S02]  /*1300*/  P2R R62, PR, RZ, 0x20 ;  /* 0x00000020ff3e7803 */ /* 0x000fe40000000000 */
[----:B------:R-:W-:Y:S02]  /*1310*/  FSEL R50, R47, R50, P6 ;  /* 0x000000322f327208 */ /* 0x000fe40003000000 */
[----:B------:R-:W-:Y:S02]  /*1320*/  SEL R9, R9, 0x201, !P6 ;  /* 0x0000020109097807 */ /* 0x000fe40007000000 */
[----:B------:R-:W-:Y:S01]  /*1330*/  FSETP.GT.FTZ.AND P5, PT, R31, R30, PT ;  /* 0x0000001e1f00720b */ /* 0x000fe20003fb4000 */
[----:B------:R-:W1:Y:S01]  /*1340*/  SHFL.BFLY PT, R53, R50, 0x10, 0x1f ;  /* 0x0e001f0032357f89 */ /* 0x000e6200000e0000 */
[----:B------:R-:W-:Y:S01]  /*1350*/  FSETP.GT.FTZ.AND P4, PT, R32, R57, PT ;  /* 0x000000392000720b */ /* 0x000fe20003f94000 */
[----:B------:R-:W-:Y:S01]  /*1360*/  IMAD.IADD R63, R10, 0x1, R9 ;  /* 0x000000010a3f7824 */ /* 0x000fe200078e0209 */
[----:B------:R-:W-:-:S02]  /*1370*/  FSEL R57, R13, R12, P5 ;  /* 0x0000000c0d397208 */ /* 0x000fc40002800000 */
[----:B------:R-:W-:Y:S02]  /*1380*/  FSETP.GT.FTZ.AND P5, PT, R35, R2, PT ;  /* 0x000000022300720b */ /* 0x000fe40003fb4000 */
[----:B------:R-:W5:Y:S01]  /*1390*/  SHFL.BFLY PT, R64, R63, 0x10, 0x1f ;  /* 0x0e001f003f407f89 */ /* 0x000f6200000e0000 */
[----:B-1----:R-:W-:-:S13]  /*13a0*/  FSETP.GEU.FTZ.AND P1, PT, R50, R53, PT ;  /* 0x000000353200720b */ /* 0x002fda0003f3e000 */
[----:B------:R-:W-:-:S04]  /*13b0*/  @P1 FSETP.NEU.FTZ.AND P2, PT, R50, R53, PT ;  /* 0x000000353200120b */ /* 0x000fc80003f5d000 */
[CC--:B-----5:R-:W-:Y:S02]  /*13c0*/  @P1 ISETP.LT.AND P0, PT, R64.reuse, R63.reuse, !P2 ;  /* 0x0000003f4000120c */ /* 0x0e0fe40005701270 */
[----:B------:R-:W-:Y:S02]  /*13d0*/  PLOP3.LUT P1, PT, PT, PT, PT, 0x80, 0x8 ;  /* 0x000000000008781c */ /* 0x000fe40003f2f070 */
[----:B------:R-:W-:Y:S02]  /*13e0*/  FSEL R9, R53, R50, P0 ;  /* 0x0000003235097208 */ /* 0x000fe40000000000 */
[----:B------:R-:W-:-:S03]  /*13f0*/  SEL R50, R64, R63, P0 ;  /* 0x0000003f40327207 */ /* 0x000fc60000000000 */
[----:B------:R-:W1:Y:S04]  /*1400*/  SHFL.BFLY PT, R54, R9, 0x8, 0x1f ;  /* 0x0d001f0009367f89 */ /* 0x000e6800000e0000 */
[----:B------:R-:W5:Y:S01]  /*1410*/  SHFL.BFLY PT, R53, R50, 0x8, 0x1f ;  /* 0x0d001f0032357f89 */ /* 0x000f6200000e0000 */
[----:B-1----:R-:W-:-:S13]  /*1420*/  FSETP.GEU.FTZ.AND P3, PT, R9, R54, PT ;  /* 0x000000360900720b */ /* 0x002fda0003f7e000 */
[----:B------:R-:W-:-:S04]  /*1430*/  @P3 FSETP.NEU.FTZ.AND P2, PT, R9, R54, PT ;  /* 0x000000360900320b */ /* 0x000fc80003f5d000 */
[----:B-----5:R-:W-:Y:S02]  /*1440*/  @P3 ISETP.LT.AND P1, PT, R53, R50, !P2 ;  /* 0x000000323500320c */ /* 0x020fe40005721270 */
[----:B------:R-:W-:Y:S02]  /*1450*/  FSETP.GT.FTZ.AND P3, PT, R33, R56, PT ;  /* 0x000000382100720b */ /* 0x000fe40003f74000 */
[----:B------:R-:W-:Y:S02]  /*1460*/  FSEL R56, R14, R57, P4 ;  /* 0x000000390e387208 */ /* 0x000fe40002000000 */
[----:B------:R-:W-:Y:S02]  /*1470*/  FSETP.GT.FTZ.AND P2, PT, R34, R59, PT ;  /* 0x0000003b2200720b */ /* 0x000fe40003f54000 */
[----:B------:R-:W-:Y:S02]  /*1480*/  FSEL R57, R15, R56, P3 ;  /* 0x000000380f397208 */ /* 0x000fe40001800000 */
[----:B------:R-:W-:-:S02]  /*1490*/  FSETP.GT.FTZ.AND P4, PT, R36, R3, PT ;  /* 0x000000032400720b */ /* 0x000fc40003f94000 */
[----:B------:R-:W-:Y:S02]  /*14a0*/  FSEL R56, R16, R57, P2 ;  /* 0x0000003910387208 */ /* 0x000fe40001000000 */
        /* <DEDUP_REMOVED lines=12> */
[----:B------:R-:W-:Y:S02]  /*1570*/  ISETP.NE.AND P4, PT, R61, RZ, PT ;  /* 0x000000ff3d00720c */ /* 0x000fe40003f85270 */
[----:B------:R-:W-:Y:S02]  /*1580*/  FSEL R2, R26, R3, P3 ;  /* 0x000000031a027208 */ /* 0x000fe40001800000 */
[----:B------:R-:W-:Y:S02]  /*1590*/  ISETP.NE.AND P3, PT, R60, RZ, PT ;  /* 0x000000ff3c00720c */ /* 0x000fe40003f65270 */
[----:B------:R-:W-:Y:S02]  /*15a0*/  FSEL R2, R21, R2, P2 ;  /* 0x0000000215027208 */ /* 0x000fe40001000000 */
[----:B------:R-:W-:-:S02]  /*15b0*/  ISETP.NE.AND P2, PT, R58, RZ, PT ;  /* 0x000000ff3a00720c */ /* 0x000fc40003f45270 */
[----:B------:R-:W-:Y:S02]  /*15c0*/  ISETP.NE.AND P5, PT, R62, RZ, PT ;  /* 0x000000ff3e00720c */ /* 0x000fe40003fa5270 */
[----:B------:R-:W-:Y:S02]  /*15d0*/  FSEL R3, R27, R2, P2 ;  /* 0x000000021b037208 */ /* 0x000fe40001000000 */
[----:B------:R-:W-:Y:S02]  /*15e0*/  FSEL R9, R54, R9, P1 ;  /* 0x0000000936097208 */ /* 0x000fe40000800000 */
[----:B------:R-:W-:Y:S02]  /*15f0*/  FSEL R3, R22, R3, P3 ;  /* 0x0000000316037208 */ /* 0x000fe40001800000 */
[----:B------:R-:W-:Y:S01]  /*1600*/  SEL R50, R53, R50, P1 ;  /* 0x0000003235327207 */ /* 0x000fe20000800000 */
[----:B------:R-:W1:Y:S01]  /*1610*/  SHFL.BFLY PT, R6, R9, 0x4, 0x1f ;  /* 0x0c801f0009067f89 */ /* 0x000e6200000e0000 */
[----:B------:R-:W-:-:S03]  /*1620*/  FSEL R3, R28, R3, P4 ;  /* 0x000000031c037208 */ /* 0x000fc60002000000 */
[----:B------:R-:W-:Y:S01]  /*1630*/  SHFL.BFLY PT, R5, R50, 0x4, 0x1f ;  /* 0x0c801f0032057f89 */ /* 0x000fe200000e0000 */
[----:B------:R-:W-:-:S04]  /*1640*/  FSEL R2, R24, R3, P5 ;  /* 0x0000000318027208 */ /* 0x000fc80002800000 */
[----:B------:R-:W-:-:S05]  /*1650*/  FSEL R2, R29, R2, P6 ;  /* 0x000000021d027208 */ /* 0x000fca0003000000 */
[----:B------:R-:W5:Y:S01]  /*1660*/  SHFL.BFLY PT, R3, R2, 0x10, 0x1f ;  /* 0x0e001f0002037f89 */ /* 0x000f6200000e0000 */
[----:B-1----:R-:W-:-:S13]  /*1670*/  FSETP.GEU.FTZ.AND P2, PT, R9, R6, PT ;  /* 0x000000060900720b */ /* 0x002fda0003f5e000 */
[----:B------:R-:W-:Y:S02]  /*1680*/  @P2 FSETP.NEU.FTZ.AND P3, PT, R9, R6, PT ;  /* 0x000000060900220b */ /* 0x000fe40003f7d000 */
[----:B-----5:R-:W-:Y:S02]  /*1690*/  FSEL R3, R3, R2, P0 ;  /* 0x0000000203037208 */ /* 0x020fe40000000000 */
[----:B------:R-:W-:Y:S02]  /*16a0*/  PLOP3.LUT P0, PT, PT, PT, PT, 0x80, 0x8 ;  /* 0x000000000008781c */ /* 0x000fe40003f0f070 */
[----:B------:R-:W-:Y:S01]  /*16b0*/  @P2 ISETP.LT.AND P0, PT, R5, R50, !P3 ;  /* 0x000000320500220c */ /* 0x000fe20005f01270 */
[----:B------:R-:W1:Y:S01]  /*16c0*/  SHFL.BFLY PT, R4, R3, 0x8, 0x1f ;  /* 0x0d001f0003047f89 */ /* 0x000e6200000e0000 */
[----:B------:R-:W-:Y:S02]  /*16d0*/  ISETP.NE.AND P3, PT, R11, RZ, PT ;  /* 0x000000ff0b00720c */ /* 0x000fe40003f65270 */
[----:B------:R-:W-:-:S02]  /*16e0*/  FSEL R6, R6, R9, P0 ;  /* 0x0000000906067208 */ /* 0x000fc40000000000 */
[----:B------:R-:W-:-:S03]  /*16f0*/  SEL R2, R5, R50, P0 ;  /* 0x0000003205027207 */ /* 0x000fc60000000000 */
[----:B------:R-:W5:Y:S04]  /*1700*/  SHFL.BFLY PT, R7, R6, 0x2, 0x1f ;  /* 0x0c401f0006077f89 */ /* 0x000f6800000e0000 */
[----:B------:R-:W-:Y:S01]  /*1710*/  SHFL.BFLY PT, R9, R2, 0x2, 0x1f ;  /* 0x0c401f0002097f89 */ /* 0x000fe200000e0000 */
[----:B-1----:R-:W-:-:S05]  /*1720*/  FSEL R4, R4, R3, P1 ;  /* 0x0000000304047208 */ /* 0x002fca0000800000 */
[----:B------:R-:W1:Y:S01]  /*1730*/  SHFL.BFLY PT, R5, R4, 0x4, 0x1f ;  /* 0x0c801f0004057f89 */ /* 0x000e6200000e0000 */
[----:B-----5:R-:W-:-:S13]  /*1740*/  FSETP.GEU.FTZ.AND P1, PT, R6, R7, PT ;  /* 0x000000070600720b */ /* 0x020fda0003f3e000 */
[----:B------:R-:W-:Y:S02]  /*1750*/  @P1 FSETP.NEU.FTZ.AND P2, PT, R6, R7, PT ;  /* 0x000000070600120b */ /* 0x000fe40003f5d000 */
[----:B-1----:R-:W-:Y:S02]  /*1760*/  FSEL R5, R5, R4, P0 ;  /* 0x0000000405057208 */ /* 0x002fe40000000000 */
[----:B------:R-:W-:Y:S02]  /*1770*/  PLOP3.LUT P0, PT, PT, PT, PT, 0x80, 0x8 ;  /* 0x000000000008781c */ /* 0x000fe40003f0f070 */
[----:B------:R-:W-:-:S04]  /*1780*/  @P1 ISETP.LT.AND P0, PT, R9, R2, !P2 ;  /* 0x000000020900120c */ /* 0x000fc80005701270 */
[----:B------:R-:W-:Y:S02]  /*1790*/  FSEL R7, R7, R6, P0 ;  /* 0x0000000607077208 */ /* 0x000fe40000000000 */
[----:B------:R-:W1:Y:S01]  /*17a0*/  SHFL.BFLY PT, R6, R5, 0x2, 0x1f ;  /* 0x0c401f0005067f89 */ /* 0x000e6200000e0000 */
[----:B------:R-:W-:-:S03]  /*17b0*/  SEL R9, R9, R2, P0 ;  /* 0x0000000209097207 */ /* 0x000fc60000000000 */
[----:B------:R-:W5:Y:S04]  /*17c0*/  SHFL.BFLY PT, R8, R7, 0x1, 0x1f ;  /* 0x0c201f0007087f89 */ /* 0x000f6800000e0000 */
[----:B------:R-:W0:Y:S01]  /*17d0*/  SHFL.BFLY PT, R50, R9, 0x1, 0x1f ;  /* 0x0c201f0009327f89 */ /* 0x000e2200000e0000 */
[----:B-1----:R-:W-:Y:S02]  /*17e0*/  FSEL R6, R6, R5, P0 ;  /* 0x0000000506067208 */ /* 0x002fe40000000000 */
[----:B------:R-:W-:Y:S02]  /*17f0*/  PLOP3.LUT P0, PT, PT, PT, PT, 0x80, 0x8 ;  /* 0x000000000008781c */ /* 0x000fe40003f0f070 */
[----:B-----5:R-:W-:Y:S01]  /*1800*/  FSETP.GEU.FTZ.AND P1, PT, R7, R8, PT ;  /* 0x000000080700720b */ /* 0x020fe20003f3e000 */
[----:B------:R-:W1:-:S12]  /*1810*/  SHFL.BFLY PT, R3, R6, 0x1, 0x1f ;  /* 0x0c201f0006037f89 */ /* 0x000e5800000e0000 */
[----:B------:R-:W-:-:S04]  /*1820*/  @P1 FSETP.NEU.FTZ.AND P2, PT, R7, R8, PT ;  /* 0x000000080700120b */ /* 0x000fc80003f5d000 */
[----:B0-----:R-:W-:-:S04]  /*1830*/  @P1 ISETP.LT.AND P0, PT, R50, R9, !P2 ;  /* 0x000000093200120c */ /* 0x001fc80005701270 */
[----:B------:R-:W-:Y:S02]  /*1840*/  SEL R50, R50, R9, P0 ;  /* 0x0000000932327207 */ /* 0x000fe40000000000 */
[----:B-1----:R-:W-:Y:S01]  /*1850*/  FSEL R53, R3, R6, P0 ;  /* 0x0000000603357208 */ /* 0x002fe20000000000 */
[----:B------:R-:W-:Y:S06]  /*1860*/  @P3 BRA `(.L_x_4) ;  /* 0x00000000005c3947 */ /* 0x000fec0003800000 */
[----:B------:R-:W0:Y:S01]  /*1870*/  LDC.64 R8, c[0x0][0x390] ;  /* 0x0000e400ff087b82 */ /* 0x000e220000000a00 */
[C---:B---3--:R-:W-:Y:S01]  /*1880*/  VIADD R6, R50.reuse, -UR10 ;  /* 0x8000000a32067c36 */ /* 0x048fe20008000000 */
[C---:B----4-:R-:W-:Y:S01]  /*1890*/  ISETP.GE.AND P1, PT, R50.reuse, UR11, PT ;  /* 0x0000000b32007c0c */ /* 0x050fe2000bf26270 */
[----:B------:R-:W-:Y:S01]  /*18a0*/  UPRMT UR5, UR9, 0x8880, URZ ;  /* 0x0000888009057896 */ /* 0x000fe200080000ff */
[----:B------:R-:W-:Y:S02]  /*18b0*/  ISETP.GE.AND P0, PT, R50, UR10, PT ;  /* 0x0000000a32007c0c */ /* 0x000fe4000bf06270 */
[----:B------:R-:W-:Y:S02]  /*18c0*/  SHF.R.S32.HI R7, RZ, 0x1f, R6 ;  /* 0x0000001fff077819 */ /* 0x000fe40000011406 */
[----:B------:R-:W1:Y:S01]  /*18d0*/  LDC.64 R2, c[0x0][0x3a0] ;  /* 0x0000e800ff027b82 */ /* 0x000e620000000a00 */
[----:B------:R-:W-:Y:S02]  /*18e0*/  SEL R6, R6, 0x240, !P1 ;  /* 0x0000024006067807 */ /* 0x000fe40004800000 */
[----:B------:R-:W-:-:S02]  /*18f0*/  SEL R7, R7, RZ, !P1 ;  /* 0x000000ff07077207 */ /* 0x000fc40004800000 */
[----:B------:R-:W-:Y:S02]  /*1900*/  ISETP.NE.AND P4, PT, R52, RZ, PT ;  /* 0x000000ff3400720c */ /* 0x000fe40003f85270 */
[----:B------:R-:W-:Y:S01]  /*1910*/  SEL R6, R6, 0x240, P0 ;  /* 0x0000024006067807 */ /* 0x000fe20000000000 */
[----:B------:R-:W3:Y:S01]  /*1920*/  LDC.64 R4, c[0x0][0x3a8] ;  /* 0x0000ea00ff047b82 */ /* 0x000ee20000000a00 */
[----:B------:R-:W-:Y:S02]  /*1930*/  SEL R7, R7, RZ, P0 ;  /* 0x000000ff07077207 */ /* 0x000fe40000000000 */
[----:B------:R-:W-:Y:S02]  /*1940*/  SEL R6, R6, 0x240, P4 ;  /* 0x0000024006067807 */ /* 0x000fe40002000000 */
[----:B------:R-:W-:Y:S02]  /*1950*/  SEL R7, R7, RZ, P4 ;  /* 0x000000ff07077207 */ /* 0x000fe40002000000 */
[----:B------:R-:W-:Y:S01]  /*1960*/  ISETP.NE.AND P0, PT, RZ, UR5, PT ;  /* 0x00000005ff007c0c */ /* 0x000fe2000bf05270 */
[----:B0-----:R-:W-:-:S05]  /*1970*/  IMAD.WIDE R8, R49, 0x4, R8 ;  /* 0x0000000431087825 */ /* 0x001fca00078e0208 */
[----:B------:R0:W-:Y:S01]  /*1980*/  STG.E desc[UR12][R8.64], R53 ;  /* 0x0000003508007986 */ /* 0x0001e2000c10190c */
[----:B-1----:R-:W-:-:S06]  /*1990*/  IMAD.WIDE R2, R49, 0x8, R2 ;  /* 0x0000000831027825 */ /* 0x002fcc00078e0202 */
[----:B------:R-:W-:Y:S01]  /*19a0*/  @P0 FADD.FTZ R48, R48, R53 ;  /* 0x0000003530300221 */ /* 0x000fe20000010000 */
[----:B------:R0:W-:Y:S01]  /*19b0*/  STG.E.64 desc[UR12][R2.64], R6 ;  /* 0x0000000602007986 */ /* 0x0001e2000c101b0c */
[----:B---3--:R-:W-:-:S05]  /*19c0*/  IMAD.WIDE R4, R49, 0x4, R4 ;  /* 0x0000000431047825 */ /* 0x008fca00078e0204 */
[----:B------:R0:W-:Y:S02]  /*19d0*/  STG.E desc[UR12][R4.64], R51 ;  /* 0x0000003304007986 */ /* 0x0001e4000c10190c */
.L_x_4:
[----:B--234-:R-:W-:Y:S05]  /*19e0*/  BSYNC.RECONVERGENT B0 ;  /* 0x0000000000007941 */ /* 0x01cfea0003800200 */
.L_x_3:
[----:B------:R-:W-:-:S09]  /*19f0*/  UISETP.GE.AND UP0, UPT, UR4, UR7, UPT ;  /* 0x000000070400728c */ /* 0x000fd2000bf06270 */
[----:B------:R-:W-:Y:S05]  /*1a00*/  BRA.U UP0, `(.L_x_5) ;  /* 0x0000000100d47547 */ /* 0x000fea000b800000 */
[----:B0-----:R-:W-:Y:S01]  /*1a10*/  LEA.HI R2, R50, R50, RZ, 0x1 ;  /* 0x0000003232027211 */ /* 0x001fe200078f08ff */
[----:B------:R-:W-:Y:S03]  /*1a20*/  BSSY.RECONVERGENT B0, `(.L_x_5) ;  /* 0x0000033000007945 */ /* 0x000fe60003800200 */
[--C-:B------:R-:W-:Y:S02]  /*1a30*/  SHF.R.S32.HI R3, RZ, 0x1, R2.reuse ;  /* 0x00000001ff037819 */ /* 0x100fe40000011402 */
[----:B------:R-:W-:-:S04]  /*1a40*/  SHF.R.S32.HI R4, RZ, 0x1f, R2 ;  /* 0x0000001fff047819 */ /* 0x000fc80000011402 */
[----:B------:R-:W-:-:S04]  /*1a50*/  LEA.HI R4, R4, R3, RZ, 0x5 ;  /* 0x0000000304047211 */ /* 0x000fc800078f28ff */
[----:B------:R-:W-:-:S05]  /*1a60*/  LOP3.LUT R4, R4, 0xffffffe0, RZ, 0xc0, !PT ;  /* 0xffffffe004047812 */ /* 0x000fca00078ec0ff */
[----:B------:R-:W-:-:S05]  /*1a70*/  IMAD.IADD R4, R3, 0x1, -R4 ;  /* 0x0000000103047824 */ /* 0x000fca00078e0a04 */
[----:B------:R-:W-:-:S13]  /*1a80*/  ISETP.NE.AND P0, PT, R11, R4, PT ;  /* 0x000000040b00720c */ /* 0x000fda0003f05270 */
[----:B------:R-:W-:Y:S05]  /*1a90*/  @P0 BRA `(.L_x_6) ;  /* 0x0000000000ac0947 */ /* 0x000fea0003800000 */
[----:B------:R-:W-:Y:S02]  /*1aa0*/  SHF.R.S32.HI R3, RZ, 0x1f, R50 ;  /* 0x0000001fff037819 */ /* 0x000fe40000011432 */
[----:B------:R-:W-:Y:S02]  /*1ab0*/  LOP3.LUT R5, R2, 0xfffffffe, RZ, 0xc0, !PT ;  /* 0xfffffffe02057812 */ /* 0x000fe400078ec0ff */
[----:B------:R-:W-:-:S03]  /*1ac0*/  LEA.HI R3, R3, R50, RZ, 0x6 ;  /* 0x0000003203037211 */ /* 0x000fc600078f30ff */
[----:B------:R-:W-:Y:S01]  /*1ad0*/  IMAD.IADD R50, R50, 0x1, -R5 ;  /* 0x0000000132327824 */ /* 0x000fe200078e0a05 */
[----:B------:R-:W-:-:S05]  /*1ae0*/  SHF.R.S32.HI R3, RZ, 0x6, R3 ;  /* 0x00000006ff037819 */ /* 0x000fca0000011403 */
[----:B------:R-:W-:-:S04]  /*1af0*/  IMAD R3, R3, 0x2, R50 ;  /* 0x0000000203037824 */ /* 0x000fc800078e0232 */
[----:B------:R-:W-:-:S05]  /*1b00*/  IMAD.SHL.U32 R3, R3, 0x4, RZ ;  /* 0x0000000403037824 */ /* 0x000fca00078e00ff */
[C---:B------:R-:W-:Y:S02]  /*1b10*/  ISETP.EQ.AND P0, PT, R3.reuse, RZ, PT ;  /* 0x000000ff0300720c */ /* 0x040fe40003f02270 */
[C---:B------:R-:W-:Y:S02]  /*1b20*/  ISETP.EQ.AND P1, PT, R3.reuse, 0x4, PT ;  /* 0x000000040300780c */ /* 0x040fe40003f22270 */
[C---:B------:R-:W-:Y:S02]  /*1b30*/  ISETP.EQ.AND P2, PT, R3.reuse, 0x8, PT ;  /* 0x000000080300780c */ /* 0x040fe40003f42270 */
[C---:B------:R-:W-:Y:S02]  /*1b40*/  ISETP.EQ.AND P3, PT, R3.reuse, 0xc, PT ;  /* 0x0000000c0300780c */ /* 0x040fe40003f62270 */
[C---:B------:R-:W-:Y:S02]  /*1b50*/  ISETP.EQ.AND P4, PT, R3.reuse, 0x10, PT ;  /* 0x000000100300780c */ /* 0x040fe40003f82270 */
[----:B------:R-:W-:-:S03]  /*1b60*/  ISETP.EQ.AND P5, PT, R3, 0x14, PT ;  /* 0x000000140300780c */ /* 0x000fc60003fa2270 */
[----:B------:R-:W-:Y:S01]  /*1b70*/  @P0 IMAD.MOV.U32 R30, RZ, RZ, -0x39e3c000 ;  /* 0xc61c4000ff1e0424 */ /* 0x000fe200078e00ff */
[C---:B------:R-:W-:Y:S01]  /*1b80*/  ISETP.EQ.AND P0, PT, R3.reuse, 0x18, PT ;  /* 0x000000180300780c */ /* 0x040fe20003f02270 */
        /* <DEDUP_REMOVED lines=22> */
[----:B------:R-:W-:Y:S02]  /*1cf0*/  @P0 IMAD.MOV.U32 R42, RZ, RZ, -0x39e3c000 ;  /* 0xc61c4000ff2a0424 */ /* 0x000fe400078e00ff */
[----:B------:R-:W-:Y:S02]  /*1d00*/  @P1 IMAD.MOV.U32 R43, RZ, RZ, -0x39e3c000 ;  /* 0xc61c4000ff2b1424 */ /* 0x000fe400078e00ff */
[----:B------:R-:W-:Y:S02]  /*1d10*/  @P2 IMAD.MOV.U32 R44, RZ, RZ, -0x39e3c000 ;  /* 0xc61c4000ff2c2424 */ /* 0x000fe400078e00ff */
[----:B------:R-:W-:Y:S02]  /*1d20*/  @P3 IMAD.MOV.U32 R45, RZ, RZ, -0x39e3c000 ;  /* 0xc61c4000ff2d3424 */ /* 0x000fe400078e00ff */
[----:B------:R-:W-:Y:S02]  /*1d30*/  @P4 IMAD.MOV.U32 R46, RZ, RZ, -0x39e3c000 ;  /* 0xc61c4000ff2e4424 */ /* 0x000fe400078e00ff */
[----:B------:R-:W-:-:S07]  /*1d40*/  @P5 IMAD.MOV.U32 R47, RZ, RZ, -0x39e3c000 ;  /* 0xc61c4000ff2f5424 */ /* 0x000fce00078e00ff */
.L_x_6:
[----:B------:R-:W-:Y:S05]  /*1d50*/  BSYNC.RECONVERGENT B0 ;  /* 0x0000000000007941 */ /* 0x000fea0003800200 */
.L_x_5:
[----:B0-----:R-:W-:Y:S02]  /*1d60*/  VIADD R51, R51, UR14 ;  /* 0x0000000e33337c36 */ /* 0x001fe40008000000 */
[----:B------:R-:W-:Y:S01]  /*1d70*/  VIADD R49, R49, 0x1 ;  /* 0x0000000131317836 */ /* 0x000fe20000000000 */
[----:B------:R-:W-:Y:S06]  /*1d80*/  BRA.U UP1, `(.L_x_7) ;  /* 0xfffffff101747547 */ /* 0x000fec000b83ffff */
.L_x_2:
[----:B------:R-:W0:Y:S02]  /*1d90*/  LDCU.U8 UR5, c[0x0][0x3bc] ;  /* 0x00007780ff0577ac */ /* 0x000e240008000000 */
[----:B0-----:R-:W-:-:S06]  /*1da0*/  UPRMT UR5, UR5, 0x8880, URZ ;  /* 0x0000888005057896 */ /* 0x001fcc00080000ff */
[----:B------:R-:W-:-:S04]  /*1db0*/  ISETP.NE.AND P0, PT, RZ, UR5, PT ;  /* 0x00000005ff007c0c */ /* 0x000fc8000bf05270 */
[----:B------:R-:W-:-:S13]  /*1dc0*/  ISETP.NE.OR P0, PT, R11, RZ, !P0 ;  /* 0x000000ff0b00720c */ /* 0x000fda0004705670 */
[----:B------:R-:W-:Y:S05]  /*1dd0*/  @P0 EXIT ;  /* 0x000000000000094d */ /* 0x000fea0003800000 */
[----:B------:R-:W-:Y:S01]  /*1de0*/  UISETP.GE.AND UP0, UPT, UR7, 0x1, UPT ;  /* 0x000000010700788c */ /* 0x000fe2000bf06270 */
[----:B------:R-:W-:-:S05]  /*1df0*/  FSETP.GT.FTZ.AND P0, PT, R48, RZ, PT ;  /* 0x000000ff3000720b */ /* 0x000fca0003f14000 */
[----:B------:R-:W-:-:S13]  /*1e00*/  PLOP3.LUT P1, PT, PT, PT, UP0, 0x80, 0x8 ;  /* 0x000000000008781c */ /* 0x000fda0003f2f008 */
[----:B------:R-:W-:Y:S05]  /*1e10*/  @!P1 EXIT ;  /* 0x000000000000994d */ /* 0x000fea0003800000 */
[----:B------:R-:W-:Y:S01]  /*1e20*/  UISETP.GE.U32.AND UP0, UPT, UR7, 0x10, UPT ;  /* 0x000000100700788c */ /* 0x000fe2000bf06070 */
[----:B------:R-:W-:Y:S01]  /*1e30*/  FSEL R48, R48, 1, P0 ;  /* 0x3f80000030307808 */ /* 0x000fe20000000000 */
[----:B------:R-:W-:Y:S01]  /*1e40*/  IMAD R0, R0, UR7, RZ ;  /* 0x0000000700007c24 */ /* 0x000fe2000f8e02ff */
[----:B------:R-:W-:Y:S01]  /*1e50*/  ULOP3.LUT UR10, UR7, 0xf, URZ, 0xc0, !UPT ;  /* 0x0000000f070a7892 */ /* 0x000fe2000f8ec0ff */
[----:B------:R-:W-:-:S05]  /*1e60*/  UMOV UR4, URZ ;  /* 0x000000ff00047c82 */ /* 0x000fca0008000000 */
[----:B------:R-:W-:Y:S06]  /*1e70*/  BRA.U !UP0, `(.L_x_8) ;  /* 0x0000000108f87547 */ /* 0x000fec000b800000 */
[----:B------:R-:W0:Y:S01]  /*1e80*/  LDCU.64 UR8, c[0x0][0x390] ;  /* 0x00007200ff0877ac */ /* 0x000e220008000a00 */
[----:B------:R1:W2:Y:S01]  /*1e90*/  MUFU.RCP R31, R48 ;  /* 0x00000030001f7308 */ /* 0x0002a20000001000 */
[----:B------:R-:W-:Y:S01]  /*1ea0*/  IMAD.MOV.U32 R5, RZ, RZ, R0 ;  /* 0x000000ffff057224 */ /* 0x000fe200078e0000 */
[----:B------:R-:W-:Y:S02]  /*1eb0*/  ULOP3.LUT UR4, UR7, 0x7ffffff0, URZ, 0xc0, !UPT ;  /* 0x7ffffff007047892 */ /* 0x000fe4000f8ec0ff */
[----:B0-----:R-:W-:Y:S02]  /*1ec0*/  UIADD3 UR5, UP0, UPT, UR8, 0x20, URZ ;  /* 0x0000002008057890 */ /* 0x001fe4000ff1e0ff */
[----:B------:R-:W-:Y:S02]  /*1ed0*/  UIADD3 UR8, UPT, UPT, -UR4, URZ, URZ ;  /* 0x000000ff04087290 */ /* 0x000fe4000fffe1ff */
[----:B-12---:R-:W-:-:S12]  /*1ee0*/  UIADD3.X UR6, UPT, UPT, URZ, UR9, URZ, UP0, !UPT ;  /* 0x00000009ff067290 */ /* 0x006fd800087fe4ff */
.L_x_9:
[----:B----4-:R-:W-:Y:S02]  /*1ef0*/  IMAD.U32 R2, RZ, RZ, UR5 ;  /* 0x00000005ff027e24 */ /* 0x010fe4000f8e00ff */
[----:B------:R-:W-:Y:S02]  /*1f00*/  IMAD.U32 R3, RZ, RZ, UR6 ;  /* 0x00000006ff037e24 */ /* 0x000fe4000f8e00ff */
[----:B------:R-:W-:-:S05]  /*1f10*/  IMAD.WIDE R2, R5, 0x4, R2 ;  /* 0x0000000405027825 */ /* 0x000fca00078e0202 */
        /* <DEDUP_REMOVED lines=16> */
[----:B------:R-:W-:Y:S01]  /*2020*/  UIADD3 UR8, UPT, UPT, UR8, 0x10, URZ ;  /* 0x0000001008087890 */ /* 0x000fe2000fffe0ff */
[----:B------:R-:W-:-:S03]  /*2030*/  VIADD R5, R5, 0x10 ;  /* 0x0000001005057836 */ /* 0x000fc60000000000 */
[----:B------:R-:W-:Y:S01]  /*2040*/  UISETP.NE.AND UP0, UPT, UR8, URZ, UPT ;  /* 0x000000ff0800728c */ /* 0x000fe2000bf05270 */
[-C--:B--2---:R-:W-:Y:S01]  /*2050*/  FMUL.FTZ R7, R4, R31.reuse ;  /* 0x0000001f04077220 */ /* 0x084fe20000410000 */
[----:B---3--:R-:W-:-:S04]  /*2060*/  FMUL.FTZ R9, R6, R31 ;  /* 0x0000001f06097220 */ /* 0x008fc80000410000 */
[----:B------:R0:W-:Y:S01]  /*2070*/  STG.E desc[UR12][R2.64+-0x20], R7 ;  /* 0xffffe00702007986 */ /* 0x0001e2000c10190c */
[----:B----4-:R-:W-:-:S03]  /*2080*/  FMUL.FTZ R11, R8, R31 ;  /* 0x0000001f080b7220 */ /* 0x010fc60000410000 */
[----:B------:R1:W-:Y:S01]  /*2090*/  STG.E desc[UR12][R2.64+-0x1c], R9 ;  /* 0xffffe40902007986 */ /* 0x0003e2000c10190c */
[----:B-----5:R-:W-:-:S03]  /*20a0*/  FMUL.FTZ R13, R10, R31 ;  /* 0x0000001f0a0d7220 */ /* 0x020fc60000410000 */
[----:B------:R2:W-:Y:S01]  /*20b0*/  STG.E desc[UR12][R2.64+-0x18], R11 ;  /* 0xffffe80b02007986 */ /* 0x0005e2000c10190c */
[----:B------:R-:W-:-:S03]  /*20c0*/  FMUL.FTZ R15, R12, R31 ;  /* 0x0000001f0c0f7220 */ /* 0x000fc60000410000 */
[----:B------:R3:W-:Y:S01]  /*20d0*/  STG.E desc[UR12][R2.64+-0x14], R13 ;  /* 0xffffec0d02007986 */ /* 0x0007e2000c10190c */
[----:B------:R-:W-:-:S03]  /*20e0*/  FMUL.FTZ R17, R14, R31 ;  /* 0x0000001f0e117220 */ /* 0x000fc60000410000 */
[----:B------:R4:W-:Y:S01]  /*20f0*/  STG.E desc[UR12][R2.64+-0x10], R15 ;  /* 0xfffff00f02007986 */ /* 0x0009e2000c10190c */
[----:B0-----:R-:W-:-:S03]  /*2100*/  FMUL.FTZ R7, R16, R31 ;  /* 0x0000001f10077220 */ /* 0x001fc60000410000 */
[----:B------:R4:W-:Y:S01]  /*2110*/  STG.E desc[UR12][R2.64+-0xc], R17 ;  /* 0xfffff41102007986 */ /* 0x0009e2000c10190c */
[----:B------:R-:W-:-:S03]  /*2120*/  FMUL.FTZ R19, R18, R31 ;  /* 0x0000001f12137220 */ /* 0x000fc60000410000 */
[----:B------:R4:W-:Y:S01]  /*2130*/  STG.E desc[UR12][R2.64+-0x8], R7 ;  /* 0xfffff80702007986 */ /* 0x0009e2000c10190c */
[----:B------:R-:W-:-:S03]  /*2140*/  FMUL.FTZ R21, R20, R31 ;  /* 0x0000001f14157220 */ /* 0x000fc60000410000 */
[----:B------:R4:W-:Y:S01]  /*2150*/  STG.E desc[UR12][R2.64+-0x4], R19 ;  /* 0xfffffc1302007986 */ /* 0x0009e2000c10190c */
[----:B------:R-:W-:-:S03]  /*2160*/  FMUL.FTZ R23, R22, R31 ;  /* 0x0000001f16177220 */ /* 0x000fc60000410000 */
[----:B------:R4:W-:Y:S01]  /*2170*/  STG.E desc[UR12][R2.64], R21 ;  /* 0x0000001502007986 */ /* 0x0009e2000c10190c */
[----:B------:R-:W-:-:S03]  /*2180*/  FMUL.FTZ R25, R24, R31 ;  /* 0x0000001f18197220 */ /* 0x000fc60000410000 */
[----:B------:R4:W-:Y:S01]  /*2190*/  STG.E desc[UR12][R2.64+0x4], R23 ;  /* 0x0000041702007986 */ /* 0x0009e2000c10190c */
[----:B-1----:R-:W-:-:S03]  /*21a0*/  FMUL.FTZ R9, R26, R31 ;  /* 0x0000001f1a097220 */ /* 0x002fc60000410000 */
[----:B------:R4:W-:Y:S01]  /*21b0*/  STG.E desc[UR12][R2.64+0x8], R25 ;  /* 0x0000081902007986 */ /* 0x0009e2000c10190c */
[----:B------:R-:W-:-:S03]  /*21c0*/  FMUL.FTZ R27, R27, R31 ;  /* 0x0000001f1b1b7220 */ /* 0x000fc60000410000 */
[----:B------:R4:W-:Y:S01]  /*21d0*/  STG.E desc[UR12][R2.64+0xc], R9 ;  /* 0x00000c0902007986 */ /* 0x0009e2000c10190c */
[----:B--2---:R-:W-:-:S03]  /*21e0*/  FMUL.FTZ R11, R28, R31 ;  /* 0x0000001f1c0b7220 */ /* 0x004fc60000410000 */
[----:B------:R4:W-:Y:S01]  /*21f0*/  STG.E desc[UR12][R2.64+0x10], R27 ;  /* 0x0000101b02007986 */ /* 0x0009e2000c10190c */
[----:B------:R-:W-:-:S03]  /*2200*/  FMUL.FTZ R29, R29, R31 ;  /* 0x0000001f1d1d7220 */ /* 0x000fc60000410000 */
[----:B------:R4:W-:Y:S01]  /*2210*/  STG.E desc[UR12][R2.64+0x14], R11 ;  /* 0x0000140b02007986 */ /* 0x0009e2000c10190c */
[----:B---3--:R-:W-:-:S03]  /*2220*/  FMUL.FTZ R13, R30, R31 ;  /* 0x0000001f1e0d7220 */ /* 0x008fc60000410000 */
[----:B------:R4:W-:Y:S04]  /*2230*/  STG.E desc[UR12][R2.64+0x18], R29 ;  /* 0x0000181d02007986 */ /* 0x0009e8000c10190c */
[----:B------:R4:W-:Y:S01]  /*2240*/  STG.E desc[UR12][R2.64+0x1c], R13 ;  /* 0x00001c0d02007986 */ /* 0x0009e2000c10190c */
[----:B------:R-:W-:Y:S05]  /*2250*/  BRA.U UP0, `(.L_x_9) ;  /* 0xfffffffd00247547 */ /* 0x000fea000b83ffff */
.L_x_8:
[----:B------:R-:W-:-:S13]  /*2260*/  ISETP.NE.AND P0, PT, RZ, UR10, PT ;  /* 0x0000000aff007c0c */ /* 0x000fda000bf05270 */
[----:B------:R-:W-:Y:S05]  /*2270*/  @!P0 EXIT ;  /* 0x000000000000894d */ /* 0x000fea0003800000 */
[----:B------:R-:W-:Y:S02]  /*2280*/  UISETP.GE.U32.AND UP0, UPT, UR10, 0x8, UPT ;  /* 0x000000080a00788c */ /* 0x000fe4000bf06070 */
[----:B------:R-:W-:-:S07]  /*2290*/  ULOP3.LUT UR5, UR7, 0x7, URZ, 0xc0, !UPT ;  /* 0x0000000707057892 */ /* 0x000fce000f8ec0ff */
[----:B------:R-:W-:Y:S05]  /*22a0*/  BRA.U !UP0, `(.L_x_10) ;  /* 0x0000000108747547 */ /* 0x000fea000b800000 */
[----:B----4-:R-:W0:Y:S01]  /*22b0*/  LDC.64 R2, c[0x0][0x390] ;  /* 0x0000e400ff027b82 */ /* 0x010e220000000a00 */
[----:B------:R-:W-:-:S04]  /*22c0*/  VIADD R5, R0, UR4 ;  /* 0x0000000400057c36 */ /* 0x000fc80008000000 */
[----:B0-----:R-:W-:-:S05]  /*22d0*/  IMAD.WIDE R2, R5, 0x4, R2 ;  /* 0x0000000405027825 */ /* 0x001fca00078e0202 */
[----:B------:R-:W2:Y:S04]  /*22e0*/  LDG.E R4, desc[UR12][R2.64] ;  /* 0x0000000c02047981 */ /* 0x000ea8000c1e1900 */
[----:B------:R-:W3:Y:S04]  /*22f0*/  LDG.E R6, desc[UR12][R2.64+0x4] ;  /* 0x0000040c02067981 */ /* 0x000ee8000c1e1900 */
[----:B------:R-:W4:Y:S04]  /*2300*/  LDG.E R8, desc[UR12][R2.64+0x8] ;  /* 0x0000080c02087981 */ /* 0x000f28000c1e1900 */
[----:B------:R-:W5:Y:S04]  /*2310*/  LDG.E R10, desc[UR12][R2.64+0xc] ;  /* 0x00000c0c020a7981 */ /* 0x000f68000c1e1900 */
[----:B------:R-:W5:Y:S04]  /*2320*/  LDG.E R12, desc[UR12][R2.64+0x10] ;  /* 0x0000100c020c7981 */ /* 0x000f68000c1e1900 */
[----:B------:R-:W5:Y:S04]  /*2330*/  LDG.E R14, desc[UR12][R2.64+0x14] ;  /* 0x0000140c020e7981 */ /* 0x000f68000c1e1900 */
[----:B------:R-:W5:Y:S04]  /*2340*/  LDG.E R16, desc[UR12][R2.64+0x18] ;  /* 0x0000180c02107981 */ /* 0x000f68000c1e1900 */
[----:B------:R-:W5:Y:S01]  /*2350*/  LDG.E R18, desc[UR12][R2.64+0x1c] ;  /* 0x00001c0c02127981 */ /* 0x000f62000c1e1900 */
[----:B------:R-:W2:Y:S01]  /*2360*/  MUFU.RCP R19, R48 ;  /* 0x0000003000137308 */ /* 0x000ea20000001000 */
[----:B------:R-:W-:Y:S01]  /*2370*/  UIADD3 UR4, UPT, UPT, UR4, 0x8, URZ ;  /* 0x0000000804047890 */ /* 0x000fe2000fffe0ff */
        /* <DEDUP_REMOVED lines=14> */
[----:B------:R0:W-:Y:S04]  /*2460*/  STG.E desc[UR12][R2.64+0x18], R17 ;  /* 0x0000181102007986 */ /* 0x0001e8000c10190c */
[----:B------:R0:W-:Y:S02]  /*2470*/  STG.E desc[UR12][R2.64+0x1c], R19 ;  /* 0x00001c1302007986 */ /* 0x0001e4000c10190c */
.L_x_10:
[----:B------:R-:W-:-:S13]  /*2480*/  ISETP.NE.AND P0, PT, RZ, UR5, PT ;  /* 0x00000005ff007c0c */ /* 0x000fda000bf05270 */
[----:B------:R-:W-:Y:S05]  /*2490*/  @!P0 EXIT ;  /* 0x000000000000894d */ /* 0x000fea0003800000 */
[----:B------:R-:W-:Y:S02]  /*24a0*/  UISETP.GE.U32.AND UP0, UPT, UR5, 0x4, UPT ;  /* 0x000000040500788c */ /* 0x000fe4000bf06070 */
[----:B------:R-:W-:-:S07]  /*24b0*/  ULOP3.LUT UR5, UR7, 0x3, URZ, 0xc0, !UPT ;  /* 0x0000000307057892 */ /* 0x000fce000f8ec0ff */
[----:B------:R-:W-:Y:S05]  /*24c0*/  BRA.U !UP0, `(.L_x_11) ;  /* 0x0000000108447547 */ /* 0x000fea000b800000 */
[----:B0---4-:R-:W0:Y:S01]  /*24d0*/  LDC.64 R2, c[0x0][0x390] ;  /* 0x0000e400ff027b82 */ /* 0x011e220000000a00 */
[----:B------:R-:W-:-:S04]  /*24e0*/  VIADD R5, R0, UR4 ;  /* 0x0000000400057c36 */ /* 0x000fc80008000000 */
[----:B0-----:R-:W-:-:S05]  /*24f0*/  IMAD.WIDE R2, R5, 0x4, R2 ;  /* 0x0000000405027825 */ /* 0x001fca00078e0202 */
[----:B------:R-:W2:Y:S04]  /*2500*/  LDG.E R4, desc[UR12][R2.64] ;  /* 0x0000000c02047981 */ /* 0x000ea8000c1e1900 */
[----:B------:R-:W3:Y:S04]  /*2510*/  LDG.E R6, desc[UR12][R2.64+0x4] ;  /* 0x0000040c02067981 */ /* 0x000ee8000c1e1900 */
[----:B------:R-:W4:Y:S04]  /*2520*/  LDG.E R8, desc[UR12][R2.64+0x8] ;  /* 0x0000080c02087981 */ /* 0x000f28000c1e1900 */
        /* <DEDUP_REMOVED lines=9> */
[----:B------:R1:W-:Y:S04]  /*25c0*/  STG.E desc[UR12][R2.64+0x8], R9 ;  /* 0x0000080902007986 */ /* 0x0003e8000c10190c */
[----:B------:R1:W-:Y:S02]  /*25d0*/  STG.E desc[UR12][R2.64+0xc], R11 ;  /* 0x00000c0b02007986 */ /* 0x0003e4000c10190c */
.L_x_11:
[----:B------:R-:W-:-:S13]  /*25e0*/  ISETP.NE.AND P0, PT, RZ, UR5, PT ;  /* 0x00000005ff007c0c */ /* 0x000fda000bf05270 */
[----:B------:R-:W-:Y:S05]  /*25f0*/  @!P0 EXIT ;  /* 0x000000000000894d */ /* 0x000fea0003800000 */
[----:B01----:R-:W0:Y:S01]  /*2600*/  LDC.64 R4, c[0x0][0x390] ;  /* 0x0000e400ff047b82 */ /* 0x003e220000000a00 */
[----:B----4-:R1:W2:Y:S01]  /*2610*/  MUFU.RCP R11, R48 ;  /* 0x00000030000b7308 */ /* 0x0102a20000001000 */
[----:B------:R-:W-:Y:S01]  /*2620*/  VIADD R7, R0, UR4 ;  /* 0x0000000400077c36 */ /* 0x000fe20008000000 */
[----:B------:R-:W-:-:S12]  /*2630*/  UIADD3 UR5, UPT, UPT, -UR5, URZ, URZ ;  /* 0x000000ff05057290 */ /* 0x000fd8000fffe1ff */
.L_x_12:
[----:B0--3--:R-:W-:-:S05]  /*2640*/  IMAD.WIDE R2, R7, 0x4, R4 ;  /* 0x0000000407027825 */ /* 0x009fca00078e0204 */
[----:B------:R-:W2:Y:S01]  /*2650*/  LDG.E R0, desc[UR12][R2.64] ;  /* 0x0000000c02007981 */ /* 0x000ea2000c1e1900 */
[----:B------:R-:W-:Y:S01]  /*2660*/  UIADD3 UR5, UPT, UPT, UR5, 0x1, URZ ;  /* 0x0000000105057890 */ /* 0x000fe2000fffe0ff */
[----:B------:R-:W-:-:S03]  /*2670*/  VIADD R7, R7, 0x1 ;  /* 0x0000000107077836 */ /* 0x000fc60000000000 */
[----:B------:R-:W-:Y:S01]  /*2680*/  UISETP.NE.AND UP0, UPT, UR5, URZ, UPT ;  /* 0x000000ff0500728c */ /* 0x000fe2000bf05270 */
[----:B--2---:R-:W-:-:S05]  /*2690*/  FMUL.FTZ R9, R0, R11 ;  /* 0x0000000b00097220 */ /* 0x004fca0000410000 */
[----:B------:R3:W-:Y:S03]  /*26a0*/  STG.E desc[UR12][R2.64], R9 ;  /* 0x0000000902007986 */ /* 0x0007e6000c10190c */
[----:B------:R-:W-:Y:S05]  /*26b0*/  BRA.U UP0, `(.L_x_12) ;  /* 0xfffffffd00e07547 */ /* 0x000fea000b83ffff */
[----:B------:R-:W-:Y:S05]  /*26c0*/  EXIT ;  /* 0x000000000000794d */ /* 0x000fea0003800000 */
.L_x_13:
[----:B------:R-:W-:-:S00]  /*26d0*/  BRA `(.L_x_13) ;  /* 0xfffffffc00fc7947 */ /* 0x000fc0000383ffff */
[----:B------:R-:W-:-:S00]  /*26e0*/  NOP ;  /* 0x0000000000007918 */ /* 0x000fc00000000000 */
        /* <DEDUP_REMOVED lines=9> */
.L_x_3717:


//--------------------- .text._ZN4vllm3moe10topkGatingILi14ELi448ELi4ELi4ELi32El13__nv_bfloat16LNS0_11ScoringFuncE1EEEvPKT5_PKbPfiPT4_PiiiibPKf --------------------------
	.section	.text._ZN4vllm3moe10topkGatingILi14ELi448ELi4ELi4ELi32El13__nv_bfloat16LNS0_11ScoringFuncE1EEEvPKT5_PKbPfiPT4_PiiiibPKf,"ax",@progbits
	.align	128
        .global         _ZN4vllm3moe10topkGatingILi14ELi448ELi4ELi4ELi32El13__nv_bfloat16LNS0_11ScoringFuncE1EEEvPKT5_PKbPfiPT4_PiiiibPKf
        .type           _ZN4vllm3moe10topkGatingILi14ELi448ELi4ELi4ELi32El13__nv_bfloat16LNS0_11ScoringFuncE1EEEvPKT5_PKbPfiPT4_PiiiibPKf,@function
        .size           _ZN4vllm3moe10topkGatingILi14ELi448ELi4ELi4ELi32El13__nv_bfloat16LNS0_11ScoringFuncE1EEEvPKT5_PKbPfiPT4_PiiiibPKf,(.L_x_3718 - _ZN4vllm3moe10topkGatingILi14ELi448ELi4ELi4ELi32El13__nv_bfloat16LNS0_11ScoringFuncE1EEEvPKT5_PKbPfiPT4_PiiiibPKf)
        .other          _ZN4vllm3moe10topkGatingILi14ELi448ELi4ELi4ELi32El13__nv_bfloat16LNS0_11ScoringFuncE1EEEvPKT5_PKbPfiPT4_PiiiibPKf,@"STO_CUDA_ENTRY STV_DEFAULT"
_ZN4vllm3moe10topkGatingILi14ELi448ELi4ELi4ELi32El13__nv_bfloat16LNS0_11ScoringFuncE1EEEvPKT5_PKbPfiPT4_PiiiibPKf:
.text._ZN4vllm3moe10topkGatingILi14ELi448ELi4ELi4ELi32El13__nv_bfloat16LNS0_11ScoringFuncE1EEEvPKT5_PKbPfiPT4_PiiiibPKf:
        /* <DEDUP_REMOVED lines=25> */
[----:B------:R1:W5:Y:S01]  /*0190*/  LDG.E R17, desc[UR6][R4.64+0x280] ;  /* 0x0002800604117981 */ /* 0x000362000c1e1900 */
[----:B0-----:R-:W-:-:S04]  /*01a0*/  ISETP.NE.U32.AND P0, PT, RZ, UR4, PT ;  /* 0x00000004ff007c0c */ /* 0x001fc8000bf05070 */
[----:B------:R-:W-:-:S13]  /*01b0*/  ISETP.NE.AND.EX P0, PT, RZ, UR5, PT, P0 ;  /* 0x00000005ff007c0c */ /* 0x000fda000bf05300 */
[----:B------:R-:W-:-:S04]  /*01c0*/  @P0 IADD3 R6, P1, PT, R0, UR4, RZ ;  /* 0x0000000400060c10 */ /* 0x000fc8000ff3e0ff */
[----:B------:R-:W-:Y:S01]  /*01d0*/  @P0 LEA.HI.X.SX32 R7, R0, UR5, 0x1, P1 ;  /* 0x0000000500070c11 */ /* 0x000fe200088f0eff */
[----:B------:R-:W0:Y:S04]  /*01e0*/  LDCU.64 UR4, c[0x0][0x3c0] ;  /* 0x00007800ff0477ac */ /* 0x000e280008000a00 */
[----:B------:R5:W5:Y:S01]  /*01f0*/  @P0 LDG.E.U8 R2, desc[UR6][R6.64] ;  /* 0x0000000606020981 */ /* 0x000b62000c1e1100 */
[----:B0-----:R-:W-:-:S04]  /*0200*/  UISETP.NE.U32.AND UP0, UPT, UR4, URZ, UPT ;  /* 0x000000ff0400728c */ /* 0x001fc8000bf05070 */
[----:B------:R-:W-:Y:S01]  /*0210*/  UISETP.NE.AND.EX UP0, UPT, UR5, URZ, UPT, UP0 ;  /* 0x000000ff0500728c */ /* 0x000fe2000bf05300 */
[----:B------:R-:W-:Y:S01]  /*0220*/  LOP3.LUT R9, R9, 0x1f, RZ, 0xc0, !PT ;  /* 0x0000001f09097812 */ /* 0x000fe200078ec0ff */
[C---:B--2---:R-:W-:Y:S01]  /*0230*/  IMAD.U32 R3, R10.reuse, 0x10000, RZ ;  /* 0x000100000a037824 */ /* 0x044fe200078e00ff */
[----:B------:R-:W-:Y:S01]  /*0240*/  PRMT R10, R10, 0x7632, R10 ;  /* 0x000076320a0a7816 */ /* 0x000fe2000000000a */
[----:B---3--:R-:W-:Y:S02]  /*0250*/  IMAD.U32 R12, R11, 0x10000, RZ ;  /* 0x000100000b0c7824 */ /* 0x008fe400078e00ff */
[----:B------:R-:W-:Y:S01]  /*0260*/  FMUL.FTZ R3, R3, -1.4426950216293334961 ;  /* 0xbfb8aa3b03037820 */ /* 0x000fe20000410000 */
[----:B------:R-:W-:Y:S01]  /*0270*/  PRMT R11, R11, 0x7632, R11 ;  /* 0x000076320b0b7816 */ /* 0x000fe2000000000b */
[----:B-1----:R-:W-:Y:S01]  /*0280*/  FMUL.FTZ R4, R12, -1.4426950216293334961 ;  /* 0xbfb8aa3b0c047820 */ /* 0x002fe20000410000 */
[C---:B----4-:R-:W-:Y:S01]  /*0290*/  IMAD.U32 R14, R13.reuse, 0x10000, RZ ;  /* 0x000100000d0e7824 */ /* 0x050fe200078e00ff */
[----:B------:R-:W-:Y:S01]  /*02a0*/  PRMT R13, R13, 0x7632, R13 ;  /* 0x000076320d0d7816 */ /* 0x000fe2000000000d */
[----:B------:R-:W-:-:S02]  /*02b0*/  IMAD.U32 R10, R10, 0x10000, RZ ;  /* 0x000100000a0a7824 */ /* 0x000fc400078e00ff */
[C---:B-----5:R-:W-:Y:S01]  /*02c0*/  IMAD.U32 R5, R15.reuse, 0x10000, RZ ;  /* 0x000100000f057824 */ /* 0x060fe200078e00ff */
[----:B------:R-:W-:Y:S01]  /*02d0*/  PRMT R15, R15, 0x7632, R15 ;  /* 0x000076320f0f7816 */ /* 0x000fe2000000000f */
[C---:B------:R-:W-:Y:S01]  /*02e0*/  IMAD.U32 R6, R16.reuse, 0x10000, RZ ;  /* 0x0001000010067824 */ /* 0x040fe200078e00ff */
[----:B------:R-:W-:Y:S01]  /*02f0*/  PRMT R16, R16, 0x7632, R16 ;  /* 0x0000763210107816 */ /* 0x000fe20000000010 */
[C---:B------:R-:W-:Y:S01]  /*0300*/  IMAD.U32 R12, R18.reuse, 0x10000, RZ ;  /* 0x00010000120c7824 */ /* 0x040fe200078e00ff */
[----:B------:R-:W-:Y:S01]  /*0310*/  PRMT R18, R18, 0x7632, R18 ;  /* 0x0000763212127816 */ /* 0x000fe20000000012 */
[----:B------:R-:W-:Y:S02]  /*0320*/  IMAD.U32 R11, R11, 0x10000, RZ ;  /* 0x000100000b0b7824 */ /* 0x000fe400078e00ff */
[C---:B------:R-:W-:Y:S01]  /*0330*/  IMAD.U32 R7, R17.reuse, 0x10000, RZ ;  /* 0x0001000011077824 */ /* 0x040fe200078e00ff */
[----:B------:R-:W-:Y:S01]  /*0340*/  PRMT R17, R17, 0x7632, R17 ;  /* 0x0000763211117816 */ /* 0x000fe20000000011 */
[----:B------:R-:W0:Y:S01]  /*0350*/  MUFU.EX2 R3, R3 ;  /* 0x0000000300037308 */ /* 0x000e220000000800 */
[----:B------:R-:W-:Y:S01]  /*0360*/  FMUL.FTZ R10, R10, -1.4426950216293334961 ;  /* 0xbfb8aa3b0a0a7820 */ /* 0x000fe20000410000 */
[----:B------:R-:W-:Y:S01]  /*0370*/  FMUL.FTZ R14, R14, -1.4426950216293334961 ;  /* 0xbfb8aa3b0e0e7820 */ /* 0x000fe20000410000 */
[----:B------:R-:W-:Y:S01]  /*0380*/  FMUL.FTZ R19, R5, -1.4426950216293334961 ;  /* 0xbfb8aa3b05137820 */ /* 0x000fe20000410000 */
[----:B------:R-:W1:Y:S01]  /*0390*/  MUFU.EX2 R4, R4 ;  /* 0x0000000400047308 */ /* 0x000e620000000800 */
[----:B------:R-:W-:Y:S01]  /*03a0*/  FMUL.FTZ R20, R6, -1.4426950216293334961 ;  /* 0xbfb8aa3b06147820 */ /* 0x000fe20000410000 */
[----:B------:R-:W-:Y:S01]  /*03b0*/  FMUL.FTZ R21, R7, -1.4426950216293334961 ;  /* 0xbfb8aa3b07157820 */ /* 0x000fe20000410000 */
[----:B------:R-:W-:-:S02]  /*03c0*/  IMAD.U32 R13, R13, 0x10000, RZ ;  /* 0x000100000d0d7824 */ /* 0x000fc400078e00ff */
[----:B------:R-:W-:Y:S01]  /*03d0*/  FMUL.FTZ R11, R11, -1.4426950216293334961 ;  /* 0xbfb8aa3b0b0b7820 */ /* 0x000fe20000410000 */
[----:B------:R-:W-:Y:S02]  /*03e0*/  IMAD.U32 R15, R15, 0x10000, RZ ;  /* 0x000100000f0f7824 */ /* 0x000fe400078e00ff */
[----:B------:R-:W-:Y:S02]  /*03f0*/  IMAD.U32 R16, R16, 0x10000, RZ ;  /* 0x0001000010107824 */ /* 0x000fe400078e00ff */
[----:B------:R-:W-:Y:S01]  /*0400*/  IMAD.U32 R18, R18, 0x10000, RZ ;  /* 0x0001000012127824 */ /* 0x000fe200078e00ff */
[----:B------:R2:W3:Y:S01]  /*0410*/  MUFU.EX2 R5, R14 ;  /* 0x0000000e00057308 */ /* 0x0004e20000000800 */
[----:B------:R-:W-:Y:S02]  /*0420*/  IMAD.U32 R17, R17, 0x10000, RZ ;  /* 0x0001000011117824 */ /* 0x000fe400078e00ff */
[----:B------:R-:W-:Y:S01]  /*0430*/  FMUL.FTZ R13, R13, -1.4426950216293334961 ;  /* 0xbfb8aa3b0d0d7820 */ /* 0x000fe20000410000 */
[----:B------:R-:W-:Y:S01]  /*0440*/  FMUL.FTZ R15, R15, -1.4426950216293334961 ;  /* 0xbfb8aa3b0f0f7820 */ /* 0x000fe20000410000 */
[----:B------:R-:W4:Y:S01]  /*0450*/  MUFU.EX2 R6, R19 ;  /* 0x0000001300067308 */ /* 0x000f220000000800 */
[----:B------:R-:W-:Y:S01]  /*0460*/  FMUL.FTZ R16, R16, -1.4426950216293334961 ;  /* 0xbfb8aa3b10107820 */ /* 0x000fe20000410000 */
[----:B------:R-:W-:-:S02]  /*0470*/  FMUL.FTZ R18, R18, -1.4426950216293334961 ;  /* 0xbfb8aa3b12127820 */ /* 0x000fc40000410000 */
[----:B------:R-:W5:Y:S01]  /*0480*/  MUFU.EX2 R7, R20 ;  /* 0x0000001400077308 */ /* 0x000f620000000800 */
[----:B--2---:R-:W-:Y:S01]  /*0490*/  FMUL.FTZ R14, R12, -1.4426950216293334961 ;  /* 0xbfb8aa3b0c0e7820 */ /* 0x004fe20000410000 */
[----:B------:R-:W-:Y:S02]  /*04a0*/  FMUL.FTZ R17, R17, -1.4426950216293334961 ;  /* 0xbfb8aa3b11117820 */ /* 0x000fe40000410000 */
[----:B------:R-:W2:Y:S04]  /*04b0*/  MUFU.EX2 R10, R10 ;  /* 0x0000000a000a7308 */ /* 0x000ea80000000800 */
[----:B------:R-:W2:Y:S04]  /*04c0*/  MUFU.EX2 R21, R21 ;  /* 0x0000001500157308 */ /* 0x000ea80000000800 */
[----:B------:R-:W2:Y:S04]  /*04d0*/  MUFU.EX2 R12, R11 ;  /* 0x0000000b000c7308 */ /* 0x000ea80000000800 */
[----:B------:R-:W2:Y:S04]  /*04e0*/  MUFU.EX2 R19, R14 ;  /* 0x0000000e00137308 */ /* 0x000ea80000000800 */
[----:B------:R-:W2:Y:S01]  /*04f0*/  MUFU.EX2 R24, R18 ;  /* 0x0000001200187308 */ /* 0x000ea20000000800 */
[----:B0-----:R-:W-:Y:S01]  /*0500*/  FADD.FTZ R3, R3, 1 ;  /* 0x3f80000003037421 */ /* 0x001fe20000010000 */
[----:B-1----:R-:W-:-:S02]  /*0510*/  FADD.FTZ R4, R4, 1 ;  /* 0x3f80000004047421 */ /* 0x002fc40000010000 */
[----:B------:R-:W0:Y:S04]  /*0520*/  MUFU.EX2 R13, R13 ;  /* 0x0000000d000d7308 */ /* 0x000e280000000800 */
[----:B------:R-:W1:Y:S04]  /*0530*/  MUFU.EX2 R15, R15 ;  /* 0x0000000f000f7308 */ /* 0x000e680000000800 */
[----:B------:R-:W1:Y:S04]  /*0540*/  MUFU.EX2 R16, R16 ;  /* 0x0000001000107308 */ /* 0x000e680000000800 */
[----:B------:R-:W1:Y:S01]  /*0550*/  MUFU.EX2 R14, R17 ;  /* 0x00000011000e7308 */ /* 0x000e620000000800 */
[----:B---3--:R-:W-:Y:S01]  /*0560*/  FADD.FTZ R5, R5, 1 ;  /* 0x3f80000005057421 */ /* 0x008fe20000010000 */
[----:B----4-:R-:W-:Y:S01]  /*0570*/  FADD.FTZ R6, R6, 1 ;  /* 0x3f80000006067421 */ /* 0x010fe20000010000 */
[----:B-----5:R-:W-:Y:S01]  /*0580*/  FADD.FTZ R7, R7, 1 ;  /* 0x3f80000007077421 */ /* 0x020fe20000010000 */
[----:B------:R-:W3:Y:S01]  /*0590*/  MUFU.RCP R3, R3 ;  /* 0x0000000300037308 */ /* 0x000ee20000001000 */
[----:B--2---:R-:W-:Y:S01]  /*05a0*/  FADD.FTZ R10, R10, 1 ;  /* 0x3f8000000a0a7421 */ /* 0x004fe20000010000 */
[----:B------:R-:W-:Y:S01]  /*05b0*/  FADD.FTZ R21, R21, 1 ;  /* 0x3f80000015157421 */ /* 0x000fe20000010000 */
[----:B------:R-:W-:Y:S01]  /*05c0*/  FADD.FTZ R12, R12, 1 ;  /* 0x3f8000000c0c7421 */ /* 0x000fe20000010000 */
[----:B------:R-:W-:-:S04]  /*05d0*/  FADD.FTZ R22, R19, 1 ;  /* 0x3f80000013167421 */ /* 0x000fc80000010000 */
[----:B------:R-:W2:Y:S01]  /*05e0*/  MUFU.RCP R4, R4 ;  /* 0x0000000400047308 */ /* 0x000ea20000001000 */
[----:B------:R-:W-:Y:S01]  /*05f0*/  FADD.FTZ R24, R24, 1 ;  /* 0x3f80000018187421 */ /* 0x000fe20000010000 */
[----:B0-----:R-:W-:Y:S01]  /*0600*/  FADD.FTZ R13, R13, 1 ;  /* 0x3f8000000d0d7421 */ /* 0x001fe20000010000 */
[----:B-1----:R-:W-:Y:S01]  /*0610*/  FADD.FTZ R15, R15, 1 ;  /* 0x3f8000000f0f7421 */ /* 0x002fe20000010000 */
[----:B------:R-:W-:Y:S01]  /*0620*/  FADD.FTZ R16, R16, 1 ;  /* 0x3f80000010107421 */ /* 0x000fe20000010000 */
[----:B------:R-:W-:-:S03]  /*0630*/  FADD.FTZ R14, R14, 1 ;  /* 0x3f8000000e0e7421 */ /* 0x000fc60000010000 */
[----:B------:R-:W0:Y:S08]  /*0640*/  MUFU.RCP R11, R10 ;  /* 0x0000000a000b7308 */ /* 0x000e300000001000 */
[----:B------:R-:W1:Y:S08]  /*0650*/  MUFU.RCP R5, R5 ;  /* 0x0000000500057308 */ /* 0x000e700000001000 */
[----:B------:R-:W4:Y:S08]  /*0660*/  MUFU.RCP R6, R6 ;  /* 0x0000000600067308 */ /* 0x000f300000001000 */
[----:B------:R-:W5:Y:S08]  /*0670*/  MUFU.RCP R7, R7 ;  /* 0x0000000700077308 */ /* 0x000f700000001000 */
[----:B------:R-:W5:Y:S08]  /*0680*/  MUFU.RCP R18, R21 ;  /* 0x0000001500127308 */ /* 0x000f700000001000 */
[----:B------:R1:W5:Y:S08]  /*0690*/  MUFU.RCP R17, R12 ;  /* 0x0000000c00117308 */ /* 0x0003700000001000 */
[----:B------:R-:W5:Y:S01]  /*06a0*/  MUFU.RCP R23, R22 ;  /* 0x0000001600177308 */ /* 0x000f620000001000 */
[----:B------:R-:W-:-:S07]  /*06b0*/  ISETP.EQ.OR P0, PT, R2, RZ, !P0 ;  /* 0x000000ff0200720c */ /* 0x000fce0004702670 */
[----:B------:R5:W5:Y:S08]  /*06c0*/  MUFU.RCP R19, R13 ;  /* 0x0000000d00137308 */ /* 0x000b700000001000 */
[----:B------:R-:W5:Y:S08]  /*06d0*/  MUFU.RCP R20, R15 ;  /* 0x0000000f00147308 */ /* 0x000f700000001000 */
[----:B------:R-:W5:Y:S08]  /*06e0*/  MUFU.RCP R21, R16 ;  /* 0x0000001000157308 */ /* 0x000f700000001000 */
[----:B------:R5:W5:Y:S08]  /*06f0*/  MUFU.RCP R22, R14 ;  /* 0x0000000e00167308 */ /* 0x000b700000001000 */
[----:B------:R-:W5:Y:S01]  /*0700*/  MUFU.RCP R24, R24 ;  /* 0x0000001800187308 */ /* 0x000f620000001000 */
[----:B---3--:R-:W-:-:S02]  /*0710*/  FSETP.NE.FTZ.AND P1, PT, |R3|, +INF , PT ;  /* 0x7f8000000300780b */ /* 0x008fc40003f35200 */
[C---:B--2---:R-:W-:Y:S02]  /*0720*/  FSETP.NE.FTZ.AND P3, PT, |R4|.reuse, +INF , PT ;  /* 0x7f8000000400780b */ /* 0x044fe40003f75200 */
[----:B------:R-:W-:Y:S02]  /*0730*/  P2R R42, PR, RZ, 0x1 ;  /* 0x00000001ff2a7803 */ /* 0x000fe40000000000 */
[----:B0-----:R-:W-:Y:S02]  /*0740*/  FSETP.NE.FTZ.AND P0, PT, |R11|, +INF , PT ;  /* 0x7f8000000b00780b */ /* 0x001fe40003f15200 */
[----:B------:R-:W-:Y:S02]  /*0750*/  FSEL R10, R3, RZ, P1 ;  /* 0x000000ff030a7208 */ /* 0x000fe40000800000 */
[----:B-1----:R-:W-:Y:S02]  /*0760*/  FSEL R12, R4, RZ, P3 ;  /* 0x000000ff040c7208 */ /* 0x002fe40001800000 */
[----:B------:R-:W-:-:S02]  /*0770*/  FSETP.NE.FTZ.AND P5, PT, |R5|, +INF , PT ;  /* 0x7f8000000500780b */ /* 0x000fc40003fb5200 */
[----:B----4-:R-:W-:Y:S02]  /*0780*/  FSETP.NE.FTZ.AND P4, PT, |R6|, +INF , PT ;  /* 0x7f8000000600780b */ /* 0x010fe40003f95200 */
[----:B-----5:R-:W-:Y:S02]  /*0790*/  FSETP.NE.FTZ.AND P2, PT, |R7|, +INF , PT ;  /* 0x7f8000000700780b */ /* 0x020fe40003f55200 */
[----:B------:R-:W-:Y:S02]  /*07a0*/  FSETP.NE.FTZ.AND P1, PT, |R18|, +INF , PT ;  /* 0x7f8000001200780b */ /* 0x000fe40003f35200 */
[----:B------:R-:W-:Y:S02]  /*07b0*/  FSETP.NE.FTZ.AND P3, PT, |R17|, +INF , PT ;  /* 0x7f8000001100780b */ /* 0x000fe40003f75200 */
[----:B------:R-:W-:Y:S02]  /*07c0*/  FSEL R11, R11, RZ, P0 ;  /* 0x000000ff0b0b7208 */ /* 0x000fe40000000000 */
[----:B------:R-:W-:-:S02]  /*07d0*/  FSETP.NE.FTZ.AND P0, PT, |R23|, +INF , PT ;  /* 0x7f8000001700780b */ /* 0x000fc40003f15200 */
[----:B------:R-:W-:Y:S02]  /*07e0*/  FSEL R13, R5, RZ, P5 ;  /* 0x000000ff050d7208 */ /* 0x000fe40002800000 */
[----:B------:R-:W-:Y:S02]  /*07f0*/  FSEL R14, R6, RZ, P4 ;  /* 0x000000ff060e7208 */ /* 0x000fe40002000000 */
[----:B------:R-:W-:Y:S02]  /*0800*/  FSEL R15, R7, RZ, P2 ;  /* 0x000000ff070f7208 */ /* 0x000fe40001000000 */
[----:B------:R-:W-:Y:S02]  /*0810*/  FSEL R16, R18, RZ, P1 ;  /* 0x000000ff12107208 */ /* 0x000fe40000800000 */
[----:B------:R-:W-:Y:S02]  /*0820*/  FSEL R17, R17, RZ, P3 ;  /* 0x000000ff11117208 */ /* 0x000fe40001800000 */
[----:B------:R-:W-:-:S02]  /*0830*/  FSETP.NE.FTZ.AND P5, PT, |R19|, +INF , PT ;  /* 0x7f8000001300780b */ /* 0x000fc40003fb5200 */
[----:B------:R-:W-:Y:S02]  /*0840*/  FSETP.NE.FTZ.AND P4, PT, |R20|, +INF , PT ;  /* 0x7f8000001400780b */ /* 0x000fe40003f95200 */
[----:B------:R-:W-:Y:S02]  /*0850*/  FSETP.NE.FTZ.AND P2, PT, |R21|, +INF , PT ;  /* 0x7f8000001500780b */ /* 0x000fe40003f55200 */
[----:B------:R-:W-:Y:S02]  /*0860*/  FSETP.NE.FTZ.AND P1, PT, |R22|, +INF , PT ;  /* 0x7f8000001600780b */ /* 0x000fe40003f35200 */
[----:B------:R-:W-:Y:S02]  /*0870*/  FSETP.NE.FTZ.AND P3, PT, |R24|, +INF , PT ;  /* 0x7f8000001800780b */ /* 0x000fe40003f75200 */
[----:B------:R-:W-:Y:S02]  /*0880*/  FSEL R18, R23, RZ, P0 ;  /* 0x000000ff17127208 */ /* 0x000fe40000000000 */
[----:B------:R-:W-:-:S02]  /*0890*/  FSEL R19, R19, RZ, P5 ;  /* 0x000000ff13137208 */ /* 0x000fc40002800000 */
[----:B------:R-:W-:Y:S02]  /*08a0*/  FSEL R20, R20, RZ, P4 ;  /* 0x000000ff14147208 */ /* 0x000fe40002000000 */
[----:B------:R-:W-:Y:S02]  /*08b0*/  FSEL R21, R21, RZ, P2 ;  /* 0x000000ff15157208 */ /* 0x000fe40001000000 */
        /* <DEDUP_REMOVED lines=34> */
.L_x_14:
        /* <DEDUP_REMOVED lines=13> */
[----:B------:R-:W-:-:S07]  /*0bb0*/  IMAD.MOV.U32 R37, RZ, RZ, R23 ;  /* 0x000000ffff257224 */ /* 0x000fce00078e0017 */
.L_x_15:
[----:B------:R-:W0:Y:S01]  /*0bc0*/  LDCU UR4, c[0x0][0x3b0] ;  /* 0x00007600ff0477ac */ /* 0x000e220008000800 */
[----:B------:R-:W-:Y:S02]  /*0bd0*/  IMAD.MOV.U32 R38, RZ, RZ, RZ ;  /* 0x000000ffff267224 */ /* 0x000fe400078e00ff */
[----:B0-----:R-:W-:-:S05]  /*0be0*/  IMAD.U32 R3, RZ, RZ, UR4 ;  /* 0x00000004ff037e24 */ /* 0x001fca000f8e00ff */
[----:B------:R-:W-:-:S13]  /*0bf0*/  ISETP.GE.AND P0, PT, R3, 0x1, PT ;  /* 0x000000010300780c */ /* 0x000fda0003f06270 */
[----:B------:R-:W-:Y:S05]  /*0c00*/  @!P0 BRA `(.L_x_16) ;  /* 0x0000000c00408947 */ /* 0x000fea0003800000 */
[----:B------:R-:W-:Y:S01]  /*0c10*/  IMAD R39, R0, R3, RZ ;  /* 0x0000000300277224 */ /* 0x000fe200078e02ff */
[----:B------:R-:W0:Y:S01]  /*0c20*/  LDCU.U8 UR8, c[0x0][0x3bc] ;  /* 0x00007780ff0877ac */ /* 0x000e220008000000 */
[----:B------:R-:W-:Y:S02]  /*0c30*/  IMAD.MOV R40, RZ, RZ, -R3 ;  /* 0x000000ffff287224 */ /* 0x000fe400078e0a03 */
[----:B------:R-:W-:Y:S01]  /*0c40*/  IMAD.MOV.U32 R38, RZ, RZ, RZ ;  /* 0x000000ffff267224 */ /* 0x000fe200078e00ff */
[----:B------:R-:W1:Y:S01]  /*0c50*/  LDCU UR11, c[0x0][0x398] ;  /* 0x00007300ff0b77ac */ /* 0x000e620008000800 */
[----:B------:R-:W-:Y:S01]  /*0c60*/  IMAD.MOV.U32 R41, RZ, RZ, R0 ;  /* 0x000000ffff297224 */ /* 0x000fe200078e0000 */
[----:B------:R-:W2:Y:S01]  /*0c70*/  LDCU UR9, c[0x0][0x3b4] ;  /* 0x00007680ff0977ac */ /* 0x000ea20008000800 */
[----:B------:R-:W3:Y:S01]  /*0c80*/  LDCU UR10, c[0x0][0x3b8] ;  /* 0x00007700ff0a77ac */ /* 0x000ee20008000800 */
[----:B------:R-:W-:-:S05]  /*0c90*/  UMOV UR4, URZ ;  /* 0x000000ff00047c82 */ /* 0x000fca0008000000 */
.L_x_21:
[CC--:B------:R-:W-:Y:S01]  /*0ca0*/  FSETP.GT.FTZ.AND P4, PT, R25.reuse, R24.reuse, PT ;  /* 0x000000181900720b */ /* 0x0c0fe20003f94000 */
[----:B------:R-:W-:Y:S03]  /*0cb0*/  BSSY.RECONVERGENT B0, `(.L_x_17) ;  /* 0x000008f000007945 */ /* 0x000fe60003800200 */
[----:B------:R-:W-:Y:S02]  /*0cc0*/  FSEL R7, R25, R24, P4 ;  /* 0x0000001819077208 */ /* 0x000fe40002000000 */
[----:B------:R-:W-:Y:S02]  /*0cd0*/  SEL R3, RZ, 0x1, !P4 ;  /* 0x00000001ff037807 */ /* 0x000fe40006000000 */
        /* <DEDUP_REMOVED lines=32> */
[----:B------:R-:W-:Y:S02]  /*0ee0*/  P2R R50, PR, RZ, 0x10 ;  /* 0x00000010ff327803 */ /* 0x000fe40000000000 */
[----:B------:R-:W-:-:S04]  /*0ef0*/  FSETP.GT.FTZ.AND P5, PT, R36, R45, PT ;  /* 0x0000002d2400720b */ /* 0x000fc80003fb4000 */
[----:B------:R-:W-:Y:S02]  /*0f00*/  FSEL R46, R36, R45, P5 ;  /* 0x0000002d242e7208 */ /* 0x000fe40002800000 */
[----:B------:R-:W-:Y:S02]  /*0f10*/  P2R R51, PR, RZ, 0x20 ;  /* 0x00000020ff337803 */ /* 0x000fe40000000000 */
[----:B------:R-:W-:-:S04]  /*0f20*/  FSETP.GT.FTZ.AND P6, PT, R37, R46, PT ;  /* 0x0000002e2500720b */ /* 0x000fc80003fd4000 */
[----:B------:R-:W-:Y:S02]  /*0f30*/  FSEL R45, R37, R46, P6 ;  /* 0x0000002e252d7208 */ /* 0x000fe40003000000 */
[----:B------:R-:W-:Y:S02]  /*0f40*/  SEL R46, R44, 0x141, !P4 ;  /* 0x000001412c2e7807 */ /* 0x000fe40006000000 */
[----:B------:R-:W-:Y:S01]  /*0f50*/  FSETP.GT.FTZ.AND P4, PT, R26, R7, PT ;  /* 0x000000071a00720b */ /* 0x000fe20003f94000 */
[----:B------:R-:W4:Y:S01]  /*0f60*/  SHFL.BFLY PT, R44, R45, 0x10, 0x1f ;  /* 0x0e001f002d2c7f89 */ /* 0x000f2200000e0000 */
[----:B------:R-:W-:Y:S02]  /*0f70*/  SEL R46, R46, 0x180, !P5 ;  /* 0x000001802e2e7807 */ /* 0x000fe40006800000 */
[----:B------:R-:W-:Y:S02]  /*0f80*/  FSETP.GT.FTZ.AND P5, PT, R25, R24, PT ;  /* 0x000000181900720b */ /* 0x000fe40003fb4000 */
[----:B------:R-:W-:-:S02]  /*0f90*/  SEL R47, R46, 0x181, !P6 ;  /* 0x000001812e2f7807 */ /* 0x000fc40007000000 */
[----:B------:R-:W-:Y:S02]  /*0fa0*/  FSEL R7, R11, R10, P5 ;  /* 0x0000000a0b077208 */ /* 0x000fe40002800000 */
[----:B------:R-:W-:Y:S01]  /*0fb0*/  FSETP.GT.FTZ.AND P5, PT, R29, R2, PT ;  /* 0x000000021d00720b */ /* 0x000fe20003fb4000 */
[----:B------:R-:W-:-:S05]  /*0fc0*/  IMAD.IADD R52, R8, 0x1, R47 ;  /* 0x0000000108347824 */ /* 0x000fca00078e022f */
[----:B------:R-:W5:Y:S01]  /*0fd0*/  SHFL.BFLY PT, R53, R52, 0x10, 0x1f ;  /* 0x0e001f0034357f89 */ /* 0x000f6200000e0000 */
[----:B----4-:R-:W-:-:S13]  /*0fe0*/  FSETP.GEU.FTZ.AND P1, PT, R45, R44, PT ;  /* 0x0000002c2d00720b */ /* 0x010fda0003f3e000 */
[----:B------:R-:W-:-:S04]  /*0ff0*/  @P1 FSETP.NEU.FTZ.AND P2, PT, R45, R44, PT ;  /* 0x0000002c2d00120b */ /* 0x000fc80003f5d000 */
[CC--:B-----5:R-:W-:Y:S02]  /*1000*/  @P1 ISETP.LT.AND P0, PT, R53.reuse, R52.reuse, !P2 ;  /* 0x000000343500120c */ /* 0x0e0fe40005701270 */
[----:B------:R-:W-:Y:S02]  /*1010*/  PLOP3.LUT P1, PT, PT, PT, PT, 0x80, 0x8 ;  /* 0x000000000008781c */ /* 0x000fe40003f2f070 */
[----:B------:R-:W-:Y:S02]  /*1020*/  FSEL R44, R44, R45, P0 ;  /* 0x0000002d2c2c7208 */ /* 0x000fe40000000000 */
[----:B------:R-:W-:-:S03]  /*1030*/  SEL R45, R53, R52, P0 ;  /* 0x00000034352d7207 */ /* 0x000fc60000000000 */
[----:B------:R-:W4:Y:S04]  /*1040*/  SHFL.BFLY PT, R47, R44, 0x8, 0x1f ;  /* 0x0d001f002c2f7f89 */ /* 0x000f2800000e0000 */
[----:B------:R-:W5:Y:S01]  /*1050*/  SHFL.BFLY PT, R46, R45, 0x8, 0x1f ;  /* 0x0d001f002d2e7f89 */ /* 0x000f6200000e0000 */
[----:B----4-:R-:W-:-:S13]  /*1060*/  FSETP.GEU.FTZ.AND P3, PT, R44, R47, PT ;  /* 0x0000002f2c00720b */ /* 0x010fda0003f7e000 */
        /* <DEDUP_REMOVED lines=12> */
[----:B------:R-:W-:-:S02]  /*1130*/  ISETP.NE.AND P4, PT, R50, RZ, PT ;  /* 0x000000ff3200720c */ /* 0x000fc40003f85270 */
[----:B------:R-:W-:Y:S02]  /*1140*/  FSEL R2, R20, R3, P3 ;  /* 0x0000000314027208 */ /* 0x000fe40001800000 */
[----:B------:R-:W-:Y:S02]  /*1150*/  ISETP.NE.AND P3, PT, R49, RZ, PT ;  /* 0x000000ff3100720c */ /* 0x000fe40003f65270 */
[----:B------:R-:W-:Y:S02]  /*1160*/  FSEL R2, R15, R2, P2 ;  /* 0x000000020f027208 */ /* 0x000fe40001000000 */
[----:B------:R-:W-:Y:S02]  /*1170*/  ISETP.NE.AND P2, PT, R48, RZ, PT ;  /* 0x000000ff3000720c */ /* 0x000fe40003f45270 */
[----:B------:R-:W-:Y:S02]  /*1180*/  ISETP.NE.AND P5, PT, R51, RZ, PT ;  /* 0x000000ff3300720c */ /* 0x000fe40003fa5270 */
[----:B------:R-:W-:-:S02]  /*1190*/  FSEL R3, R21, R2, P2 ;  /* 0x0000000215037208 */ /* 0x000fc40001000000 */
[----:B------:R-:W-:Y:S02]  /*11a0*/  FSEL R44, R47, R44, P1 ;  /* 0x0000002c2f2c7208 */ /* 0x000fe40000800000 */
[----:B------:R-:W-:Y:S02]  /*11b0*/  FSEL R3, R16, R3, P3 ;  /* 0x0000000310037208 */ /* 0x000fe40001800000 */
[----:B------:R-:W-:Y:S01]  /*11c0*/  SEL R45, R46, R45, P1 ;  /* 0x0000002d2e2d7207 */ /* 0x000fe20000800000 */
[----:B------:R-:W4:Y:S01]  /*11d0*/  SHFL.BFLY PT, R5, R44, 0x4, 0x1f ;  /* 0x0c801f002c057f89 */ /* 0x000f2200000e0000 */
[----:B------:R-:W-:-:S03]  /*11e0*/  FSEL R3, R22, R3, P4 ;  /* 0x0000000316037208 */ /* 0x000fc60002000000 */
[----:B------:R-:W-:Y:S01]  /*11f0*/  SHFL.BFLY PT, R6, R45, 0x4, 0x1f ;  /* 0x0c801f002d067f89 */ /* 0x000fe200000e0000 */
[----:B------:R-:W-:-:S04]  /*1200*/  FSEL R2, R18, R3, P5 ;  /* 0x0000000312027208 */ /* 0x000fc80002800000 */
[----:B------:R-:W-:-:S05]  /*1210*/  FSEL R2, R23, R2, P6 ;  /* 0x0000000217027208 */ /* 0x000fca0003000000 */
[----:B------:R-:W5:Y:S01]  /*1220*/  SHFL.BFLY PT, R3, R2, 0x10, 0x1f ;  /* 0x0e001f0002037f89 */ /* 0x000f6200000e0000 */
[----:B----4-:R-:W-:-:S13]  /*1230*/  FSETP.GEU.FTZ.AND P2, PT, R44, R5, PT ;  /* 0x000000052c00720b */ /* 0x010fda0003f5e000 */
[----:B------:R-:W-:Y:S02]  /*1240*/  @P2 FSETP.NEU.FTZ.AND P3, PT, R44, R5, PT ;  /* 0x000000052c00220b */ /* 0x000fe40003f7d000 */
[----:B-----5:R-:W-:Y:S02]  /*1250*/  FSEL R3, R3, R2, P0 ;  /* 0x0000000203037208 */ /* 0x020fe40000000000 */
[----:B------:R-:W-:Y:S02]  /*1260*/  PLOP3.LUT P0, PT, PT, PT, PT, 0x80, 0x8 ;  /* 0x000000000008781c */ /* 0x000fe40003f0f070 */
[----:B------:R-:W-:Y:S01]  /*1270*/  @P2 ISETP.LT.AND P0, PT, R6, R45, !P3 ;  /* 0x0000002d0600220c */ /* 0x000fe20005f01270 */
[----:B------:R-:W4:Y:S01]  /*1280*/  SHFL.BFLY PT, R4, R3, 0x8, 0x1f ;  /* 0x0d001f0003047f89 */ /* 0x000f2200000e0000 */
[----:B------:R-:W-:Y:S02]  /*1290*/  ISETP.NE.AND P3, PT, R9, RZ, PT ;  /* 0x000000ff0900720c */ /* 0x000fe40003f65270 */
[----:B------:R-:W-:-:S02]  /*12a0*/  FSEL R44, R5, R44, P0 ;  /* 0x0000002c052c7208 */ /* 0x000fc40000000000 */
[----:B------:R-:W-:-:S03]  /*12b0*/  SEL R6, R6, R45, P0 ;  /* 0x0000002d06067207 */ /* 0x000fc60000000000 */
[----:B------:R-:W5:Y:S04]  /*12c0*/  SHFL.BFLY PT, R7, R44, 0x2, 0x1f ;  /* 0x0c401f002c077f89 */ /* 0x000f6800000e0000 */
[----:B------:R-:W-:Y:S01]  /*12d0*/  SHFL.BFLY PT, R43, R6, 0x2, 0x1f ;  /* 0x0c401f00062b7f89 */ /* 0x000fe200000e0000 */
[----:B----4-:R-:W-:-:S05]  /*12e0*/  FSEL R4, R4, R3, P1 ;  /* 0x0000000304047208 */ /* 0x010fca0000800000 */
[----:B------:R-:W4:Y:S01]  /*12f0*/  SHFL.BFLY PT, R5, R4, 0x4, 0x1f ;  /* 0x0c801f0004057f89 */ /* 0x000f2200000e0000 */
[----:B-----5:R-:W-:-:S13]  /*1300*/  FSETP.GEU.FTZ.AND P1, PT, R44, R7, PT ;  /* 0x000000072c00720b */ /* 0x020fda0003f3e000 */
[----:B------:R-:W-:Y:S02]  /*1310*/  @P1 FSETP.NEU.FTZ.AND P2, PT, R44, R7, PT ;  /* 0x000000072c00120b */ /* 0x000fe40003f5d000 */
[----:B----4-:R-:W-:Y:S02]  /*1320*/  FSEL R5, R5, R4, P0 ;  /* 0x0000000405057208 */ /* 0x010fe40000000000 */
[----:B------:R-:W-:Y:S02]  /*1330*/  PLOP3.LUT P0, PT, PT, PT, PT, 0x80, 0x8 ;  /* 0x000000000008781c */ /* 0x000fe40003f0f070 */
[----:B------:R-:W-:Y:S01]  /*1340*/  @P1 ISETP.LT.AND P0, PT, R43, R6, !P2 ;  /* 0x000000062b00120c */ /* 0x000fe20005701270 */
[----:B------:R-:W4:Y:S03]  /*1350*/  SHFL.BFLY PT, R2, R5, 0x2, 0x1f ;  /* 0x0c401f0005027f89 */ /* 0x000f2600000e0000 */
[----:B------:R-:W-:-:S02]  /*1360*/  FSEL R7, R7, R44, P0 ;  /* 0x0000002c07077208 */ /* 0x000fc40000000000 */
[----:B------:R-:W-:-:S03]  /*1370*/  SEL R3, R43, R6, P0 ;  /* 0x000000062b037207 */ /* 0x000fc60000000000 */
[----:B------:R-:W5:Y:S04]  /*1380*/  SHFL.BFLY PT, R44, R7, 0x1, 0x1f ;  /* 0x0c201f00072c7f89 */ /* 0x000f6800000e0000 */
[----:B------:R-:W0:Y:S01]  /*1390*/  SHFL.BFLY PT, R4, R3, 0x1, 0x1f ;  /* 0x0c201f0003047f89 */ /* 0x000e2200000e0000 */
[----:B----4-:R-:W-:Y:S02]  /*13a0*/  FSEL R2, R2, R5, P0 ;  /* 0x0000000502027208 */ /* 0x010fe40000000000 */
[----:B------:R-:W-:-:S03]  /*13b0*/  PLOP3.LUT P0, PT, PT, PT, PT, 0x80, 0x8 ;  /* 0x000000000008781c */ /* 0x000fc60003f0f070 */
[----:B------:R-:W4:Y:S01]  /*13c0*/  SHFL.BFLY PT, R45, R2, 0x1, 0x1f ;  /* 0x0c201f00022d7f89 */ /* 0x000f2200000e0000 */
[----:B-----5:R-:W-:-:S13]  /*13d0*/  FSETP.GEU.FTZ.AND P1, PT, R7, R44, PT ;  /* 0x0000002c0700720b */ /* 0x020fda0003f3e000 */
[----:B------:R-:W-:-:S04]  /*13e0*/  @P1 FSETP.NEU.FTZ.AND P2, PT, R7, R44, PT ;  /* 0x0000002c0700120b */ /* 0x000fc80003f5d000 */
[----:B0-----:R-:W-:-:S04]  /*13f0*/  @P1 ISETP.LT.AND P0, PT, R4, R3, !P2 ;  /* 0x000000030400120c */ /* 0x001fc80005701270 */
[----:B----4-:R-:W-:Y:S02]  /*1400*/  FSEL R45, R45, R2, P0 ;  /* 0x000000022d2d7208 */ /* 0x010fe40000000000 */
[----:B------:R-:W-:Y:S01]  /*1410*/  SEL R43, R4, R3, P0 ;  /* 0x00000003042b7207 */ /* 0x000fe20000000000 */
[----:B------:R-:W-:Y:S06]  /*1420*/  @P3 BRA `(.L_x_18) ;  /* 0x00000000005c3947 */ /* 0x000fec0003800000 */
[----:B------:R-:W0:Y:S01]  /*1430*/  LDC.64 R6, c[0x0][0x390] ;  /* 0x0000e400ff067b82 */ /* 0x000e220000000a00 */
[C---:B--2---:R-:W-:Y:S01]  /*1440*/  VIADD R4, R43.reuse, -UR9 ;  /* 0x800000092b047c36 */ /* 0x044fe20008000000 */
[C---:B---3--:R-:W-:Y:S01]  /*1450*/  ISETP.GE.AND P1, PT, R43.reuse, UR10, PT ;  /* 0x0000000a2b007c0c */ /* 0x048fe2000bf26270 */
[----:B------:R-:W-:Y:S01]  /*1460*/  UPRMT UR5, UR8, 0x8880, URZ ;  /* 0x0000888008057896 */ /* 0x000fe200080000ff */
[----:B------:R-:W-:Y:S02]  /*1470*/  ISETP.GE.AND P0, PT, R43, UR9, PT ;  /* 0x000000092b007c0c */ /* 0x000fe4000bf06270 */
[----:B------:R-:W-:Y:S02]  /*1480*/  SHF.R.S32.HI R5, RZ, 0x1f, R4 ;  /* 0x0000001fff057819 */ /* 0x000fe40000011404 */
[----:B------:R-:W2:Y:S01]  /*1490*/  LDC.64 R2, c[0x0][0x3a0] ;  /* 0x0000e800ff027b82 */ /* 0x000ea20000000a00 */
[----:B------:R-:W-:Y:S02]  /*14a0*/  SEL R4, R4, 0x1c0, !P1 ;  /* 0x000001c004047807 */ /* 0x000fe40004800000 */
[----:B------:R-:W-:-:S02]  /*14b0*/  SEL R5, R5, RZ, !P1 ;  /* 0x000000ff05057207 */ /* 0x000fc40004800000 */
[----:B------:R-:W-:Y:S02]  /*14c0*/  ISETP.NE.AND P4, PT, R42, RZ, PT ;  /* 0x000000ff2a00720c */ /* 0x000fe40003f85270 */
[----:B------:R-:W-:Y:S02]  /*14d0*/  SEL R4, R4, 0x1c0, P0 ;  /* 0x000001c004047807 */ /* 0x000fe40000000000 */
[----:B------:R-:W-:Y:S02]  /*14e0*/  SEL R5, R5, RZ, P0 ;  /* 0x000000ff05057207 */ /* 0x000fe40000000000 */
[----:B------:R-:W-:Y:S02]  /*14f0*/  SEL R4, R4, 0x1c0, P4 ;  /* 0x000001c004047807 */ /* 0x000fe40002000000 */
[----:B------:R-:W-:Y:S02]  /*1500*/  SEL R5, R5, RZ, P4 ;  /* 0x000000ff05057207 */ /* 0x000fe40002000000 */
[----:B------:R-:W-:Y:S01]  /*1510*/  ISETP.NE.AND P0, PT, RZ, UR5, PT ;  /* 0x00000005ff007c0c */ /* 0x000fe2000bf05270 */
[----:B0-----:R-:W-:-:S05]  /*1520*/  IMAD.WIDE R6, R39, 0x4, R6 ;  /* 0x0000000427067825 */ /* 0x001fca00078e0206 */
[----:B------:R0:W-:Y:S01]  /*1530*/  STG.E desc[UR6][R6.64], R45 ;  /* 0x0000002d06007986 */ /* 0x0001e2000c101906 */
[----:B--2---:R-:W-:-:S06]  /*1540*/  IMAD.WIDE R2, R39, 0x8, R2 ;  /* 0x0000000827027825 */ /* 0x004fcc00078e0202 */
[----:B------:R-:W-:Y:S01]  /*1550*/  @P0 FADD.FTZ R38, R38, R45 ;  /* 0x0000002d26260221 */ /* 0x000fe20000010000 */
[----:B------:R4:W-:Y:S01]  /*1560*/  STG.E.64 desc[UR6][R2.64], R4 ;  /* 0x0000000402007986 */ /* 0x0009e2000c101b06 */
[----:B0-----:R-:W0:Y:S02]  /*1570*/  LDC.64 R6, c[0x0][0x3a8] ;  /* 0x0000ea00ff067b82 */ /* 0x001e240000000a00 */
[----:B0-----:R-:W-:-:S05]  /*1580*/  IMAD.WIDE R6, R39, 0x4, R6 ;  /* 0x0000000427067825 */ /* 0x001fca00078e0206 */
[----:B------:R4:W-:Y:S02]  /*1590*/  STG.E desc[UR6][R6.64], R41 ;  /* 0x0000002906007986 */ /* 0x0009e4000c101906 */
.L_x_18:
[----:B-123--:R-:W-:Y:S05]  /*15a0*/  BSYNC.RECONVERGENT B0 ;  /* 0x0000000000007941 */ /* 0x00efea0003800200 */
.L_x_17:
[----:B----4-:R-:W0:Y:S01]  /*15b0*/  LDC R3, c[0x0][0x3b0] ;  /* 0x0000ec00ff037b82 */ /* 0x010e220000000800 */
[----:B------:R-:W-:Y:S01]  /*15c0*/  UIADD3 UR4, UPT, UPT, UR4, 0x1, URZ ;  /* 0x0000000104047890 */ /* 0x000fe2000fffe0ff */
[----:B------:R-:W-:-:S05]  /*15d0*/  VIADD R40, R40, 0x1 ;  /* 0x0000000128287836 */ /* 0x000fca0000000000 */
[----:B------:R-:W-:Y:S02]  /*15e0*/  ISETP.NE.AND P0, PT, R40, RZ, PT ;  /* 0x000000ff2800720c */ /* 0x000fe40003f05270 */
[----:B0-----:R-:W-:-:S13]  /*15f0*/  ISETP.LE.AND P1, PT, R3, UR4, PT ;  /* 0x0000000403007c0c */ /* 0x001fda000bf23270 */
[----:B------:R-:W-:Y:S05]  /*1600*/  @P1 BRA `(.L_x_19) ;  /* 0x0000000000b41947 */ /* 0x000fea0003800000 */
[----:B------:R-:W-:Y:S01]  /*1610*/  LEA.HI R4, R43, R43, RZ, 0x1 ;  /* 0x0000002b2b047211 */ /* 0x000fe200078f08ff */
        /* <DEDUP_REMOVED lines=19> */
[----:B------:R-:W-:-:S05]  /*1750*/  ISETP.EQ.AND P5, PT, R2, 0x10, PT ;  /* 0x000000100200780c */ /* 0x000fca0003fa2270 */
        /* <DEDUP_REMOVED lines=17> */
[----:B------:R-:W-:Y:S01]  /*1870*/  ISETP.EQ.AND P1, PT, R2, 0x34, PT ;  /* 0x000000340200780c */ /* 0x000fe20003f22270 */
[----:B------:R-:W-:-:S06]  /*1880*/  @P5 IMAD.MOV.U32 R33, RZ, RZ, -0x39e3c000 ;  /* 0xc61c4000ff215424 */ /* 0x000fcc00078e00ff */
[----:B------:R-:W-:Y:S02]  /*1890*/  @P4 IMAD.MOV.U32 R34, RZ, RZ, -0x39e3c000 ;  /* 0xc61c4000ff224424 */ /* 0x000fe400078e00ff */
[----:B------:R-:W-:Y:S02]  /*18a0*/  @P3 IMAD.MOV.U32 R35, RZ, RZ, -0x39e3c000 ;  /* 0xc61c4000ff233424 */ /* 0x000fe400078e00ff */
[----:B------:R-:W-:Y:S02]  /*18b0*/  @P2 IMAD.MOV.U32 R36, RZ, RZ, -0x39e3c000 ;  /* 0xc61c4000ff242424 */ /* 0x000fe400078e00ff */
[----:B------:R-:W-:-:S07]  /*18c0*/  @P1 IMAD.MOV.U32 R37, RZ, RZ, -0x39e3c000 ;  /* 0xc61c4000ff251424 */ /* 0x000fce00078e00ff */
.L_x_20:
[----:B------:R-:W-:Y:S05]  /*18d0*/  BSYNC.RECONVERGENT B0 ;  /* 0x0000000000007941 */ /* 0x000fea0003800200 */
.L_x_19:
[----:B------:R-:W-:Y:S02]  /*18e0*/  VIADD R41, R41, UR11 ;  /* 0x0000000b29297c36 */ /* 0x000fe40008000000 */
[----:B------:R-:W-:Y:S01]  /*18f0*/  VIADD R39, R39, 0x1 ;  /* 0x0000000127277836 */ /* 0x000fe20000000000 */
[----:B------:R-:W-:Y:S06]  /*1900*/  @P0 BRA `(.L_x_21) ;  /* 0xfffffff000e40947 */ /* 0x000fec000383ffff */
.L_x_16:
[----:B------:R-:W0:Y:S02]  /*1910*/  LDCU.U8 UR5, c[0x0][0x3bc] ;  /* 0x00007780ff0577ac */ /* 0x000e240008000000 */
[----:B0-----:R-:W-:-:S06]  /*1920*/  UPRMT UR5, UR5, 0x8880, URZ ;  /* 0x0000888005057896 */ /* 0x001fcc00080000ff */
[----:B------:R-:W-:-:S04]  /*1930*/  ISETP.NE.AND P0, PT, RZ, UR5, PT ;  /* 0x00000005ff007c0c */ /* 0x000fc8000bf05270 */
[----:B------:R-:W-:-:S13]  /*1940*/  ISETP.NE.OR P0, PT, R9, RZ, !P0 ;  /* 0x000000ff0900720c */ /* 0x000fda0004705670 */
[----:B------:R-:W-:Y:S05]  /*1950*/  @P0 EXIT ;  /* 0x000000000000094d */ /* 0x000fea0003800000 */
[----:B------:R-:W-:-:S13]  /*1960*/  ISETP.GE.AND P0, PT, R3, 0x1, PT ;  /* 0x000000010300780c */ /* 0x000fda0003f06270 */
[----:B------:R-:W-:Y:S05]  /*1970*/  @!P0 EXIT ;  /* 0x000000000000894d */ /* 0x000fea0003800000 */
[C---:B------:R-:W-:Y:S01]  /*1980*/  ISETP.GE.U32.AND P1, PT, R3.reuse, 0x10, PT ;  /* 0x000000100300780c */ /* 0x040fe20003f26070 */
[----:B------:R-:W-:Y:S01]  /*1990*/  IMAD R0, R0, R3, RZ ;  /* 0x0000000300007224 */ /* 0x000fe200078e02ff */
[----:B------:R-:W-:Y:S01]  /*19a0*/  LOP3.LUT R34, R3, 0xf, RZ, 0xc0, !PT ;  /* 0x0000000f03227812 */ /* 0x000fe200078ec0ff */
[----:B------:R-:W-:Y:S01]  /*19b0*/  IMAD.MOV.U32 R7, RZ, RZ, RZ ;  /* 0x000000ffff077224 */ /* 0x000fe200078e00ff */
[----:B------:R-:W-:Y:S02]  /*19c0*/  FSETP.GT.FTZ.AND P0, PT, R38, RZ, PT ;  /* 0x000000ff2600720b */ /* 0x000fe40003f14000 */
[----:B------:R-:W-:Y:S02]  /*19d0*/  ISETP.NE.AND P2, PT, R34, RZ, PT ;  /* 0x000000ff2200720c */ /* 0x000fe40003f45270 */
[----:B------:R-:W-:-:S05]  /*19e0*/  FSEL R38, R38, 1, P0 ;  /* 0x3f80000026267808 */ /* 0x000fca0000000000 */
[----:B------:R-:W-:Y:S06]  /*19f0*/  @!P1 BRA `(.L_x_22) ;  /* 0x0000000000f89947 */ /* 0x000fec0003800000 */
[----:B------:R-:W0:Y:S01]  /*1a00*/  LDCU.64 UR4, c[0x0][0x390] ;  /* 0x00007200ff0477ac */ /* 0x000e220008000a00 */
[----:B------:R1:W2:Y:S01]  /*1a10*/  MUFU.RCP R35, R38 ;  /* 0x0000002600237308 */ /* 0x0002a20000001000 */
[----:B------:R-:W-:Y:S01]  /*1a20*/  LOP3.LUT R7, R3, 0x7ffffff0, RZ, 0xc0, !PT ;  /* 0x7ffffff003077812 */ /* 0x000fe200078ec0ff */
[----:B------:R-:W-:-:S04]  /*1a30*/  IMAD.MOV.U32 R9, RZ, RZ, R0 ;  /* 0x000000ffff097224 */ /* 0x000fc800078e0000 */
[----:B------:R-:W-:Y:S01]  /*1a40*/  IMAD.MOV R2, RZ, RZ, -R7 ;  /* 0x000000ffff027224 */ /* 0x000fe200078e0a07 */
[----:B0-----:R-:W-:-:S04]  /*1a50*/  UIADD3 UR4, UP0, UPT, UR4, 0x20, URZ ;  /* 0x0000002004047890 */ /* 0x001fc8000ff1e0ff */
[----:B-12---:R-:W-:-:S12]  /*1a60*/  UIADD3.X UR5, UPT, UPT, URZ, UR5, URZ, UP0, !UPT ;  /* 0x00000005ff057290 */ /* 0x006fd800087fe4ff */
.L_x_23:
        /* <DEDUP_REMOVED lines=19> */
[----:B------:R-:W-:-:S02]  /*1ba0*/  VIADD R2, R2, 0x10 ;  /* 0x0000001002027836 */ /* 0x000fc40000000000 */
[----:B------:R-:W-:-:S03]  /*1bb0*/  VIADD R9, R9, 0x10 ;  /* 0x0000001009097836 */ /* 0x000fc60000000000 */
[----:B------:R-:W-:Y:S01]  /*1bc0*/  ISETP.NE.AND P0, PT, R2, RZ, PT ;  /* 0x000000ff0200720c */ /* 0x000fe20003f05270 */
        /* <DEDUP_REMOVED lines=23> */
[----:B--2---:R-:W-:-:S03]  /*1d40*/  FMUL.FTZ R15, R30, R35 ;  /* 0x000000231e0f7220 */ /* 0x004fc60000410000 */
[----:B------:R4:W-:Y:S01]  /*1d50*/  STG.E desc[UR6][R4.64+0xc], R13 ;  /* 0x00000c0d04007986 */ /* 0x0009e2000c101906 */
[----:B------:R-:W-:-:S03]  /*1d60*/  FMUL.FTZ R31, R31, R35 ;  /* 0x000000231f1f7220 */ /* 0x000fc60000410000 */
[----:B------:R4:W-:Y:S01]  /*1d70*/  STG.E desc[UR6][R4.64+0x10], R15 ;  /* 0x0000100f04007986 */ /* 0x0009e2000c101906 */
[----:B---3--:R-:W-:-:S03]  /*1d80*/  FMUL.FTZ R17, R32, R35 ;  /* 0x0000002320117220 */ /* 0x008fc60000410000 */
[----:B------:R4:W-:Y:S01]  /*1d90*/  STG.E desc[UR6][R4.64+0x14], R31 ;  /* 0x0000141f04007986 */ /* 0x0009e2000c101906 */
[----:B------:R-:W-:-:S03]  /*1da0*/  FMUL.FTZ R33, R33, R35 ;  /* 0x0000002321217220 */ /* 0x000fc60000410000 */
[----:B------:R4:W-:Y:S04]  /*1db0*/  STG.E desc[UR6][R4.64+0x18], R17 ;  /* 0x0000181104007986 */ /* 0x0009e8000c101906 */
[----:B------:R4:W-:Y:S01]  /*1dc0*/  STG.E desc[UR6][R4.64+0x1c], R33 ;  /* 0x00001c2104007986 */ /* 0x0009e2000c101906 */
[----:B------:R-:W-:Y:S05]  /*1dd0*/  @P0 BRA `(.L_x_23) ;  /* 0xfffffffc00240947 */ /* 0x000fea000383ffff */
.L_x_22:
[----:B------:R-:W-:Y:S05]  /*1de0*/  @!P2 EXIT ;  /* 0x000000000000a94d */ /* 0x000fea0003800000 */
[----:B------:R-:W-:Y:S02]  /*1df0*/  ISETP.GE.U32.AND P0, PT, R34, 0x8, PT ;  /* 0x000000082200780c */ /* 0x000fe40003f06070 */
[----:B------:R-:W-:-:S04]  /*1e00*/  LOP3.LUT R20, R3, 0x7, RZ, 0xc0, !PT ;  /* 0x0000000703147812 */ /* 0x000fc800078ec0ff */
[----:B------:R-:W-:-:S07]  /*1e10*/  ISETP.NE.AND P1, PT, R20, RZ, PT ;  /* 0x000000ff1400720c */ /* 0x000fce0003f25270 */
[----:B------:R-:W-:Y:S06]  /*1e20*/  @!P0 BRA `(.L_x_24) ;  /* 0x0000000000748947 */ /* 0x000fec0003800000 */
[----:B----4-:R-:W0:Y:S01]  /*1e30*/  LDC.64 R4, c[0x0][0x390] ;  /* 0x0000e400ff047b82 */ /* 0x010e220000000a00 */
[----:B------:R-:W-:-:S04]  /*1e40*/  IMAD.IADD R9, R0, 0x1, R7 ;  /* 0x0000000100097824 */ /* 0x000fc800078e0207 */
        /* <DEDUP_REMOVED lines=10> */
[----:B------:R-:W-:-:S02]  /*1ef0*/  VIADD R7, R7, 0x8 ;  /* 0x0000000807077836 */ /* 0x000fc40000000000 */
        /* <DEDUP_REMOVED lines=16> */
.L_x_24:
[----:B------:R-:W-:Y:S05]  /*2000*/  @!P1 EXIT ;  /* 0x000000000000994d */ /* 0x000fea0003800000 */
[----:B------:R-:W-:Y:S02]  /*2010*/  ISETP.GE.U32.AND P0, PT, R20, 0x4, PT ;  /* 0x000000041400780c */ /* 0x000fe40003f06070 */
[----:B------:R-:W-:-:S04]  /*2020*/  LOP3.LUT R6, R3, 0x3, RZ, 0xc0, !PT ;  /* 0x0000000303067812 */ /* 0x000fc800078ec0ff */
[----:B------:R-:W-:-:S07]  /*2030*/  ISETP.NE.AND P1, PT, R6, RZ, PT ;  /* 0x000000ff0600720c */ /* 0x000fce0003f25270 */
[----:B------:R-:W-:Y:S06]  /*2040*/  @!P0 BRA `(.L_x_25) ;  /* 0x0000000000448947 */ /* 0x000fec0003800000 */
[----:B------:R-:W1:Y:S01]  /*2050*/  LDC.64 R2, c[0x0][0x390] ;  /* 0x0000e400ff027b82 */ /* 0x000e620000000a00 */
[----:B0---4-:R-:W-:-:S04]  /*2060*/  IMAD.IADD R5, R0, 0x1, R7 ;  /* 0x0000000100057824 */ /* 0x011fc800078e0207 */
[----:B-1----:R-:W-:-:S05]  /*2070*/  IMAD.WIDE R2, R5, 0x4, R2 ;  /* 0x0000000405027825 */ /* 0x002fca00078e0202 */
[----:B------:R-:W2:Y:S04]  /*2080*/  LDG.E R4, desc[UR6][R2.64] ;  /* 0x0000000602047981 */ /* 0x000ea8000c1e1900 */
[----:B------:R-:W3:Y:S04]  /*2090*/  LDG.E R8, desc[UR6][R2.64+0x4] ;  /* 0x0000040602087981 */ /* 0x000ee8000c1e1900 */
[----:B------:R-:W4:Y:S04]  /*20a0*/  LDG.E R10, desc[UR6][R2.64+0x8] ;  /* 0x00000806020a7981 */ /* 0x000f28000c1e1900 */
        /* <DEDUP_REMOVED lines=11> */
.L_x_25:
[----:B------:R-:W-:Y:S05]  /*2160*/  @!P1 EXIT ;  /* 0x000000000000994d */ /* 0x000fea0003800000 */
[----:B01--4-:R-:W0:Y:S01]  /*2170*/  LDC.64 R4, c[0x0][0x390] ;  /* 0x0000e400ff047b82 */ /* 0x013e220000000a00 */
[----:B------:R1:W2:Y:S01]  /*2180*/  MUFU.RCP R11, R38 ;  /* 0x00000026000b7308 */ /* 0x0002a20000001000 */
[----:B------:R-:W-:Y:S02]  /*2190*/  IMAD.IADD R7, R0, 0x1, R7 ;  /* 0x0000000100077824 */ /* 0x000fe400078e0207 */
[----:B------:R-:W-:-:S07]  /*21a0*/  IMAD.MOV R6, RZ, RZ, -R6 ;  /* 0x000000ffff067224 */ /* 0x000fce00078e0a06 */
.L_x_26:
[----:B0--3--:R-:W-:-:S05]  /*21b0*/  IMAD.WIDE R2, R7, 0x4, R4 ;  /* 0x0000000407027825 */ /* 0x009fca00078e0204 */
[----:B------:R-:W2:Y:S01]  /*21c0*/  LDG.E R0, desc[UR6][R2.64] ;  /* 0x0000000602007981 */ /* 0x000ea2000c1e1900 */
[----:B------:R-:W-:Y:S02]  /*21d0*/  VIADD R6, R6, 0x1 ;  /* 0x0000000106067836 */ /* 0x000fe40000000000 */
[----:B------:R-:W-:-:S03]  /*21e0*/  VIADD R7, R7, 0x1 ;  /* 0x0000000107077836 */ /* 0x000fc60000000000 */
[----:B------:R-:W-:Y:S01]  /*21f0*/  ISETP.NE.AND P0, PT, R6, RZ, PT ;  /* 0x000000ff0600720c */ /* 0x000fe20003f05270 */
[----:B--2---:R-:W-:-:S05]  /*2200*/  FMUL.FTZ R9, R0, R11 ;  /* 0x0000000b00097220 */ /* 0x004fca0000410000 */
[----:B------:R3:W-:Y:S07]  /*2210*/  STG.E desc[UR6][R2.64], R9 ;  /* 0x0000000902007986 */ /* 0x0007ee000c101906 */
[----:B------:R-:W-:Y:S05]  /*2220*/  @P0 BRA `(.L_x_26) ;  /* 0xfffffffc00e00947 */ /* 0x000fea000383ffff */
[----:B------:R-:W-:Y:S05]  /*2230*/  EXIT ;  /* 0x000000000000794d */ /* 0x000fea0003800000 */
.L_x_27:
        /* <DEDUP_REMOVED lines=12> */
.L_x_3718:


//--------------------- .text._ZN4vllm3moe10topkGatingILi12ELi384ELi4ELi4ELi32El13__nv_bfloat16LNS0_11ScoringFuncE1EEEvPKT5_PKbPfiPT4_PiiiibPKf --------------------------
	.section	.text._ZN4vllm3moe10topkGatingILi12ELi384ELi4ELi4ELi32El13__nv_bfloat16LNS0_11ScoringFuncE1EEEvPKT5_PKbPfiPT4_PiiiibPKf,"ax",@progbits
	.align	128
        .global         _ZN4vllm3moe10topkGatingILi12ELi384ELi4ELi4ELi32El13__nv_bfloat16LNS0_11ScoringFuncE1EEEvPKT5_PKbPfiPT4_PiiiibPKf
        .type           _ZN4vllm3moe10topkGatingILi12ELi384ELi4ELi4ELi32El13__nv_bfloat16LNS0_11ScoringFuncE1EEEvPKT5_PKbPfiPT4_PiiiibPKf,@function
        .size           _ZN4vllm3moe10topkGatingILi12ELi384ELi4ELi4ELi32El13__nv_bfloat16LNS0_11ScoringFuncE1EEEvPKT5_PKbPfiPT4_PiiiibPKf,(.L_x_3719 - _ZN4vllm3moe10topkGatingILi12ELi384ELi4ELi4ELi32El13__nv_bfloat16LNS0_11ScoringFuncE1EEEvPKT5_PKbPfiPT4_PiiiibPKf)
        .other          _ZN4vllm3moe10topkGatingILi12ELi384ELi4ELi4ELi32El13__nv_bfloat16LNS0_11ScoringFuncE1EEEvPKT5_PKbPfiPT4_PiiiibPKf,@"STO_CUDA_ENTRY STV_DEFAULT"
_ZN4vllm3moe10topkGatingILi12ELi384ELi4ELi4ELi32El13__nv_bfloat16LNS0_11ScoringFuncE1EEEvPKT5_PKbPfiPT4_PiiiibPKf:
.text._ZN4vllm3moe10topkGatingILi12ELi384ELi4ELi4ELi32El13__nv_bfloat16LNS0_11ScoringFuncE1EEEvPKT5_PKbPfiPT4_PiiiibPKf:
        /* <DEDUP_REMOVED lines=31> */
[----:B------:R-:W-:Y:S01]  /*01f0*/  LOP3.LUT R3, R3, 0x1f, RZ, 0xc0, !PT ;  /* 0x0000001f03037812 */ /* 0x000fe200078ec0ff */
[----:B0-----:R-:W-:-:S04]  /*0200*/  UISETP.NE.U32.AND UP0, UPT, UR4, URZ, UPT ;  /* 0x000000ff0400728c */ /* 0x001fc8000bf05070 */
[----:B------:R-:W-:Y:S01]  /*0210*/  UISETP.NE.AND.EX UP0, UPT, UR5, URZ, UPT, UP0 ;  /* 0x000000ff0500728c */ /* 0x000fe2000bf05300 */
[C---:B--2---:R-:W-:Y:S01]  /*0220*/  IMAD.U32 R5, R10.reuse, 0x10000, RZ ;  /* 0x000100000a057824 */ /* 0x044fe200078e00ff */
[----:B------:R-:W-:Y:S01]  /*0230*/  PRMT R10, R10, 0x7632, R10 ;  /* 0x000076320a0a7816 */ /* 0x000fe2000000000a */
[----:B---3--:R-:W-:Y:S02]  /*0240*/  IMAD.U32 R12, R11, 0x10000, RZ ;  /* 0x000100000b0c7824 */ /* 0x008fe400078e00ff */
[----:B------:R-:W-:Y:S01]  /*0250*/  FMUL.FTZ R5, R5, -1.4426950216293334961 ;  /* 0xbfb8aa3b05057820 */ /* 0x000fe20000410000 */
[----:B------:R-:W-:Y:S01]  /*0260*/  PRMT R11, R11, 0x7632, R11 ;  /* 0x000076320b0b7816 */ /* 0x000fe2000000000b */
[----:B------:R-:W-:Y:S02]  /*0270*/  IMAD.U32 R10, R10, 0x10000, RZ ;  /* 0x000100000a0a7824 */ /* 0x000fe400078e00ff */
[----:B-1----:R-:W-:Y:S01]  /*0280*/  FMUL.FTZ R6, R12, -1.4426950216293334961 ;  /* 0xbfb8aa3b0c067820 */ /* 0x002fe20000410000 */
[C---:B----4-:R-:W-:Y:S01]  /*0290*/  IMAD.U32 R14, R13.reuse, 0x10000, RZ ;  /* 0x000100000d0e7824 */ /* 0x050fe200078e00ff */
[----:B------:R-:W-:Y:S01]  /*02a0*/  PRMT R13, R13, 0x7632, R13 ;  /* 0x000076320d0d7816 */ /* 0x000fe2000000000d */
[----:B------:R-:W-:Y:S01]  /*02b0*/  FMUL.FTZ R10, R10, -1.4426950216293334961 ;  /* 0xbfb8aa3b0a0a7820 */ /* 0x000fe20000410000 */
[C---:B-----5:R-:W-:Y:S01]  /*02c0*/  IMAD.U32 R7, R15.reuse, 0x10000, RZ ;  /* 0x000100000f077824 */ /* 0x060fe200078e00ff */
[----:B------:R-:W-:Y:S01]  /*02d0*/  PRMT R15, R15, 0x7632, R15 ;  /* 0x000076320f0f7816 */ /* 0x000fe2000000000f */
[----:B------:R-:W-:Y:S01]  /*02e0*/  FMUL.FTZ R14, R14, -1.4426950216293334961 ;  /* 0xbfb8aa3b0e0e7820 */ /* 0x000fe20000410000 */
[----:B------:R-:W-:Y:S01]  /*02f0*/  IMAD.U32 R13, R13, 0x10000, RZ ;  /* 0x000100000d0d7824 */ /* 0x000fe200078e00ff */
[----:B------:R-:W0:Y:S01]  /*0300*/  MUFU.EX2 R5, R5 ;  /* 0x0000000500057308 */ /* 0x000e220000000800 */
[C---:B------:R-:W-:Y:S01]  /*0310*/  IMAD.U32 R8, R16.reuse, 0x10000, RZ ;  /* 0x0001000010087824 */ /* 0x040fe200078e00ff */
[----:B------:R-:W-:Y:S01]  /*0320*/  PRMT R16, R16, 0x7632, R16 ;  /* 0x0000763210107816 */ /* 0x000fe20000000010 */
[----:B------:R-:W-:-:S02]  /*0330*/  IMAD.U32 R15, R15, 0x10000, RZ ;  /* 0x000100000f0f7824 */ /* 0x000fc400078e00ff */
[----:B------:R-:W-:Y:S01]  /*0340*/  FMUL.FTZ R12, R7, -1.4426950216293334961 ;  /* 0xbfb8aa3b070c7820 */ /* 0x000fe20000410000 */
[C---:B------:R-:W-:Y:S01]  /*0350*/  IMAD.U32 R9, R17.reuse, 0x10000, RZ ;  /* 0x0001000011097824 */ /* 0x040fe200078e00ff */
[----:B------:R-:W-:Y:S01]  /*0360*/  PRMT R17, R17, 0x7632, R17 ;  /* 0x0000763211117816 */ /* 0x000fe20000000011 */
[----:B------:R-:W-:Y:S01]  /*0370*/  FMUL.FTZ R18, R8, -1.4426950216293334961 ;  /* 0xbfb8aa3b08127820 */ /* 0x000fe20000410000 */
[----:B------:R-:W-:Y:S01]  /*0380*/  IMAD.U32 R11, R11, 0x10000, RZ ;  /* 0x000100000b0b7824 */ /* 0x000fe200078e00ff */
[----:B------:R-:W1:Y:S01]  /*0390*/  MUFU.EX2 R6, R6 ;  /* 0x0000000600067308 */ /* 0x000e620000000800 */
[----:B------:R-:W-:Y:S02]  /*03a0*/  IMAD.U32 R16, R16, 0x10000, RZ ;  /* 0x0001000010107824 */ /* 0x000fe400078e00ff */
[----:B------:R-:W-:Y:S01]  /*03b0*/  FMUL.FTZ R13, R13, -1.4426950216293334961 ;  /* 0xbfb8aa3b0d0d7820 */ /* 0x000fe20000410000 */
[----:B------:R-:W-:Y:S01]  /*03c0*/  IMAD.U32 R17, R17, 0x10000, RZ ;  /* 0x0001000011117824 */ /* 0x000fe200078e00ff */
[----:B------:R-:W2:Y:S01]  /*03d0*/  MUFU.EX2 R7, R14 ;  /* 0x0000000e00077308 */ /* 0x000ea20000000800 */
[----:B------:R-:W-:Y:S01]  /*03e0*/  FMUL.FTZ R9, R9, -1.4426950216293334961 ;  /* 0xbfb8aa3b09097820 */ /* 0x000fe20000410000 */
[----:B------:R-:W-:Y:S01]  /*03f0*/  FMUL.FTZ R15, R15, -1.4426950216293334961 ;  /* 0xbfb8aa3b0f0f7820 */ /* 0x000fe20000410000 */
[----:B------:R-:W-:Y:S01]  /*0400*/  FMUL.FTZ R11, R11, -1.4426950216293334961 ;  /* 0xbfb8aa3b0b0b7820 */ /* 0x000fe20000410000 */
[----:B------:R-:W3:Y:S01]  /*0410*/  MUFU.EX2 R8, R12 ;  /* 0x0000000c00087308 */ /* 0x000ee20000000800 */
[----:B------:R-:W-:Y:S01]  /*0420*/  FMUL.FTZ R16, R16, -1.4426950216293334961 ;  /* 0xbfb8aa3b10107820 */ /* 0x000fe20000410000 */
[----:B------:R-:W-:Y:S01]  /*0430*/  FMUL.FTZ R17, R17, -1.4426950216293334961 ;  /* 0xbfb8aa3b11117820 */ /* 0x000fe20000410000 */
[----:B0-----:R-:W-:Y:S01]  /*0440*/  FADD.FTZ R5, R5, 1 ;  /* 0x3f80000005057421 */ /* 0x001fe20000010000 */
[----:B------:R-:W0:Y:S01]  /*0450*/  MUFU.EX2 R18, R18 ;  /* 0x0000001200127308 */ /* 0x000e220000000800 */
[----:B-1----:R-:W-:-:S03]  /*0460*/  FADD.FTZ R6, R6, 1 ;  /* 0x3f80000006067421 */ /* 0x002fc60000010000 */
[----:B------:R-:W1:Y:S01]  /*0470*/  MUFU.EX2 R10, R10 ;  /* 0x0000000a000a7308 */ /* 0x000e620000000800 */
[----:B--2---:R-:W-:-:S03]  /*0480*/  FADD.FTZ R7, R7, 1 ;  /* 0x3f80000007077421 */ /* 0x004fc60000010000 */
[----:B------:R-:W2:Y:S01]  /*0490*/  MUFU.EX2 R13, R13 ;  /* 0x0000000d000d7308 */ /* 0x000ea20000000800 */
[----:B---3--:R-:W-:Y:S01]  /*04a0*/  FADD.FTZ R8, R8, 1 ;  /* 0x3f80000008087421 */ /* 0x008fe20000010000 */
[----:B------:R-:W-:Y:S02]  /*04b0*/  ISETP.EQ.OR P0, PT, R4, RZ, !P0 ;  /* 0x000000ff0400720c */ /* 0x000fe40004702670 */
[----:B------:R-:W3:Y:S01]  /*04c0*/  MUFU.EX2 R9, R9 ;  /* 0x0000000900097308 */ /* 0x000ee20000000800 */
[----:B0-----:R-:W-:Y:S01]  /*04d0*/  FADD.FTZ R18, R18, 1 ;  /* 0x3f80000012127421 */ /* 0x001fe20000010000 */
[----:B------:R-:W-:Y:S02]  /*04e0*/  P2R R39, PR, RZ, 0x1 ;  /* 0x00000001ff277803 */ /* 0x000fe40000000000 */
[----:B------:R-:W0:Y:S01]  /*04f0*/  MUFU.EX2 R15, R15 ;  /* 0x0000000f000f7308 */ /* 0x000e220000000800 */
[----:B-1----:R-:W-:-:S03]  /*0500*/  FADD.FTZ R10, R10, 1 ;  /* 0x3f8000000a0a7421 */ /* 0x002fc60000010000 */
[----:B------:R-:W1:Y:S01]  /*0510*/  MUFU.EX2 R11, R11 ;  /* 0x0000000b000b7308 */ /* 0x000e620000000800 */
[----:B--2---:R-:W-:-:S03]  /*0520*/  FADD.FTZ R13, R13, 1 ;  /* 0x3f8000000d0d7421 */ /* 0x004fc60000010000 */
[----:B------:R-:W2:Y:S01]  /*0530*/  MUFU.EX2 R16, R16 ;  /* 0x0000001000107308 */ /* 0x000ea20000000800 */
[----:B---3--:R-:W-:-:S03]  /*0540*/  FADD.FTZ R9, R9, 1 ;  /* 0x3f80000009097421 */ /* 0x008fc60000010000 */
[----:B------:R-:W3:Y:S01]  /*0550*/  MUFU.EX2 R17, R17 ;  /* 0x0000001100117308 */ /* 0x000ee20000000800 */
[----:B0-----:R-:W-:-:S03]  /*0560*/  FADD.FTZ R15, R15, 1 ;  /* 0x3f8000000f0f7421 */ /* 0x001fc60000010000 */
[----:B------:R-:W0:Y:S01]  /*0570*/  MUFU.RCP R5, R5 ;  /* 0x0000000500057308 */ /* 0x000e220000001000 */
[----:B-1----:R-:W-:Y:S01]  /*0580*/  FADD.FTZ R11, R11, 1 ;  /* 0x3f8000000b0b7421 */ /* 0x002fe20000010000 */
[----:B--2---:R-:W-:-:S06]  /*0590*/  FADD.FTZ R16, R16, 1 ;  /* 0x3f80000010107421 */ /* 0x004fcc0000010000 */
[----:B------:R-:W1:Y:S01]  /*05a0*/  MUFU.RCP R6, R6 ;  /* 0x0000000600067308 */ /* 0x000e620000001000 */
[----:B---3--:R-:W-:-:S07]  /*05b0*/  FADD.FTZ R17, R17, 1 ;  /* 0x3f80000011117421 */ /* 0x008fce0000010000 */
[----:B------:R-:W2:Y:S01]  /*05c0*/  MUFU.RCP R7, R7 ;  /* 0x0000000700077308 */ /* 0x000ea20000001000 */
[----:B0-----:R-:W-:-:S04]  /*05d0*/  FSETP.NE.FTZ.AND P3, PT, |R5|, +INF , PT ;  /* 0x7f8000000500780b */ /* 0x001fc80003f75200 */
[----:B------:R-:W-:-:S03]  /*05e0*/  FSEL R4, R5, RZ, P3 ;  /* 0x000000ff05047208 */ /* 0x000fc60001800000 */
[----:B------:R-:W0:Y:S01]  /*05f0*/  MUFU.RCP R8, R8 ;  /* 0x0000000800087308 */ /* 0x000e220000001000 */
[----:B-1----:R-:W-:-:S04]  /*0600*/  FSETP.NE.FTZ.AND P1, PT, |R6|, +INF , PT ;  /* 0x7f8000000600780b */ /* 0x002fc80003f35200 */
[----:B------:R-:W-:-:S03]  /*0610*/  FSEL R5, R6, RZ, P1 ;  /* 0x000000ff06057208 */ /* 0x000fc60000800000 */
[----:B------:R-:W1:Y:S01]  /*0620*/  MUFU.RCP R18, R18 ;  /* 0x0000001200127308 */ /* 0x000e620000001000 */
[----:B--2---:R-:W-:-:S04]  /*0630*/  FSETP.NE.FTZ.AND P5, PT, |R7|, +INF , PT ;  /* 0x7f8000000700780b */ /* 0x004fc80003fb5200 */
[----:B------:R-:W-:-:S03]  /*0640*/  FSEL R6, R7, RZ, P5 ;  /* 0x000000ff07067208 */ /* 0x000fc60002800000 */
[----:B------:R-:W2:Y:S01]  /*0650*/  MUFU.RCP R10, R10 ;  /* 0x0000000a000a7308 */ /* 0x000ea20000001000 */
[----:B0-----:R-:W-:-:S04]  /*0660*/  FSETP.NE.FTZ.AND P4, PT, |R8|, +INF , PT ;  /* 0x7f8000000800780b */ /* 0x001fc80003f95200 */
[----:B------:R-:W-:-:S03]  /*0670*/  FSEL R7, R8, RZ, P4 ;  /* 0x000000ff08077208 */ /* 0x000fc60002000000 */
[----:B------:R0:W3:Y:S01]  /*0680*/  MUFU.RCP R12, R9 ;  /* 0x00000009000c7308 */ /* 0x0000e20000001000 */
[----:B-1----:R-:W-:-:S04]  /*0690*/  FSETP.NE.FTZ.AND P2, PT, |R18|, +INF , PT ;  /* 0x7f8000001200780b */ /* 0x002fc80003f55200 */
[----:B------:R-:W-:-:S03]  /*06a0*/  FSEL R8, R18, RZ, P2 ;  /* 0x000000ff12087208 */ /* 0x000fc60001000000 */
[----:B------:R-:W1:Y:S01]  /*06b0*/  MUFU.RCP R13, R13 ;  /* 0x0000000d000d7308 */ /* 0x000e620000001000 */
[----:B--2---:R-:W-:-:S04]  /*06c0*/  FSETP.NE.FTZ.AND P3, PT, |R10|, +INF , PT ;  /* 0x7f8000000a00780b */ /* 0x004fc80003f75200 */
[----:B0-----:R-:W-:-:S03]  /*06d0*/  FSEL R9, R10, RZ, P3 ;  /* 0x000000ff0a097208 */ /* 0x001fc60001800000 */
[----:B------:R-:W0:Y:S01]  /*06e0*/  MUFU.RCP R15, R15 ;  /* 0x0000000f000f7308 */ /* 0x000e220000001000 */
[----:B---3--:R-:W-:-:S04]  /*06f0*/  FSETP.NE.FTZ.AND P0, PT, |R12|, +INF , PT ;  /* 0x7f8000000c00780b */ /* 0x008fc80003f15200 */
[----:B------:R-:W-:-:S03]  /*0700*/  FSEL R10, R12, RZ, P0 ;  /* 0x000000ff0c0a7208 */ /* 0x000fc60000000000 */
[----:B------:R-:W2:Y:S01]  /*0710*/  MUFU.RCP R11, R11 ;  /* 0x0000000b000b7308 */ /* 0x000ea20000001000 */
[----:B-1----:R-:W-:-:S04]  /*0720*/  FSETP.NE.FTZ.AND P5, PT, |R13|, +INF , PT ;  /* 0x7f8000000d00780b */ /* 0x002fc80003fb5200 */
[----:B------:R-:W-:-:S03]  /*0730*/  FSEL R12, R13, RZ, P5 ;  /* 0x000000ff0d0c7208 */ /* 0x000fc60002800000 */
[----:B------:R-:W1:Y:S01]  /*0740*/  MUFU.RCP R16, R16 ;  /* 0x0000001000107308 */ /* 0x000e620000001000 */
[----:B0-----:R-:W-:-:S04]  /*0750*/  FSETP.NE.FTZ.AND P4, PT, |R15|, +INF , PT ;  /* 0x7f8000000f00780b */ /* 0x001fc80003f95200 */
[----:B------:R-:W-:-:S03]  /*0760*/  FSEL R13, R15, RZ, P4 ;  /* 0x000000ff0f0d7208 */ /* 0x000fc60002000000 */
[----:B------:R-:W0:Y:S01]  /*0770*/  MUFU.RCP R17, R17 ;  /* 0x0000001100117308 */ /* 0x000e220000001000 */
[----:B--2---:R-:W-:-:S04]  /*0780*/  FSETP.NE.FTZ.AND P1, PT, |R11|, +INF , PT ;  /* 0x7f8000000b00780b */ /* 0x004fc80003f35200 */
[----:B------:R-:W-:Y:S02]  /*0790*/  FSEL R11, R11, RZ, P1 ;  /* 0x000000ff0b0b7208 */ /* 0x000fe40000800000 */
[----:B-1----:R-:W-:-:S04]  /*07a0*/  FSETP.NE.FTZ.AND P2, PT, |R16|, +INF , PT ;  /* 0x7f8000001000780b */ /* 0x002fc80003f55200 */
[----:B------:R-:W-:Y:S02]  /*07b0*/  FSEL R14, R16, RZ, P2 ;  /* 0x000000ff100e7208 */ /* 0x000fe40001000000 */
[----:B0-----:R-:W-:-:S04]  /*07c0*/  FSETP.NE.FTZ.AND P3, PT, |R17|, +INF , PT ;  /* 0x7f8000001100780b */ /* 0x001fc80003f75200 */
[----:B------:R-:W-:Y:S01]  /*07d0*/  FSEL R15, R17, RZ, P3 ;  /* 0x000000ff110f7208 */ /* 0x000fe20001800000 */
[----:B------:R-:W-:Y:S08]  /*07e0*/  BRA.U !UP0, `(.L_x_28) ;  /* 0x00000001086c7547 */ /* 0x000ff0000b800000 */
        /* <DEDUP_REMOVED lines=27> */
.L_x_28:
        /* <DEDUP_REMOVED lines=12> */
.L_x_29:
        /* <DEDUP_REMOVED lines=14> */
.L_x_35:
        /* <DEDUP_REMOVED lines=28> */
[----:B------:R-:W-:Y:S02]  /*0d00*/  FSETP.GT.FTZ.AND P4, PT, R31, R38, PT ;  /* 0x000000261f00720b */ /* 0x000fe40003f94000 */
[----:B------:R-:W-:Y:S02]  /*0d10*/  FSETP.GT.FTZ.AND P1, PT, R17, R16, PT ;  /* 0x000000101100720b */ /* 0x000fe40003f34000 */
[----:B------:R-:W-:Y:S02]  /*0d20*/  FSEL R25, R31, R38, P4 ;  /* 0x000000261f197208 */ /* 0x000fe40002000000 */
[----:B------:R-:W-:-:S02]  /*0d30*/  P2R R45, PR, RZ, 0x10 ;  /* 0x00000010ff2d7803 */ /* 0x000fc40000000000 */
[CC--:B------:R-:W-:Y:S02]  /*0d40*/  FSETP.GT.FTZ.AND P5, PT, R32.reuse, R25.reuse, PT ;  /* 0x000000192000720b */ /* 0x0c0fe40003fb4000 */
[----:B------:R-:W-:Y:S02]  /*0d50*/  FSEL R40, R9, R4, P1 ;  /* 0x0000000409287208 */ /* 0x000fe40000800000 */
[----:B------:R-:W-:Y:S02]  /*0d60*/  FSEL R38, R32, R25, P5 ;  /* 0x0000001920267208 */ /* 0x000fe40002800000 */
[----:B------:R-:W-:Y:S02]  /*0d70*/  SEL R25, R24, 0x100, !P3 ;  /* 0x0000010018197807 */ /* 0x000fe40005800000 */
[----:B------:R-:W-:Y:S02]  /*0d80*/  FSETP.GT.FTZ.AND P6, PT, R33, R38, PT ;  /* 0x000000262100720b */ /* 0x000fe40003fd4000 */
[----:B------:R-:W-:-:S02]  /*0d90*/  SEL R25, R25, 0x101, !P4 ;  /* 0x0000010119197807 */ /* 0x000fc40006000000 */
[----:B------:R-:W-:Y:S02]  /*0da0*/  FSEL R24, R33, R38, P6 ;  /* 0x0000002621187208 */ /* 0x000fe40003000000 */
[----:B------:R-:W-:Y:S02]  /*0db0*/  SEL R25, R25, 0x140, !P5 ;  /* 0x0000014019197807 */ /* 0x000fe40006800000 */
[----:B------:R-:W-:Y:S01]  /*0dc0*/  FSETP.GT.FTZ.AND P4, PT, R18, R23, PT ;  /* 0x000000171200720b */ /* 0x000fe20003f94000 */
[----:B------:R-:W4:Y:S01]  /*0dd0*/  SHFL.BFLY PT, R41, R24, 0x10, 0x1f ;  /* 0x0e001f0018297f89 */ /* 0x000f2200000e0000 */
[----:B------:R-:W-:Y:S02]  /*0de0*/  SEL R25, R25, 0x141, !P6 ;  /* 0x0000014119197807 */ /* 0x000fe40007000000 */
[----:B------:R-:W-:Y:S02]  /*0df0*/  FSEL R40, R5, R40, P4 ;  /* 0x0000002805287208 */ /* 0x000fe40002000000 */
[----:B------:R-:W-:Y:S01]  /*0e00*/  FSETP.GT.FTZ.AND P1, PT, R27, R22, PT ;  /* 0x000000161b00720b */ /* 0x000fe20003f34000 */
[----:B------:R-:W-:Y:S01]  /*0e10*/  IMAD.IADD R38, R2, 0x1, R25 ;  /* 0x0000000102267824 */ /* 0x000fe200078e0219 */
[----:B------:R-:W-:-:S04]  /*0e20*/  ISETP.NE.AND P4, PT, R45, RZ, PT ;  /* 0x000000ff2d00720c */ /* 0x000fc80003f85270 */
[----:B------:R-:W5:Y:S01]  /*0e30*/  SHFL.BFLY PT, R25, R38, 0x10, 0x1f ;  /* 0x0e001f0026197f89 */ /* 0x000f6200000e0000 */
[----:B----4-:R-:W-:-:S13]  /*0e40*/  FSETP.GEU.FTZ.AND P3, PT, R24, R41, PT ;  /* 0x000000291800720b */ /* 0x010fda0003f7e000 */
[----:B------:R-:W-:-:S04]  /*0e50*/  @P3 FSETP.NEU.FTZ.AND P2, PT, R24, R41, PT ;  /* 0x000000291800320b */ /* 0x000fc80003f5d000 */
[----:B-----5:R-:W-:Y:S02]  /*0e60*/  @P3 ISETP.LT.AND P0, PT, R25, R38, !P2 ;  /* 0x000000261900320c */ /* 0x020fe40005701270 */
[----:B------:R-:W-:Y:S02]  /*0e70*/  FSETP.GT.FTZ.AND P3, PT, R19, R20, PT ;  /* 0x000000141300720b */ /* 0x000fe40003f74000 */
[----:B------:R-:W-:Y:S02]  /*0e80*/  FSEL R24, R41, R24, P0 ;  /* 0x0000001829187208 */ /* 0x000fe40000000000 */
[----:B------:R-:W-:Y:S02]  /*0e90*/  FSETP.GT.FTZ.AND P2, PT, R26, R21, PT ;  /* 0x000000151a00720b */ /* 0x000fe40003f54000 */
[----:B------:R-:W-:Y:S01]  /*0ea0*/  FSEL R21, R11, R40, P3 ;  /* 0x000000280b157208 */ /* 0x000fe20001800000 */
[----:B------:R-:W4:Y:S01]  /*0eb0*/  SHFL.BFLY PT, R23, R24, 0x8, 0x1f ;  /* 0x0d001f0018177f89 */ /* 0x000f2200000e0000 */
[----:B------:R-:W-:-:S02]  /*0ec0*/  SEL R25, R25, R38, P0 ;  /* 0x0000002619197207 */ /* 0x000fc40000000000 */
[----:B------:R-:W-:Y:S02]  /*0ed0*/  FSEL R21, R6, R21, P2 ;  /* 0x0000001506157208 */ /* 0x000fe40001000000 */
[----:B------:R-:W-:Y:S01]  /*0ee0*/  ISETP.NE.AND P2, PT, R43, RZ, PT ;  /* 0x000000ff2b00720c */ /* 0x000fe20003f45270 */
[----:B------:R-:W5:Y:S01]  /*0ef0*/  SHFL.BFLY PT, R22, R25, 0x8, 0x1f ;  /* 0x0d001f0019167f89 */ /* 0x000f6200000e0000 */
[----:B------:R-:W-:Y:S02]  /*0f00*/  FSEL R20, R12, R21, P1 ;  /* 0x000000150c147208 */ /* 0x000fe40000800000 */
[----:B------:R-:W-:Y:S02]  /*0f10*/  ISETP.NE.AND P1, PT, R42, RZ, PT ;  /* 0x000000ff2a00720c */ /* 0x000fe40003f25270 */
[----:B------:R-:W-:Y:S02]  /*0f20*/  ISETP.NE.AND P3, PT, R44, RZ, PT ;  /* 0x000000ff2c00720c */ /* 0x000fe40003f65270 */
[----:B------:R-:W-:-:S04]  /*0f30*/  FSEL R20, R7, R20, P1 ;  /* 0x0000001407147208 */ /* 0x000fc80000800000 */
[----:B------:R-:W-:-:S04]  /*0f40*/  FSEL R21, R13, R20, P2 ;  /* 0x000000140d157208 */ /* 0x000fc80001000000 */
[----:B------:R-:W-:Y:S02]  /*0f50*/  FSEL R21, R8, R21, P3 ;  /* 0x0000001508157208 */ /* 0x000fe40001800000 */
[----:B------:R-:W-:Y:S02]  /*0f60*/  PLOP3.LUT P3, PT, PT, PT, PT, 0x80, 0x8 ;  /* 0x000000000008781c */ /* 0x000fe40003f6f070 */
[----:B----4-:R-:W-:Y:S02]  /*0f70*/  FSETP.GEU.FTZ.AND P1, PT, R24, R23, PT ;  /* 0x000000171800720b */ /* 0x010fe40003f3e000 */
[----:B------:R-:W-:-:S04]  /*0f80*/  FSEL R21, R14, R21, P4 ;  /* 0x000000150e157208 */ /* 0x000fc80002000000 */
[----:B------:R-:W-:-:S04]  /*0f90*/  FSEL R20, R10, R21, P5 ;  /* 0x000000150a147208 */ /* 0x000fc80002800000 */
[----:B------:R-:W-:-:S03]  /*0fa0*/  FSEL R20, R15, R20, P6 ;  /* 0x000000140f147208 */ /* 0x000fc60003000000 */
[----:B------:R-:W-:Y:S02]  /*0fb0*/  @P1 FSETP.NEU.FTZ.AND P2, PT, R24, R23, PT ;  /* 0x000000171800120b */ /* 0x000fe40003f5d000 */
[----:B------:R-:W4:Y:S02]  /*0fc0*/  SHFL.BFLY PT, R21, R20, 0x10, 0x1f ;  /* 0x0e001f0014157f89 */ /* 0x000f2400000e0000 */
[----:B-----5:R-:W-:-:S04]  /*0fd0*/  @P1 ISETP.LT.AND P3, PT, R22, R25, !P2 ;  /* 0x000000191600120c */ /* 0x020fc80005761270 */
[----:B------:R-:W-:Y:S02]  /*0fe0*/  FSEL R23, R23, R24, P3 ;  /* 0x0000001817177208 */ /* 0x000fe40001800000 */
        /* <DEDUP_REMOVED lines=8> */
[----:B0-----:R-:W-:Y:S02]  /*1070*/  @P1 ISETP.LT.AND P0, PT, R38, R25, !P2 ;  /* 0x000000192600120c */ /* 0x001fe40005701270 */
[----:B----4-:R-:W-:Y:S02]  /*1080*/  FSEL R22, R22, R21, P3 ;  /* 0x0000001516167208 */ /* 0x010fe40001800000 */
[----:B------:R-:W-:Y:S02]  /*1090*/  FSEL R24, R24, R23, P0 ;  /* 0x0000001718187208 */ /* 0x000fe40000000000 */
[----:B------:R-:W-:Y:S01]  /*10a0*/  SEL R25, R38, R25, P0 ;  /* 0x0000001926197207 */ /* 0x000fe20000000000 */
[----:B------:R-:W0:Y:S01]  /*10b0*/  SHFL.BFLY PT, R23, R22, 0x4, 0x1f ;  /* 0x0c801f0016177f89 */ /* 0x000e2200000e0000 */
[----:B------:R-:W-:-:S03]  /*10c0*/  ISETP.NE.AND P3, PT, R3, RZ, PT ;  /* 0x000000ff0300720c */ /* 0x000fc60003f65270 */
[----:B------:R-:W4:Y:S04]  /*10d0*/  SHFL.BFLY PT, R41, R24, 0x2, 0x1f ;  /* 0x0c401f0018297f89 */ /* 0x000f2800000e0000 */
[----:B------:R-:W5:Y:S01]  /*10e0*/  SHFL.BFLY PT, R38, R25, 0x2, 0x1f ;  /* 0x0c401f0019267f89 */ /* 0x000f6200000e0000 */
[----:B0-----:R-:W-:Y:S02]  /*10f0*/  FSEL R23, R23, R22, P0 ;  /* 0x0000001617177208 */ /* 0x001fe40000000000 */
[----:B------:R-:W-:Y:S02]  /*1100*/  PLOP3.LUT P0, PT, PT, PT, PT, 0x80, 0x8 ;  /* 0x000000000008781c */ /* 0x000fe40003f0f070 */
[----:B----4-:R-:W-:Y:S01]  /*1110*/  FSETP.GEU.FTZ.AND P1, PT, R24, R41, PT ;  /* 0x000000291800720b */ /* 0x010fe20003f3e000 */
[----:B------:R-:W0:-:S12]  /*1120*/  SHFL.BFLY PT, R20, R23, 0x2, 0x1f ;  /* 0x0c401f0017147f89 */ /* 0x000e1800000e0000 */
[----:B------:R-:W-:-:S04]  /*1130*/  @P1 FSETP.NEU.FTZ.AND P2, PT, R24, R41, PT ;  /* 0x000000291800120b */ /* 0x000fc80003f5d000 */
[----:B-----5:R-:W-:-:S04]  /*1140*/  @P1 ISETP.LT.AND P0, PT, R38, R25, !P2 ;  /* 0x000000192600120c */ /* 0x020fc80005701270 */
[----:B------:R-:W-:Y:S02]  /*1150*/  FSEL R24, R41, R24, P0 ;  /* 0x0000001829187208 */ /* 0x000fe40000000000 */
[----:B------:R-:W-:Y:S02]  /*1160*/  SEL R21, R38, R25, P0 ;  /* 0x0000001926157207 */ /* 0x000fe40000000000 */
[----:B0-----:R-:W-:Y:S01]  /*1170*/  FSEL R20, R20, R23, P0 ;  /* 0x0000001714147208 */ /* 0x001fe20000000000 */
[----:B------:R-:W0:Y:S01]  /*1180*/  SHFL.BFLY PT, R41, R24, 0x1, 0x1f ;  /* 0x0c201f0018297f89 */ /* 0x000e2200000e0000 */
[----:B------:R-:W-:-:S03]  /*1190*/  PLOP3.LUT P0, PT, PT, PT, PT, 0x80, 0x8 ;  /* 0x000000000008781c */ /* 0x000fc60003f0f070 */
[----:B------:R-:W4:Y:S04]  /*11a0*/  SHFL.BFLY PT, R38, R21, 0x1, 0x1f ;  /* 0x0c201f0015267f89 */ /* 0x000f2800000e0000 */
[----:B------:R-:W5:Y:S01]  /*11b0*/  SHFL.BFLY PT, R25, R20, 0x1, 0x1f ;  /* 0x0c201f0014197f89 */ /* 0x000f6200000e0000 */
[----:B0-----:R-:W-:-:S13]  /*11c0*/  FSETP.GEU.FTZ.AND P1, PT, R24, R41, PT ;  /* 0x000000291800720b */ /* 0x001fda0003f3e000 */
[----:B------:R-:W-:-:S04]  /*11d0*/  @P1 FSETP.NEU.FTZ.AND P2, PT, R24, R41, PT ;  /* 0x000000291800120b */ /* 0x000fc80003f5d000 */
[----:B----4-:R-:W-:-:S04]  /*11e0*/  @P1 ISETP.LT.AND P0, PT, R38, R21, !P2 ;  /* 0x000000152600120c */ /* 0x010fc80005701270 */
[----:B-----5:R-:W-:Y:S02]  /*11f0*/  FSEL R41, R25, R20, P0 ;  /* 0x0000001419297208 */ /* 0x020fe40000000000 */
[----:B------:R-:W-:Y:S01]  /*1200*/  SEL R38, R38, R21, P0 ;  /* 0x0000001526267207 */ /* 0x000fe20000000000 */
[----:B------:R-:W-:Y:S06]  /*1210*/  @P3 BRA `(.L_x_32) ;  /* 0x00000000005c3947 */ /* 0x000fec0003800000 */
[----:B------:R-:W0:Y:S01]  /*1220*/  LDC.64 R24, c[0x0][0x390] ;  /* 0x0000e400ff187b82 */ /* 0x000e220000000a00 */
[C---:B---3--:R-:W-:Y:S01]  /*1230*/  ISETP.GE.AND P1, PT, R38.reuse, UR10, PT ;  /* 0x0000000a26007c0c */ /* 0x048fe2000bf26270 */
[----:B------:R-:W-:Y:S01]  /*1240*/  UPRMT UR5, UR8, 0x8880, URZ ;  /* 0x0000888008057896 */ /* 0x000fe200080000ff */
[----:B--2---:R-:W-:Y:S02]  /*1250*/  ISETP.GE.AND P0, PT, R38, UR9, PT ;  /* 0x0000000926007c0c */ /* 0x004fe4000bf06270 */
[----:B------:R-:W-:-:S03]  /*1260*/  ISETP.NE.AND P4, PT, R39, RZ, PT ;  /* 0x000000ff2700720c */ /* 0x000fc60003f85270 */
[----:B------:R-:W2:Y:S08]  /*1270*/  LDC.64 R20, c[0x0][0x3a0] ;  /* 0x0000e800ff147b82 */ /* 0x000eb00000000a00 */
[----:B------:R-:W3:Y:S01]  /*1280*/  LDC.64 R22, c[0x0][0x3a8] ;  /* 0x0000ea00ff167b82 */ /* 0x000ee20000000a00 */
[----:B0-----:R-:W-:-:S04]  /*1290*/  IMAD.WIDE R42, R35, 0x4, R24 ;  /* 0x00000004232a7825 */ /* 0x001fc800078e0218 */
[----:B------:R-:W-:Y:S01]  /*12a0*/  VIADD R24, R38, -UR9 ;  /* 0x8000000926187c36 */ /* 0x000fe20008000000 */
[----:B------:R0:W-:Y:S01]  /*12b0*/  STG.E desc[UR6][R42.64], R41 ;  /* 0x000000292a007986 */ /* 0x0001e2000c101906 */
[----:B--2---:R-:W-:-:S03]  /*12c0*/  IMAD.WIDE R20, R35, 0x8, R20 ;  /* 0x0000000823147825 */ /* 0x004fc600078e0214 */
[----:B------:R-:W-:Y:S02]  /*12d0*/  SHF.R.S32.HI R25, RZ, 0x1f, R24 ;  /* 0x0000001fff197819 */ /* 0x000fe40000011418 */
[----:B------:R-:W-:Y:S02]  /*12e0*/  SEL R24, R24, 0x180, !P1 ;  /* 0x0000018018187807 */ /* 0x000fe40004800000 */
[----:B------:R-:W-:Y:S02]  /*12f0*/  SEL R25, R25, RZ, !P1 ;  /* 0x000000ff19197207 */ /* 0x000fe40004800000 */
[----:B------:R-:W-:Y:S01]  /*1300*/  SEL R24, R24, 0x180, P0 ;  /* 0x0000018018187807 */ /* 0x000fe20000000000 */
[----:B---3--:R-:W-:Y:S01]  /*1310*/  IMAD.WIDE R22, R35, 0x4, R22 ;  /* 0x0000000423167825 */ /* 0x008fe200078e0216 */
[----:B------:R-:W-:Y:S02]  /*1320*/  SEL R25, R25, RZ, P0 ;  /* 0x000000ff19197207 */ /* 0x000fe40000000000 */
[----:B------:R-:W-:-:S02]  /*1330*/  SEL R24, R24, 0x180, P4 ;  /* 0x0000018018187807 */ /* 0x000fc40002000000 */
[----:B------:R-:W-:Y:S02]  /*1340*/  SEL R25, R25, RZ, P4 ;  /* 0x000000ff19197207 */ /* 0x000fe40002000000 */
[----:B------:R-:W-:-:S03]  /*1350*/  ISETP.NE.AND P0, PT, RZ, UR5, PT ;  /* 0x00000005ff007c0c */ /* 0x000fc6000bf05270 */
[----:B------:R0:W-:Y:S04]  /*1360*/  STG.E.64 desc[UR6][R20.64], R24 ;  /* 0x0000001814007986 */ /* 0x0001e8000c101b06 */
[----:B------:R0:W-:Y:S06]  /*1370*/  STG.E desc[UR6][R22.64], R37 ;  /* 0x0000002516007986 */ /* 0x0001ec000c101906 */
[----:B------:R-:W-:-:S07]  /*1380*/  @P0 FADD.FTZ R34, R34, R41 ;  /* 0x0000002922220221 */ /* 0x000fce0000010000 */
.L_x_32:
[----:B-123--:R-:W-:Y:S05]  /*1390*/  BSYNC.RECONVERGENT B0 ;  /* 0x0000000000007941 */ /* 0x00efea0003800200 */
.L_x_31:
[----:B0-----:R-:W0:Y:S01]  /*13a0*/  LDC R21, c[0x0][0x3b0] ;  /* 0x0000ec00ff157b82 */ /* 0x001e220000000800 */
        /* <DEDUP_REMOVED lines=39> */
[----:B------:R-:W-:Y:S01]  /*1620*/  ISETP.EQ.AND P2, PT, R23, 0x2c, PT ;  /* 0x0000002c1700780c */ /* 0x000fe20003f42270 */
[----:B------:R-:W-:Y:S02]  /*1630*/  @P1 IMAD.MOV.U32 R29, RZ, RZ, -0x39e3c000 ;  /* 0xc61c4000ff1d1424 */ /* 0x000fe400078e00ff */
[----:B------:R-:W-:Y:S02]  /*1640*/  @P5 IMAD.MOV.U32 R30, RZ, RZ, -0x39e3c000 ;  /* 0xc61c4000ff1e5424 */ /* 0x000fe400078e00ff */
[----:B------:R-:W-:-:S06]  /*1650*/  @P4 IMAD.MOV.U32 R31, RZ, RZ, -0x39e3c000 ;  /* 0xc61c4000ff1f4424 */ /* 0x000fcc00078e00ff */
[----:B------:R-:W-:Y:S02]  /*1660*/  @P3 IMAD.MOV.U32 R32, RZ, RZ, -0x39e3c000 ;  /* 0xc61c4000ff203424 */ /* 0x000fe400078e00ff */
[----:B------:R-:W-:-:S07]  /*1670*/  @P2 IMAD.MOV.U32 R33, RZ, RZ, -0x39e3c000 ;  /* 0xc61c4000ff212424 */ /* 0x000fce00078e00ff */
.L_x_34:
[----:B------:R-:W-:Y:S05]  /*1680*/  BSYNC.RECONVERGENT B0 ;  /* 0x0000000000007941 */ /* 0x000fea0003800200 */
.L_x_33:
[----:B------:R-:W-:Y:S02]  /*1690*/  VIADD R37, R37, UR11 ;  /* 0x0000000b25257c36 */ /* 0x000fe40008000000 */
[----:B------:R-:W-:Y:S01]  /*16a0*/  VIADD R35, R35, 0x1 ;  /* 0x0000000123237836 */ /* 0x000fe20000000000 */
[----:B------:R-:W-:Y:S06]  /*16b0*/  @P0 BRA `(.L_x_35) ;  /* 0xfffffff400200947 */ /* 0x000fec000383ffff */
.L_x_30:
        /* <DEDUP_REMOVED lines=11> */
[C---:B------:R-:W-:Y:S02]  /*1770*/  FSETP.GT.FTZ.AND P0, PT, R34.reuse, RZ, PT ;  /* 0x000000ff2200720b */ /* 0x040fe40003f14000 */
        /* <DEDUP_REMOVED lines=10> */
.L_x_37:
        /* <DEDUP_REMOVED lines=55> */
.L_x_36:
        /* <DEDUP_REMOVED lines=34> */
.L_x_38:
[----:B------:R-:W-:Y:S05]  /*1db0*/  @!P1 EXIT ;  /* 0x000000000000994d */ /* 0x000fea0003800000 */
[----:B------:R-:W-:Y:S02]  /*1dc0*/  ISETP.GE.U32.AND P0, PT, R20, 0x4, PT ;  /* 0x000000041400780c */ /* 0x000fe40003f06070 */
[----:B------:R-:W-:-:S04]  /*1dd0*/  LOP3.LUT R21, R21, 0x3, RZ, 0xc0, !PT ;  /* 0x0000000315157812 */ /* 0x000fc800078ec0ff */
[----:B------:R-:W-:-:S07]  /*1de0*/  ISETP.NE.AND P1, PT, R21, RZ, PT ;  /* 0x000000ff1500720c */ /* 0x000fce0003f25270 */
[----:B------:R-:W-:Y:S06]  /*1df0*/  @!P0 BRA `(.L_x_39) ;  /* 0x0000000000448947 */ /* 0x000fec0003800000 */
[----:B0---4-:R-:W0:Y:S01]  /*1e00*/  LDC.64 R2, c[0x0][0x390] ;  /* 0x0000e400ff027b82 */ /* 0x011e220000000a00 */
[----:B------:R-:W-:-:S04]  /*1e10*/  IMAD.IADD R7, R0, 0x1, R5 ;  /* 0x0000000100077824 */ /* 0x000fc800078e0205 */
[----:B0-----:R-:W-:-:S05]  /*1e20*/  IMAD.WIDE R2, R7, 0x4, R2 ;  /* 0x0000000407027825 */ /* 0x001fca00078e0202 */
        /* <DEDUP_REMOVED lines=14> */
.L_x_39:
[----:B------:R-:W-:Y:S05]  /*1f10*/  @!P1 EXIT ;  /* 0x000000000000994d */ /* 0x000fea0003800000 */
[----:B01----:R-:W0:Y:S01]  /*1f20*/  LDC.64 R6, c[0x0][0x390] ;  /* 0x0000e400ff067b82 */ /* 0x003e220000000a00 */
[----:B----4-:R1:W2:Y:S01]  /*1f30*/  MUFU.RCP R11, R34 ;  /* 0x00000022000b7308 */ /* 0x0102a20000001000 */
[----:B------:R-:W-:Y:S02]  /*1f40*/  IMAD.IADD R5, R0, 0x1, R5 ;  /* 0x0000000100057824 */ /* 0x000fe400078e0205 */
[----:B------:R-:W-:-:S07]  /*1f50*/  IMAD.MOV R21, RZ, RZ, -R21 ;  /* 0x000000ffff157224 */ /* 0x000fce00078e0a15 */
.L_x_40:
        /* <DEDUP_REMOVED lines=9> */
.L_x_41:
        /* <DEDUP_REMOVED lines=9> */
.L_x_3719:


//--------------------- .text._ZN4vllm3moe10topkGatingILi10ELi320ELi4ELi4ELi32El13__nv_bfloat16LNS0_11ScoringFuncE1EEEvPKT5_PKbPfiPT4_PiiiibPKf --------------------------
	.section	.text._ZN4vllm3moe10topkGatingILi10ELi320ELi4ELi4ELi32El13__nv_bfloat16LNS0_11ScoringFuncE1EEEvPKT5_PKbPfiPT4_PiiiibPKf,"ax",@progbits
	.align	128
        .global         _ZN4vllm3moe10topkGatingILi10ELi320ELi4ELi4ELi32El13__nv_bfloat16LNS0_11ScoringFuncE1EEEvPKT5_PKbPfiPT4_PiiiibPKf
        .type           _ZN4vllm3moe10topkGatingILi10ELi320ELi4ELi4ELi32El13__nv_bfloat16LNS0_11ScoringFuncE1EEEvPKT5_PKbPfiPT4_PiiiibPKf,@function
        .size           _ZN4vllm3moe10topkGatingILi10ELi320ELi4ELi4ELi32El13__nv_bfloat16LNS0_11ScoringFuncE1EEEvPKT5_PKbPfiPT4_PiiiibPKf,(.L_x_3720 - _ZN4vllm3moe10topkGatingILi10ELi320ELi4ELi4ELi32El13__nv_bfloat16LNS0_11ScoringFuncE1EEEvPKT5_PKbPfiPT4_PiiiibPKf)
        .other          _ZN4vllm3moe10topkGatingILi10ELi320ELi4ELi4ELi32El13__nv_bfloat16LNS0_11ScoringFuncE1EEEvPKT5_PKbPfiPT4_PiiiibPKf,@"STO_CUDA_ENTRY STV_DEFAULT"
_ZN4vllm3moe10topkGatingILi10ELi320ELi4ELi4ELi32El13__nv_bfloat16LNS0_11ScoringFuncE1EEEvPKT5_PKbPfiPT4_PiiiibPKf:
.text._ZN4vllm3moe10topkGatingILi10ELi320ELi4ELi4ELi32El13__nv_bfloat16LNS0_11ScoringFuncE1EEEvPKT5_PKbPfiPT4_PiiiibPKf:
        /* <DEDUP_REMOVED lines=35> */
[C---:B---3--:R-:W-:Y:S01]  /*0230*/  IMAD.U32 R11, R10.reuse, 0x10000, RZ ;  /* 0x000100000a0b7824 */ /* 0x048fe200078e00ff */
[----:B------:R-:W-:Y:S01]  /*0240*/  PRMT R10, R10, 0x7632, R10 ;  /* 0x000076320a0a7816 */ /* 0x000fe2000000000a */
[----:B------:R-:W-:Y:S02]  /*0250*/  FMUL.FTZ R7, R7, -1.4426950216293334961 ;  /* 0xbfb8aa3b07077820 */ /* 0x000fe40000410000 */
[----:B------:R-:W-:Y:S02]  /*0260*/  IMAD.U32 R6, R6, 0x10000, RZ ;  /* 0x0001000006067824 */ /* 0x000fe400078e00ff */
[----:B------:R-:W-:Y:S01]  /*0270*/  FMUL.FTZ R11, R11, -1.4426950216293334961 ;  /* 0xbfb8aa3b0b0b7820 */ /* 0x000fe20000410000 */
[C---:B----4-:R-:W-:Y:S01]  /*0280*/  IMAD.U32 R4, R12.reuse, 0x10000, RZ ;  /* 0x000100000c047824 */ /* 0x050fe200078e00ff */
[----:B------:R-:W-:Y:S01]  /*0290*/  PRMT R12, R12, 0x7632, R12 ;  /* 0x000076320c0c7816 */ /* 0x000fe2000000000c */
[----:B------:R-:W-:-:S02]  /*02a0*/  IMAD.U32 R10, R10, 0x10000, RZ ;  /* 0x000100000a0a7824 */ /* 0x000fc400078e00ff */
[----:B------:R-:W-:Y:S01]  /*02b0*/  FMUL.FTZ R6, R6, -1.4426950216293334961 ;  /* 0xbfb8aa3b06067820 */ /* 0x000fe20000410000 */
[C---:B-----5:R-:W-:Y:S01]  /*02c0*/  IMAD.U32 R5, R13.reuse, 0x10000, RZ ;  /* 0x000100000d057824 */ /* 0x060fe200078e00ff */
[----:B------:R-:W-:Y:S01]  /*02d0*/  PRMT R13, R13, 0x7632, R13 ;  /* 0x000076320d0d7816 */ /* 0x000fe2000000000d */
[----:B------:R-:W-:Y:S01]  /*02e0*/  FMUL.FTZ R4, R4, -1.4426950216293334961 ;  /* 0xbfb8aa3b04047820 */ /* 0x000fe20000410000 */
[C---:B-1----:R-:W-:Y:S01]  /*02f0*/  IMAD.U32 R3, R14.reuse, 0x10000, RZ ;  /* 0x000100000e037824 */ /* 0x042fe200078e00ff */
[----:B------:R-:W-:Y:S01]  /*0300*/  PRMT R14, R14, 0x7632, R14 ;  /* 0x000076320e0e7816 */ /* 0x000fe2000000000e */
[----:B------:R-:W-:Y:S01]  /*0310*/  FMUL.FTZ R5, R5, -1.4426950216293334961 ;  /* 0xbfb8aa3b05057820 */ /* 0x000fe20000410000 */
[----:B------:R-:W-:Y:S02]  /*0320*/  IMAD.U32 R12, R12, 0x10000, RZ ;  /* 0x000100000c0c7824 */ /* 0x000fe400078e00ff */
[----:B------:R-:W-:Y:S01]  /*0330*/  FMUL.FTZ R3, R3, -1.4426950216293334961 ;  /* 0xbfb8aa3b03037820 */ /* 0x000fe20000410000 */
[----:B------:R-:W-:Y:S01]  /*0340*/  IMAD.U32 R13, R13, 0x10000, RZ ;  /* 0x000100000d0d7824 */ /* 0x000fe200078e00ff */
[----:B------:R-:W0:Y:S01]  /*0350*/  MUFU.EX2 R7, R7 ;  /* 0x0000000700077308 */ /* 0x000e220000000800 */
[----:B------:R-:W-:-:S02]  /*0360*/  IMAD.U32 R14, R14, 0x10000, RZ ;  /* 0x000100000e0e7824 */ /* 0x000fc400078e00ff */
[----:B------:R-:W-:Y:S01]  /*0370*/  FMUL.FTZ R10, R10, -1.4426950216293334961 ;  /* 0xbfb8aa3b0a0a7820 */ /* 0x000fe20000410000 */
[----:B------:R-:W-:Y:S01]  /*0380*/  FMUL.FTZ R12, R12, -1.4426950216293334961 ;  /* 0xbfb8aa3b0c0c7820 */ /* 0x000fe20000410000 */
[----:B------:R-:W1:Y:S01]  /*0390*/  MUFU.EX2 R11, R11 ;  /* 0x0000000b000b7308 */ /* 0x000e620000000800 */
[----:B------:R-:W-:Y:S01]  /*03a0*/  FMUL.FTZ R13, R13, -1.4426950216293334961 ;  /* 0xbfb8aa3b0d0d7820 */ /* 0x000fe20000410000 */
[----:B------:R-:W-:Y:S02]  /*03b0*/  FMUL.FTZ R14, R14, -1.4426950216293334961 ;  /* 0xbfb8aa3b0e0e7820 */ /* 0x000fe40000410000 */
[----:B------:R-:W2:Y:S04]  /*03c0*/  MUFU.EX2 R4, R4 ;  /* 0x0000000400047308 */ /* 0x000ea80000000800 */
[----:B------:R-:W3:Y:S01]  /*03d0*/  MUFU.EX2 R5, R5 ;  /* 0x0000000500057308 */ /* 0x000ee20000000800 */
[----:B0-----:R-:W-:-:S03]  /*03e0*/  FADD.FTZ R7, R7, 1 ;  /* 0x3f80000007077421 */ /* 0x001fc60000010000 */
[----:B------:R-:W0:Y:S01]  /*03f0*/  MUFU.EX2 R3, R3 ;  /* 0x0000000300037308 */ /* 0x000e220000000800 */
[----:B-1----:R-:W-:-:S03]  /*0400*/  FADD.FTZ R11, R11, 1 ;  /* 0x3f8000000b0b7421 */ /* 0x002fc60000010000 */
[----:B------:R-:W1:Y:S01]  /*0410*/  MUFU.EX2 R6, R6 ;  /* 0x0000000600067308 */ /* 0x000e620000000800 */
[----:B------:R-:W-:Y:S01]  /*0420*/  ISETP.EQ.OR P0, PT, R2, RZ, !P0 ;  /* 0x000000ff0200720c */ /* 0x000fe20004702670 */
[----:B--2---:R-:W-:Y:S02]  /*0430*/  FADD.FTZ R4, R4, 1 ;  /* 0x3f80000004047421 */ /* 0x004fe40000010000 */
[----:B------:R-:W2:Y:S01]  /*0440*/  MUFU.EX2 R10, R10 ;  /* 0x0000000a000a7308 */ /* 0x000ea20000000800 */
[----:B------:R-:W-:Y:S01]  /*0450*/  P2R R34, PR, RZ, 0x1 ;  /* 0x00000001ff227803 */ /* 0x000fe20000000000 */
[----:B---3--:R-:W-:Y:S02]  /*0460*/  FADD.FTZ R5, R5, 1 ;  /* 0x3f80000005057421 */ /* 0x008fe40000010000 */
[----:B------:R-:W3:Y:S01]  /*0470*/  MUFU.EX2 R12, R12 ;  /* 0x0000000c000c7308 */ /* 0x000ee20000000800 */
[----:B0-----:R-:W-:-:S03]  /*0480*/  FADD.FTZ R3, R3, 1 ;  /* 0x3f80000003037421 */ /* 0x001fc60000010000 */
[----:B------:R-:W0:Y:S01]  /*0490*/  MUFU.EX2 R13, R13 ;  /* 0x0000000d000d7308 */ /* 0x000e220000000800 */
[----:B-1----:R-:W-:-:S03]  /*04a0*/  FADD.FTZ R6, R6, 1 ;  /* 0x3f80000006067421 */ /* 0x002fc60000010000 */
[----:B------:R-:W1:Y:S01]  /*04b0*/  MUFU.EX2 R14, R14 ;  /* 0x0000000e000e7308 */ /* 0x000e620000000800 */
[----:B--2---:R-:W-:-:S03]  /*04c0*/  FADD.FTZ R10, R10, 1 ;  /* 0x3f8000000a0a7421 */ /* 0x004fc60000010000 */
[----:B------:R-:W2:Y:S01]  /*04d0*/  MUFU.RCP R7, R7 ;  /* 0x0000000700077308 */ /* 0x000ea20000001000 */
[----:B---3--:R-:W-:Y:S01]  /*04e0*/  FADD.FTZ R12, R12, 1 ;  /* 0x3f8000000c0c7421 */ /* 0x008fe20000010000 */
[----:B0-----:R-:W-:-:S06]  /*04f0*/  FADD.FTZ R13, R13, 1 ;  /* 0x3f8000000d0d7421 */ /* 0x001fcc0000010000 */
[----:B------:R-:W0:Y:S01]  /*0500*/  MUFU.RCP R11, R11 ;  /* 0x0000000b000b7308 */ /* 0x000e220000001000 */
[----:B-1----:R-:W-:-:S07]  /*0510*/  FADD.FTZ R14, R14, 1 ;  /* 0x3f8000000e0e7421 */ /* 0x002fce0000010000 */
[----:B------:R-:W1:Y:S01]  /*0520*/  MUFU.RCP R4, R4 ;  /* 0x0000000400047308 */ /* 0x000e620000001000 */
[----:B--2---:R-:W-:-:S07]  /*0530*/  FSETP.NE.FTZ.AND P3, PT, |R7|, +INF , PT ;  /* 0x7f8000000700780b */ /* 0x004fce0003f75200 */
[----:B------:R-:W2:Y:S01]  /*0540*/  MUFU.RCP R5, R5 ;  /* 0x0000000500057308 */ /* 0x000ea20000001000 */
[----:B0-----:R-:W-:-:S04]  /*0550*/  FSETP.NE.FTZ.AND P4, PT, |R11|, +INF , PT ;  /* 0x7f8000000b00780b */ /* 0x001fc80003f95200 */
[----:B------:R-:W-:-:S03]  /*0560*/  FSEL R11, R11, RZ, P4 ;  /* 0x000000ff0b0b7208 */ /* 0x000fc60002000000 */
[----:B------:R-:W0:Y:S01]  /*0570*/  MUFU.RCP R3, R3 ;  /* 0x0000000300037308 */ /* 0x000e220000001000 */
[----:B-1----:R-:W-:-:S07]  /*0580*/  FSETP.NE.FTZ.AND P2, PT, |R4|, +INF , PT ;  /* 0x7f8000000400780b */ /* 0x002fce0003f55200 */
[----:B------:R-:W1:Y:S01]  /*0590*/  MUFU.RCP R6, R6 ;  /* 0x0000000600067308 */ /* 0x000e620000001000 */
[----:B--2---:R-:W-:-:S07]  /*05a0*/  FSETP.NE.FTZ.AND P0, PT, |R5|, +INF , PT ;  /* 0x7f8000000500780b */ /* 0x004fce0003f15200 */
[----:B------:R2:W3:Y:S01]  /*05b0*/  MUFU.RCP R16, R10 ;  /* 0x0000000a00107308 */ /* 0x0004e20000001000 */
[----:B0-----:R-:W-:-:S07]  /*05c0*/  FSETP.NE.FTZ.AND P1, PT, |R3|, +INF , PT ;  /* 0x7f8000000300780b */ /* 0x001fce0003f35200 */
[----:B------:R0:W4:Y:S01]  /*05d0*/  MUFU.RCP R17, R12 ;  /* 0x0000000c00117308 */ /* 0x0001220000001000 */
[----:B--2---:R-:W-:Y:S02]  /*05e0*/  FSEL R10, R7, RZ, P3 ;  /* 0x000000ff070a7208 */ /* 0x004fe40001800000 */
[----:B-1----:R-:W-:-:S04]  /*05f0*/  FSETP.NE.FTZ.AND P3, PT, |R6|, +INF , PT ;  /* 0x7f8000000600780b */ /* 0x002fc80003f75200 */
[----:B------:R-:W-:Y:S01]  /*0600*/  FSEL R15, R6, RZ, P3 ;  /* 0x000000ff060f7208 */ /* 0x000fe20001800000 */
[----:B------:R1:W2:Y:S01]  /*0610*/  MUFU.RCP R18, R13 ;  /* 0x0000000d00127308 */ /* 0x0002a20000001000 */
[----:B0-----:R-:W-:Y:S02]  /*0620*/  FSEL R12, R4, RZ, P2 ;  /* 0x000000ff040c7208 */ /* 0x001fe40001000000 */
[----:B---3--:R-:W-:-:S04]  /*0630*/  FSETP.NE.FTZ.AND P4, PT, |R16|, +INF , PT ;  /* 0x7f8000001000780b */ /* 0x008fc80003f95200 */
[----:B------:R-:W-:Y:S01]  /*0640*/  FSEL R16, R16, RZ, P4 ;  /* 0x000000ff10107208 */ /* 0x000fe20002000000 */
[----:B------:R0:W3:Y:S01]  /*0650*/  MUFU.RCP R19, R14 ;  /* 0x0000000e00137308 */ /* 0x0000e20000001000 */
[----:B-1----:R-:W-:Y:S02]  /*0660*/  FSEL R13, R5, RZ, P0 ;  /* 0x000000ff050d7208 */ /* 0x002fe40000000000 */
[----:B----4-:R-:W-:-:S04]  /*0670*/  FSETP.NE.FTZ.AND P2, PT, |R17|, +INF , PT ;  /* 0x7f8000001100780b */ /* 0x010fc80003f55200 */
[----:B------:R-:W-:Y:S02]  /*0680*/  FSEL R17, R17, RZ, P2 ;  /* 0x000000ff11117208 */ /* 0x000fe40001000000 */
[----:B0-----:R-:W-:Y:S02]  /*0690*/  FSEL R14, R3, RZ, P1 ;  /* 0x000000ff030e7208 */ /* 0x001fe40000800000 */
[----:B--2---:R-:W-:-:S04]  /*06a0*/  FSETP.NE.FTZ.AND P0, PT, |R18|, +INF , PT ;  /* 0x7f8000001200780b */ /* 0x004fc80003f15200 */
[----:B------:R-:W-:Y:S02]  /*06b0*/  FSEL R18, R18, RZ, P0 ;  /* 0x000000ff12127208 */ /* 0x000fe40000000000 */
[----:B---3--:R-:W-:-:S04]  /*06c0*/  FSETP.NE.FTZ.AND P5, PT, |R19|, +INF , PT ;  /* 0x7f8000001300780b */ /* 0x008fc80003fb5200 */
        /* <DEDUP_REMOVED lines=24> */
[----:B------:R-:W-:Y:S06]  /*0850*/  BRA `(.L_x_43) ;  /* 0x0000000000287947 */ /* 0x000fec0003800000 */
.L_x_42:
        /* <DEDUP_REMOVED lines=9> */
[----:B------:R-:W-:-:S07]  /*08f0*/  IMAD.MOV.U32 R24, RZ, RZ, R19 ;  /* 0x000000ffff187224 */ /* 0x000fce00078e0013 */
.L_x_43:
        /* <DEDUP_REMOVED lines=14> */
.L_x_49:
        /* <DEDUP_REMOVED lines=34> */
[----:B------:R-:W4:Y:S01]  /*0c00*/  SHFL.BFLY PT, R7, R6, 0x10, 0x1f ;  /* 0x0e001f0006077f89 */ /* 0x000f2200000e0000 */
[----:B------:R-:W-:Y:S01]  /*0c10*/  FSETP.GT.FTZ.AND P4, PT, R31, R2, PT ;  /* 0x000000021f00720b */ /* 0x000fe20003f94000 */
[----:B------:R-:W-:Y:S01]  /*0c20*/  IMAD.IADD R38, R8, 0x1, R5 ;  /* 0x0000000108267824 */ /* 0x000fe200078e0205 */
[----:B------:R-:W-:-:S02]  /*0c30*/  FSEL R2, R15, R10, P5 ;  /* 0x0000000a0f027208 */ /* 0x000fc40002800000 */
[----:B------:R-:W-:Y:S02]  /*0c40*/  ISETP.NE.AND P5, PT, R40, RZ, PT ;  /* 0x000000ff2800720c */ /* 0x000fe40003fa5270 */
[----:B------:R-:W5:Y:S01]  /*0c50*/  SHFL.BFLY PT, R5, R38, 0x10, 0x1f ;  /* 0x0e001f0026057f89 */ /* 0x000f6200000e0000 */
[----:B----4-:R-:W-:-:S13]  /*0c60*/  FSETP.GEU.FTZ.AND P1, PT, R6, R7, PT ;  /* 0x000000070600720b */ /* 0x010fda0003f3e000 */
[----:B------:R-:W-:-:S04]  /*0c70*/  @P1 FSETP.NEU.FTZ.AND P2, PT, R6, R7, PT ;  /* 0x000000070600120b */ /* 0x000fc80003f5d000 */
[----:B-----5:R-:W-:Y:S02]  /*0c80*/  @P1 ISETP.LT.AND P0, PT, R5, R38, !P2 ;  /* 0x000000260500120c */ /* 0x020fe40005701270 */
        /* <DEDUP_REMOVED lines=12> */
[----:B------:R-:W-:-:S02]  /*0d50*/  ISETP.NE.AND P3, PT, R37, RZ, PT ;  /* 0x000000ff2500720c */ /* 0x000fc40003f65270 */
[----:B------:R-:W-:Y:S02]  /*0d60*/  FSEL R2, R12, R3, P2 ;  /* 0x000000030c027208 */ /* 0x000fe40001000000 */
[----:B------:R-:W-:Y:S02]  /*0d70*/  ISETP.NE.AND P2, PT, R35, RZ, PT ;  /* 0x000000ff2300720c */ /* 0x000fe40003f45270 */
[----:B------:R-:W-:Y:S02]  /*0d80*/  ISETP.NE.AND P4, PT, R39, RZ, PT ;  /* 0x000000ff2700720c */ /* 0x000fe40003f85270 */
[----:B------:R-:W-:Y:S02]  /*0d90*/  FSEL R2, R17, R2, P2 ;  /* 0x0000000211027208 */ /* 0x000fe40001000000 */
[----:B------:R-:W-:Y:S02]  /*0da0*/  FSEL R7, R36, R7, P1 ;  /* 0x0000000724077208 */ /* 0x000fe40000800000 */
[----:B------:R-:W-:-:S02]  /*0db0*/  FSEL R3, R13, R2, P3 ;  /* 0x000000020d037208 */ /* 0x000fc40001800000 */
        /* <DEDUP_REMOVED lines=62> */
.L_x_46:
[----:B-123--:R-:W-:Y:S05]  /*11a0*/  BSYNC.RECONVERGENT B0 ;  /* 0x0000000000007941 */ /* 0x00efea0003800200 */
.L_x_45:
        /* <DEDUP_REMOVED lines=37> */
[----:B------:R-:W-:Y:S02]  /*1400*/  @P1 IMAD.MOV.U32 R28, RZ, RZ, -0x39e3c000 ;  /* 0xc61c4000ff1c1424 */ /* 0x000fe400078e00ff */
[----:B------:R-:W-:Y:S02]  /*1410*/  @P3 IMAD.MOV.U32 R27, RZ, RZ, -0x39e3c000 ;  /* 0xc61c4000ff1b3424 */ /* 0x000fe400078e00ff */
[----:B------:R-:W-:Y:S02]  /*1420*/  @P5 IMAD.MOV.U32 R26, RZ, RZ, -0x39e3c000 ;  /* 0xc61c4000ff1a5424 */ /* 0x000fe400078e00ff */
[----:B------:R-:W-:Y:S02]  /*1430*/  @P4 IMAD.MOV.U32 R25, RZ, RZ, -0x39e3c000 ;  /* 0xc61c4000ff194424 */ /* 0x000fe400078e00ff */
[----:B------:R-:W-:-:S07]  /*1440*/  @P2 IMAD.MOV.U32 R24, RZ, RZ, -0x39e3c000 ;  /* 0xc61c4000ff182424 */ /* 0x000fce00078e00ff */
.L_x_48:
[----:B------:R-:W-:Y:S05]  /*1450*/  BSYNC.RECONVERGENT B0 ;  /* 0x0000000000007941 */ /* 0x000fea0003800200 */
.L_x_47:
[----:B------:R-:W-:Y:S02]  /*1460*/  VIADD R21, R21, UR11 ;  /* 0x0000000b15157c36 */ /* 0x000fe40008000000 */
[----:B------:R-:W-:Y:S01]  /*1470*/  VIADD R23, R23, 0x1 ;  /* 0x0000000117177836 */ /* 0x000fe20000000000 */
[----:B------:R-:W-:Y:S06]  /*1480*/  @P0 BRA `(.L_x_49) ;  /* 0xfffffff400540947 */ /* 0x000fec000383ffff */
.L_x_44:
        /* <DEDUP_REMOVED lines=22> */
.L_x_51:
        /* <DEDUP_REMOVED lines=54> */
[----:B------:R-:W-:Y:S05]  /*1950*/  @P0 BRA `(.L_x_51) ;  /* 0xfffffffc00240947 */ /* 0x000fea000383ffff */
.L_x_50:
        /* <DEDUP_REMOVED lines=34> */
.L_x_52:
        /* <DEDUP_REMOVED lines=22> */
.L_x_53:
[----:B------:R-:W-:Y:S05]  /*1ce0*/  @!P1 EXIT ;  /* 0x000000000000994d */ /* 0x000fea0003800000 */
[----:B01--4-:R-:W0:Y:S01]  /*1cf0*/  LDC.64 R4, c[0x0][0x390] ;  /* 0x0000e400ff047b82 */ /* 0x013e220000000a00 */
[----:B------:R1:W2:Y:S01]  /*1d00*/  MUFU.RCP R11, R22 ;  /* 0x00000016000b7308 */ /* 0x0002a20000001000 */
[----:B------:R-:W-:Y:S02]  /*1d10*/  IMAD.IADD R7, R0, 0x1, R7 ;  /* 0x0000000100077824 */ /* 0x000fe400078e0207 */
[----:B------:R-:W-:-:S07]  /*1d20*/  IMAD.MOV R6, RZ, RZ, -R6 ;  /* 0x000000ffff067224 */ /* 0x000fce00078e0a06 */
.L_x_54:
        /* <DEDUP_REMOVED lines=9> */
.L_x_55:
        /* <DEDUP_REMOVED lines=12> */
.L_x_3720:


//--------------------- .text._ZN4vllm3moe10topkGatingILi6ELi192ELi4ELi4ELi32El13__nv_bfloat16LNS0_11ScoringFuncE1EEEvPKT5_PKbPfiPT4_PiiiibPKf --------------------------
	.section	.text._ZN4vllm3moe10topkGatingILi6ELi192ELi4ELi4ELi32El13__nv_bfloat16LNS0_11ScoringFuncE1EEEvPKT5_PKbPfiPT4_PiiiibPKf,"ax",@progbits
	.align	128
        .global         _ZN4vllm3moe10topkGatingILi6ELi192ELi4ELi4ELi32El13__nv_bfloat16LNS0_11ScoringFuncE1EEEvPKT5_PKbPfiPT4_PiiiibPKf
        .type           _ZN4vllm3moe10topkGatingILi6ELi192ELi4ELi4ELi32El13__nv_bfloat16LNS0_11ScoringFuncE1EEEvPKT5_PKbPfiPT4_PiiiibPKf,@function
        .size           _ZN4vllm3moe10topkGatingILi6ELi192ELi4ELi4ELi32El13__nv_bfloat16LNS0_11ScoringFuncE1EEEvPKT5_PKbPfiPT4_PiiiibPKf,(.L_x_3721 - _ZN4vllm3moe10topkGatingILi6ELi192ELi4ELi4ELi32El13__nv_bfloat16LNS0_11ScoringFuncE1EEEvPKT5_PKbPfiPT4_PiiiibPKf)
        .other          _ZN4vllm3moe10topkGatingILi6ELi192ELi4ELi4ELi32El13__nv_bfloat16LNS0_11ScoringFuncE1EEEvPKT5_PKbPfiPT4_PiiiibPKf,@"STO_CUDA_ENTRY STV_DEFAULT"
_ZN4vllm3moe10topkGatingILi6ELi192ELi4ELi4ELi32El13__nv_bfloat16LNS0_11ScoringFuncE1EEEvPKT5_PKbPfiPT4_PiiiibPKf:
.text._ZN4vllm3moe10topkGatingILi6ELi192ELi4ELi4ELi32El13__nv_bfloat16LNS0_11ScoringFuncE1EEEvPKT5_PKbPfiPT4_PiiiibPKf:
        /* <DEDUP_REMOVED lines=13> */
[----:B------:R-:W-:Y:S01]  /*00d0*/  LOP3.LUT R2, R2, 0x3e, RZ, 0xc0, !PT ;  /* 0x0000003e02027812 */ /* 0x000fe200078ec0ff */
[----:B------:R-:W2:Y:S03]  /*00e0*/  LDCU.64 UR8, c[0x0][0x3c0] ;  /* 0x00007800ff0877ac */ /* 0x000ea60008000a00 */
[----:B------:R-:W-:-:S02]  /*00f0*/  LOP3.LUT R4, R5, R2, RZ, 0xfc, !PT ;  /* 0x0000000205047212 */ /* 0x000fc400078efcff */
[----:B------:R-:W-:Y:S02]  /*0100*/  SHF.R.S32.HI R5, RZ, 0x1f, R5 ;  /* 0x0000001fff057819 */ /* 0x000fe40000011405 */
[----:B0-----:R-:W-:-:S04]  /*0110*/  LEA R6, P0, R4, UR4, 0x1 ;  /* 0x0000000404067c11 */ /* 0x001fc8000f8008ff */
[----:B------:R-:W-:Y:S01]  /*0120*/  LEA.HI.X R7, R4, UR5, R5, 0x1, P0 ;  /* 0x0000000504077c11 */ /* 0x000fe200080f0c05 */
[----:B------:R-:W0:Y:S04]  /*0130*/  LDCU.64 UR4, c[0x0][0x388] ;  /* 0x00007100ff0477ac */ /* 0x000e280008000a00 */
[----:B-1----:R-:W3:Y:S04]  /*0140*/  LDG.E R11, desc[UR6][R6.64] ;  /* 0x00000006060b7981 */ /* 0x002ee8000c1e1900 */
[----:B------:R-:W4:Y:S04]  /*0150*/  LDG.E R12, desc[UR6][R6.64+0x80] ;  /* 0x00008006060c7981 */ /* 0x000f28000c1e1900 */
[----:B------:R3:W5:Y:S01]  /*0160*/  LDG.E R15, desc[UR6][R6.64+0x100] ;  /* 0x00010006060f7981 */ /* 0x000762000c1e1900 */
[----:B--2---:R-:W-:-:S04]  /*0170*/  ISETP.NE.U32.AND P0, PT, RZ, UR8, PT ;  /* 0x00000008ff007c0c */ /* 0x004fc8000bf05070 */
[----:B------:R-:W-:Y:S02]  /*0180*/  ISETP.NE.AND.EX P0, PT, RZ, UR9, PT, P0 ;  /* 0x00000009ff007c0c */ /* 0x000fe4000bf05300 */
[----:B0-----:R-:W-:-:S04]  /*0190*/  ISETP.NE.U32.AND P1, PT, RZ, UR4, PT ;  /* 0x00000004ff007c0c */ /* 0x001fc8000bf25070 */
[----:B------:R-:W-:-:S13]  /*01a0*/  ISETP.NE.AND.EX P1, PT, RZ, UR5, PT, P1 ;  /* 0x00000005ff007c0c */ /* 0x000fda000bf25310 */
[C---:B------:R-:W-:Y:S01]  /*01b0*/  @P1 IADD3 R4, P2, PT, R0.reuse, UR4, RZ ;  /* 0x0000000400041c10 */ /* 0x040fe2000ff5e0ff */
[----:B------:R-:W0:Y:S03]  /*01c0*/  LDCU UR4, c[0x0][0x3b0] ;  /* 0x00007600ff0477ac */ /* 0x000e260008000800 */
[----:B------:R-:W-:Y:S02]  /*01d0*/  @P1 LEA.HI.X.SX32 R5, R0, UR5, 0x1, P2 ;  /* 0x0000000500051c11 */ /* 0x000fe400090f0eff */
[----:B------:R-:W-:-:S03]  /*01e0*/  @P0 LEA R8, P2, R2, UR8, 0x2 ;  /* 0x0000000802080c11 */ /* 0x000fc6000f8410ff */
[----:B------:R4:W2:Y:S02]  /*01f0*/  @P1 LDG.E.U8 R4, desc[UR6][R4.64] ;  /* 0x0000000604041981 */ /* 0x0008a4000c1e1100 */
[----:B------:R-:W-:-:S05]  /*0200*/  @P0 IMAD.X R9, RZ, RZ, UR9, P2 ;  /* 0x00000009ff090e24 */ /* 0x000fca00090e06ff */
[----:B------:R-:W2:Y:S04]  /*0210*/  @P0 LDG.E R10, desc[UR6][R8.64] ;  /* 0x00000006080a0981 */ /* 0x000ea8000c1e1900 */
[----:B------:R-:W2:Y:S04]  /*0220*/  @P0 LDG.E R13, desc[UR6][R8.64+0x100] ;  /* 0x00010006080d0981 */ /* 0x000ea8000c1e1900 */
[----:B------:R-:W2:Y:S04]  /*0230*/  @P0 LDG.E R14, desc[UR6][R8.64+0x200] ;  /* 0x00020006080e0981 */ /* 0x000ea8000c1e1900 */
[----:B------:R-:W2:Y:S04]  /*0240*/  @P0 LDG.E R17, desc[UR6][R8.64+0x4] ;  /* 0x0000040608110981 */ /* 0x000ea8000c1e1900 */
[----:B------:R-:W2:Y:S04]  /*0250*/  @P0 LDG.E R19, desc[UR6][R8.64+0x104] ;  /* 0x0001040608130981 */ /* 0x000ea8000c1e1900 */
[----:B------:R1:W2:Y:S01]  /*0260*/  @P0 LDG.E R20, desc[UR6][R8.64+0x204] ;  /* 0x0002040608140981 */ /* 0x0002a2000c1e1900 */
[----:B------:R-:W-:Y:S01]  /*0270*/  LOP3.LUT R3, R3, 0x1f, RZ, 0xc0, !PT ;  /* 0x0000001f03037812 */ /* 0x000fe200078ec0ff */
[C---:B---3--:R-:W-:Y:S01]  /*0280*/  IMAD.U32 R6, R11.reuse, 0x10000, RZ ;  /* 0x000100000b067824 */ /* 0x048fe200078e00ff */
[----:B------:R-:W-:-:S03]  /*0290*/  PRMT R11, R11, 0x7632, R11 ;  /* 0x000076320b0b7816 */ /* 0x000fc6000000000b */
[----:B------:R-:W-:Y:S01]  /*02a0*/  FMUL.FTZ R7, R6, -1.4426950216293334961 ;  /* 0xbfb8aa3b06077820 */ /* 0x000fe20000410000 */
[C---:B----4-:R-:W-:Y:S01]  /*02b0*/  IMAD.U32 R5, R12.reuse, 0x10000, RZ ;  /* 0x000100000c057824 */ /* 0x050fe200078e00ff */
[----:B------:R-:W-:Y:S01]  /*02c0*/  PRMT R12, R12, 0x7632, R12 ;  /* 0x000076320c0c7816 */ /* 0x000fe2000000000c */
[----:B------:R-:W-:Y:S01]  /*02d0*/  IMAD.U32 R11, R11, 0x10000, RZ ;  /* 0x000100000b0b7824 */ /* 0x000fe200078e00ff */
[C---:B-----5:R-:W-:Y:S01]  /*02e0*/  PRMT R6, R15.reuse, 0x7632, R6 ;  /* 0x000076320f067816 */ /* 0x060fe20000000006 */
[----:B------:R-:W-:Y:S02]  /*02f0*/  IMAD.U32 R15, R15, 0x10000, RZ ;  /* 0x000100000f0f7824 */ /* 0x000fe400078e00ff */
[----:B------:R-:W-:Y:S01]  /*0300*/  FMUL.FTZ R16, R5, -1.4426950216293334961 ;  /* 0xbfb8aa3b05107820 */ /* 0x000fe20000410000 */
[----:B------:R-:W-:Y:S01]  /*0310*/  IMAD.U32 R12, R12, 0x10000, RZ ;  /* 0x000100000c0c7824 */ /* 0x000fe200078e00ff */
[----:B------:R-:W3:Y:S01]  /*0320*/  MUFU.EX2 R7, R7 ;  /* 0x0000000700077308 */ /* 0x000ee20000000800 */
[----:B------:R-:W-:Y:S01]  /*0330*/  FMUL.FTZ R15, R15, -1.4426950216293334961 ;  /* 0xbfb8aa3b0f0f7820 */ /* 0x000fe20000410000 */
[----:B------:R-:W-:-:S02]  /*0340*/  IMAD.U32 R6, R6, 0x10000, RZ ;  /* 0x0001000006067824 */ /* 0x000fc400078e00ff */
[----:B------:R-:W-:Y:S01]  /*0350*/  FMUL.FTZ R12, R12, -1.4426950216293334961 ;  /* 0xbfb8aa3b0c0c7820 */ /* 0x000fe20000410000 */
[----:B------:R-:W4:Y:S01]  /*0360*/  MUFU.EX2 R16, R16 ;  /* 0x0000001000107308 */ /* 0x000f220000000800 */
[----:B------:R-:W-:Y:S01]  /*0370*/  FMUL.FTZ R11, R11, -1.4426950216293334961 ;  /* 0xbfb8aa3b0b0b7820 */ /* 0x000fe20000410000 */
[----:B-1----:R-:W-:Y:S02]  /*0380*/  FMUL.FTZ R9, R6, -1.4426950216293334961 ;  /* 0xbfb8aa3b06097820 */ /* 0x002fe40000410000 */
[----:B------:R-:W1:Y:S04]  /*0390*/  MUFU.EX2 R15, R15 ;  /* 0x0000000f000f7308 */ /* 0x000e680000000800 */
[----:B------:R-:W5:Y:S01]  /*03a0*/  MUFU.EX2 R12, R12 ;  /* 0x0000000c000c7308 */ /* 0x000f620000000800 */
[----:B---3--:R-:W-:-:S03]  /*03b0*/  FADD.FTZ R5, R7, 1 ;  /* 0x3f80000007057421 */ /* 0x008fc60000010000 */
[----:B------:R-:W3:Y:S01]  /*03c0*/  MUFU.EX2 R11, R11 ;  /* 0x0000000b000b7308 */ /* 0x000ee20000000800 */
[----:B----4-:R-:W-:-:S03]  /*03d0*/  FADD.FTZ R16, R16, 1 ;  /* 0x3f80000010107421 */ /* 0x010fc60000010000 */
[----:B------:R-:W4:Y:S01]  /*03e0*/  MUFU.EX2 R9, R9 ;  /* 0x0000000900097308 */ /* 0x000f220000000800 */
[----:B-1----:R-:W-:Y:S01]  /*03f0*/  FADD.FTZ R7, R15, 1 ;  /* 0x3f8000000f077421 */ /* 0x002fe20000010000 */
[----:B0-----:R-:W-:Y:S02]  /*0400*/  IMAD.U32 R15, RZ, RZ, UR4 ;  /* 0x00000004ff0f7e24 */ /* 0x001fe4000f8e00ff */
[----:B------:R-:W0:Y:S01]  /*0410*/  MUFU.RCP R5, R5 ;  /* 0x0000000500057308 */ /* 0x000e220000001000 */
[----:B-----5:R-:W-:Y:S01]  /*0420*/  FADD.FTZ R12, R12, 1 ;  /* 0x3f8000000c0c7421 */ /* 0x020fe20000010000 */
[----:B--2---:R-:W-:Y:S01]  /*0430*/  ISETP.EQ.OR P1, PT, R4, RZ, !P1 ;  /* 0x000000ff0400720c */ /* 0x004fe20004f22670 */
[----:B---3--:R-:W-:Y:S01]  /*0440*/  FADD.FTZ R6, R11, 1 ;  /* 0x3f8000000b067421 */ /* 0x008fe20000010000 */
[----:B------:R-:W-:-:S04]  /*0450*/  IMAD.MOV.U32 R4, RZ, RZ, RZ ;  /* 0x000000ffff047224 */ /* 0x000fc800078e00ff */
[----:B------:R-:W1:Y:S01]  /*0460*/  MUFU.RCP R16, R16 ;  /* 0x0000001000107308 */ /* 0x000e620000001000 */
[----:B------:R-:W-:Y:S01]  /*0470*/  P2R R25, PR, RZ, 0x2 ;  /* 0x00000002ff197803 */ /* 0x000fe20000000000 */
[----:B----4-:R-:W-:Y:S01]  /*0480*/  FADD.FTZ R9, R9, 1 ;  /* 0x3f80000009097421 */ /* 0x010fe20000010000 */
[----:B------:R-:W-:-:S05]  /*0490*/  ISETP.GE.AND P1, PT, R15, 0x1, PT ;  /* 0x000000010f00780c */ /* 0x000fca0003f26270 */
[----:B------:R-:W2:Y:S01]  /*04a0*/  MUFU.RCP R7, R7 ;  /* 0x0000000700077308 */ /* 0x000ea20000001000 */
[----:B0-----:R-:W-:-:S04]  /*04b0*/  FSETP.NE.FTZ.AND P3, PT, |R5|, +INF , PT ;  /* 0x7f8000000500780b */ /* 0x001fc80003f75200 */
[----:B------:R-:W-:-:S03]  /*04c0*/  FSEL R5, R5, RZ, P3 ;  /* 0x000000ff05057208 */ /* 0x000fc60001800000 */
[----:B------:R0:W3:Y:S01]  /*04d0*/  MUFU.RCP R8, R6 ;  /* 0x0000000600087308 */ /* 0x0000e20000001000 */
[----:B-1----:R-:W-:-:S07]  /*04e0*/  FSETP.NE.FTZ.AND P4, PT, |R16|, +INF , PT ;  /* 0x7f8000001000780b */ /* 0x002fce0003f95200 */
[----:B------:R-:W1:Y:S01]  /*04f0*/  MUFU.RCP R12, R12 ;  /* 0x0000000c000c7308 */ /* 0x000e620000001000 */
[----:B0-----:R-:W-:Y:S02]  /*0500*/  FSEL R6, R16, RZ, P4 ;  /* 0x000000ff10067208 */ /* 0x001fe40002000000 */
[----:B--2---:R-:W-:-:S04]  /*0510*/  FSETP.NE.FTZ.AND P2, PT, |R7|, +INF , PT ;  /* 0x7f8000000700780b */ /* 0x004fc80003f55200 */
[----:B------:R-:W-:Y:S01]  /*0520*/  FSEL R7, R7, RZ, P2 ;  /* 0x000000ff07077208 */ /* 0x000fe20001000000 */
[----:B------:R0:W2:Y:S01]  /*0530*/  MUFU.RCP R11, R9 ;  /* 0x00000009000b7308 */ /* 0x0000a20000001000 */
[----:B---3--:R-:W-:-:S04]  /*0540*/  FSETP.NE.FTZ.AND P3, PT, |R8|, +INF , PT ;  /* 0x7f8000000800780b */ /* 0x008fc80003f75200 */
[----:B------:R-:W-:Y:S01]  /*0550*/  FSEL R8, R8, RZ, P3 ;  /* 0x000000ff08087208 */ /* 0x000fe20001800000 */
[----:B0-----:R-:W-:Y:S01]  /*0560*/  @P0 FADD.FTZ R9, R5, R10 ;  /* 0x0000000a05090221 */ /* 0x001fe20000010000 */
[----:B-1----:R-:W-:-:S03]  /*0570*/  FSETP.NE.FTZ.AND P4, PT, |R12|, +INF , PT ;  /* 0x7f8000000c00780b */ /* 0x002fc60003f95200 */
[----:B------:R-:W-:Y:S01]  /*0580*/  @P0 FADD.FTZ R18, R8, R17 ;  /* 0x0000001108120221 */ /* 0x000fe20000010000 */
[----:B------:R-:W-:Y:S01]  /*0590*/  @!P0 IMAD.MOV.U32 R9, RZ, RZ, R5 ;  /* 0x000000ffff098224 */ /* 0x000fe200078e0005 */
[----:B------:R-:W-:Y:S01]  /*05a0*/  FSEL R10, R12, RZ, P4 ;  /* 0x000000ff0c0a7208 */ /* 0x000fe20002000000 */
[----:B------:R-:W-:Y:S01]  /*05b0*/  @P0 FADD.FTZ R12, R6, R13 ;  /* 0x0000000d060c0221 */ /* 0x000fe20000010000 */
[----:B------:R-:W-:Y:S01]  /*05c0*/  @P0 FADD.FTZ R13, R7, R14 ;  /* 0x0000000e070d0221 */ /* 0x000fe20000010000 */
[----:B------:R-:W-:Y:S01]  /*05d0*/  @!P0 IMAD.MOV.U32 R12, RZ, RZ, R6 ;  /* 0x000000ffff0c8224 */ /* 0x000fe200078e0006 */
[C---:B--2---:R-:W-:Y:S01]  /*05e0*/  FSETP.NE.FTZ.AND P2, PT, |R11|.reuse, +INF , PT ;  /* 0x7f8000000b00780b */ /* 0x044fe20003f55200 */
[----:B------:R-:W-:Y:S01]  /*05f0*/  @P0 FADD.FTZ R19, R10, R19 ;  /* 0x000000130a130221 */ /* 0x000fe20000010000 */
[----:B------:R-:W-:Y:S02]  /*0600*/  @!P0 IMAD.MOV.U32 R13, RZ, RZ, R7 ;  /* 0x000000ffff0d8224 */ /* 0x000fe400078e0007 */
[----:B------:R-:W-:Y:S01]  /*0610*/  FSEL R11, R11, RZ, P2 ;  /* 0x000000ff0b0b7208 */ /* 0x000fe20001000000 */
[----:B------:R-:W-:-:S02]  /*0620*/  @!P0 IMAD.MOV.U32 R18, RZ, RZ, R8 ;  /* 0x000000ffff128224 */ /* 0x000fc400078e0008 */
[----:B------:R-:W-:Y:S02]  /*0630*/  @!P0 IMAD.MOV.U32 R19, RZ, RZ, R10 ;  /* 0x000000ffff138224 */ /* 0x000fe400078e000a */
[----:B------:R-:W-:Y:S01]  /*0640*/  @P0 FADD.FTZ R20, R11, R20 ;  /* 0x000000140b140221 */ /* 0x000fe20000010000 */
[----:B------:R-:W-:Y:S01]  /*0650*/  @!P0 IMAD.MOV.U32 R20, RZ, RZ, R11 ;  /* 0x000000ffff148224 */ /* 0x000fe200078e000b */
[----:B------:R-:W-:Y:S06]  /*0660*/  @!P1 BRA `(.L_x_56) ;  /* 0x0000000800489947 */ /* 0x000fec0003800000 */
        /* <DEDUP_REMOVED lines=9> */
.L_x_61:
[CC--:B------:R-:W-:Y:S01]  /*0700*/  FSETP.GT.FTZ.AND P1, PT, R18.reuse, R9.reuse, PT ;  /* 0x000000091200720b */ /* 0x0c0fe20003f34000 */
[----:B------:R-:W-:Y:S01]  /*0710*/  BSSY.RECONVERGENT B0, `(.L_x_57) ;  /* 0x0000061000007945 */ /* 0x000fe20003800200 */
[----:B------:R-:W-:Y:S02]  /*0720*/  PLOP3.LUT P0, PT, PT, PT, PT, 0x80, 0x8 ;  /* 0x000000000008781c */ /* 0x000fe40003f0f070 */
[----:B------:R-:W-:Y:S02]  /*0730*/  FSEL R15, R18, R9, P1 ;  /* 0x00000009120f7208 */ /* 0x000fe40000800000 */
[----:B------:R-:W-:Y:S02]  /*0740*/  P2R R16, PR, RZ, 0x2 ;  /* 0x00000002ff107803 */ /* 0x000fe40000000000 */
[----:B------:R-:W-:-:S04]  /*0750*/  FSETP.GT.FTZ.AND P2, PT, R12, R15, PT ;  /* 0x0000000f0c00720b */ /* 0x000fc80003f54000 */
[----:B------:R-:W-:-:S04]  /*0760*/  FSEL R14, R12, R15, P2 ;  /* 0x0000000f0c0e7208 */ /* 0x000fc80001000000 */
[----:B------:R-:W-:-:S04]  /*0770*/  FSETP.GT.FTZ.AND P3, PT, R19, R14, PT ;  /* 0x0000000e1300720b */ /* 0x000fc80003f74000 */
[----:B------:R-:W-:-:S04]  /*0780*/  FSEL R14, R19, R14, P3 ;  /* 0x0000000e130e7208 */ /* 0x000fc80001800000 */
[----:B------:R-:W-:-:S04]  /*0790*/  FSETP.GT.FTZ.AND P4, PT, R13, R14, PT ;  /* 0x0000000e0d00720b */ /* 0x000fc80003f94000 */
[----:B------:R-:W-:Y:S02]  /*07a0*/  FSEL R15, R13, R14, P4 ;  /* 0x0000000e0d0f7208 */ /* 0x000fe40002000000 */
[----:B------:R-:W-:Y:S02]  /*07b0*/  SEL R14, RZ, 0x1, !P1 ;  /* 0x00000001ff0e7807 */ /* 0x000fe40004800000 */
[-C--:B------:R-:W-:Y:S02]  /*07c0*/  FSETP.GT.FTZ.AND P5, PT, R20, R15.reuse, PT ;  /* 0x0000000f1400720b */ /* 0x080fe40003fb4000 */
[----:B------:R-:W-:Y:S02]  /*07d0*/  SEL R14, R14, 0x40, !P2 ;  /* 0x000000400e0e7807 */ /* 0x000fe40005000000 */
[----:B------:R-:W-:Y:S02]  /*07e0*/  FSEL R24, R20, R15, P5 ;  /* 0x0000000f14187208 */ /* 0x000fe40002800000 */
[----:B------:R-:W-:-:S03]  /*07f0*/  SEL R14, R14, 0x41, !P3 ;  /* 0x000000410e0e7807 */ /* 0x000fc60005800000 */
[----:B------:R-:W4:Y:S01]  /*0800*/  SHFL.BFLY PT, R17, R24, 0x10, 0x1f ;  /* 0x0e001f0018117f89 */ /* 0x000f2200000e0000 */
[----:B------:R-:W-:-:S04]  /*0810*/  SEL R14, R14, 0x80, !P4 ;  /* 0x000000800e0e7807 */ /* 0x000fc80006000000 */
[----:B------:R-:W-:-:S05]  /*0820*/  SEL R15, R14, 0x81, !P5 ;  /* 0x000000810e0f7807 */ /* 0x000fca0006800000 */
[----:B------:R-:W-:-:S05]  /*0830*/  IMAD.IADD R26, R2, 0x1, R15 ;  /* 0x00000001021a7824 */ /* 0x000fca00078e020f */
[----:B------:R-:W5:Y:S01]  /*0840*/  SHFL.BFLY PT, R15, R26, 0x10, 0x1f ;  /* 0x0e001f001a0f7f89 */ /* 0x000f6200000e0000 */
[----:B----4-:R-:W-:-:S13]  /*0850*/  FSETP.GEU.FTZ.AND P6, PT, R24, R17, PT ;  /* 0x000000111800720b */ /* 0x010fda0003fde000 */
[----:B------:R-:W-:-:S04]  /*0860*/  @P6 FSETP.NEU.FTZ.AND P1, PT, R24, R17, PT ;  /* 0x000000111800620b */ /* 0x000fc80003f3d000 */
[----:B-----5:R-:W-:Y:S02]  /*0870*/  @P6 ISETP.LT.AND P0, PT, R15, R26, !P1 ;  /* 0x0000001a0f00620c */ /* 0x020fe40004f01270 */
[----:B------:R-:W-:Y:S02]  /*0880*/  ISETP.NE.AND P1, PT, R16, RZ, PT ;  /* 0x000000ff1000720c */ /* 0x000fe40003f25270 */
[----:B------:R-:W-:Y:S02]  /*0890*/  FSEL R16, R17, R24, P0 ;  /* 0x0000001811107208 */ /* 0x000fe40000000000 */
[----:B------:R-:W-:Y:S02]  /*08a0*/  SEL R15, R15, R26, P0 ;  /* 0x0000001a0f0f7207 */ /* 0x000fe40000000000 */
[----:B------:R-:W-:Y:S01]  /*08b0*/  FSEL R27, R8, R5, P1 ;  /* 0x00000005081b7208 */ /* 0x000fe20000800000 */
[----:B------:R-:W4:Y:S03]  /*08c0*/  SHFL.BFLY PT, R17, R16, 0x8, 0x1f ;  /* 0x0d001f0010117f89 */ /* 0x000f2600000e0000 */
[----:B------:R-:W-:Y:S01]  /*08d0*/  FSEL R27, R6, R27, P2 ;  /* 0x0000001b061b7208 */ /* 0x000fe20001000000 */
[----:B------:R-:W5:Y:S03]  /*08e0*/  SHFL.BFLY PT, R14, R15, 0x8, 0x1f ;  /* 0x0d001f000f0e7f89 */ /* 0x000f6600000e0000 */
[----:B------:R-:W-:-:S02]  /*08f0*/  FSEL R24, R10, R27, P3 ;  /* 0x0000001b0a187208 */ /* 0x000fc40001800000 */
[----:B------:R-:W-:Y:S02]  /*0900*/  PLOP3.LUT P3, PT, PT, PT, PT, 0x80, 0x8 ;  /* 0x000000000008781c */ /* 0x000fe40003f6f070 */
[----:B------:R-:W-:-:S04]  /*0910*/  FSEL R24, R7, R24, P4 ;  /* 0x0000001807187208 */ /* 0x000fc80002000000 */
[----:B------:R-:W-:-:S05]  /*0920*/  FSEL R24, R11, R24, P5 ;  /* 0x000000180b187208 */ /* 0x000fca0002800000 */
[----:B------:R-:W0:Y:S01]  /*0930*/  SHFL.BFLY PT, R27, R24, 0x10, 0x1f ;  /* 0x0e001f00181b7f89 */ /* 0x000e2200000e0000 */
[----:B----4-:R-:W-:-:S13]  /*0940*/  FSETP.GEU.FTZ.AND P1, PT, R16, R17, PT ;  /* 0x000000111000720b */ /* 0x010fda0003f3e000 */
[----:B------:R-:W-:-:S04]  /*0950*/  @P1 FSETP.NEU.FTZ.AND P2, PT, R16, R17, PT ;  /* 0x000000111000120b */ /* 0x000fc80003f5d000 */
[CC--:B-----5:R-:W-:Y:S02]  /*0960*/  @P1 ISETP.LT.AND P3, PT, R14.reuse, R15.reuse, !P2 ;  /* 0x0000000f0e00120c */ /* 0x0e0fe40005761270 */
[----:B0-----:R-:W-:Y:S02]  /*0970*/  FSEL R27, R27, R24, P0 ;  /* 0x000000181b1b7208 */ /* 0x001fe40000000000 */
[----:B------:R-:W-:Y:S02]  /*0980*/  FSEL R16, R17, R16, P3 ;  /* 0x0000001011107208 */ /* 0x000fe40001800000 */
[----:B------:R-:W-:Y:S01]  /*0990*/  SEL R14, R14, R15, P3 ;  /* 0x0000000f0e0e7207 */ /* 0x000fe20001800000 */
[----:B------:R-:W0:Y:S01]  /*09a0*/  SHFL.BFLY PT, R26, R27, 0x8, 0x1f ;  /* 0x0d001f001b1a7f89 */ /* 0x000e2200000e0000 */
[----:B------:R-:W-:-:S03]  /*09b0*/  PLOP3.LUT P0, PT, PT, PT, PT, 0x80, 0x8 ;  /* 0x000000000008781c */ /* 0x000fc60003f0f070 */
[----:B------:R-:W4:Y:S04]  /*09c0*/  SHFL.BFLY PT, R17, R16, 0x4, 0x1f ;  /* 0x0c801f0010117f89 */ /* 0x000f2800000e0000 */
[----:B------:R-:W5:Y:S01]  /*09d0*/  SHFL.BFLY PT, R15, R14, 0x4, 0x1f ;  /* 0x0c801f000e0f7f89 */ /* 0x000f6200000e0000 */
[----:B0-----:R-:W-:Y:S02]  /*09e0*/  FSEL R26, R26, R27, P3 ;  /* 0x0000001b1a1a7208 */ /* 0x001fe40001800000 */
[----:B------:R-:W-:Y:S02]  /*09f0*/  ISETP.NE.AND P3, PT, R3, RZ, PT ;  /* 0x000000ff0300720c */ /* 0x000fe40003f65270 */
        /* <DEDUP_REMOVED lines=14> */
[----:B------:R-:W-:Y:S02]  /*0ae0*/  FSEL R17, R16, R17, P0 ;  /* 0x0000001110117208 */ /* 0x000fe40000000000 */
[----:B------:R-:W-:Y:S02]  /*0af0*/  SEL R28, R14, R15, P0 ;  /* 0x0000000f0e1c7207 */ /* 0x000fe40000000000 */
[----:B-----5:R-:W-:Y:S01]  /*0b00*/  FSEL R14, R24, R29, P0 ;  /* 0x0000001d180e7208 */ /* 0x020fe20000000000 */
        /* <DEDUP_REMOVED lines=15> */
[----:B------:R-:W2:Y:S01]  /*0c00*/  LDC.64 R14, c[0x0][0x3a0] ;  /* 0x0000e800ff0e7b82 */ /* 0x000ea20000000a00 */
        /* <DEDUP_REMOVED lines=8> */
[----:B0-----:R-:W0:Y:S01]  /*0c90*/  LDC.64 R28, c[0x0][0x3a8] ;  /* 0x0000ea00ff1c7b82 */ /* 0x001e220000000a00 */
[----:B------:R-:W-:Y:S02]  /*0ca0*/  SEL R17, R17, RZ, P0 ;  /* 0x000000ff11117207 */ /* 0x000fe40000000000 */
[----:B------:R-:W-:-:S02]  /*0cb0*/  SEL R16, R16, 0xc0, P6 ;  /* 0x000000c010107807 */ /* 0x000fc40003000000 */
[----:B------:R-:W-:Y:S02]  /*0cc0*/  SEL R17, R17, RZ, P6 ;  /* 0x000000ff11117207 */ /* 0x000fe40003000000 */
[----:B------:R-:W-:-:S03]  /*0cd0*/  ISETP.NE.AND P0, PT, RZ, UR5, PT ;  /* 0x00000005ff007c0c */ /* 0x000fc6000bf05270 */
[----:B------:R4:W-:Y:S10]  /*0ce0*/  STG.E.64 desc[UR6][R14.64], R16 ;  /* 0x000000100e007986 */ /* 0x0009f4000c101b06 */
[----:B------:R-:W-:Y:S01]  /*0cf0*/  @P0 FADD.FTZ R4, R4, R27 ;  /* 0x0000001b04040221 */ /* 0x000fe20000010000 */
[----:B0-----:R-:W-:-:S05]  /*0d00*/  IMAD.WIDE R28, R21, 0x4, R28 ;  /* 0x00000004151c7825 */ /* 0x001fca00078e021c */
[----:B------:R4:W-:Y:S02]  /*0d10*/  STG.E desc[UR6][R28.64], R23 ;  /* 0x000000171c007986 */ /* 0x0009e4000c101906 */
.L_x_58:
[----:B-123--:R-:W-:Y:S05]  /*0d20*/  BSYNC.RECONVERGENT B0 ;  /* 0x0000000000007941 */ /* 0x00efea0003800200 */
.L_x_57:
        /* <DEDUP_REMOVED lines=28> */
[----:B------:R-:W-:Y:S01]  /*0ef0*/  ISETP.EQ.AND P5, PT, R17, 0x14, PT ;  /* 0x000000141100780c */ /* 0x000fe20003fa2270 */
[----:B------:R-:W-:Y:S02]  /*0f00*/  @P4 IMAD.MOV.U32 R18, RZ, RZ, -0x39e3c000 ;  /* 0xc61c4000ff124424 */ /* 0x000fe400078e00ff */
[----:B------:R-:W-:Y:S02]  /*0f10*/  @P3 IMAD.MOV.U32 R12, RZ, RZ, -0x39e3c000 ;  /* 0xc61c4000ff0c3424 */ /* 0x000fe400078e00ff */
[----:B------:R-:W-:Y:S02]  /*0f20*/  @P2 IMAD.MOV.U32 R19, RZ, RZ, -0x39e3c000 ;  /* 0xc61c4000ff132424 */ /* 0x000fe400078e00ff */
[----:B------:R-:W-:-:S06]  /*0f30*/  @P1 IMAD.MOV.U32 R13, RZ, RZ, -0x39e3c000 ;  /* 0xc61c4000ff0d1424 */ /* 0x000fcc00078e00ff */
[----:B------:R-:W-:-:S07]  /*0f40*/  @P5 IMAD.MOV.U32 R20, RZ, RZ, -0x39e3c000 ;  /* 0xc61c4000ff145424 */ /* 0x000fce00078e00ff */
.L_x_60:
[----:B------:R-:W-:Y:S05]  /*0f50*/  BSYNC.RECONVERGENT B0 ;  /* 0x0000000000007941 */ /* 0x000fea0003800200 */
.L_x_59:
[----:B------:R-:W-:Y:S02]  /*0f60*/  VIADD R23, R23, UR11 ;  /* 0x0000000b17177c36 */ /* 0x000fe40008000000 */
[----:B------:R-:W-:Y:S01]  /*0f70*/  VIADD R21, R21, 0x1 ;  /* 0x0000000115157836 */ /* 0x000fe20000000000 */
[----:B------:R-:W-:Y:S06]  /*0f80*/  @P0 BRA `(.L_x_61) ;  /* 0xfffffff400dc0947 */ /* 0x000fec000383ffff */
.L_x_56:
        /* <DEDUP_REMOVED lines=22> */
.L_x_63:
[----:B0-----:R-:W-:Y:S02]  /*10f0*/  IMAD.U32 R2, RZ, RZ, UR4 ;  /* 0x00000004ff027e24 */ /* 0x001fe4000f8e00ff */
        /* <DEDUP_REMOVED lines=52> */
[----:B------:R0:W-:Y:S01]  /*1440*/  STG.E desc[UR6][R2.64+0x1c], R11 ;  /* 0x00001c0b02007986 */ /* 0x0001e2000c101906 */
[----:B------:R-:W-:Y:S05]  /*1450*/  @P0 BRA `(.L_x_63) ;  /* 0xfffffffc00240947 */ /* 0x000fea000383ffff */
.L_x_62:
[----:B------:R-:W-:Y:S05]  /*1460*/  @!P2 EXIT ;  /* 0x000000000000a94d */ /* 0x000fea0003800000 */
[----:B------:R-:W-:Y:S02]  /*1470*/  ISETP.GE.U32.AND P0, PT, R18, 0x8, PT ;  /* 0x000000081200780c */ /* 0x000fe40003f06070 */
[----:B0-----:R-:W-:-:S04]  /*1480*/  LOP3.LUT R22, R15, 0x7, RZ, 0xc0, !PT ;  /* 0x000000070f167812 */ /* 0x001fc800078ec0ff */
[----:B------:R-:W-:-:S07]  /*1490*/  ISETP.NE.AND P1, PT, R22, RZ, PT ;  /* 0x000000ff1600720c */ /* 0x000fce0003f25270 */
[----:B------:R-:W-:Y:S06]  /*14a0*/  @!P0 BRA `(.L_x_64) ;  /* 0x0000000000748947 */ /* 0x000fec0003800000 */
[----:B------:R-:W0:Y:S01]  /*14b0*/  LDC.64 R2, c[0x0][0x390] ;  /* 0x0000e400ff027b82 */ /* 0x000e220000000a00 */
        /* <DEDUP_REMOVED lines=28> */
.L_x_64:
[----:B------:R-:W-:Y:S05]  /*1680*/  @!P1 EXIT ;  /* 0x000000000000994d */ /* 0x000fea0003800000 */
[----:B------:R-:W-:Y:S02]  /*1690*/  ISETP.GE.U32.AND P0, PT, R22, 0x4, PT ;  /* 0x000000041600780c */ /* 0x000fe40003f06070 */
[----:B------:R-:W-:-:S04]  /*16a0*/  LOP3.LUT R15, R15, 0x3, RZ, 0xc0, !PT ;  /* 0x000000030f0f7812 */ /* 0x000fc800078ec0ff */
[----:B------:R-:W-:-:S07]  /*16b0*/  ISETP.NE.AND P1, PT, R15, RZ, PT ;  /* 0x000000ff0f00720c */ /* 0x000fce0003f25270 */
[----:B------:R-:W-:Y:S06]  /*16c0*/  @!P0 BRA `(.L_x_65) ;  /* 0x0000000000448947 */ /* 0x000fec0003800000 */
[----:B0-----:R-:W0:Y:S01]  /*16d0*/  LDC.64 R2, c[0x0][0x390] ;  /* 0x0000e400ff027b82 */ /* 0x001e220000000a00 */
        /* <DEDUP_REMOVED lines=16> */
.L_x_65:
[----:B------:R-:W-:Y:S05]  /*17e0*/  @!P1 EXIT ;  /* 0x000000000000994d */ /* 0x000fea0003800000 */
[----:B01----:R-:W0:Y:S01]  /*17f0*/  LDC.64 R6, c[0x0][0x390] ;  /* 0x0000e400ff067b82 */ /* 0x003e220000000a00 */
[----:B------:R1:W2:Y:S01]  /*1800*/  MUFU.RCP R11, R4 ;  /* 0x00000004000b7308 */ /* 0x0002a20000001000 */
[----:B------:R-:W-:Y:S02]  /*1810*/  IMAD.IADD R5, R0, 0x1, R5 ;  /* 0x0000000100057824 */ /* 0x000fe400078e0205 */
[----:B------:R-:W-:-:S07]  /*1820*/  IMAD.MOV R15, RZ, RZ, -R15 ;  /* 0x000000ffff0f7224 */ /* 0x000fce00078e0a0f */
.L_x_66:
        /* <DEDUP_REMOVED lines=9> */
.L_x_67:
        /* <DEDUP_REMOVED lines=12> */
.L_x_3721:


//--------------------- .text._ZN4vllm3moe10topkGatingILi16ELi512ELi4ELi16ELi32El13__nv_bfloat16LNS0_11ScoringFuncE1EEEvPKT5_PKbPfiPT4_PiiiibPKf --------------------------
	.section	.text._ZN4vllm3moe10topkGatingILi16ELi512ELi4ELi16ELi32El13__nv_bfloat16LNS0_11ScoringFuncE1EEEvPKT5_PKbPfiPT4_PiiiibPKf,"ax",@progbits
	.align	128
        .global         _ZN4vllm3moe10topkGatingILi16ELi512ELi4ELi16ELi32El13__nv_bfloat16LNS0_11ScoringFuncE1EEEvPKT5_PKbPfiPT4_PiiiibPKf
        .type           _ZN4vllm3moe10topkGatingILi16ELi512ELi4ELi16ELi32El13__nv_bfloat16LNS0_11ScoringFuncE1EEEvPKT5_PKbPfiPT4_PiiiibPKf,@function
        .size           _ZN4vllm3moe10topkGatingILi16ELi512ELi4ELi16ELi32El13__nv_bfloat16LNS0_11ScoringFuncE1EEEvPKT5_PKbPfiPT4_PiiiibPKf,(.L_x_3722 - _ZN4vllm3moe10topkGatingILi16ELi512ELi4ELi16ELi32El13__nv_bfloat16LNS0_11ScoringFuncE1EEEvPKT5_PKbPfiPT4_PiiiibPKf)
        .other          _ZN4vllm3moe10topkGatingILi16ELi512ELi4ELi16ELi32El13__nv_bfloat16LNS0_11ScoringFuncE1EEEvPKT5_PKbPfiPT4_PiiiibPKf,@"STO_CUDA_ENTRY STV_DEFAULT"
_ZN4vllm3moe10topkGatingILi16ELi512ELi4ELi16ELi32El13__nv_bfloat16LNS0_11ScoringFuncE1EEEvPKT5_PKbPfiPT4_PiiiibPKf:
.text._ZN4vllm3moe10topkGatingILi16ELi512ELi4ELi16ELi32El13__nv_bfloat16LNS0_11ScoringFuncE1EEEvPKT5_PKbPfiPT4_PiiiibPKf:
        /* <DEDUP_REMOVED lines=11> */
[----:B------:R-:W-:Y:S01]  /*00b0*/  IMAD.SHL.U32 R5, R0, 0x200, RZ ;  /* 0x0000020000057824 */ /* 0x000fe200078e00ff */
[----:B------:R-:W1:Y:S02]  /*00c0*/  LDCU.64 UR6, c[0x0][0x358] ;  /* 0x00006b00ff0677ac */ /* 0x000e640008000a00 */
[----:B------:R-:W-:-:S04]  /*00d0*/  LOP3.LUT R2, R2, 0xf8, RZ, 0xc0, !PT ;  /* 0x000000f802027812 */ /* 0x000fc800078ec0ff */
[----:B------:R-:W-:Y:S02]  /*00e0*/  LOP3.LUT R4, R5, R2, RZ, 0xfc, !PT ;  /* 0x0000000205047212 */ /* 0x000fe400078efcff */
[----:B------:R-:W-:Y:S02]  /*00f0*/  SHF.R.S32.HI R5, RZ, 0x1f, R5 ;  /* 0x0000001fff057819 */ /* 0x000fe40000011405 */
[----:B0-----:R-:W-:-:S04]  /*0100*/  LEA R14, P0, R4, UR4, 0x1 ;  /* 0x00000004040e7c11 */ /* 0x001fc8000f8008ff */
[----:B------:R-:W-:Y:S01]  /*0110*/  LEA.HI.X R15, R4, UR5, R5, 0x1, P0 ;  /* 0x00000005040f7c11 */ /* 0x000fe200080f0c05 */
[----:B------:R-:W0:Y:S04]  /*0120*/  LDCU.64 UR4, c[0x0][0x388] ;  /* 0x00007100ff0477ac */ /* 0x000e280008000a00 */
[----:B-1----:R-:W2:Y:S04]  /*0130*/  LDG.E.128 R8, desc[UR6][R14.64] ;  /* 0x000000060e087981 */ /* 0x002ea8000c1e1d00 */
[----:B------:R1:W3:Y:S01]  /*0140*/  LDG.E.128 R4, desc[UR6][R14.64+0x200] ;  /* 0x000200060e047981 */ /* 0x0002e2000c1e1d00 */
        /* <DEDUP_REMOVED lines=8> */
[----:B--2---:R-:W-:Y:S02]  /*01d0*/  IMAD.U32 R17, R9, 0x10000, RZ ;  /* 0x0001000009117824 */ /* 0x004fe400078e00ff */
[----:B------:R-:W-:Y:S02]  /*01e0*/  IMAD.U32 R16, R8, 0x10000, RZ ;  /* 0x0001000008107824 */ /* 0x000fe400078e00ff */
[----:B-1----:R-:W-:Y:S01]  /*01f0*/  FMUL.FTZ R15, R17, -1.4426950216293334961 ;  /* 0xbfb8aa3b110f7820 */ /* 0x002fe20000410000 */
[C---:B------:R-:W-:Y:S02]  /*0200*/  IMAD.U32 R17, R11.reuse, 0x10000, RZ ;  /* 0x000100000b117824 */ /* 0x040fe400078e00ff */
[----:B------:R-:W-:Y:S01]  /*0210*/  FMUL.FTZ R19, R16, -1.4426950216293334961 ;  /* 0xbfb8aa3b10137820 */ /* 0x000fe20000410000 */
[----:B------:R-:W-:Y:S01]  /*0220*/  IMAD.U32 R16, R10, 0x10000, RZ ;  /* 0x000100000a107824 */ /* 0x000fe200078e00ff */
[----:B------:R-:W-:Y:S01]  /*0230*/  PRMT R11, R11, 0x7632, R11 ;  /* 0x000076320b0b7816 */ /* 0x000fe2000000000b */
[----:B------:R-:W-:Y:S01]  /*0240*/  FMUL.FTZ R21, R17, -1.4426950216293334961 ;  /* 0xbfb8aa3b11157820 */ /* 0x000fe20000410000 */
[----:B---3--:R-:W-:-:S02]  /*0250*/  IMAD.U32 R17, R5, 0x10000, RZ ;  /* 0x0001000005117824 */ /* 0x008fc400078e00ff */
[----:B------:R-:W-:Y:S01]  /*0260*/  FMUL.FTZ R20, R16, -1.4426950216293334961 ;  /* 0xbfb8aa3b10147820 */ /* 0x000fe20000410000 */
[----:B------:R-:W-:Y:S01]  /*0270*/  PRMT R16, R8, 0x7632, R16 ;  /* 0x0000763208107816 */ /* 0x000fe20000000010 */
[----:B------:R0:W1:Y:S01]  /*0280*/  MUFU.EX2 R14, R19 ;  /* 0x00000013000e7308 */ /* 0x0000620000000800 */
[----:B------:R-:W-:Y:S01]  /*0290*/  IMAD.U32 R18, R4, 0x10000, RZ ;  /* 0x0001000004127824 */ /* 0x000fe200078e00ff */
[----:B------:R-:W-:Y:S01]  /*02a0*/  PRMT R5, R9, 0x7632, R5 ;  /* 0x0000763209057816 */ /* 0x000fe20000000005 */
[----:B------:R-:W-:Y:S01]  /*02b0*/  IMAD.U32 R11, R11, 0x10000, RZ ;  /* 0x000100000b0b7824 */ /* 0x000fe200078e00ff */
[----:B------:R2:W-:Y:S01]  /*02c0*/  MUFU.EX2 R8, R21 ;  /* 0x0000001500087308 */ /* 0x0005e20000000800 */
[----:B------:R-:W-:Y:S02]  /*02d0*/  IMAD.U32 R16, R16, 0x10000, RZ ;  /* 0x0001000010107824 */ /* 0x000fe400078e00ff */
[----:B------:R-:W-:Y:S01]  /*02e0*/  FMUL.FTZ R22, R18, -1.4426950216293334961 ;  /* 0xbfb8aa3b12167820 */ /* 0x000fe20000410000 */
[----:B------:R-:W-:Y:S01]  /*02f0*/  IMAD.U32 R18, R6, 0x10000, RZ ;  /* 0x0001000006127824 */ /* 0x000fe200078e00ff */
[----:B------:R-:W-:Y:S01]  /*0300*/  PRMT R4, R10, 0x7632, R4 ;  /* 0x000076320a047816 */ /* 0x000fe20000000004 */
[----:B0-----:R-:W-:Y:S01]  /*0310*/  FMUL.FTZ R19, R17, -1.4426950216293334961 ;  /* 0xbfb8aa3b11137820 */ /* 0x001fe20000410000 */
[----:B------:R-:W-:-:S02]  /*0320*/  IMAD.U32 R17, R7, 0x10000, RZ ;  /* 0x0001000007117824 */ /* 0x000fc400078e00ff */
[----:B------:R-:W-:Y:S01]  /*0330*/  FMUL.FTZ R16, R16, -1.4426950216293334961 ;  /* 0xbfb8aa3b10107820 */ /* 0x000fe20000410000 */
[----:B----4-:R0:W-:Y:S01]  /*0340*/  MUFU.EX2 R13, R20 ;  /* 0x00000014000d7308 */ /* 0x0101e20000000800 */
[----:B------:R-:W-:Y:S01]  /*0350*/  PRMT R6, R6, 0x7632, R6 ;  /* 0x0000763206067816 */ /* 0x000fe20000000006 */
[----:B--2---:R-:W-:Y:S01]  /*0360*/  FMUL.FTZ R21, R17, -1.4426950216293334961 ;  /* 0xbfb8aa3b11157820 */ /* 0x004fe20000410000 */
[C---:B------:R-:W-:Y:S01]  /*0370*/  IMAD.U32 R17, R5.reuse, 0x10000, RZ ;  /* 0x0001000005117824 */ /* 0x040fe200078e00ff */
[----:B------:R-:W-:Y:S01]  /*0380*/  PRMT R5, R5, 0x7632, R5 ;  /* 0x0000763205057816 */ /* 0x000fe20000000005 */
[----:B------:R-:W2:Y:S01]  /*0390*/  MUFU.EX2 R15, R15 ;  /* 0x0000000f000f7308 */ /* 0x000ea20000000800 */
[----:B------:R-:W-:Y:S01]  /*03a0*/  PRMT R7, R7, 0x7632, R7 ;  /* 0x0000763207077816 */ /* 0x000fe20000000007 */
[----:B------:R-:W-:Y:S01]  /*03b0*/  FMUL.FTZ R17, R17, -1.4426950216293334961 ;  /* 0xbfb8aa3b11117820 */ /* 0x000fe20000410000 */
[----:B------:R-:W-:Y:S02]  /*03c0*/  IMAD.U32 R6, R6, 0x10000, RZ ;  /* 0x0001000006067824 */ /* 0x000fe400078e00ff */
[----:B0-----:R-:W-:Y:S01]  /*03d0*/  FMUL.FTZ R20, R18, -1.4426950216293334961 ;  /* 0xbfb8aa3b12147820 */ /* 0x001fe20000410000 */
[C---:B------:R-:W-:Y:S01]  /*03e0*/  PRMT R18, R4.reuse, 0x7632, R18 ;  /* 0x0000763204127816 */ /* 0x040fe20000000012 */
[----:B------:R-:W-:Y:S01]  /*03f0*/  IMAD.U32 R4, R4, 0x10000, RZ ;  /* 0x0001000004047824 */ /* 0x000fe200078e00ff */
[----:B------:R-:W0:Y:S01]  /*0400*/  MUFU.EX2 R16, R16 ;  /* 0x0000001000107308 */ /* 0x000e220000000800 */
[----:B------:R-:W-:-:S02]  /*0410*/  IMAD.U32 R5, R5, 0x10000, RZ ;  /* 0x0001000005057824 */ /* 0x000fc400078e00ff */
[----:B-1----:R-:W-:Y:S01]  /*0420*/  FADD.FTZ R14, R14, 1 ;  /* 0x3f8000000e0e7421 */ /* 0x002fe20000010000 */
[----:B------:R-:W-:Y:S02]  /*0430*/  IMAD.U32 R18, R18, 0x10000, RZ ;  /* 0x0001000012127824 */ /* 0x000fe400078e00ff */
[----:B------:R-:W-:Y:S01]  /*0440*/  FMUL.FTZ R4, R4, -1.4426950216293334961 ;  /* 0xbfb8aa3b04047820 */ /* 0x000fe20000410000 */
[----:B------:R-:W-:Y:S01]  /*0450*/  IMAD.U32 R7, R7, 0x10000, RZ ;  /* 0x0001000007077824 */ /* 0x000fe200078e00ff */
[----:B------:R-:W1:Y:S01]  /*0460*/  MUFU.EX2 R9, R22 ;  /* 0x0000001600097308 */ /* 0x000e620000000800 */
[----:B------:R-:W-:Y:S01]  /*0470*/  FMUL.FTZ R18, R18, -1.4426950216293334961 ;  /* 0xbfb8aa3b12127820 */ /* 0x000fe20000410000 */
[----:B------:R-:W-:Y:S01]  /*0480*/  FMUL.FTZ R5, R5, -1.4426950216293334961 ;  /* 0xbfb8aa3b05057820 */ /* 0x000fe20000410000 */
[----:B------:R-:W-:Y:S01]  /*0490*/  FMUL.FTZ R7, R7, -1.4426950216293334961 ;  /* 0xbfb8aa3b07077820 */ /* 0x000fe20000410000 */
[----:B------:R-:W3:Y:S01]  /*04a0*/  MUFU.EX2 R17, R17 ;  /* 0x0000001100117308 */ /* 0x000ee20000000800 */
[----:B--2---:R-:W-:Y:S01]  /*04b0*/  FADD.FTZ R15, R15, 1 ;  /* 0x3f8000000f0f7421 */ /* 0x004fe20000010000 */
[----:B------:R-:W-:Y:S01]  /*04c0*/  FADD.FTZ R13, R13, 1 ;  /* 0x3f8000000d0d7421 */ /* 0x000fe20000010000 */
[----:B------:R-:W-:Y:S01]  /*04d0*/  FADD.FTZ R8, R8, 1 ;  /* 0x3f80000008087421 */ /* 0x000fe20000010000 */
[----:B------:R2:W4:Y:S01]  /*04e0*/  MUFU.EX2 R10, R19 ;  /* 0x00000013000a7308 */ /* 0x0005220000000800 */
[----:B0-----:R-:W-:Y:S01]  /*04f0*/  FADD.FTZ R16, R16, 1 ;  /* 0x3f80000010107421 */ /* 0x001fe20000010000 */
[----:B-----5:R-:W-:-:S02]  /*0500*/  ISETP.EQ.OR P0, PT, R12, RZ, !P0 ;  /* 0x000000ff0c00720c */ /* 0x020fc40004702670 */
[----:B------:R-:W-:Y:S01]  /*0510*/  MUFU.EX2 R20, R20 ;  /* 0x0000001400147308 */ /* 0x000fe20000000800 */
[----:B-1----:R-:W-:Y:S01]  /*0520*/  FADD.FTZ R9, R9, 1 ;  /* 0x3f80000009097421 */ /* 0x002fe20000010000 */
[----:B------:R-:W-:Y:S02]  /*0530*/  P2R R46, PR, RZ, 0x1 ;  /* 0x00000001ff2e7803 */ /* 0x000fe40000000000 */
[----:B------:R0:W1:Y:S01]  /*0540*/  MUFU.EX2 R22, R21 ;  /* 0x0000001500167308 */ /* 0x0000620000000800 */
[----:B--2---:R-:W-:Y:S01]  /*0550*/  FMUL.FTZ R19, R11, -1.4426950216293334961 ;  /* 0xbfb8aa3b0b137820 */ /* 0x004fe20000410000 */
[----:B---3--:R-:W-:Y:S02]  /*0560*/  FADD.FTZ R17, R17, 1 ;  /* 0x3f80000011117421 */ /* 0x008fe40000010000 */
[----:B------:R-:W2:Y:S01]  /*0570*/  MUFU.EX2 R11, R4 ;  /* 0x00000004000b7308 */ /* 0x000ea20000000800 */
[----:B----4-:R-:W-:-:S03]  /*0580*/  FADD.FTZ R10, R10, 1 ;  /* 0x3f8000000a0a7421 */ /* 0x010fc60000010000 */
[----:B------:R3:W4:Y:S01]  /*0590*/  MUFU.EX2 R26, R7 ;  /* 0x00000007001a7308 */ /* 0x0007220000000800 */
[----:B0-----:R-:W-:-:S03]  /*05a0*/  FMUL.FTZ R21, R6, -1.4426950216293334961 ;  /* 0xbfb8aa3b06157820 */ /* 0x001fc60000410000 */
[----:B------:R-:W0:Y:S01]  /*05b0*/  MUFU.EX2 R6, R5 ;  /* 0x0000000500067308 */ /* 0x000e220000000800 */
[----:B-1----:R-:W-:-:S03]  /*05c0*/  FADD.FTZ R23, R22, 1 ;  /* 0x3f80000016177421 */ /* 0x002fc60000010000 */
[----:B------:R-:W1:Y:S01]  /*05d0*/  MUFU.EX2 R19, R19 ;  /* 0x0000001300137308 */ /* 0x000e620000000800 */
[----:B---3--:R-:W-:Y:S01]  /*05e0*/  FADD.FTZ R7, R20, 1 ;  /* 0x3f80000014077421 */ /* 0x008fe20000010000 */
[----:B--2---:R-:W-:Y:S02]  /*05f0*/  FADD.FTZ R11, R11, 1 ;  /* 0x3f8000000b0b7421 */ /* 0x004fe40000010000 */
[----:B------:R-:W2:Y:S01]  /*0600*/  MUFU.EX2 R18, R18 ;  /* 0x0000001200127308 */ /* 0x000ea20000000800 */
[----:B----4-:R-:W-:-:S03]  /*0610*/  FADD.FTZ R26, R26, 1 ;  /* 0x3f8000001a1a7421 */ /* 0x010fc60000010000 */
[----:B------:R-:W3:Y:S01]  /*0620*/  MUFU.EX2 R21, R21 ;  /* 0x0000001500157308 */ /* 0x000ee20000000800 */
[----:B0-----:R-:W-:-:S03]  /*0630*/  FADD.FTZ R6, R6, 1 ;  /* 0x3f80000006067421 */ /* 0x001fc60000010000 */
[----:B------:R-:W0:Y:S01]  /*0640*/  MUFU.RCP R14, R14 ;  /* 0x0000000e000e7308 */ /* 0x000e220000001000 */
[----:B-1----:R-:W-:Y:S01]  /*0650*/  FADD.FTZ R19, R19, 1 ;  /* 0x3f80000013137421 */ /* 0x002fe20000010000 */
[----:B--2---:R-:W-:-:S06]  /*0660*/  FADD.FTZ R18, R18, 1 ;  /* 0x3f80000012127421 */ /* 0x004fcc0000010000 */
[----:B------:R-:W1:Y:S01]  /*0670*/  MUFU.RCP R15, R15 ;  /* 0x0000000f000f7308 */ /* 0x000e620000001000 */
[----:B---3--:R-:W-:-:S07]  /*0680*/  FADD.FTZ R21, R21, 1 ;  /* 0x3f80000015157421 */ /* 0x008fce0000010000 */
[----:B------:R2:W3:Y:S01]  /*0690*/  MUFU.RCP R4, R13 ;  /* 0x0000000d00047308 */ /* 0x0004e20000001000 */
[----:B0-----:R-:W-:-:S07]  /*06a0*/  FSETP.NE.FTZ.AND P0, PT, |R14|, +INF , PT ;  /* 0x7f8000000e00780b */ /* 0x001fce0003f15200 */
[----:B------:R-:W0:Y:S01]  /*06b0*/  MUFU.RCP R16, R16 ;  /* 0x0000001000107308 */ /* 0x000e220000001000 */
[----:B-1----:R-:W-:-:S04]  /*06c0*/  FSETP.NE.FTZ.AND P2, PT, |R15|, +INF , PT ;  /* 0x7f8000000f00780b */ /* 0x002fc80003f55200 */
[----:B--2---:R-:W-:-:S03]  /*06d0*/  FSEL R13, R15, RZ, P2 ;  /* 0x000000ff0f0d7208 */ /* 0x004fc60001000000 */
[----:B------:R-:W-:Y:S01]  /*06e0*/  MUFU.RCP R17, R17 ;  /* 0x0000001100117308 */ /* 0x000fe20000001000 */
[----:B---3--:R-:W-:-:S04]  /*06f0*/  FSETP.NE.FTZ.AND P5, PT, |R4|, +INF , PT ;  /* 0x7f8000000400780b */ /* 0x008fc80003fb5200 */
[----:B------:R-:W-:-:S03]  /*0700*/  FSEL R15, R4, RZ, P5 ;  /* 0x000000ff040f7208 */ /* 0x000fc60002800000 */
[----:B------:R-:W1:Y:S01]  /*0710*/  MUFU.RCP R8, R8 ;  /* 0x0000000800087308 */ /* 0x000e620000001000 */
[----:B0-----:R-:W-:-:S04]  /*0720*/  FSETP.NE.FTZ.AND P3, PT, |R16|, +INF , PT ;  /* 0x7f8000001000780b */ /* 0x001fc80003f75200 */
[----:B------:R-:W-:-:S03]  /*0730*/  FSEL R12, R16, RZ, P3 ;  /* 0x000000ff100c7208 */ /* 0x000fc60001800000 */
[----:B------:R-:W0:Y:S08]  /*0740*/  MUFU.RCP R9, R9 ;  /* 0x0000000900097308 */ /* 0x000e300000001000 */
[----:B------:R2:W3:Y:S01]  /*0750*/  MUFU.RCP R5, R10 ;  /* 0x0000000a00057308 */ /* 0x0004e20000001000 */
[----:B-1----:R-:W-:-:S04]  /*0760*/  FSETP.NE.FTZ.AND P4, PT, |R8|, +INF , PT ;  /* 0x7f8000000800780b */ /* 0x002fc80003f95200 */
[----:B------:R-:W-:-:S03]  /*0770*/  FSEL R16, R8, RZ, P4 ;  /* 0x000000ff08107208 */ /* 0x000fc60002000000 */
[----:B------:R-:W1:Y:S01]  /*0780*/  MUFU.RCP R7, R7 ;  /* 0x0000000700077308 */ /* 0x000e620000001000 */
[----:B--2---:R-:W-:Y:S02]  /*0790*/  LOP3.LUT R10, R3, 0x1f, RZ, 0xc0, !PT ;  /* 0x0000001f030a7812 */ /* 0x004fe400078ec0ff */
[----:B0-----:R-:W-:-:S05]  /*07a0*/  FSETP.NE.FTZ.AND P1, PT, |R9|, +INF , PT ;  /* 0x7f8000000900780b */ /* 0x001fca0003f35200 */
[----:B------:R0:W2:Y:S01]  /*07b0*/  MUFU.RCP R20, R11 ;  /* 0x0000000b00147308 */ /* 0x0000a20000001000 */
[----:B---3--:R-:W-:-:S07]  /*07c0*/  FSETP.NE.FTZ.AND P3, PT, |R5|, +INF , PT ;  /* 0x7f8000000500780b */ /* 0x008fce0003f75200 */
[----:B------:R-:W3:Y:S01]  /*07d0*/  MUFU.RCP R24, R23 ;  /* 0x0000001700187308 */ /* 0x000ee20000001000 */
[----:B0-----:R-:W-:Y:S02]  /*07e0*/  FSEL R11, R14, RZ, P0 ;  /* 0x000000ff0e0b7208 */ /* 0x001fe40000000000 */
[----:B------:R-:W-:Y:S02]  /*07f0*/  FSETP.NE.FTZ.AND P0, PT, |R17|, +INF , PT ;  /* 0x7f8000001100780b */ /* 0x000fe40003f15200 */
[----:B-1----:R-:W-:Y:S02]  /*0800*/  FSETP.NE.FTZ.AND P2, PT, |R7|, +INF , PT ;  /* 0x7f8000000700780b */ /* 0x002fe40003f55200 */
[----:B------:R-:W-:Y:S01]  /*0810*/  FSEL R14, R17, RZ, P0 ;  /* 0x000000ff110e7208 */ /* 0x000fe20000000000 */
[----:B------:R0:W1:Y:S01]  /*0820*/  MUFU.RCP R22, R19 ;  /* 0x0000001300167308 */ /* 0x0000620000001000 */
[----:B------:R-:W-:Y:S02]  /*0830*/  FSEL R17, R9, RZ, P1 ;  /* 0x000000ff09117208 */ /* 0x000fe40000800000 */
[----:B--2---:R-:W-:-:S04]  /*0840*/  FSETP.NE.FTZ.AND P5, PT, |R20|, +INF , PT ;  /* 0x7f8000001400780b */ /* 0x004fc80003fb5200 */
[----:B------:R-:W-:Y:S01]  /*0850*/  FSEL R20, R20, RZ, P5 ;  /* 0x000000ff14147208 */ /* 0x000fe20002800000 */
[----:B------:R2:W4:Y:S01]  /*0860*/  MUFU.RCP R23, R18 ;  /* 0x0000001200177308 */ /* 0x0005220000001000 */
[----:B0-----:R-:W-:Y:S02]  /*0870*/  FSEL R19, R7, RZ, P2 ;  /* 0x000000ff07137208 */ /* 0x001fe40001000000 */
[----:B---3--:R-:W-:-:S05]  /*0880*/  FSETP.NE.FTZ.AND P0, PT, |R24|, +INF , PT ;  /* 0x7f8000001800780b */ /* 0x008fca0003f15200 */
[----:B------:R-:W0:Y:S01]  /*0890*/  MUFU.RCP R6, R6 ;  /* 0x0000000600067308 */ /* 0x000e220000001000 */
[----:B--2---:R-:W-:Y:S02]  /*08a0*/  FSEL R18, R5, RZ, P3 ;  /* 0x000000ff05127208 */ /* 0x004fe40001800000 */
[----:B-1----:R-:W-:-:S04]  /*08b0*/  FSETP.NE.FTZ.AND P4, PT, |R22|, +INF , PT ;  /* 0x7f8000001600780b */ /* 0x002fc80003f95200 */
[----:B------:R-:W-:Y:S01]  /*08c0*/  FSEL R22, R22, RZ, P4 ;  /* 0x000000ff16167208 */ /* 0x000fe20002000000 */
[----:B------:R1:W2:Y:S01]  /*08d0*/  MUFU.RCP R25, R21 ;  /* 0x0000001500197308 */ /* 0x0002a20000001000 */
[----:B----4-:R-:W-:-:S04]  /*08e0*/  FSETP.NE.FTZ.AND P1, PT, |R23|, +INF , PT ;  /* 0x7f8000001700780b */ /* 0x010fc80003f35200 */
[----:B------:R-:W-:-:S03]  /*08f0*/  FSEL R23, R23, RZ, P1 ;  /* 0x000000ff17177208 */ /* 0x000fc60000800000 */
[----:B------:R-:W3:Y:S01]  /*0900*/  MUFU.RCP R26, R26 ;  /* 0x0000001a001a7308 */ /* 0x000ee20000001000 */
[----:B-1----:R-:W-:Y:S02]  /*0910*/  FSEL R21, R24, RZ, P0 ;  /* 0x000000ff18157208 */ /* 0x002fe40000000000 */
[----:B0-----:R-:W-:-:S04]  /*0920*/  FSETP.NE.FTZ.AND P3, PT, |R6|, +INF , PT ;  /* 0x7f8000000600780b */ /* 0x001fc80003f75200 */
[----:B------:R-:W-:Y:S02]  /*0930*/  FSEL R24, R6, RZ, P3 ;  /* 0x000000ff06187208 */ /* 0x000fe40001800000 */
        /* <DEDUP_REMOVED lines=40> */
.L_x_68:
        /* <DEDUP_REMOVED lines=16> */
.L_x_69:
        /* <DEDUP_REMOVED lines=14> */
.L_x_75:
        /* <DEDUP_REMOVED lines=37> */
[----:B------:R-:W-:-:S02]  /*0ff0*/  FSETP.GT.FTZ.AND P1, PT, R28, R27, PT ;  /* 0x0000001b1c00720b */ /* 0x000fc40003f34000 */
[----:B------:R-:W-:Y:S02]  /*1000*/  FSEL R49, R39, R50, P3 ;  /* 0x0000003227317208 */ /* 0x000fe40001800000 */
[----:B------:R-:W-:Y:S02]  /*1010*/  P2R R55, PR, RZ, 0x8 ;  /* 0x00000008ff377803 */ /* 0x000fe40000000000 */
        /* <DEDUP_REMOVED lines=8> */
[----:B------:R-:W-:Y:S02]  /*10a0*/  FSETP.GT.FTZ.AND P6, PT, R42, R51, PT ;  /* 0x000000332a00720b */ /* 0x000fe40003fd4000 */
[----:B------:R-:W-:-:S02]  /*10b0*/  SEL R50, R50, 0x106, !P5 ;  /* 0x0000010632327807 */ /* 0x000fc40006800000 */
[----:B------:R-:W-:Y:S02]  /*10c0*/  FSEL R48, R42, R51, P6 ;  /* 0x000000332a307208 */ /* 0x000fe40003000000 */
[----:B------:R-:W-:Y:S02]  /*10d0*/  SEL R51, R50, 0x107, !P6 ;  /* 0x0000010732337807 */ /* 0x000fe40007000000 */
[----:B------:R-:W-:Y:S01]  /*10e0*/  FSEL R52, R12, R11, P1 ;  /* 0x0000000b0c347208 */ /* 0x000fe20000800000 */
[----:B------:R-:W4:Y:S01]  /*10f0*/  SHFL.BFLY PT, R49, R48, 0x10, 0x1f ;  /* 0x0e001f0030317f89 */ /* 0x000f2200000e0000 */
[----:B------:R-:W-:Y:S01]  /*1100*/  FSETP.GT.FTZ.AND P4, PT, R29, R8, PT ;  /* 0x000000081d00720b */ /* 0x000fe20003f94000 */
[----:B------:R-:W-:Y:S01]  /*1110*/  IMAD R50, R10, 0x8, R51 ;  /* 0x000000080a327824 */ /* 0x000fe200078e0233 */
[----:B------:R-:W-:-:S04]  /*1120*/  FSETP.GT.FTZ.AND P1, PT, R32, R9, PT ;  /* 0x000000092000720b */ /* 0x000fc80003f34000 */
        /* <DEDUP_REMOVED lines=12> */
[----:B------:R-:W-:Y:S02]  /*11f0*/  FSEL R48, R49, R48, P0 ;  /* 0x0000003031307208 */ /* 0x000fe40000000000 */
[----:B------:R-:W-:Y:S02]  /*1200*/  FSEL R5, R16, R5, P4 ;  /* 0x0000000510057208 */ /* 0x000fe40002000000 */
[----:B------:R-:W-:-:S02]  /*1210*/  FSETP.GT.FTZ.AND P2, PT, R35, R4, PT ;  /* 0x000000042300720b */ /* 0x000fc40003f54000 */
[----:B------:R-:W-:Y:S02]  /*1220*/  FSEL R2, R22, R5, P3 ;  /* 0x0000000516027208 */ /* 0x000fe40001800000 */
[----:B------:R-:W4:Y:S01]  /*1230*/  SHFL.BFLY PT, R5, R48, 0x8, 0x1f ;  /* 0x0d001f0030057f89 */ /* 0x000f2200000e0000 */
[----:B------:R-:W-:Y:S02]  /*1240*/  SEL R50, R51, R50, P0 ;  /* 0x0000003233327207 */ /* 0x000fe40000000000 */
[----:B------:R-:W-:Y:S02]  /*1250*/  FSETP.GT.FTZ.AND P1, PT, R36, R7, PT ;  /* 0x000000072400720b */ /* 0x000fe40003f34000 */
[----:B------:R-:W-:Y:S01]  /*1260*/  FSEL R2, R17, R2, P2 ;  /* 0x0000000211027208 */ /* 0x000fe20001000000 */
[----:B------:R-:W5:Y:S01]  /*1270*/  SHFL.BFLY PT, R7, R50, 0x8, 0x1f ;  /* 0x0d001f0032077f89 */ /* 0x000f6200000e0000 */
[----:B------:R-:W-:Y:S02]  /*1280*/  ISETP.NE.AND P2, PT, R54, RZ, PT ;  /* 0x000000ff3600720c */ /* 0x000fe40003f45270 */
[----:B------:R-:W-:-:S02]  /*1290*/  FSEL R3, R23, R2, P1 ;  /* 0x0000000217037208 */ /* 0x000fc40000800000 */
[----:B------:R-:W-:Y:S02]  /*12a0*/  ISETP.NE.AND P1, PT, R53, RZ, PT ;  /* 0x000000ff3500720c */ /* 0x000fe40003f25270 */
[----:B------:R-:W-:Y:S02]  /*12b0*/  ISETP.NE.AND P3, PT, R55, RZ, PT ;  /* 0x000000ff3700720c */ /* 0x000fe40003f65270 */
[----:B------:R-:W-:Y:S02]  /*12c0*/  FSEL R3, R18, R3, P1 ;  /* 0x0000000312037208 */ /* 0x000fe40000800000 */
[----:B------:R-:W-:Y:S02]  /*12d0*/  ISETP.NE.AND P4, PT, R56, RZ, PT ;  /* 0x000000ff3800720c */ /* 0x000fe40003f85270 */
[----:B------:R-:W-:-:S04]  /*12e0*/  FSEL R2, R24, R3, P2 ;  /* 0x0000000318027208 */ /* 0x000fc80001000000 */
[----:B------:R-:W-:Y:S02]  /*12f0*/  FSEL R2, R19, R2, P3 ;  /* 0x0000000213027208 */ /* 0x000fe40001800000 */
[----:B----4-:R-:W-:Y:S02]  /*1300*/  FSETP.GEU.FTZ.AND P1, PT, R48, R5, PT ;  /* 0x000000053000720b */ /* 0x010fe40003f3e000 */
[----:B------:R-:W-:Y:S02]  /*1310*/  PLOP3.LUT P3, PT, PT, PT, PT, 0x80, 0x8 ;  /* 0x000000000008781c */ /* 0x000fe40003f6f070 */
[----:B------:R-:W-:-:S04]  /*1320*/  FSEL R2, R25, R2, P4 ;  /* 0x0000000219027208 */ /* 0x000fc80002000000 */
[----:B------:R-:W-:-:S04]  /*1330*/  FSEL R3, R21, R2, P5 ;  /* 0x0000000215037208 */ /* 0x000fc80002800000 */
[----:B------:R-:W-:Y:S02]  /*1340*/  FSEL R3, R26, R3, P6 ;  /* 0x000000031a037208 */ /* 0x000fe40003000000 */
[----:B------:R-:W-:-:S03]  /*1350*/  @P1 FSETP.NEU.FTZ.AND P2, PT, R48, R5, PT ;  /* 0x000000053000120b */ /* 0x000fc60003f5d000 */
[----:B------:R-:W4:Y:S01]  /*1360*/  SHFL.BFLY PT, R2, R3, 0x10, 0x1f ;  /* 0x0e001f0003027f89 */ /* 0x000f2200000e0000 */
        /* <DEDUP_REMOVED lines=10> */
[CC--:B0-----:R-:W-:Y:S02]  /*1410*/  @P1 ISETP.LT.AND P0, PT, R6.reuse, R7.reuse, !P2 ;  /* 0x000000070600120c */ /* 0x0c1fe40005701270 */
        /* <DEDUP_REMOVED lines=49> */
.L_x_72:
[----:B-123--:R-:W-:Y:S05]  /*1730*/  BSYNC.RECONVERGENT B0 ;  /* 0x0000000000007941 */ /* 0x00efea0003800200 */
.L_x_71:
[----:B0-----:R-:W0:Y:S01]  /*1740*/  LDC R3, c[0x0][0x3b0] ;  /* 0x0000ec00ff037b82 */ /* 0x001e220000000800 */
[----:B------:R-:W-:Y:S01]  /*1750*/  UIADD3 UR4, UPT, UPT, UR4, 0x1, URZ ;  /* 0x0000000104047890 */ /* 0x000fe2000fffe0ff */
[----:B------:R-:W-:-:S05]  /*1760*/  VIADD R44, R44, 0x1 ;  /* 0x000000012c2c7836 */ /* 0x000fca0000000000 */
[----:B------:R-:W-:Y:S02]  /*1770*/  ISETP.NE.AND P0, PT, R44, RZ, PT ;  /* 0x000000ff2c00720c */ /* 0x000fe40003f05270 */
[----:B0-----:R-:W-:-:S13]  /*1780*/  ISETP.LE.AND P1, PT, R3, UR4, PT ;  /* 0x0000000403007c0c */ /* 0x001fda000bf23270 */
[----:B------:R-:W-:Y:S05]  /*1790*/  @P1 BRA `(.L_x_73) ;  /* 0x0000000000c41947 */ /* 0x000fea0003800000 */
[----:B------:R-:W-:Y:S01]  /*17a0*/  SHF.R.S32.HI R7, RZ, 0x1f, R48 ;  /* 0x0000001fff077819 */ /* 0x000fe20000011430 */
[----:B------:R-:W-:Y:S03]  /*17b0*/  BSSY.RECONVERGENT B0, `(.L_x_73) ;  /* 0x000002f000007945 */ /* 0x000fe60003800200 */
[----:B------:R-:W-:-:S04]  /*17c0*/  LEA.HI R4, R7, R48, RZ, 0x3 ;  /* 0x0000003007047211 */ /* 0x000fc800078f18ff */
[--C-:B------:R-:W-:Y:S02]  /*17d0*/  SHF.R.S32.HI R2, RZ, 0x3, R4.reuse ;  /* 0x00000003ff027819 */ /* 0x100fe40000011404 */
[----:B------:R-:W-:-:S04]  /*17e0*/  SHF.R.S32.HI R5, RZ, 0x1f, R4 ;  /* 0x0000001fff057819 */ /* 0x000fc80000011404 */
[----:B------:R-:W-:-:S04]  /*17f0*/  LEA.HI R5, R5, R2, RZ, 0x5 ;  /* 0x0000000205057211 */ /* 0x000fc800078f28ff */
[----:B------:R-:W-:-:S05]  /*1800*/  LOP3.LUT R5, R5, 0xffffffe0, RZ, 0xc0, !PT ;  /* 0xffffffe005057812 */ /* 0x000fca00078ec0ff */
[----:B------:R-:W-:-:S05]  /*1810*/  IMAD.IADD R5, R2, 0x1, -R5 ;  /* 0x0000000102057824 */ /* 0x000fca00078e0a05 */
[----:B------:R-:W-:-:S13]  /*1820*/  ISETP.NE.AND P1, PT, R10, R5, PT ;  /* 0x000000050a00720c */ /* 0x000fda0003f25270 */
[----:B------:R-:W-:Y:S05]  /*1830*/  @P1 BRA `(.L_x_74) ;  /* 0x0000000000981947 */ /* 0x000fea0003800000 */
        /* <DEDUP_REMOVED lines=38> */
.L_x_74:
[----:B------:R-:W-:Y:S05]  /*1aa0*/  BSYNC.RECONVERGENT B0 ;  /* 0x0000000000007941 */ /* 0x000fea0003800200 */
.L_x_73:
[----:B------:R-:W-:Y:S02]  /*1ab0*/  VIADD R47, R47, UR11 ;  /* 0x0000000b2f2f7c36 */ /* 0x000fe40008000000 */
[----:B------:R-:W-:Y:S01]  /*1ac0*/  VIADD R45, R45, 0x1 ;  /* 0x000000012d2d7836 */ /* 0x000fe20000000000 */
[----:B------:R-:W-:Y:S06]  /*1ad0*/  @P0 BRA `(.L_x_75) ;  /* 0xfffffff000b00947 */ /* 0x000fec000383ffff */
.L_x_70:
        /* <DEDUP_REMOVED lines=22> */
.L_x_77:
        /* <DEDUP_REMOVED lines=55> */
.L_x_76:
        /* <DEDUP_REMOVED lines=34> */
.L_x_78:
        /* <DEDUP_REMOVED lines=22> */
.L_x_79:
[----:B------:R-:W-:Y:S05]  /*2330*/  @!P1 EXIT ;  /* 0x000000000000994d */ /* 0x000fea0003800000 */
[----:B01--4-:R-:W0:Y:S01]  /*2340*/  LDC.64 R4, c[0x0][0x390] ;  /* 0x0000e400ff047b82 */ /* 0x013e220000000a00 */
[----:B------:R-:W1:Y:S01]  /*2350*/  MUFU.RCP R43, R43 ;  /* 0x0000002b002b7308 */ /* 0x000e620000001000 */
[----:B------:R-:W-:Y:S02]  /*2360*/  IMAD.IADD R7, R0, 0x1, R7 ;  /* 0x0000000100077824 */ /* 0x000fe400078e0207 */
[----:B------:R-:W-:-:S07]  /*2370*/  IMAD.MOV R6, RZ, RZ, -R6 ;  /* 0x000000ffff067224 */ /* 0x000fce00078e0a06 */
.L_x_80:
[----:B0-2---:R-:W-:-:S05]  /*2380*/  IMAD.WIDE R2, R7, 0x4, R4 ;  /* 0x0000000407027825 */ /* 0x005fca00078e0204 */
[----:B------:R-:W1:Y:S01]  /*2390*/  LDG.E R0, desc[UR6][R2.64] ;  /* 0x0000000602007981 */ /* 0x000e62000c1e1900 */
[----:B------:R-:W-:Y:S02]  /*23a0*/  VIADD R6, R6, 0x1 ;  /* 0x0000000106067836 */ /* 0x000fe40000000000 */
[----:B------:R-:W-:-:S03]  /*23b0*/  VIADD R7, R7, 0x1 ;  /* 0x0000000107077836 */ /* 0x000fc60000000000 */
[----:B------:R-:W-:Y:S01]  /*23c0*/  ISETP.NE.AND P0, PT, R6, RZ, PT ;  /* 0x000000ff0600720c */ /* 0x000fe20003f05270 */
[----:B-1----:R-:W-:-:S05]  /*23d0*/  FMUL.FTZ R9, R0, R43 ;  /* 0x0000002b00097220 */ /* 0x002fca0000410000 */
[----:B------:R2:W-:Y:S07]  /*23e0*/  STG.E desc[UR6][R2.64], R9 ;  /* 0x0000000902007986 */ /* 0x0005ee000c101906 */
[----:B------:R-:W-:Y:S05]  /*23f0*/  @P0 BRA `(.L_x_80) ;  /* 0xfffffffc00e00947 */ /* 0x000fea000383ffff */
[----:B------:R-:W-:Y:S05]  /*2400*/  EXIT ;  /* 0x000000000000794d */ /* 0x000fea0003800000 */
.L_x_81:
        /* <DEDUP_REMOVED lines=15> */
.L_x_3722:


//--------------------- .text._ZN4vllm3moe10topkGatingILi8ELi256ELi4ELi16ELi32El13__nv_bfloat16LNS0_11ScoringFuncE1EEEvPKT5_PKbPfiPT4_PiiiibPKf --------------------------
	.section	.text._ZN4vllm3moe10topkGatingILi8ELi256ELi4ELi16ELi32El13__nv_bfloat16LNS0_11ScoringFuncE1EEEvPKT5_PKbPfiPT4_PiiiibPKf,"ax",@progbits
	.align	128
        .global         _ZN4vllm3moe10topkGatingILi8ELi256ELi4ELi16ELi32El13__nv_bfloat16LNS0_11ScoringFuncE1EEEvPKT5_PKbPfiPT4_PiiiibPKf
        .type           _ZN4vllm3moe10topkGatingILi8ELi256ELi4ELi16ELi32El13__nv_bfloat16LNS0_11ScoringFuncE1EEEvPKT5_PKbPfiPT4_PiiiibPKf,@function
        .size           _ZN4vllm3moe10topkGatingILi8ELi256ELi4ELi16ELi32El13__nv_bfloat16LNS0_11ScoringFuncE1EEEvPKT5_PKbPfiPT4_PiiiibPKf,(.L_x_3723 - _ZN4vllm3moe10topkGatingILi8ELi256ELi4ELi16ELi32El13__nv_bfloat16LNS0_11ScoringFuncE1EEEvPKT5_PKbPfiPT4_PiiiibPKf)
        .other          _ZN4vllm3moe10topkGatingILi8ELi256ELi4ELi16ELi32El13__nv_bfloat16LNS0_11ScoringFuncE1EEEvPKT5_PKbPfiPT4_PiiiibPKf,@"STO_CUDA_ENTRY STV_DEFAULT"
_ZN4vllm3moe10topkGatingILi8ELi256ELi4ELi16ELi32El13__nv_bfloat16LNS0_11ScoringFuncE1EEEvPKT5_PKbPfiPT4_PiiiibPKf:
.text._ZN4vllm3moe10topkGatingILi8ELi256ELi4ELi16ELi32El13__nv_bfloat16LNS0_11ScoringFuncE1EEEvPKT5_PKbPfiPT4_PiiiibPKf:
        /* <DEDUP_REMOVED lines=13> */
[----:B------:R-:W-:Y:S02]  /*00d0*/  LOP3.LUT R3, R3, 0xf8, RZ, 0xc0, !PT ;  /* 0x000000f803037812 */ /* 0x000fe400078ec0ff */
[----:B------:R-:W-:Y:S01]  /*00e0*/  SHF.R.S32.HI R2, RZ, 0x1f, R2 ;  /* 0x0000001fff027819 */ /* 0x000fe20000011402 */
[----:B------:R-:W2:Y:S01]  /*00f0*/  LDCU.64 UR8, c[0x0][0x3c0] ;  /* 0x00007800ff0877ac */ /* 0x000ea20008000a00 */
[----:B------:R-:W-:-:S04]  /*0100*/  PRMT R5, R3, 0x6540, R0 ;  /* 0x0000654003057816 */ /* 0x000fc80000000000 */
[----:B0-----:R-:W-:-:S04]  /*0110*/  LEA R4, P0, R5, UR4, 0x1 ;  /* 0x0000000405047c11 */ /* 0x001fc8000f8008ff */
[----:B------:R-:W-:Y:S01]  /*0120*/  LEA.HI.X R5, R5, UR5, R2, 0x1, P0 ;  /* 0x0000000505057c11 */ /* 0x000fe200080f0c02 */
[----:B------:R-:W0:Y:S05]  /*0130*/  LDCU.64 UR4, c[0x0][0x388] ;  /* 0x00007100ff0477ac */ /* 0x000e2a0008000a00 */
[----:B-1----:R-:W3:Y:S01]  /*0140*/  LDG.E.128 R4, desc[UR6][R4.64] ;  /* 0x0000000604047981 */ /* 0x002ee2000c1e1d00 */
        /* <DEDUP_REMOVED lines=8> */
[----:B------:R-:W2:Y:S02]  /*01d0*/  @P1 LDG.E.U8 R2, desc[UR6][R24.64] ;  /* 0x0000000618021981 */ /* 0x000ea4000c1e1100 */
[----:B------:R-:W-:-:S05]  /*01e0*/  @P0 IMAD.X R11, RZ, RZ, UR9, P2 ;  /* 0x00000009ff0b0e24 */ /* 0x000fca00090e06ff */
[----:B------:R-:W4:Y:S04]  /*01f0*/  @P0 LDG.E R17, desc[UR6][R10.64+0x8] ;  /* 0x000008060a110981 */ /* 0x000f28000c1e1900 */
[----:B------:R-:W5:Y:S04]  /*0200*/  @P0 LDG.E R18, desc[UR6][R10.64+0x10] ;  /* 0x000010060a120981 */ /* 0x000f68000c1e1900 */
[----:B------:R-:W5:Y:S04]  /*0210*/  @P0 LDG.E R21, desc[UR6][R10.64+0x18] ;  /* 0x000018060a150981 */ /* 0x000f68000c1e1900 */
[----:B------:R-:W5:Y:S04]  /*0220*/  @P0 LDG.E R12, desc[UR6][R10.64] ;  /* 0x000000060a0c0981 */ /* 0x000f68000c1e1900 */
[----:B------:R-:W5:Y:S04]  /*0230*/  @P0 LDG.E R19, desc[UR6][R10.64+0x4] ;  /* 0x000004060a130981 */ /* 0x000f68000c1e1900 */
[----:B------:R-:W5:Y:S04]  /*0240*/  @P0 LDG.E R20, desc[UR6][R10.64+0xc] ;  /* 0x00000c060a140981 */ /* 0x000f68000c1e1900 */
[----:B------:R-:W5:Y:S04]  /*0250*/  @P0 LDG.E R14, desc[UR6][R10.64+0x14] ;  /* 0x000014060a0e0981 */ /* 0x000f68000c1e1900 */
[----:B------:R1:W5:Y:S01]  /*0260*/  @P0 LDG.E R22, desc[UR6][R10.64+0x1c] ;  /* 0x00001c060a160981 */ /* 0x000362000c1e1900 */
[C---:B---3--:R-:W-:Y:S01]  /*0270*/  IMAD.U32 R16, R5.reuse, 0x10000, RZ ;  /* 0x0001000005107824 */ /* 0x048fe200078e00ff */
[----:B------:R-:W-:Y:S01]  /*0280*/  PRMT R13, R5, 0x7632, R13 ;  /* 0x00007632050d7816 */ /* 0x000fe2000000000d */
[----:B------:R-:W-:-:S02]  /*0290*/  IMAD.U32 R5, R6, 0x10000, RZ ;  /* 0x0001000006057824 */ /* 0x000fc400078e00ff */
[C---:B------:R-:W-:Y:S01]  /*02a0*/  IMAD.U32 R9, R4.reuse, 0x10000, RZ ;  /* 0x0001000004097824 */ /* 0x040fe200078e00ff */
[----:B------:R-:W-:Y:S01]  /*02b0*/  PRMT R15, R4, 0x7632, R15 ;  /* 0x00007632040f7816 */ /* 0x000fe2000000000f */
[----:B-1----:R-:W-:Y:S01]  /*02c0*/  FMUL.FTZ R11, R5, -1.4426950216293334961 ;  /* 0xbfb8aa3b050b7820 */ /* 0x002fe20000410000 */
[----:B------:R-:W-:Y:S01]  /*02d0*/  PRMT R5, R7, 0x7632, R5 ;  /* 0x0000763207057816 */ /* 0x000fe20000000005 */
[----:B------:R-:W-:Y:S01]  /*02e0*/  FMUL.FTZ R4, R9, -1.4426950216293334961 ;  /* 0xbfb8aa3b09047820 */ /* 0x000fe20000410000 */
[----:B------:R-:W-:Y:S01]  /*02f0*/  FMUL.FTZ R23, R16, -1.4426950216293334961 ;  /* 0xbfb8aa3b10177820 */ /* 0x000fe20000410000 */
[----:B------:R-:W-:Y:S01]  /*0300*/  PRMT R9, R6, 0x7632, R9 ;  /* 0x0000763206097816 */ /* 0x000fe20000000009 */
[----:B------:R-:W-:Y:S02]  /*0310*/  IMAD.U32 R16, R7, 0x10000, RZ ;  /* 0x0001000007107824 */ /* 0x000fe400078e00ff */
[----:B------:R-:W-:Y:S02]  /*0320*/  IMAD.U32 R13, R13, 0x10000, RZ ;  /* 0x000100000d0d7824 */ /* 0x000fe400078e00ff */
[----:B------:R-:W-:-:S02]  /*0330*/  IMAD.U32 R15, R15, 0x10000, RZ ;  /* 0x000100000f0f7824 */ /* 0x000fc400078e00ff */
[----:B------:R-:W-:Y:S01]  /*0340*/  FMUL.FTZ R25, R16, -1.4426950216293334961 ;  /* 0xbfb8aa3b10197820 */ /* 0x000fe20000410000 */
[----:B------:R-:W-:Y:S02]  /*0350*/  IMAD.U32 R5, R5, 0x10000, RZ ;  /* 0x0001000005057824 */ /* 0x000fe400078e00ff */
[----:B------:R-:W-:Y:S01]  /*0360*/  FMUL.FTZ R16, R13, -1.4426950216293334961 ;  /* 0xbfb8aa3b0d107820 */ /* 0x000fe20000410000 */
[----:B------:R-:W-:Y:S02]  /*0370*/  IMAD.U32 R10, R9, 0x10000, RZ ;  /* 0x00010000090a7824 */ /* 0x000fe400078e00ff */
[----:B------:R-:W-:Y:S01]  /*0380*/  FMUL.FTZ R15, R15, -1.4426950216293334961 ;  /* 0xbfb8aa3b0f0f7820 */ /* 0x000fe20000410000 */
[----:B------:R-:W-:Y:S01]  /*0390*/  FMUL.FTZ R13, R5, -1.4426950216293334961 ;  /* 0xbfb8aa3b050d7820 */ /* 0x000fe20000410000 */
[----:B------:R-:W1:Y:S01]  /*03a0*/  MUFU.EX2 R6, R23 ;  /* 0x0000001700067308 */ /* 0x000e620000000800 */
[----:B------:R-:W-:-:S03]  /*03b0*/  FMUL.FTZ R24, R10, -1.4426950216293334961 ;  /* 0xbfb8aa3b0a187820 */ /* 0x000fc60000410000 */
[----:B------:R-:W3:Y:S04]  /*03c0*/  MUFU.EX2 R7, R11 ;  /* 0x0000000b00077308 */ /* 0x000ee80000000800 */
[----:B------:R-:W0:Y:S04]  /*03d0*/  MUFU.EX2 R9, R25 ;  /* 0x0000001900097308 */ /* 0x000e280000000800 */
[----:B------:R-:W2:Y:S04]  /*03e0*/  MUFU.EX2 R4, R4 ;  /* 0x0000000400047308 */ /* 0x000ea80000000800 */
[----:B------:R-:W4:Y:S04]  /*03f0*/  MUFU.EX2 R15, R15 ;  /* 0x0000000f000f7308 */ /* 0x000f280000000800 */
[----:B------:R4:W4:Y:S04]  /*0400*/  MUFU.EX2 R23, R16 ;  /* 0x0000001000177308 */ /* 0x0009280000000800 */
[----:B------:R-:W4:Y:S04]  /*0410*/  MUFU.EX2 R11, R24 ;  /* 0x00000018000b7308 */ /* 0x000f280000000800 */
[----:B------:R-:W5:Y:S01]  /*0420*/  MUFU.EX2 R13, R13 ;  /* 0x0000000d000d7308 */ /* 0x000f620000000800 */
[----:B-1----:R-:W-:Y:S01]  /*0430*/  FADD.FTZ R6, R6, 1 ;  /* 0x3f80000006067421 */ /* 0x002fe20000010000 */
[----:B---3--:R-:W-:Y:S01]  /*0440*/  FADD.FTZ R7, R7, 1 ;  /* 0x3f80000007077421 */ /* 0x008fe20000010000 */
[----:B0-----:R-:W-:Y:S01]  /*0450*/  FADD.FTZ R10, R9, 1 ;  /* 0x3f800000090a7421 */ /* 0x001fe20000010000 */
[----:B--2---:R-:W-:Y:S01]  /*0460*/  FADD.FTZ R4, R4, 1 ;  /* 0x3f80000004047421 */ /* 0x004fe20000010000 */
[----:B----4-:R-:W-:Y:S01]  /*0470*/  FADD.FTZ R16, R15, 1 ;  /* 0x3f8000000f107421 */ /* 0x010fe20000010000 */
[----:B------:R-:W-:Y:S01]  /*0480*/  FADD.FTZ R9, R23, 1 ;  /* 0x3f80000017097421 */ /* 0x000fe20000010000 */
[----:B------:R-:W-:Y:S01]  /*0490*/  MUFU.RCP R6, R6 ;  /* 0x0000000600067308 */ /* 0x000fe20000001000 */
[----:B------:R-:W-:Y:S01]  /*04a0*/  FADD.FTZ R11, R11, 1 ;  /* 0x3f8000000b0b7421 */ /* 0x000fe20000010000 */
[----:B-----5:R-:W-:-:S06]  /*04b0*/  FADD.FTZ R13, R13, 1 ;  /* 0x3f8000000d0d7421 */ /* 0x020fcc0000010000 */
[----:B------:R-:W0:Y:S08]  /*04c0*/  MUFU.RCP R5, R4 ;  /* 0x0000000400057308 */ /* 0x000e300000001000 */
[----:B------:R-:W1:Y:S08]  /*04d0*/  MUFU.RCP R7, R7 ;  /* 0x0000000700077308 */ /* 0x000e700000001000 */
[----:B------:R-:W2:Y:S08]  /*04e0*/  MUFU.RCP R10, R10 ;  /* 0x0000000a000a7308 */ /* 0x000eb00000001000 */
[----:B------:R-:W3:Y:S08]  /*04f0*/  MUFU.RCP R16, R16 ;  /* 0x0000001000107308 */ /* 0x000ef00000001000 */
[----:B------:R-:W4:Y:S08]  /*0500*/  MUFU.RCP R9, R9 ;  /* 0x0000000900097308 */ /* 0x000f300000001000 */
[----:B------:R-:W5:Y:S08]  /*0510*/  MUFU.RCP R11, R11 ;  /* 0x0000000b000b7308 */ /* 0x000f700000001000 */
[----:B------:R-:W5:Y:S01]  /*0520*/  MUFU.RCP R13, R13 ;  /* 0x0000000d000d7308 */ /* 0x000f620000001000 */
[----:B------:R-:W-:Y:S01]  /*0530*/  IMAD.U32 R15, RZ, RZ, UR4 ;  /* 0x00000004ff0f7e24 */ /* 0x000fe2000f8e00ff */
[----:B0-----:R-:W-:-:S02]  /*0540*/  FSETP.NE.FTZ.AND P5, PT, |R5|, +INF , PT ;  /* 0x7f8000000500780b */ /* 0x001fc40003fb5200 */
[----:B------:R-:W-:Y:S02]  /*0550*/  FSETP.NE.FTZ.AND P6, PT, |R6|, +INF , PT ;  /* 0x7f8000000600780b */ /* 0x000fe40003fd5200 */
[----:B------:R-:W-:Y:S02]  /*0560*/  ISETP.GE.AND P2, PT, R15, 0x1, PT ;  /* 0x000000010f00780c */ /* 0x000fe40003f46270 */
[----:B-1----:R-:W-:Y:S02]  /*0570*/  FSETP.NE.FTZ.AND P3, PT, |R7|, +INF , PT ;  /* 0x7f8000000700780b */ /* 0x002fe40003f75200 */
[----:B--2---:R-:W-:Y:S02]  /*0580*/  FSETP.NE.FTZ.AND P4, PT, |R10|, +INF , PT ;  /* 0x7f8000000a00780b */ /* 0x004fe40003f95200 */
[----:B------:R-:W-:Y:S02]  /*0590*/  ISETP.EQ.OR P1, PT, R2, RZ, !P1 ;  /* 0x000000ff0200720c */ /* 0x000fe40004f22670 */
[----:B------:R-:W-:-:S02]  /*05a0*/  LOP3.LUT R2, R8, 0x1f, RZ, 0xc0, !PT ;  /* 0x0000001f08027812 */ /* 0x000fc400078ec0ff */
[----:B------:R-:W-:Y:S02]  /*05b0*/  FSEL R5, R5, RZ, P5 ;  /* 0x000000ff05057208 */ /* 0x000fe40002800000 */
[----:B------:R-:W-:Y:S02]  /*05c0*/  FSEL R6, R6, RZ, P6 ;  /* 0x000000ff06067208 */ /* 0x000fe40003000000 */
[----:B------:R-:W-:Y:S02]  /*05d0*/  FSEL R7, R7, RZ, P3 ;  /* 0x000000ff07077208 */ /* 0x000fe40001800000 */
[----:B------:R-:W-:Y:S02]  /*05e0*/  FSEL R8, R10, RZ, P4 ;  /* 0x000000ff0a087208 */ /* 0x000fe40002000000 */
[----:B---3--:R-:W-:Y:S02]  /*05f0*/  FSETP.NE.FTZ.AND P5, PT, |R16|, +INF , PT ;  /* 0x7f8000001000780b */ /* 0x008fe40003fb5200 */
[----:B----4-:R-:W-:-:S02]  /*0600*/  FSETP.NE.FTZ.AND P6, PT, |R9|, +INF , PT ;  /* 0x7f8000000900780b */ /* 0x010fc40003fd5200 */
[----:B-----5:R-:W-:Y:S02]  /*0610*/  FSETP.NE.FTZ.AND P3, PT, |R11|, +INF , PT ;  /* 0x7f8000000b00780b */ /* 0x020fe40003f75200 */
[----:B------:R-:W-:Y:S02]  /*0620*/  FSETP.NE.FTZ.AND P4, PT, |R13|, +INF , PT ;  /* 0x7f8000000d00780b */ /* 0x000fe40003f95200 */
[----:B------:R-:W-:Y:S02]  /*0630*/  FSEL R10, R16, RZ, P5 ;  /* 0x000000ff100a7208 */ /* 0x000fe40002800000 */
[----:B------:R-:W-:Y:S02]  /*0640*/  FSEL R9, R9, RZ, P6 ;  /* 0x000000ff09097208 */ /* 0x000fe40003000000 */
[----:B------:R-:W-:Y:S02]  /*0650*/  FSEL R11, R11, RZ, P3 ;  /* 0x000000ff0b0b7208 */ /* 0x000fe40001800000 */
[----:B------:R-:W-:Y:S01]  /*0660*/  FSEL R13, R13, RZ, P4 ;  /* 0x000000ff0d0d7208 */ /* 0x000fe20002000000 */
[----:B------:R-:W-:Y:S01]  /*0670*/  @P0 FADD.FTZ R16, R6, R17 ;  /* 0x0000001106100221 */ /* 0x000fe20000010000 */
[----:B------:R-:W-:Y:S01]  /*0680*/  @P0 FADD.FTZ R17, R7, R18 ;  /* 0x0000001207110221 */ /* 0x000fe20000010000 */
[----:B------:R-:W-:Y:S01]  /*0690*/  @P0 FADD.FTZ R18, R8, R21 ;  /* 0x0000001508120221 */ /* 0x000fe20000010000 */
[----:B------:R-:W-:Y:S01]  /*06a0*/  @P0 FADD.FTZ R12, R5, R12 ;  /* 0x0000000c050c0221 */ /* 0x000fe20000010000 */
[----:B------:R-:W-:Y:S01]  /*06b0*/  @P0 FADD.FTZ R19, R10, R19 ;  /* 0x000000130a130221 */ /* 0x000fe20000010000 */
[----:B------:R-:W-:Y:S01]  /*06c0*/  @P0 FADD.FTZ R20, R9, R20 ;  /* 0x0000001409140221 */ /* 0x000fe20000010000 */
[----:B------:R-:W-:Y:S01]  /*06d0*/  @P0 FADD.FTZ R21, R11, R14 ;  /* 0x0000000e0b150221 */ /* 0x000fe20000010000 */
[----:B------:R-:W-:Y:S01]  /*06e0*/  @P0 FADD.FTZ R22, R13, R22 ;  /* 0x000000160d160221 */ /* 0x000fe20000010000 */
[----:B------:R-:W-:-:S02]  /*06f0*/  IMAD.MOV.U32 R4, RZ, RZ, RZ ;  /* 0x000000ffff047224 */ /* 0x000fc400078e00ff */
[----:B------:R-:W-:Y:S02]  /*0700*/  @!P0 IMAD.MOV.U32 R12, RZ, RZ, R5 ;  /* 0x000000ffff0c8224 */ /* 0x000fe400078e0005 */
[----:B------:R-:W-:Y:S02]  /*0710*/  @!P0 IMAD.MOV.U32 R16, RZ, RZ, R6 ;  /* 0x000000ffff108224 */ /* 0x000fe400078e0006 */
[----:B------:R-:W-:Y:S02]  /*0720*/  @!P0 IMAD.MOV.U32 R17, RZ, RZ, R7 ;  /* 0x000000ffff118224 */ /* 0x000fe400078e0007 */
[----:B------:R-:W-:Y:S02]  /*0730*/  @!P0 IMAD.MOV.U32 R18, RZ, RZ, R8 ;  /* 0x000000ffff128224 */ /* 0x000fe400078e0008 */
[----:B------:R-:W-:Y:S02]  /*0740*/  @!P0 IMAD.MOV.U32 R19, RZ, RZ, R10 ;  /* 0x000000ffff138224 */ /* 0x000fe400078e000a */
[----:B------:R-:W-:-:S02]  /*0750*/  @!P0 IMAD.MOV.U32 R20, RZ, RZ, R9 ;  /* 0x000000ffff148224 */ /* 0x000fc400078e0009 */
[----:B------:R-:W-:Y:S02]  /*0760*/  @!P0 IMAD.MOV.U32 R21, RZ, RZ, R11 ;  /* 0x000000ffff158224 */ /* 0x000fe400078e000b */
        /* <DEDUP_REMOVED lines=11> */
.L_x_87:
[CC--:B------:R-:W-:Y:S01]  /*0820*/  FSETP.GT.FTZ.AND P2, PT, R19.reuse, R12.reuse, PT ;  /* 0x0000000c1300720b */ /* 0x0c0fe20003f54000 */
[----:B------:R-:W-:Y:S03]  /*0830*/  BSSY.RECONVERGENT B0, `(.L_x_83) ;  /* 0x0000066000007945 */ /* 0x000fe60003800200 */
[----:B------:R-:W-:Y:S02]  /*0840*/  FSEL R15, R19, R12, P2 ;  /* 0x0000000c130f7208 */ /* 0x000fe40001000000 */
[----:B------:R-:W-:Y:S02]  /*0850*/  FSEL R29, R10, R5, P2 ;  /* 0x000000050a1d7208 */ /* 0x000fe40001000000 */
[----:B------:R-:W-:-:S04]  /*0860*/  FSETP.GT.FTZ.AND P5, PT, R16, R15, PT ;  /* 0x0000000f1000720b */ /* 0x000fc80003fb4000 */
        /* <DEDUP_REMOVED lines=10> */
[----:B------:R-:W-:Y:S02]  /*0910*/  SEL R14, RZ, 0x1, !P2 ;  /* 0x00000001ff0e7807 */ /* 0x000fe40005000000 */
[-C--:B------:R-:W-:Y:S02]  /*0920*/  FSETP.GT.FTZ.AND P0, PT, R18, R15.reuse, PT ;  /* 0x0000000f1200720b */ /* 0x080fe40003f14000 */
[----:B------:R-:W-:Y:S02]  /*0930*/  SEL R14, R14, 0x2, !P5 ;  /* 0x000000020e0e7807 */ /* 0x000fe40006800000 */
[----:B------:R-:W-:Y:S02]  /*0940*/  FSEL R15, R18, R15, P0 ;  /* 0x0000000f120f7208 */ /* 0x000fe40000000000 */
[----:B------:R-:W-:-:S02]  /*0950*/  SEL R14, R14, 0x3, !P6 ;  /* 0x000000030e0e7807 */ /* 0x000fc40007000000 */
[-C--:B------:R-:W-:Y:S02]  /*0960*/  FSETP.GT.FTZ.AND P2, PT, R22, R15.reuse, PT ;  /* 0x0000000f1600720b */ /* 0x080fe40003f54000 */
[----:B------:R-:W-:Y:S02]  /*0970*/  SEL R14, R14, 0x4, !P4 ;  /* 0x000000040e0e7807 */ /* 0x000fe40006000000 */
[----:B------:R-:W-:Y:S02]  /*0980*/  FSEL R27, R22, R15, P2 ;  /* 0x0000000f161b7208 */ /* 0x000fe40001000000 */
[----:B------:R-:W-:Y:S02]  /*0990*/  SEL R14, R14, 0x5, !P3 ;  /* 0x000000050e0e7807 */ /* 0x000fe40005800000 */
[----:B------:R-:W-:Y:S01]  /*09a0*/  FSEL R29, R11, R28, P3 ;  /* 0x0000001c0b1d7208 */ /* 0x000fe20001800000 */
[----:B------:R-:W4:Y:S01]  /*09b0*/  SHFL.BFLY PT, R26, R27, 0x10, 0x1f ;  /* 0x0e001f001b1a7f89 */ /* 0x000f2200000e0000 */
[----:B------:R-:W-:-:S02]  /*09c0*/  SEL R14, R14, 0x6, !P0 ;  /* 0x000000060e0e7807 */ /* 0x000fc40004000000 */
[----:B------:R-:W-:Y:S02]  /*09d0*/  FSEL R28, R8, R29, P0 ;  /* 0x0000001d081c7208 */ /* 0x000fe40000000000 */
[----:B------:R-:W-:Y:S02]  /*09e0*/  SEL R14, R14, 0x7, !P2 ;  /* 0x000000070e0e7807 */ /* 0x000fe40005000000 */
[----:B------:R-:W-:Y:S02]  /*09f0*/  FSEL R28, R13, R28, P2 ;  /* 0x0000001c0d1c7208 */ /* 0x000fe40001000000 */
[----:B------:R-:W-:Y:S01]  /*0a00*/  PLOP3.LUT P0, PT, PT, PT, PT, 0x80, 0x8 ;  /* 0x000000000008781c */ /* 0x000fe20003f0f070 */
[----:B------:R-:W-:Y:S02]  /*0a10*/  IMAD.IADD R14, R3, 0x1, R14 ;  /* 0x00000001030e7824 */ /* 0x000fe400078e020e */
[----:B------:R-:W-:Y:S04]  /*0a20*/  SHFL.BFLY PT, R29, R28, 0x10, 0x1f ;  /* 0x0e001f001c1d7f89 */ /* 0x000fe800000e0000 */
[----:B------:R-:W5:Y:S01]  /*0a30*/  SHFL.BFLY PT, R15, R14, 0x10, 0x1f ;  /* 0x0e001f000e0f7f89 */ /* 0x000f6200000e0000 */
[----:B----4-:R-:W-:-:S13]  /*0a40*/  FSETP.GEU.FTZ.AND P5, PT, R27, R26, PT ;  /* 0x0000001a1b00720b */ /* 0x010fda0003fbe000 */
[----:B------:R-:W-:-:S04]  /*0a50*/  @P5 FSETP.NEU.FTZ.AND P3, PT, R27, R26, PT ;  /* 0x0000001a1b00520b */ /* 0x000fc80003f7d000 */
[----:B-----5:R-:W-:-:S04]  /*0a60*/  @P5 ISETP.LT.AND P0, PT, R15, R14, !P3 ;  /* 0x0000000e0f00520c */ /* 0x020fc80005f01270 */
[----:B------:R-:W-:Y:S02]  /*0a70*/  FSEL R27, R26, R27, P0 ;  /* 0x0000001b1a1b7208 */ /* 0x000fe40000000000 */
[----:B------:R-:W-:Y:S02]  /*0a80*/  FSEL R26, R29, R28, P0 ;  /* 0x0000001c1d1a7208 */ /* 0x000fe40000000000 */
[----:B------:R-:W-:Y:S02]  /*0a90*/  SEL R29, R15, R14, P0 ;  /* 0x0000000e0f1d7207 */ /* 0x000fe40000000000 */
[----:B------:R-:W4:Y:S01]  /*0aa0*/  SHFL.BFLY PT, R14, R27, 0x8, 0x1f ;  /* 0x0d001f001b0e7f89 */ /* 0x000f2200000e0000 */
[----:B------:R-:W-:-:S03]  /*0ab0*/  PLOP3.LUT P0, PT, PT, PT, PT, 0x80, 0x8 ;  /* 0x000000000008781c */ /* 0x000fc60003f0f070 */
[----:B------:R-:W5:Y:S04]  /*0ac0*/  SHFL.BFLY PT, R30, R29, 0x8, 0x1f ;  /* 0x0d001f001d1e7f89 */ /* 0x000f6800000e0000 */
[----:B------:R-:W0:Y:S01]  /*0ad0*/  SHFL.BFLY PT, R31, R26, 0x8, 0x1f ;  /* 0x0d001f001a1f7f89 */ /* 0x000e2200000e0000 */
[----:B----4-:R-:W-:-:S13]  /*0ae0*/  FSETP.GEU.FTZ.AND P2, PT, R27, R14, PT ;  /* 0x0000000e1b00720b */ /* 0x010fda0003f5e000 */
        /* <DEDUP_REMOVED lines=23> */
[----:B-----5:R-:W-:Y:S02]  /*0c60*/  FSEL R14, R29, R28, P0 ;  /* 0x0000001c1d0e7208 */ /* 0x020fe40000000000 */
[----:B------:R-:W-:Y:S02]  /*0c70*/  SEL R29, R26, R31, P0 ;  /* 0x0000001f1a1d7207 */ /* 0x000fe40000000000 */
[----:B------:R-:W0:Y:S01]  /*0c80*/  SHFL.BFLY PT, R26, R15, 0x1, 0x1f ;  /* 0x0c201f000f1a7f89 */ /* 0x000e2200000e0000 */
[----:B------:R-:W-:-:S03]  /*0c90*/  PLOP3.LUT P0, PT, PT, PT, PT, 0x80, 0x8 ;  /* 0x000000000008781c */ /* 0x000fc60003f0f070 */
[----:B------:R-:W-:Y:S01]  /*0ca0*/  SHFL.BFLY PT, R27, R14, 0x1, 0x1f ;  /* 0x0c201f000e1b7f89 */ /* 0x000fe200000e0000 */
[----:B0-----:R-:W-:-:S13]  /*0cb0*/  FSETP.GEU.FTZ.AND P2, PT, R15, R26, PT ;  /* 0x0000001a0f00720b */ /* 0x001fda0003f5e000 */
[----:B------:R-:W-:Y:S02]  /*0cc0*/  @P2 FSETP.NEU.FTZ.AND P3, PT, R15, R26, PT ;  /* 0x0000001a0f00220b */ /* 0x000fe40003f7d000 */
[----:B------:R-:W0:Y:S02]  /*0cd0*/  SHFL.BFLY PT, R26, R29, 0x1, 0x1f ;  /* 0x0c201f001d1a7f89 */ /* 0x000e2400000e0000 */
[-C--:B0-----:R-:W-:Y:S02]  /*0ce0*/  @P2 ISETP.LT.AND P0, PT, R26, R29.reuse, !P3 ;  /* 0x0000001d1a00220c */ /* 0x081fe40005f01270 */
[----:B------:R-:W-:Y:S02]  /*0cf0*/  ISETP.NE.AND P2, PT, R2, RZ, PT ;  /* 0x000000ff0200720c */ /* 0x000fe40003f45270 */
[----:B------:R-:W-:Y:S02]  /*0d00*/  SEL R26, R26, R29, P0 ;  /* 0x0000001d1a1a7207 */ /* 0x000fe40000000000 */
[----:B------:R-:W-:-:S09]  /*0d10*/  FSEL R27, R27, R14, P0 ;  /* 0x0000000e1b1b7208 */ /* 0x000fd20000000000 */
[----:B------:R-:W-:Y:S05]  /*0d20*/  @P2 BRA `(.L_x_84) ;  /* 0x0000000000582947 */ /* 0x000fea0003800000 */
[----:B------:R-:W0:Y:S01]  /*0d30*/  LDC.64 R14, c[0x0][0x390] ;  /* 0x0000e400ff0e7b82 */ /* 0x000e220000000a00 */
[C---:B--2---:R-:W-:Y:S01]  /*0d40*/  VIADD R30, R26.reuse, -UR9 ;  /* 0x800000091a1e7c36 */ /* 0x044fe20008000000 */
[C---:B---3--:R-:W-:Y:S01]  /*0d50*/  ISETP.GE.AND P2, PT, R26.reuse, UR10, PT ;  /* 0x0000000a1a007c0c */ /* 0x048fe2000bf46270 */
[----:B------:R-:W-:Y:S01]  /*0d60*/  UPRMT UR5, UR8, 0x8880, URZ ;  /* 0x0000888008057896 */ /* 0x000fe200080000ff */
[----:B------:R-:W-:Y:S02]  /*0d70*/  ISETP.GE.AND P0, PT, R26, UR9, PT ;  /* 0x000000091a007c0c */ /* 0x000fe4000bf06270 */
[----:B------:R-:W-:Y:S02]  /*0d80*/  SHF.R.S32.HI R31, RZ, 0x1f, R30 ;  /* 0x0000001fff1f7819 */ /* 0x000fe4000001141e */
[----:B------:R-:W-:Y:S02]  /*0d90*/  SEL R30, R30, 0x100, !P2 ;  /* 0x000001001e1e7807 */ /* 0x000fe40005000000 */
[----:B------:R-:W-:-:S02]  /*0da0*/  SEL R31, R31, RZ, !P2 ;  /* 0x000000ff1f1f7207 */ /* 0x000fc40005000000 */
[----:B------:R-:W-:Y:S02]  /*0db0*/  SEL R30, R30, 0x100, P0 ;  /* 0x000001001e1e7807 */ /* 0x000fe40000000000 */
[----:B------:R-:W-:Y:S02]  /*0dc0*/  ISETP.NE.AND P2, PT, RZ, UR5, PT ;  /* 0x00000005ff007c0c */ /* 0x000fe4000bf45270 */
[----:B------:R-:W-:Y:S01]  /*0dd0*/  SEL R30, R30, 0x100, P1 ;  /* 0x000001001e1e7807 */ /* 0x000fe20000800000 */
[----:B0-----:R-:W-:Y:S02]  /*0de0*/  IMAD.WIDE R28, R23, 0x4, R14 ;  /* 0x00000004171c7825 */ /* 0x001fe400078e020e */
[----:B------:R-:W0:Y:S08]  /*0df0*/  LDC.64 R14, c[0x0][0x3a0] ;  /* 0x0000e800ff0e7b82 */ /* 0x000e300000000a00 */
[----:B------:R-:W-:Y:S01]  /*0e00*/  @P2 FADD.FTZ R4, R4, R27 ;  /* 0x0000001b04042221 */ /* 0x000fe20000010000 */
[----:B------:R2:W-:Y:S02]  /*0e10*/  STG.E desc[UR6][R28.64], R27 ;  /* 0x0000001b1c007986 */ /* 0x0005e4000c101906 */
[----:B--2---:R-:W-:-:S04]  /*0e20*/  SEL R28, R31, RZ, P0 ;  /* 0x000000ff1f1c7207 */ /* 0x004fc80000000000 */
[----:B------:R-:W-:Y:S02]  /*0e30*/  SEL R31, R28, RZ, P1 ;  /* 0x000000ff1c1f7207 */ /* 0x000fe40000800000 */
[----:B------:R-:W2:Y:S01]  /*0e40*/  LDC.64 R28, c[0x0][0x3a8] ;  /* 0x0000ea00ff1c7b82 */ /* 0x000ea20000000a00 */
[----:B0-----:R-:W-:-:S05]  /*0e50*/  IMAD.WIDE R14, R23, 0x8, R14 ;  /* 0x00000008170e7825 */ /* 0x001fca00078e020e */
[----:B------:R0:W-:Y:S01]  /*0e60*/  STG.E.64 desc[UR6][R14.64], R30 ;  /* 0x0000001e0e007986 */ /* 0x0001e2000c101b06 */
[----:B--2---:R-:W-:-:S05]  /*0e70*/  IMAD.WIDE R28, R23, 0x4, R28 ;  /* 0x00000004171c7825 */ /* 0x004fca00078e021c */
[----:B------:R0:W-:Y:S02]  /*0e80*/  STG.E desc[UR6][R28.64], R25 ;  /* 0x000000191c007986 */ /* 0x0001e4000c101906 */
.L_x_84:
[----:B-123--:R-:W-:Y:S05]  /*0e90*/  BSYNC.RECONVERGENT B0 ;  /* 0x0000000000007941 */ /* 0x00efea0003800200 */
.L_x_83:
        /* <DEDUP_REMOVED lines=32> */
[----:B------:R-:W-:Y:S01]  /*10a0*/  ISETP.EQ.AND P5, PT, R26, 0x1c, PT ;  /* 0x0000001c1a00780c */ /* 0x000fe20003fa2270 */
[----:B------:R-:W-:Y:S02]  /*10b0*/  @P2 IMAD.MOV.U32 R20, RZ, RZ, -0x39e3c000 ;  /* 0xc61c4000ff142424 */ /* 0x000fe400078e00ff */
[----:B------:R-:W-:-:S06]  /*10c0*/  @P4 IMAD.MOV.U32 R17, RZ, RZ, -0x39e3c000 ;  /* 0xc61c4000ff114424 */ /* 0x000fcc00078e00ff */
[----:B------:R-:W-:Y:S02]  /*10d0*/  @P3 IMAD.MOV.U32 R21, RZ, RZ, -0x39e3c000 ;  /* 0xc61c4000ff153424 */ /* 0x000fe400078e00ff */
[----:B------:R-:W-:Y:S02]  /*10e0*/  @P6 IMAD.MOV.U32 R18, RZ, RZ, -0x39e3c000 ;  /* 0xc61c4000ff126424 */ /* 0x000fe400078e00ff */
[----:B------:R-:W-:-:S07]  /*10f0*/  @P5 IMAD.MOV.U32 R22, RZ, RZ, -0x39e3c000 ;  /* 0xc61c4000ff165424 */ /* 0x000fce00078e00ff */
.L_x_86:
[----:B------:R-:W-:Y:S05]  /*1100*/  BSYNC.RECONVERGENT B0 ;  /* 0x0000000000007941 */ /* 0x000fea0003800200 */
.L_x_85:
[----:B------:R-:W-:Y:S02]  /*1110*/  VIADD R25, R25, UR11 ;  /* 0x0000000b19197c36 */ /* 0x000fe40008000000 */
[----:B------:R-:W-:Y:S01]  /*1120*/  VIADD R23, R23, 0x1 ;  /* 0x0000000117177836 */ /* 0x000fe20000000000 */
[----:B------:R-:W-:Y:S06]  /*1130*/  @P0 BRA `(.L_x_87) ;  /* 0xfffffff400b80947 */ /* 0x000fec000383ffff */
.L_x_82:
        /* <DEDUP_REMOVED lines=22> */
.L_x_89:
        /* <DEDUP_REMOVED lines=55> */
.L_x_88:
        /* <DEDUP_REMOVED lines=34> */
.L_x_90:
[----:B------:R-:W-:Y:S05]  /*1830*/  @!P1 EXIT ;  /* 0x000000000000994d */ /* 0x000fea0003800000 */
[----:B------:R-:W-:Y:S02]  /*1840*/  ISETP.GE.U32.AND P0, PT, R22, 0x4, PT ;  /* 0x000000041600780c */ /* 0x000fe40003f06070 */
[----:B------:R-:W-:-:S04]  /*1850*/  LOP3.LUT R15, R15, 0x3, RZ, 0xc0, !PT ;  /* 0x000000030f0f7812 */ /* 0x000fc800078ec0ff */
[----:B------:R-:W-:-:S07]  /*1860*/  ISETP.NE.AND P1, PT, R15, RZ, PT ;  /* 0x000000ff0f00720c */ /* 0x000fce0003f25270 */
[----:B------:R-:W-:Y:S06]  /*1870*/  @!P0 BRA `(.L_x_91) ;  /* 0x0000000000448947 */ /* 0x000fec0003800000 */
[----:B01----:R-:W0:Y:S01]  /*1880*/  LDC.64 R2, c[0x0][0x390] ;  /* 0x0000e400ff027b82 */ /* 0x003e220000000a00 */
        /* <DEDUP_REMOVED lines=16> */
.L_x_91:
[----:B------:R-:W-:Y:S05]  /*1990*/  @!P1 EXIT ;  /* 0x000000000000994d */ /* 0x000fea0003800000 */
[----:B-12---:R-:W1:Y:S01]  /*19a0*/  LDC.64 R6, c[0x0][0x390] ;  /* 0x0000e400ff067b82 */ /* 0x006e620000000a00 */
[----:B0-----:R0:W2:Y:S01]  /*19b0*/  MUFU.RCP R11, R4 ;  /* 0x00000004000b7308 */ /* 0x0010a20000001000 */
[----:B------:R-:W-:Y:S02]  /*19c0*/  IMAD.IADD R5, R0, 0x1, R5 ;  /* 0x0000000100057824 */ /* 0x000fe400078e0205 */
[----:B------:R-:W-:-:S07]  /*19d0*/  IMAD.MOV R15, RZ, RZ, -R15 ;  /* 0x000000ffff0f7224 */ /* 0x000fce00078e0a0f */
.L_x_92:
[----:B-1-3--:R-:W-:-:S05]  /*19e0*/  IMAD.WIDE R2, R5, 0x4, R6 ;  /* 0x0000000405027825 */ /* 0x00afca00078e0206 */
        /* <DEDUP_REMOVED lines=8> */
.L_x_93:
        /* <DEDUP_REMOVED lines=9> */
.L_x_3723:


//--------------------- .text._ZN4vllm3moe10topkGatingILi8ELi128ELi4ELi16ELi32El13__nv_bfloat16LNS0_11ScoringFuncE1EEEvPKT5_PKbPfiPT4_PiiiibPKf --------------------------
	.section	.text._ZN4vllm3moe10topkGatingILi8ELi128ELi4ELi16ELi32El13__nv_bfloat16LNS0_11ScoringFuncE1EEEvPKT5_PKbPfiPT4_PiiiibPKf,"ax",@progbits
	.align	128
        .global         _ZN4vllm3moe10topkGatingILi8ELi128ELi4ELi16ELi32El13__nv_bfloat16LNS0_11ScoringFuncE1EEEvPKT5_PKbPfiPT4_PiiiibPKf
        .type           _ZN4vllm3moe10topkGatingILi8ELi128ELi4ELi16ELi32El13__nv_bfloat16LNS0_11ScoringFuncE1EEEvPKT5_PKbPfiPT4_PiiiibPKf,@function
        .size           _ZN4vllm3moe10topkGatingILi8ELi128ELi4ELi16ELi32El13__nv_bfloat16LNS0_11ScoringFuncE1EEEvPKT5_PKbPfiPT4_PiiiibPKf,(.L_x_3724 - _ZN4vllm3moe10topkGatingILi8ELi128ELi4ELi16ELi32El13__nv_bfloat16LNS0_11ScoringFuncE1EEEvPKT5_PKbPfiPT4_PiiiibPKf)
        .other          _ZN4vllm3moe10topkGatingILi8ELi128ELi4ELi16ELi32El13__nv_bfloat16LNS0_11ScoringFuncE1EEEvPKT5_PKbPfiPT4_PiiiibPKf,@"STO_CUDA_ENTRY STV_DEFAULT"
_ZN4vllm3moe10topkGatingILi8ELi128ELi4ELi16ELi32El13__nv_bfloat16LNS0_11ScoringFuncE1EEEvPKT5_PKbPfiPT4_PiiiibPKf:
.text._ZN4vllm3moe10topkGatingILi8ELi128ELi4ELi16ELi32El13__nv_bfloat16LNS0_11ScoringFuncE1EEEvPKT5_PKbPfiPT4_PiiiibPKf:
[----:B------:R-:W-:Y:S01]  /*0000*/  LDC R1, c[0x0][0x37c] ;  /* 0x0000df00ff017b82 */ /* 0x000fe20000000800 */
[----:B------:R-:W0:Y:S01]  /*0010*/  S2R R0, SR_CTAID.X ;  /* 0x0000000000007919 */ /* 0x000e220000002500 */
[----:B------:R-:W1:Y:S01]  /*0020*/  LDCU UR4, c[0x0][0x398] ;  /* 0x00007300ff0477ac */ /* 0x000e620008000800 */
[----:B------:R-:W0:Y:S01]  /*0030*/  S2R R3, SR_TID.Y ;  /* 0x0000000000037919 */ /* 0x000e220000002200 */
[----:B------:R-:W2:Y:S01]  /*0040*/  S2R R8, SR_TID.X ;  /* 0x0000000000087919 */ /* 0x000ea20000002100 */
[----:B0-----:R-:W-:-:S04]  /*0050*/  IMAD R3, R0, 0x4, R3 ;  /* 0x0000000400037824 */ /* 0x001fc800078e0203 */
[----:B------:R-:W-:-:S05]  /*0060*/  IMAD.SHL.U32 R3, R3, 0x2, RZ ;  /* 0x0000000203037824 */ /* 0x000fca00078e00ff */
[----:B--2---:R-:W-:-:S04]  /*0070*/  LEA.HI R0, R8, R3, RZ, 0x1c ;  /* 0x0000000308007211 */ /* 0x004fc800078fe0ff */
[----:B-1----:R-:W-:-:S13]  /*0080*/  ISETP.GE.AND P0, PT, R0, UR4, PT ;  /* 0x0000000400007c0c */ /* 0x002fda000bf06270 */
[----:B------:R-:W-:Y:S05]  /*0090*/  @P0 EXIT ;  /* 0x000000000000094d */ /* 0x000fea0003800000 */
[----:B------:R-:W0:Y:S01]  /*00a0*/  LDCU.64 UR4, c[0x0][0x380] ;  /* 0x00007000ff0477ac */ /* 0x000e220008000a00 */
[----:B------:R-:W-:Y:S02]  /*00b0*/  IMAD.SHL.U32 R2, R8, 0x8, RZ ;  /* 0x0000000808027824 */ /* 0x000fe400078e00ff */
[----:B------:R-:W-:Y:S01]  /*00c0*/  IMAD.SHL.U32 R3, R0, 0x80, RZ ;  /* 0x0000008000037824 */ /* 0x000fe200078e00ff */
[----:B------:R-:W1:Y:S02]  /*00d0*/  LDCU.64 UR6, c[0x0][0x358] ;  /* 0x00006b00ff0677ac */ /* 0x000e640008000a00 */
[----:B------:R-:W-:Y:S01]  /*00e0*/  LOP3.LUT R2, R2, 0x78, RZ, 0xc0, !PT ;  /* 0x0000007802027812 */ /* 0x000fe200078ec0ff */
[----:B------:R-:W2:Y:S03]  /*00f0*/  LDCU.64 UR8, c[0x0][0x3c0] ;  /* 0x00007800ff0877ac */ /* 0x000ea60008000a00 */
[----:B------:R-:W-:-:S02]  /*0100*/  LOP3.LUT R6, R3, R2, RZ, 0xfc, !PT ;  /* 0x0000000203067212 */ /* 0x000fc400078efcff */
[----:B------:R-:W-:Y:S02]  /*0110*/  SHF.R.S32.HI R3, RZ, 0x1f, R3 ;  /* 0x0000001fff037819 */ /* 0x000fe40000011403 */
        /* <DEDUP_REMOVED lines=113> */
.L_x_99:
        /* <DEDUP_REMOVED lines=66> */
[CC--:B----4-:R-:W-:Y:S02]  /*0c50*/  @P2 ISETP.LT.AND P0, PT, R26.reuse, R31.reuse, !P3 ;  /* 0x0000001f1a00220c */ /* 0x0d0fe40005f01270 */
[----:B------:R-:W-:Y:S02]  /*0c60*/  ISETP.NE.AND P2, PT, R3, RZ, PT ;  /* 0x000000ff0300720c */ /* 0x000fe40003f45270 */
[----:B------:R-:W-:Y:S02]  /*0c70*/  SEL R26, R26, R31, P0 ;  /* 0x0000001f1a1a7207 */ /* 0x000fe40000000000 */
[----:B-----5:R-:W-:-:S09]  /*0c80*/  FSEL R27, R14, R29, P0 ;  /* 0x0000001d0e1b7208 */ /* 0x020fd20000000000 */
        /* <DEDUP_REMOVED lines=23> */
.L_x_96:
[----:B-123--:R-:W-:Y:S05]  /*0e00*/  BSYNC.RECONVERGENT B0 ;  /* 0x0000000000007941 */ /* 0x00efea0003800200 */
.L_x_95:
        /* <DEDUP_REMOVED lines=37> */
.L_x_98:
[----:B------:R-:W-:Y:S05]  /*1060*/  BSYNC.RECONVERGENT B0 ;  /* 0x0000000000007941 */ /* 0x000fea0003800200 */
.L_x_97:
[----:B------:R-:W-:Y:S02]  /*1070*/  VIADD R25, R25, UR11 ;  /* 0x0000000b19197c36 */ /* 0x000fe40008000000 */
[----:B------:R-:W-:Y:S01]  /*1080*/  VIADD R23, R23, 0x1 ;  /* 0x0000000117177836 */ /* 0x000fe20000000000 */
[----:B------:R-:W-:Y:S06]  /*1090*/  @P0 BRA `(.L_x_99) ;  /* 0xfffffff400e40947 */ /* 0x000fec000383ffff */
.L_x_94:
        /* <DEDUP_REMOVED lines=22> */
.L_x_101:
        /* <DEDUP_REMOVED lines=55> */
.L_x_100:
        /* <DEDUP_REMOVED lines=34> */
.L_x_102:
        /* <DEDUP_REMOVED lines=22> */
.L_x_103:
[----:B------:R-:W-:Y:S05]  /*18f0*/  @!P1 EXIT ;  /* 0x000000000000994d */ /* 0x000fea0003800000 */
[----:B-12---:R-:W1:Y:S01]  /*1900*/  LDC.64 R6, c[0x0][0x390] ;  /* 0x0000e400ff067b82 */ /* 0x006e620000000a00 */
[----:B0-----:R0:W2:Y:S01]  /*1910*/  MUFU.RCP R11, R4 ;  /* 0x00000004000b7308 */ /* 0x0010a20000001000 */
[----:B------:R-:W-:Y:S02]  /*1920*/  IMAD.IADD R5, R0, 0x1, R5 ;  /* 0x0000000100057824 */ /* 0x000fe400078e0205 */
[----:B------:R-:W-:-:S07]  /*1930*/  IMAD.MOV R15, RZ, RZ, -R15 ;  /* 0x000000ffff0f7224 */ /* 0x000fce00078e0a0f */
.L_x_104:
        /* <DEDUP_REMOVED lines=9> */
.L_x_105:
        /* <DEDUP_REMOVED lines=11> */
.L_x_3724:


//--------------------- .text._ZN4vllm3moe10topkGatingILi8ELi64ELi4ELi16ELi32El13__nv_bfloat16LNS0_11ScoringFuncE1EEEvPKT5_PKbPfiPT4_PiiiibPKf --------------------------
	.section	.text._ZN4vllm3moe10topkGatingILi8ELi64ELi4ELi16ELi32El13__nv_bfloat16LNS0_11ScoringFuncE1EEEvPKT5_PKbPfiPT4_PiiiibPKf,"ax",@progbits
	.align	128
        .global         _ZN4vllm3moe10topkGatingILi8ELi64ELi4ELi16ELi32El13__nv_bfloat16LNS0_11ScoringFuncE1EEEvPKT5_PKbPfiPT4_PiiiibPKf
        .type           _ZN4vllm3moe10topkGatingILi8ELi64ELi4ELi16ELi32El13__nv_bfloat16LNS0_11ScoringFuncE1EEEvPKT5_PKbPfiPT4_PiiiibPKf,@function
        .size           _ZN4vllm3moe10topkGatingILi8ELi64ELi4ELi16ELi32El13__nv_bfloat16LNS0_11ScoringFuncE1EEEvPKT5_PKbPfiPT4_PiiiibPKf,(.L_x_3725 - _ZN4vllm3moe10topkGatingILi8ELi64ELi4ELi16ELi32El13__nv_bfloat16LNS0_11ScoringFuncE1EEEvPKT5_PKbPfiPT4_PiiiibPKf)
        .other          _ZN4vllm3moe10topkGatingILi8ELi64ELi4ELi16ELi32El13__nv_bfloat16LNS0_11ScoringFuncE1EEEvPKT5_PKbPfiPT4_PiiiibPKf,@"STO_CUDA_ENTRY STV_DEFAULT"
_ZN4vllm3moe10topkGatingILi8ELi64ELi4ELi16ELi32El13__nv_bfloat16LNS0_11ScoringFuncE1EEEvPKT5_PKbPfiPT4_PiiiibPKf:
.text._ZN4vllm3moe10topkGatingILi8ELi64ELi4ELi16ELi32El13__nv_bfloat16LNS0_11ScoringFuncE1EEEvPKT5_PKbPfiPT4_PiiiibPKf:
        /* <DEDUP_REMOVED lines=131> */
.L_x_111:
        /* <DEDUP_REMOVED lines=29> */
[----:B------:R-:W-:Y:S02]  /*0a00*/  PLOP3.LUT P0, PT, PT, PT, PT, 0x80, 0x8 ;  /* 0x000000000008781c */ /* 0x000fe40003f0f070 */
[----:B------:R-:W-:Y:S01]  /*0a10*/  FSEL R28, R13, R28, P2 ;  /* 0x0000001c0d1c7208 */ /* 0x000fe20001000000 */
[----:B------:R-:W-:-:S05]  /*0a20*/  IMAD.IADD R14, R2, 0x1, R15 ;  /* 0x00000001020e7824 */ /* 0x000fca00078e020f */
[----:B------:R-:W5:Y:S01]  /*0a30*/  SHFL.BFLY PT, R15, R14, 0x4, 0x181f ;  /* 0x0c981f000e0f7f89 */ /* 0x000f6200000e0000 */
[----:B----4-:R-:W-:-:S13]  /*0a40*/  FSETP.GEU.FTZ.AND P5, PT, R26, R27, PT ;  /* 0x0000001b1a00720b */ /* 0x010fda0003fbe000 */
[----:B------:R-:W-:-:S04]  /*0a50*/  @P5 FSETP.NEU.FTZ.AND P3, PT, R26, R27, PT ;  /* 0x0000001b1a00520b */ /* 0x000fc80003f7d000 */
[----:B-----5:R-:W-:-:S04]  /*0a60*/  @P5 ISETP.LT.AND P0, PT, R15, R14, !P3 ;  /* 0x0000000e0f00520c */ /* 0x020fc80005f01270 */
[----:B------:R-:W-:Y:S02]  /*0a70*/  FSEL R26, R27, R26, P0 ;  /* 0x0000001a1b1a7208 */ /* 0x000fe40000000000 */
[----:B------:R-:W4:Y:S01]  /*0a80*/  SHFL.BFLY PT, R27, R28, 0x4, 0x181f ;  /* 0x0c981f001c1b7f89 */ /* 0x000f2200000e0000 */
[----:B------:R-:W-:-:S03]  /*0a90*/  SEL R14, R15, R14, P0 ;  /* 0x0000000e0f0e7207 */ /* 0x000fc60000000000 */
[----:B------:R-:W5:Y:S04]  /*0aa0*/  SHFL.BFLY PT, R29, R26, 0x2, 0x181f ;  /* 0x0c581f001a1d7f89 */ /* 0x000f6800000e0000 */
[----:B------:R-:W0:Y:S01]  /*0ab0*/  SHFL.BFLY PT, R15, R14, 0x2, 0x181f ;  /* 0x0c581f000e0f7f89 */ /* 0x000e2200000e0000 */
[----:B----4-:R-:W-:Y:S02]  /*0ac0*/  FSEL R27, R27, R28, P0 ;  /* 0x0000001c1b1b7208 */ /* 0x010fe40000000000 */
[----:B------:R-:W-:Y:S02]  /*0ad0*/  PLOP3.LUT P0, PT, PT, PT, PT, 0x80, 0x8 ;  /* 0x000000000008781c */ /* 0x000fe40003f0f070 */
[----:B-----5:R-:W-:Y:S01]  /*0ae0*/  FSETP.GEU.FTZ.AND P2, PT, R26, R29, PT ;  /* 0x0000001d1a00720b */ /* 0x020fe20003f5e000 */
[----:B------:R-:W4:-:S12]  /*0af0*/  SHFL.BFLY PT, R30, R27, 0x2, 0x181f ;  /* 0x0c581f001b1e7f89 */ /* 0x000f1800000e0000 */
[----:B------:R-:W-:-:S04]  /*0b00*/  @P2 FSETP.NEU.FTZ.AND P3, PT, R26, R29, PT ;  /* 0x0000001d1a00220b */ /* 0x000fc80003f7d000 */
[----:B0-----:R-:W-:-:S04]  /*0b10*/  @P2 ISETP.LT.AND P0, PT, R15, R14, !P3 ;  /* 0x0000000e0f00220c */ /* 0x001fc80005f01270 */
[----:B------:R-:W-:Y:S02]  /*0b20*/  FSEL R29, R29, R26, P0 ;  /* 0x0000001a1d1d7208 */ /* 0x000fe40000000000 */
[----:B------:R-:W-:Y:S02]  /*0b30*/  SEL R15, R15, R14, P0 ;  /* 0x0000000e0f0f7207 */ /* 0x000fe40000000000 */
[----:B----4-:R-:W-:Y:S02]  /*0b40*/  FSEL R28, R30, R27, P0 ;  /* 0x0000001b1e1c7208 */ /* 0x010fe40000000000 */
        /* <DEDUP_REMOVED lines=33> */
.L_x_108:
[----:B-123--:R-:W-:Y:S05]  /*0d60*/  BSYNC.RECONVERGENT B0 ;  /* 0x0000000000007941 */ /* 0x00efea0003800200 */
.L_x_107:
        /* <DEDUP_REMOVED lines=37> */
.L_x_110:
[----:B------:R-:W-:Y:S05]  /*0fc0*/  BSYNC.RECONVERGENT B0 ;  /* 0x0000000000007941 */ /* 0x000fea0003800200 */
.L_x_109:
[----:B------:R-:W-:Y:S02]  /*0fd0*/  VIADD R25, R25, UR11 ;  /* 0x0000000b19197c36 */ /* 0x000fe40008000000 */
[----:B------:R-:W-:Y:S01]  /*0fe0*/  VIADD R23, R23, 0x1 ;  /* 0x0000000117177836 */ /* 0x000fe20000000000 */
[----:B------:R-:W-:Y:S06]  /*0ff0*/  @P0 BRA `(.L_x_111) ;  /* 0xfffffff8000c0947 */ /* 0x000fec000383ffff */
.L_x_106:
        /* <DEDUP_REMOVED lines=22> */
.L_x_113:
        /* <DEDUP_REMOVED lines=55> */
.L_x_112:
        /* <DEDUP_REMOVED lines=34> */
.L_x_114:
        /* <DEDUP_REMOVED lines=22> */
.L_x_115:
[----:B------:R-:W-:Y:S05]  /*1850*/  @!P1 EXIT ;  /* 0x000000000000994d */ /* 0x000fea0003800000 */
[----:B-12---:R-:W1:Y:S01]  /*1860*/  LDC.64 R6, c[0x0][0x390] ;  /* 0x0000e400ff067b82 */ /* 0x006e620000000a00 */
[----:B0-----:R0:W2:Y:S01]  /*1870*/  MUFU.RCP R11, R4 ;  /* 0x00000004000b7308 */ /* 0x0010a20000001000 */
[----:B------:R-:W-:Y:S02]  /*1880*/  IMAD.IADD R5, R0, 0x1, R5 ;  /* 0x0000000100057824 */ /* 0x000fe400078e0205 */
[----:B------:R-:W-:-:S07]  /*1890*/  IMAD.MOV R15, RZ, RZ, -R15 ;  /* 0x000000ffff0f7224 */ /* 0x000fce00078e0a0f */
.L_x_116:
        /* <DEDUP_REMOVED lines=9> */
.L_x_117:
        /* <DEDUP_REMOVED lines=13> */
.L_x_3725:


//--------------------- .text._ZN4vllm3moe10topkGatingILi8ELi32ELi4ELi16ELi32El13__nv_bfloat16LNS0_11ScoringFuncE1EEEvPKT5_PKbPfiPT4_PiiiibPKf --------------------------
	.section	.text._ZN4vllm3moe10topkGatingILi8ELi32ELi4ELi16ELi32El13__nv_bfloat16LNS0_11ScoringFuncE1EEEvPKT5_PKbPfiPT4_PiiiibPKf,"ax",@progbits
	.align	128
        .global         _ZN4vllm3moe10topkGatingILi8ELi32ELi4ELi16ELi32El13__nv_bfloat16LNS0_11ScoringFuncE1EEEvPKT5_PKbPfiPT4_PiiiibPKf
        .type           _ZN4vllm3moe10topkGatingILi8ELi32ELi4ELi16ELi32El13__nv_bfloat16LNS0_11ScoringFuncE1EEEvPKT5_PKbPfiPT4_PiiiibPKf,@function
        .size           _ZN4vllm3moe10topkGatingILi8ELi32ELi4ELi16ELi32El13__nv_bfloat16LNS0_11ScoringFuncE1EEEvPKT5_PKbPfiPT4_PiiiibPKf,(.L_x_3726 - _ZN4vllm3moe10topkGatingILi8ELi32ELi4ELi16ELi32El13__nv_bfloat16LNS0_11ScoringFuncE1EEEvPKT5_PKbPfiPT4_PiiiibPKf)
        .other          _ZN4vllm3moe10topkGatingILi8ELi32ELi4ELi16ELi32El13__nv_bfloat16LNS0_11ScoringFuncE1EEEvPKT5_PKbPfiPT4_PiiiibPKf,@"STO_CUDA_ENTRY STV_DEFAULT"
_ZN4vllm3moe10topkGatingILi8ELi32ELi4ELi16ELi32El13__nv_bfloat16LNS0_11ScoringFuncE1EEEvPKT5_PKbPfiPT4_PiiiibPKf:
.text._ZN4vllm3moe10topkGatingILi8ELi32ELi4ELi16ELi32El13__nv_bfloat16LNS0_11ScoringFuncE1EEEvPKT5_PKbPfiPT4_PiiiibPKf:
        /* <DEDUP_REMOVED lines=131> */
.L_x_123:
        /* <DEDUP_REMOVED lines=46> */
[-C--:B0-----:R-:W-:Y:S02]  /*0b10*/  @P2 ISETP.LT.AND P0, PT, R15, R14.reuse, !P3 ;  /* 0x0000000e0f00220c */ /* 0x081fe40005f01270 */
[----:B------:R-:W-:Y:S02]  /*0b20*/  ISETP.NE.AND P2, PT, R3, RZ, PT ;  /* 0x000000ff0300720c */ /* 0x000fe40003f45270 */
[----:B------:R-:W-:Y:S02]  /*0b30*/  SEL R26, R15, R14, P0 ;  /* 0x0000000e0f1a7207 */ /* 0x000fe40000000000 */
[----:B----4-:R-:W-:-:S09]  /*0b40*/  FSEL R27, R27, R30, P0 ;  /* 0x0000001e1b1b7208 */ /* 0x010fd20000000000 */
        /* <DEDUP_REMOVED lines=23> */
.L_x_120:
[----:B-123--:R-:W-:Y:S05]  /*0cc0*/  BSYNC.RECONVERGENT B0 ;  /* 0x0000000000007941 */ /* 0x00efea0003800200 */
.L_x_119:
        /* <DEDUP_REMOVED lines=37> */
.L_x_122:
[----:B------:R-:W-:Y:S05]  /*0f20*/  BSYNC.RECONVERGENT B0 ;  /* 0x0000000000007941 */ /* 0x000fea0003800200 */
.L_x_121:
[----:B------:R-:W-:Y:S02]  /*0f30*/  VIADD R25, R25, UR11 ;  /* 0x0000000b19197c36 */ /* 0x000fe40008000000 */
[----:B------:R-:W-:Y:S01]  /*0f40*/  VIADD R23, R23, 0x1 ;  /* 0x0000000117177836 */ /* 0x000fe20000000000 */
[----:B------:R-:W-:Y:S06]  /*0f50*/  @P0 BRA `(.L_x_123) ;  /* 0xfffffff800340947 */ /* 0x000fec000383ffff */
.L_x_118:
        /* <DEDUP_REMOVED lines=22> */
.L_x_125:
        /* <DEDUP_REMOVED lines=55> */
.L_x_124:
        /* <DEDUP_REMOVED lines=34> */
.L_x_126:
        /* <DEDUP_REMOVED lines=22> */
.L_x_127:
[----:B------:R-:W-:Y:S05]  /*17b0*/  @!P1 EXIT ;  /* 0x000000000000994d */ /* 0x000fea0003800000 */
[----:B-12---:R-:W1:Y:S01]  /*17c0*/  LDC.64 R6, c[0x0][0x390] ;  /* 0x0000e400ff067b82 */ /* 0x006e620000000a00 */
[----:B0-----:R0:W2:Y:S01]  /*17d0*/  MUFU.RCP R11, R4 ;  /* 0x00000004000b7308 */ /* 0x0010a20000001000 */
[----:B------:R-:W-:Y:S02]  /*17e0*/  IMAD.IADD R5, R0, 0x1, R5 ;  /* 0x0000000100057824 */ /* 0x000fe400078e0205 */
[----:B------:R-:W-:-:S07]  /*17f0*/  IMAD.MOV R15, RZ, RZ, -R15 ;  /* 0x000000ffff0f7224 */ /* 0x000fce00078e0a0f */
.L_x_128:
        /* <DEDUP_REMOVED lines=9> */
.L_x_129:
        /* <DEDUP_REMOVED lines=15> */
.L_x_3726:


//--------------------- .text._ZN4vllm3moe10topkGatingILi8ELi16ELi4ELi16ELi32El13__nv_bfloat16LNS0_11ScoringFuncE1EEEvPKT5_PKbPfiPT4_PiiiibPKf --------------------------
	.section	.text._ZN4vllm3moe10topkGatingILi8ELi16ELi4ELi16ELi32El13__nv_bfloat16LNS0_11ScoringFuncE1EEEvPKT5_PKbPfiPT4_PiiiibPKf,"ax",@progbits
	.align	128
        .global         _ZN4vllm3moe10topkGatingILi8ELi16ELi4ELi16ELi32El13__nv_bfloat16LNS0_11ScoringFuncE1EEEvPKT5_PKbPfiPT4_PiiiibPKf
        .type           _ZN4vllm3moe10topkGatingILi8ELi16ELi4ELi16ELi32El13__nv_bfloat16LNS0_11ScoringFuncE1EEEvPKT5_PKbPfiPT4_PiiiibPKf,@function
        .size           _ZN4vllm3moe10topkGatingILi8ELi16ELi4ELi16ELi32El13__nv_bfloat16LNS0_11ScoringFuncE1EEEvPKT5_PKbPfiPT4_PiiiibPKf,(.L_x_3727 - _ZN4vllm3moe10topkGatingILi8ELi16ELi4ELi16ELi32El13__nv_bfloat16LNS0_11ScoringFuncE1EEEvPKT5_PKbPfiPT4_PiiiibPKf)
        .other          _ZN4vllm3moe10topkGatingILi8ELi16ELi4ELi16ELi32El13__nv_bfloat16LNS0_11ScoringFuncE1EEEvPKT5_PKbPfiPT4_PiiiibPKf,@"STO_CUDA_ENTRY STV_DEFAULT"
_ZN4vllm3moe10topkGatingILi8ELi16ELi4ELi16ELi32El13__nv_bfloat16LNS0_11ScoringFuncE1EEEvPKT5_PKbPfiPT4_PiiiibPKf:
.text._ZN4vllm3moe10topkGatingILi8ELi16ELi4ELi16ELi32El13__nv_bfloat16LNS0_11ScoringFuncE1EEEvPKT5_PKbPfiPT4_PiiiibPKf:
[----:B------:R-:W-:Y:S01]  /*0000*/  LDC R1, c[0x0][0x37c] ;  /* 0x0000df00ff017b82 */ /* 0x000fe20000000800 */
[----:B------:R-:W0:Y:S01]  /*0010*/  S2R R0, SR_CTAID.X ;  /* 0x0000000000007919 */ /* 0x000e220000002500 */
[----:B------:R-:W1:Y:S01]  /*0020*/  LDCU UR4, c[0x0][0x398] ;  /* 0x00007300ff0477ac */ /* 0x000e620008000800 */
[----:B------:R-:W0:Y:S01]  /*0030*/  S2R R3, SR_TID.Y ;  /* 0x0000000000037919 */ /* 0x000e220000002200 */
[----:B------:R-:W2:Y:S01]  /*0040*/  S2R R8, SR_TID.X ;  /* 0x0000000000087919 */ /* 0x000ea20000002100 */
[----:B0-----:R-:W-:Y:S01]  /*0050*/  IMAD R3, R0, 0x4, R3 ;  /* 0x0000000400037824 */ /* 0x001fe200078e0203 */
[----:B--2---:R-:W-:-:S05]  /*0060*/  SHF.R.U32.HI R0, RZ, 0x1, R8 ;  /* 0x00000001ff007819 */ /* 0x004fca0000011608 */
[----:B------:R-:W-:-:S05]  /*0070*/  IMAD.U32 R0, R3, 0x10, R0 ;  /* 0x0000001003007824 */ /* 0x000fca00078e0000 */
        /* <DEDUP_REMOVED lines=104> */
[----:B------:R-:W-:Y:S01]  /*0700*/  IMAD.MOV.U32 R4, RZ, RZ, RZ ;  /* 0x000000ffff047224 */ /* 0x000fe200078e00ff */
[----:B------:R-:W-:Y:S01]  /*0710*/  @!P0 MOV R19, R10 ;  /* 0x0000000a00138202 */ /* 0x000fe20000000f00 */
[----:B------:R-:W-:-:S02]  /*0720*/  @!P0 IMAD.MOV.U32 R12, RZ, RZ, R5 ;  /* 0x000000ffff0c8224 */ /* 0x000fc400078e0005 */
[----:B------:R-:W-:Y:S02]  /*0730*/  @!P0 IMAD.MOV.U32 R16, RZ, RZ, R6 ;  /* 0x000000ffff108224 */ /* 0x000fe400078e0006 */
[----:B------:R-:W-:Y:S02]  /*0740*/  @!P0 IMAD.MOV.U32 R17, RZ, RZ, R7 ;  /* 0x000000ffff118224 */ /* 0x000fe400078e0007 */
[----:B------:R-:W-:Y:S02]  /*0750*/  @!P0 IMAD.MOV.U32 R18, RZ, RZ, R8 ;  /* 0x000000ffff128224 */ /* 0x000fe400078e0008 */
[----:B------:R-:W-:Y:S02]  /*0760*/  @!P0 IMAD.MOV.U32 R20, RZ, RZ, R9 ;  /* 0x000000ffff148224 */ /* 0x000fe400078e0009 */
        /* <DEDUP_REMOVED lines=12> */
.L_x_135:
[CC--:B------:R-:W-:Y:S01]  /*0830*/  FSETP.GT.FTZ.AND P6, PT, R19.reuse, R12.reuse, PT ;  /* 0x0000000c1300720b */ /* 0x0c0fe20003fd4000 */
[----:B------:R-:W-:Y:S03]  /*0840*/  BSSY.RECONVERGENT B0, `(.L_x_131) ;  /* 0x000003e000007945 */ /* 0x000fe60003800200 */
[----:B------:R-:W-:Y:S02]  /*0850*/  FSEL R15, R19, R12, P6 ;  /* 0x0000000c130f7208 */ /* 0x000fe40003000000 */
[----:B------:R-:W-:Y:S02]  /*0860*/  FSEL R27, R10, R5, P6 ;  /* 0x000000050a1b7208 */ /* 0x000fe40003000000 */
[----:B------:R-:W-:Y:S02]  /*0870*/  FSETP.GT.FTZ.AND P2, PT, R16, R15, PT ;  /* 0x0000000f1000720b */ /* 0x000fe40003f54000 */
[----:B------:R-:W-:-:S02]  /*0880*/  SEL R26, RZ, 0x1, !P6 ;  /* 0x00000001ff1a7807 */ /* 0x000fc40007000000 */
[----:B------:R-:W-:Y:S02]  /*0890*/  FSEL R15, R16, R15, P2 ;  /* 0x0000000f100f7208 */ /* 0x000fe40001000000 */
[----:B------:R-:W-:Y:S02]  /*08a0*/  FSEL R28, R6, R27, P2 ;  /* 0x0000001b061c7208 */ /* 0x000fe40001000000 */
[-C--:B------:R-:W-:Y:S02]  /*08b0*/  FSETP.GT.FTZ.AND P3, PT, R20, R15.reuse, PT ;  /* 0x0000000f1400720b */ /* 0x080fe40003f74000 */
[----:B------:R-:W-:Y:S02]  /*08c0*/  SEL R27, R26, 0x2, !P2 ;  /* 0x000000021a1b7807 */ /* 0x000fe40005000000 */
[----:B------:R-:W-:Y:S02]  /*08d0*/  FSEL R14, R20, R15, P3 ;  /* 0x0000000f140e7208 */ /* 0x000fe40001800000 */
[----:B------:R-:W-:-:S02]  /*08e0*/  SEL R27, R27, 0x3, !P3 ;  /* 0x000000031b1b7807 */ /* 0x000fc40005800000 */
[----:B------:R-:W-:Y:S02]  /*08f0*/  FSETP.GT.FTZ.AND P0, PT, R17, R14, PT ;  /* 0x0000000e1100720b */ /* 0x000fe40003f14000 */
[----:B------:R-:W-:Y:S02]  /*0900*/  FSEL R26, R9, R28, P3 ;  /* 0x0000001c091a7208 */ /* 0x000fe40001800000 */
[----:B------:R-:W-:Y:S02]  /*0910*/  FSEL R14, R17, R14, P0 ;  /* 0x0000000e110e7208 */ /* 0x000fe40000000000 */
[----:B------:R-:W-:Y:S02]  /*0920*/  SEL R27, R27, 0x4, !P0 ;  /* 0x000000041b1b7807 */ /* 0x000fe40004000000 */
[----:B------:R-:W-:Y:S02]  /*0930*/  FSETP.GT.FTZ.AND P4, PT, R21, R14, PT ;  /* 0x0000000e1500720b */ /* 0x000fe40003f94000 */
[----:B------:R-:W-:-:S02]  /*0940*/  FSEL R26, R7, R26, P0 ;  /* 0x0000001a071a7208 */ /* 0x000fc40000000000 */
[----:B------:R-:W-:Y:S02]  /*0950*/  FSEL R15, R21, R14, P4 ;  /* 0x0000000e150f7208 */ /* 0x000fe40002000000 */
[----:B------:R-:W-:Y:S02]  /*0960*/  SEL R27, R27, 0x5, !P4 ;  /* 0x000000051b1b7807 */ /* 0x000fe40006000000 */
[CC--:B------:R-:W-:Y:S02]  /*0970*/  FSETP.GT.FTZ.AND P5, PT, R18.reuse, R15.reuse, PT ;  /* 0x0000000f1200720b */ /* 0x0c0fe40003fb4000 */
[----:B------:R-:W-:Y:S02]  /*0980*/  PLOP3.LUT P0, PT, PT, PT, PT, 0x80, 0x8 ;  /* 0x000000000008781c */ /* 0x000fe40003f0f070 */
[----:B------:R-:W-:Y:S02]  /*0990*/  FSEL R15, R18, R15, P5 ;  /* 0x0000000f120f7208 */ /* 0x000fe40002800000 */
[----:B------:R-:W-:-:S02]  /*09a0*/  SEL R27, R27, 0x6, !P5 ;  /* 0x000000061b1b7807 */ /* 0x000fc40006800000 */
[----:B------:R-:W-:-:S04]  /*09b0*/  FSETP.GT.FTZ.AND P6, PT, R22, R15, PT ;  /* 0x0000000f1600720b */ /* 0x000fc80003fd4000 */
[----:B------:R-:W-:Y:S02]  /*09c0*/  FSEL R15, R22, R15, P6 ;  /* 0x0000000f160f7208 */ /* 0x000fe40003000000 */
[----:B------:R-:W-:-:S03]  /*09d0*/  SEL R27, R27, 0x7, !P6 ;  /* 0x000000071b1b7807 */ /* 0x000fc60007000000 */
[----:B------:R-:W4:Y:S02]  /*09e0*/  SHFL.BFLY PT, R14, R15, 0x1, 0x1e1f ;  /* 0x0c3e1f000f0e7f89 */ /* 0x000f2400000e0000 */
[----:B----4-:R-:W-:-:S13]  /*09f0*/  FSETP.GEU.FTZ.AND P2, PT, R15, R14, PT ;  /* 0x0000000e0f00720b */ /* 0x010fda0003f5e000 */
[----:B------:R-:W-:Y:S01]  /*0a00*/  @P2 FSETP.NEU.FTZ.AND P3, PT, R15, R14, PT ;  /* 0x0000000e0f00220b */ /* 0x000fe20003f7d000 */
[----:B------:R-:W-:Y:S01]  /*0a10*/  IMAD.IADD R14, R2, 0x1, R27 ;  /* 0x00000001020e7824 */ /* 0x000fe200078e021b */
[----:B------:R-:W-:-:S04]  /*0a20*/  FSEL R15, R11, R26, P4 ;  /* 0x0000001a0b0f7208 */ /* 0x000fc80002000000 */
[----:B------:R-:W4:Y:S01]  /*0a30*/  SHFL.BFLY PT, R27, R14, 0x1, 0x1e1f ;  /* 0x0c3e1f000e1b7f89 */ /* 0x000f2200000e0000 */
[----:B------:R-:W-:-:S04]  /*0a40*/  FSEL R26, R8, R15, P5 ;  /* 0x0000000f081a7208 */ /* 0x000fc80002800000 */
[----:B------:R-:W-:-:S05]  /*0a50*/  FSEL R15, R13, R26, P6 ;  /* 0x0000001a0d0f7208 */ /* 0x000fca0003000000 */
[----:B------:R-:W5:Y:S01]  /*0a60*/  SHFL.BFLY PT, R28, R15, 0x1, 0x1e1f ;  /* 0x0c3e1f000f1c7f89 */ /* 0x000f6200000e0000 */
[-C--:B----4-:R-:W-:Y:S02]  /*0a70*/  @P2 ISETP.LT.AND P0, PT, R27, R14.reuse, !P3 ;  /* 0x0000000e1b00220c */ /* 0x090fe40005f01270 */
[----:B------:R-:W-:Y:S02]  /*0a80*/  ISETP.NE.AND P2, PT, R3, RZ, PT ;  /* 0x000000ff0300720c */ /* 0x000fe40003f45270 */
[----:B------:R-:W-:Y:S02]  /*0a90*/  SEL R26, R27, R14, P0 ;  /* 0x0000000e1b1a7207 */ /* 0x000fe40000000000 */
[----:B-----5:R-:W-:-:S09]  /*0aa0*/  FSEL R27, R28, R15, P0 ;  /* 0x0000000f1c1b7208 */ /* 0x020fd20000000000 */
[----:B------:R-:W-:Y:S05]  /*0ab0*/  @P2 BRA `(.L_x_132) ;  /* 0x0000000000582947 */ /* 0x000fea0003800000 */
[----:B------:R-:W4:Y:S01]  /*0ac0*/  LDC.64 R14, c[0x0][0x390] ;  /* 0x0000e400ff0e7b82 */ /* 0x000f220000000a00 */
[C---:B--2---:R-:W-:Y:S01]  /*0ad0*/  VIADD R30, R26.reuse, -UR9 ;  /* 0x800000091a1e7c36 */ /* 0x044fe20008000000 */
[C---:B---3--:R-:W-:Y:S01]  /*0ae0*/  ISETP.GE.AND P2, PT, R26.reuse, UR10, PT ;  /* 0x0000000a1a007c0c */ /* 0x048fe2000bf46270 */
[----:B0-----:R-:W-:Y:S01]  /*0af0*/  UPRMT UR5, UR8, 0x8880, URZ ;  /* 0x0000888008057896 */ /* 0x001fe200080000ff */
[----:B------:R-:W-:Y:S02]  /*0b00*/  ISETP.GE.AND P0, PT, R26, UR9, PT ;  /* 0x000000091a007c0c */ /* 0x000fe4000bf06270 */
[----:B------:R-:W-:Y:S02]  /*0b10*/  SHF.R.S32.HI R31, RZ, 0x1f, R30 ;  /* 0x0000001fff1f7819 */ /* 0x000fe4000001141e */
[----:B------:R-:W-:Y:S02]  /*0b20*/  SEL R30, R30, 0x10, !P2 ;  /* 0x000000101e1e7807 */ /* 0x000fe40005000000 */
[----:B------:R-:W-:-:S02]  /*0b30*/  SEL R31, R31, RZ, !P2 ;  /* 0x000000ff1f1f7207 */ /* 0x000fc40005000000 */
[----:B------:R-:W-:Y:S02]  /*0b40*/  SEL R30, R30, 0x10, P0 ;  /* 0x000000101e1e7807 */ /* 0x000fe40000000000 */
[----:B------:R-:W-:Y:S02]  /*0b50*/  ISETP.NE.AND P2, PT, RZ, UR5, PT ;  /* 0x00000005ff007c0c */ /* 0x000fe4000bf45270 */
[----:B------:R-:W-:Y:S01]  /*0b60*/  SEL R30, R30, 0x10, P1 ;  /* 0x000000101e1e7807 */ /* 0x000fe20000800000 */
[----:B----4-:R-:W-:Y:S02]  /*0b70*/  IMAD.WIDE R28, R23, 0x4, R14 ;  /* 0x00000004171c7825 */ /* 0x010fe400078e020e */
        /* <DEDUP_REMOVED lines=10> */
.L_x_132:
[----:B0123--:R-:W-:Y:S05]  /*0c20*/  BSYNC.RECONVERGENT B0 ;  /* 0x0000000000007941 */ /* 0x00ffea0003800200 */
.L_x_131:
[----:B----4-:R-:W0:Y:S01]  /*0c30*/  LDC R15, c[0x0][0x3b0] ;  /* 0x0000ec00ff0f7b82 */ /* 0x010e220000000800 */
        /* <DEDUP_REMOVED lines=25> */
[----:B------:R-:W-:Y:S02]  /*0dd0*/  @P3 MOV R12, 0xc61c4000 ;  /* 0xc61c4000000c3802 */ /* 0x000fe40000000f00 */
[----:B------:R-:W-:Y:S01]  /*0de0*/  @P6 IMAD.MOV.U32 R19, RZ, RZ, -0x39e3c000 ;  /* 0xc61c4000ff136424 */ /* 0x000fe200078e00ff */
[C---:B------:R-:W-:Y:S01]  /*0df0*/  ISETP.EQ.AND P3, PT, R26.reuse, 0x14, PT ;  /* 0x000000141a00780c */ /* 0x040fe20003f62270 */
[----:B------:R-:W-:Y:S01]  /*0e00*/  @P5 IMAD.MOV.U32 R16, RZ, RZ, -0x39e3c000 ;  /* 0xc61c4000ff105424 */ /* 0x000fe200078e00ff */
[C---:B------:R-:W-:Y:S01]  /*0e10*/  ISETP.EQ.AND P6, PT, R26.reuse, 0x18, PT ;  /* 0x000000181a00780c */ /* 0x040fe20003fc2270 */
[----:B------:R-:W-:Y:S01]  /*0e20*/  @P2 IMAD.MOV.U32 R20, RZ, RZ, -0x39e3c000 ;  /* 0xc61c4000ff142424 */ /* 0x000fe200078e00ff */
[----:B------:R-:W-:Y:S01]  /*0e30*/  ISETP.EQ.AND P5, PT, R26, 0x1c, PT ;  /* 0x0000001c1a00780c */ /* 0x000fe20003fa2270 */
[----:B------:R-:W-:-:S08]  /*0e40*/  @P4 IMAD.MOV.U32 R17, RZ, RZ, -0x39e3c000 ;  /* 0xc61c4000ff114424 */ /* 0x000fd000078e00ff */
[----:B------:R-:W-:Y:S02]  /*0e50*/  @P3 IMAD.MOV.U32 R21, RZ, RZ, -0x39e3c000 ;  /* 0xc61c4000ff153424 */ /* 0x000fe400078e00ff */
[----:B------:R-:W-:Y:S02]  /*0e60*/  @P6 IMAD.MOV.U32 R18, RZ, RZ, -0x39e3c000 ;  /* 0xc61c4000ff126424 */ /* 0x000fe400078e00ff */
[----:B------:R-:W-:-:S07]  /*0e70*/  @P5 IMAD.MOV.U32 R22, RZ, RZ, -0x39e3c000 ;  /* 0xc61c4000ff165424 */ /* 0x000fce00078e00ff */
.L_x_134:
[----:B------:R-:W-:Y:S05]  /*0e80*/  BSYNC.RECONVERGENT B0 ;  /* 0x0000000000007941 */ /* 0x000fea0003800200 */
.L_x_133:
[----:B------:R-:W-:Y:S02]  /*0e90*/  VIADD R25, R25, UR11 ;  /* 0x0000000b19197c36 */ /* 0x000fe40008000000 */
[----:B------:R-:W-:Y:S01]  /*0ea0*/  VIADD R23, R23, 0x1 ;  /* 0x0000000117177836 */ /* 0x000fe20000000000 */
[----:B------:R-:W-:Y:S06]  /*0eb0*/  @P0 BRA `(.L_x_135) ;  /* 0xfffffff8005c0947 */ /* 0x000fec000383ffff */
.L_x_130:
        /* <DEDUP_REMOVED lines=22> */
.L_x_137:
[----:B0-----:R-:W-:Y:S01]  /*1020*/  MOV R2, UR4 ;  /* 0x0000000400027c02 */ /* 0x001fe20008000f00 */
[----:B------:R-:W-:-:S04]  /*1030*/  IMAD.U32 R3, RZ, RZ, UR5 ;  /* 0x00000005ff037e24 */ /* 0x000fc8000f8e00ff */
        /* <DEDUP_REMOVED lines=53> */
.L_x_136:
        /* <DEDUP_REMOVED lines=34> */
.L_x_138:
        /* <DEDUP_REMOVED lines=22> */
.L_x_139:
[----:B------:R-:W-:Y:S05]  /*1710*/  @!P1 EXIT ;  /* 0x000000000000994d */ /* 0x000fea0003800000 */
[----:B-12---:R-:W1:Y:S01]  /*1720*/  LDC.64 R6, c[0x0][0x390] ;  /* 0x0000e400ff067b82 */ /* 0x006e620000000a00 */
[----:B0-----:R0:W2:Y:S01]  /*1730*/  MUFU.RCP R11, R4 ;  /* 0x00000004000b7308 */ /* 0x0010a20000001000 */
[----:B------:R-:W-:Y:S02]  /*1740*/  IMAD.IADD R5, R0, 0x1, R5 ;  /* 0x0000000100057824 */ /* 0x000fe400078e0205 */
[----:B------:R-:W-:-:S07]  /*1750*/  IMAD.MOV R15, RZ, RZ, -R15 ;  /* 0x000000ffff0f7224 */ /* 0x000fce00078e0a0f */
.L_x_140:
        /* <DEDUP_REMOVED lines=9> */
.L_x_141:
        /* <DEDUP_REMOVED lines=9> */
.L_x_3727:


//--------------------- .text._ZN4vllm3moe10topkGatingILi8ELi8ELi4ELi16ELi32El13__nv_bfloat16LNS0_11ScoringFuncE1EEEvPKT5_PKbPfiPT4_PiiiibPKf --------------------------
	.section	.text._ZN4vllm3moe10topkGatingILi8ELi8ELi4ELi16ELi32El13__nv_bfloat16LNS0_11ScoringFuncE1EEEvPKT5_PKbPfiPT4_PiiiibPKf,"ax",@progbits
	.align	128
        .global         _ZN4vllm3moe10topkGatingILi8ELi8ELi4ELi16ELi32El13__nv_bfloat16LNS0_11ScoringFuncE1EEEvPKT5_PKbPfiPT4_PiiiibPKf
        .type           _ZN4vllm3moe10topkGatingILi8ELi8ELi4ELi16ELi32El13__nv_bfloat16LNS0_11ScoringFuncE1EEEvPKT5_PKbPfiPT4_PiiiibPKf,@function
        .size           _ZN4vllm3moe10topkGatingILi8ELi8ELi4ELi16ELi32El13__nv_bfloat16LNS0_11ScoringFuncE1EEEvPKT5_PKbPfiPT4_PiiiibPKf,(.L_x_3728 - _ZN4vllm3moe10topkGatingILi8ELi8ELi4ELi16ELi32El13__nv_bfloat16LNS0_11ScoringFuncE1EEEvPKT5_PKbPfiPT4_PiiiibPKf)
        .other          _ZN4vllm3moe10topkGatingILi8ELi8ELi4ELi16ELi32El13__nv_bfloat16LNS0_11ScoringFuncE1EEEvPKT5_PKbPfiPT4_PiiiibPKf,@"STO_CUDA_ENTRY STV_DEFAULT"
_ZN4vllm3moe10topkGatingILi8ELi8ELi4ELi16ELi32El13__nv_bfloat16LNS0_11ScoringFuncE1EEEvPKT5_PKbPfiPT4_PiiiibPKf:
.text._ZN4vllm3moe10topkGatingILi8ELi8ELi4ELi16ELi32El13__nv_bfloat16LNS0_11ScoringFuncE1EEEvPKT5_PKbPfiPT4_PiiiibPKf:
[----:B------:R-:W-:Y:S01]  /*0000*/  LDC R1, c[0x0][0x37c] ;  /* 0x0000df00ff017b82 */ /* 0x000fe20000000800 */
[----:B------:R-:W0:Y:S01]  /*0010*/  S2R R0, SR_TID.Y ;  /* 0x0000000000007919 */ /* 0x000e220000002200 */
[----:B------:R-:W1:Y:S01]  /*0020*/  LDCU UR4, c[0x0][0x398] ;  /* 0x00007300ff0477ac */ /* 0x000e620008000800 */
[----:B------:R-:W0:Y:S01]  /*0030*/  S2R R3, SR_TID.X ;  /* 0x0000000000037919 */ /* 0x000e220000002100 */
[----:B------:R-:W2:Y:S01]  /*0040*/  S2R R2, SR_CTAID.X ;  /* 0x0000000000027919 */ /* 0x000ea20000002500 */
[----:B-1----:R-:W-:Y:S02]  /*0050*/  IMAD.U32 R18, RZ, RZ, UR4 ;  /* 0x00000004ff127e24 */ /* 0x002fe4000f8e00ff */
[----:B0-----:R-:W-:-:S04]  /*0060*/  IMAD R27, R0, 0x20, R3 ;  /* 0x00000020001b7824 */ /* 0x001fc800078e0203 */
[----:B--2---:R-:W-:-:S05]  /*0070*/  IMAD R27, R2, 0x80, R27 ;  /* 0x00000080021b7824 */ /* 0x004fca00078e021b */
[----:B------:R-:W-:-:S13]  /*0080*/  ISETP.GE.AND P0, PT, R27, R18, PT ;  /* 0x000000121b00720c */ /* 0x000fda0003f06270 */
[----:B------:R-:W-:Y:S05]  /*0090*/  @P0 EXIT ;  /* 0x000000000000094d */ /* 0x000fea0003800000 */
[----:B------:R-:W0:Y:S01]  /*00a0*/  LDC.64 R4, c[0x0][0x380] ;  /* 0x0000e000ff047b82 */ /* 0x000e220000000a00 */
[----:B------:R-:W1:Y:S01]  /*00b0*/  LDCU.64 UR6, c[0x0][0x358] ;  /* 0x00006b00ff0677ac */ /* 0x000e620008000a00 */
[----:B------:R-:W-:Y:S01]  /*00c0*/  IMAD.SHL.U32 R7, R27, 0x8, RZ ;  /* 0x000000081b077824 */ /* 0x000fe200078e00ff */
[----:B------:R-:W2:Y:S01]  /*00d0*/  LDCU.64 UR8, c[0x0][0x3c0] ;  /* 0x00007800ff0877ac */ /* 0x000ea20008000a00 */
[----:B------:R-:W3:Y:S02]  /*00e0*/  LDCU.64 UR4, c[0x0][0x388] ;  /* 0x00007100ff0477ac */ /* 0x000ee40008000a00 */
[----:B0-----:R-:W-:-:S06]  /*00f0*/  IMAD.WIDE R4, R7, 0x2, R4 ;  /* 0x0000000207047825 */ /* 0x001fcc00078e0204 */
[----:B-1----:R-:W4:Y:S01]  /*0100*/  LDG.E.128 R4, desc[UR6][R4.64] ;  /* 0x0000000604047981 */ /* 0x002f22000c1e1d00 */
[----:B--2---:R-:W-:Y:S02]  /*0110*/  ISETP.NE.U32.AND P1, PT, RZ, UR8, PT ;  /* 0x00000008ff007c0c */ /* 0x004fe4000bf25070 */
[----:B---3--:R-:W-:Y:S02]  /*0120*/  ISETP.NE.U32.AND P0, PT, RZ, UR4, PT ;  /* 0x00000004ff007c0c */ /* 0x008fe4000bf05070 */
[----:B------:R-:W-:Y:S02]  /*0130*/  ISETP.NE.AND.EX P1, PT, RZ, UR9, PT, P1 ;  /* 0x00000009ff007c0c */ /* 0x000fe4000bf25310 */
[----:B------:R-:W-:-:S11]  /*0140*/  ISETP.NE.AND.EX P0, PT, RZ, UR5, PT, P0 ;  /* 0x00000005ff007c0c */ /* 0x000fd6000bf05300 */
[----:B------:R-:W0:Y:S02]  /*0150*/  @P1 LDC.64 R14, c[0x0][0x3c0] ;  /* 0x0000f000ff0e1b82 */ /* 0x000e240000000a00 */
[C---:B------:R-:W-:Y:S01]  /*0160*/  @P0 IADD3 R10, P2, PT, R27.reuse, UR4, RZ ;  /* 0x000000041b0a0c10 */ /* 0x040fe2000ff5e0ff */
[----:B------:R-:W1:Y:S03]  /*0170*/  LDCU UR4, c[0x0][0x3b0] ;  /* 0x00007600ff0477ac */ /* 0x000e660008000800 */
[----:B------:R-:W-:-:S05]  /*0180*/  @P0 LEA.HI.X.SX32 R11, R27, UR5, 0x1, P2 ;  /* 0x000000051b0b0c11 */ /* 0x000fca00090f0eff */
[----:B------:R2:W3:Y:S04]  /*0190*/  @P0 LDG.E.U8 R10, desc[UR6][R10.64] ;  /* 0x000000060a0a0981 */ /* 0x0004e8000c1e1100 */
[----:B0-----:R-:W5:Y:S04]  /*01a0*/  @P1 LDG.E R9, desc[UR6][R14.64+0x8] ;  /* 0x000008060e091981 */ /* 0x001f68000c1e1900 */
[----:B------:R-:W5:Y:S04]  /*01b0*/  @P1 LDG.E R13, desc[UR6][R14.64] ;  /* 0x000000060e0d1981 */ /* 0x000f68000c1e1900 */
[----:B------:R-:W5:Y:S04]  /*01c0*/  @P1 LDG.E R20, desc[UR6][R14.64+0x10] ;  /* 0x000010060e141981 */ /* 0x000f68000c1e1900 */
[----:B------:R-:W5:Y:S04]  /*01d0*/  @P1 LDG.E R33, desc[UR6][R14.64+0x18] ;  /* 0x000018060e211981 */ /* 0x000f68000c1e1900 */
[----:B------:R-:W5:Y:S04]  /*01e0*/  @P1 LDG.E R8, desc[UR6][R14.64+0x4] ;  /* 0x000004060e081981 */ /* 0x000f68000c1e1900 */
[----:B------:R-:W5:Y:S04]  /*01f0*/  @P1 LDG.E R19, desc[UR6][R14.64+0xc] ;  /* 0x00000c060e131981 */ /* 0x000f68000c1e1900 */
[----:B------:R-:W5:Y:S04]  /*0200*/  @P1 LDG.E R17, desc[UR6][R14.64+0x14] ;  /* 0x000014060e111981 */ /* 0x000f68000c1e1900 */
[----:B------:R0:W5:Y:S01]  /*0210*/  @P1 LDG.E R34, desc[UR6][R14.64+0x1c] ;  /* 0x00001c060e221981 */ /* 0x000162000c1e1900 */
[----:B------:R-:W-:-:S02]  /*0220*/  IMAD.MOV.U32 R25, RZ, RZ, RZ ;  /* 0x000000ffff197224 */ /* 0x000fc400078e00ff */
[C---:B----4-:R-:W-:Y:S01]  /*0230*/  IMAD.U32 R12, R4.reuse, 0x10000, RZ ;  /* 0x00010000040c7824 */ /* 0x050fe200078e00ff */
[----:B------:R-:W-:Y:S01]  /*0240*/  PRMT R16, R4, 0x7632, R16 ;  /* 0x0000763204107816 */ /* 0x000fe20000000010 */
[C---:B------:R-:W-:Y:S02]  /*0250*/  IMAD.U32 R21, R5.reuse, 0x10000, RZ ;  /* 0x0001000005157824 */ /* 0x040fe400078e00ff */
[----:B------:R-:W-:Y:S01]  /*0260*/  FMUL.FTZ R4, R12, -1.4426950216293334961 ;  /* 0xbfb8aa3b0c047820 */ /* 0x000fe20000410000 */
[----:B------:R-:W-:Y:S01]  /*0270*/  PRMT R12, R5, 0x7632, R12 ;  /* 0x00007632050c7816 */ /* 0x000fe2000000000c */
[C---:B------:R-:W-:Y:S01]  /*0280*/  IMAD.U32 R5, R6.reuse, 0x10000, RZ ;  /* 0x0001000006057824 */ /* 0x040fe200078e00ff */
[----:B--2---:R-:W-:Y:S01]  /*0290*/  PRMT R11, R6, 0x7632, R11 ;  /* 0x00007632060b7816 */ /* 0x004fe2000000000b */
[C---:B------:R-:W-:Y:S01]  /*02a0*/  IMAD.U32 R6, R7.reuse, 0x10000, RZ ;  /* 0x0001000007067824 */ /* 0x040fe200078e00ff */
[----:B------:R-:W-:Y:S01]  /*02b0*/  PRMT R7, R7, 0x7632, R7 ;  /* 0x0000763207077816 */ /* 0x000fe20000000007 */
[----:B------:R-:W-:-:S02]  /*02c0*/  IMAD.U32 R12, R12, 0x10000, RZ ;  /* 0x000100000c0c7824 */ /* 0x000fc400078e00ff */
[----:B------:R-:W-:Y:S01]  /*02d0*/  FMUL.FTZ R21, R21, -1.4426950216293334961 ;  /* 0xbfb8aa3b15157820 */ /* 0x000fe20000410000 */
[----:B0-----:R-:W-:Y:S01]  /*02e0*/  FMUL.FTZ R15, R6, -1.4426950216293334961 ;  /* 0xbfb8aa3b060f7820 */ /* 0x001fe20000410000 */
[----:B------:R-:W-:Y:S02]  /*02f0*/  IMAD.U32 R11, R11, 0x10000, RZ ;  /* 0x000100000b0b7824 */ /* 0x000fe400078e00ff */
[----:B------:R-:W-:Y:S01]  /*0300*/  FMUL.FTZ R14, R5, -1.4426950216293334961 ;  /* 0xbfb8aa3b050e7820 */ /* 0x000fe20000410000 */
[----:B------:R-:W-:Y:S02]  /*0310*/  IMAD.U32 R16, R16, 0x10000, RZ ;  /* 0x0001000010107824 */ /* 0x000fe400078e00ff */
[----:B------:R-:W-:Y:S02]  /*0320*/  IMAD.U32 R7, R7, 0x10000, RZ ;  /* 0x0001000007077824 */ /* 0x000fe400078e00ff */
[----:B------:R-:W-:Y:S01]  /*0330*/  FMUL.FTZ R12, R12, -1.4426950216293334961 ;  /* 0xbfb8aa3b0c0c7820 */ /* 0x000fe20000410000 */
[----:B------:R0:W2:Y:S01]  /*0340*/  MUFU.EX2 R5, R21 ;  /* 0x0000001500057308 */ /* 0x0000a20000000800 */
[----:B------:R-:W-:Y:S01]  /*0350*/  FMUL.FTZ R11, R11, -1.4426950216293334961 ;  /* 0xbfb8aa3b0b0b7820 */ /* 0x000fe20000410000 */
[----:B------:R-:W-:-:S02]  /*0360*/  FMUL.FTZ R16, R16, -1.4426950216293334961 ;  /* 0xbfb8aa3b10107820 */ /* 0x000fc40000410000 */
[----:B------:R-:W4:Y:S04]  /*0370*/  MUFU.EX2 R6, R14 ;  /* 0x0000000e00067308 */ /* 0x000f280000000800 */
[----:B------:R-:W1:Y:S01]  /*0380*/  MUFU.EX2 R15, R15 ;  /* 0x0000000f000f7308 */ /* 0x000e620000000800 */
[----:B0-----:R-:W-:-:S03]  /*0390*/  FMUL.FTZ R21, R7, -1.4426950216293334961 ;  /* 0xbfb8aa3b07157820 */ /* 0x001fc60000410000 */
[----:B------:R-:W0:Y:S04]  /*03a0*/  MUFU.EX2 R4, R4 ;  /* 0x0000000400047308 */ /* 0x000e280000000800 */
[----:B------:R-:W3:Y:S04]  /*03b0*/  MUFU.EX2 R12, R12 ;  /* 0x0000000c000c7308 */ /* 0x000ee80000000800 */
[----:B------:R-:W3:Y:S04]  /*03c0*/  MUFU.EX2 R11, R11 ;  /* 0x0000000b000b7308 */ /* 0x000ee80000000800 */
[----:B------:R-:W3:Y:S04]  /*03d0*/  MUFU.EX2 R16, R16 ;  /* 0x0000001000107308 */ /* 0x000ee80000000800 */
[----:B------:R-:W3:Y:S01]  /*03e0*/  MUFU.EX2 R21, R21 ;  /* 0x0000001500157308 */ /* 0x000ee20000000800 */
[----:B--2---:R-:W-:Y:S01]  /*03f0*/  FADD.FTZ R7, R5, 1 ;  /* 0x3f80000005077421 */ /* 0x004fe20000010000 */
[----:B----4-:R-:W-:Y:S01]  /*0400*/  FADD.FTZ R6, R6, 1 ;  /* 0x3f80000006067421 */ /* 0x010fe20000010000 */
[----:B-1----:R-:W-:Y:S01]  /*0410*/  FADD.FTZ R15, R15, 1 ;  /* 0x3f8000000f0f7421 */ /* 0x002fe20000010000 */
[----:B0-----:R-:W-:Y:S01]  /*0420*/  FADD.FTZ R4, R4, 1 ;  /* 0x3f80000004047421 */ /* 0x001fe20000010000 */
[----:B---3--:R-:W-:Y:S01]  /*0430*/  FADD.FTZ R12, R12, 1 ;  /* 0x3f8000000c0c7421 */ /* 0x008fe20000010000 */
[----:B------:R-:W-:Y:S01]  /*0440*/  FADD.FTZ R11, R11, 1 ;  /* 0x3f8000000b0b7421 */ /* 0x000fe20000010000 */
[----:B------:R-:W0:Y:S01]  /*0450*/  MUFU.RCP R7, R7 ;  /* 0x0000000700077308 */ /* 0x000e220000001000 */
[----:B------:R-:W-:Y:S01]  /*0460*/  FADD.FTZ R5, R16, 1 ;  /* 0x3f80000010057421 */ /* 0x000fe20000010000 */
[----:B------:R-:W-:-:S06]  /*0470*/  FADD.FTZ R21, R21, 1 ;  /* 0x3f80000015157421 */ /* 0x000fcc0000010000 */
[----:B------:R-:W1:Y:S08]  /*0480*/  MUFU.RCP R6, R6 ;  /* 0x0000000600067308 */ /* 0x000e700000001000 */
[----:B------:R-:W2:Y:S08]  /*0490*/  MUFU.RCP R26, R4 ;  /* 0x00000004001a7308 */ /* 0x000eb00000001000 */
[----:B------:R-:W3:Y:S08]  /*04a0*/  MUFU.RCP R15, R15 ;  /* 0x0000000f000f7308 */ /* 0x000ef00000001000 */
[----:B------:R-:W4:Y:S08]  /*04b0*/  MUFU.RCP R12, R12 ;  /* 0x0000000c000c7308 */ /* 0x000f300000001000 */
[----:B------:R-:W5:Y:S08]  /*04c0*/  MUFU.RCP R11, R11 ;  /* 0x0000000b000b7308 */ /* 0x000f700000001000 */
[----:B------:R-:W5:Y:S08]  /*04d0*/  MUFU.RCP R5, R5 ;  /* 0x0000000500057308 */ /* 0x000f700000001000 */
[----:B------:R-:W5:Y:S01]  /*04e0*/  MUFU.RCP R21, R21 ;  /* 0x0000001500157308 */ /* 0x000f620000001000 */
[----:B------:R-:W-:Y:S01]  /*04f0*/  IMAD.U32 R16, RZ, RZ, UR4 ;  /* 0x00000004ff107e24 */ /* 0x000fe2000f8e00ff */
[----:B0-----:R-:W-:-:S02]  /*0500*/  FSETP.NE.FTZ.AND P6, PT, |R7|, +INF , PT ;  /* 0x7f8000000700780b */ /* 0x001fc40003fd5200 */
[----:B-1----:R-:W-:Y:S02]  /*0510*/  FSETP.NE.FTZ.AND P3, PT, |R6|, +INF , PT ;  /* 0x7f8000000600780b */ /* 0x002fe40003f75200 */
[----:B------:R-:W-:Y:S02]  /*0520*/  ISETP.GE.AND P2, PT, R16, 0x1, PT ;  /* 0x000000011000780c */ /* 0x000fe40003f46270 */
[----:B--2---:R-:W-:Y:S02]  /*0530*/  FSETP.NE.FTZ.AND P5, PT, |R26|, +INF , PT ;  /* 0x7f8000001a00780b */ /* 0x004fe40003fb5200 */
[----:B---3--:R-:W-:Y:S02]  /*0540*/  FSETP.NE.FTZ.AND P4, PT, |R15|, +INF , PT ;  /* 0x7f8000000f00780b */ /* 0x008fe40003f95200 */
[----:B------:R-:W-:Y:S02]  /*0550*/  FSEL R24, R7, RZ, P6 ;  /* 0x000000ff07187208 */ /* 0x000fe40003000000 */
[----:B----4-:R-:W-:-:S02]  /*0560*/  FSETP.NE.FTZ.AND P6, PT, |R12|, +INF , PT ;  /* 0x7f8000000c00780b */ /* 0x010fc40003fd5200 */
[----:B------:R-:W-:Y:S02]  /*0570*/  FSEL R23, R6, RZ, P3 ;  /* 0x000000ff06177208 */ /* 0x000fe40001800000 */
[----:B------:R-:W-:Y:S02]  /*0580*/  FSEL R26, R26, RZ, P5 ;  /* 0x000000ff1a1a7208 */ /* 0x000fe40002800000 */
[----:B-----5:R-:W-:Y:S02]  /*0590*/  FSETP.NE.FTZ.AND P3, PT, |R11|, +INF , PT ;  /* 0x7f8000000b00780b */ /* 0x020fe40003f75200 */
[----:B------:R-:W-:Y:S02]  /*05a0*/  FSEL R22, R15, RZ, P4 ;  /* 0x000000ff0f167208 */ /* 0x000fe40002000000 */
[----:B------:R-:W-:Y:S02]  /*05b0*/  FSETP.NE.FTZ.AND P5, PT, |R5|, +INF , PT ;  /* 0x7f8000000500780b */ /* 0x000fe40003fb5200 */
[----:B------:R-:W-:-:S02]  /*05c0*/  FSETP.NE.FTZ.AND P4, PT, |R21|, +INF , PT ;  /* 0x7f8000001500780b */ /* 0x000fc40003f95200 */
[----:B------:R-:W-:Y:S02]  /*05d0*/  FSEL R14, R12, RZ, P6 ;  /* 0x000000ff0c0e7208 */ /* 0x000fe40003000000 */
[----:B------:R-:W-:Y:S02]  /*05e0*/  FSEL R12, R11, RZ, P3 ;  /* 0x000000ff0b0c7208 */ /* 0x000fe40001800000 */
[----:B------:R-:W-:Y:S02]  /*05f0*/  FSEL R15, R5, RZ, P5 ;  /* 0x000000ff050f7208 */ /* 0x000fe40002800000 */
[----:B------:R-:W-:Y:S02]  /*0600*/  FSEL R11, R21, RZ, P4 ;  /* 0x000000ff150b7208 */ /* 0x000fe40002000000 */
[----:B------:R-:W-:Y:S01]  /*0610*/  ISETP.EQ.OR P0, PT, R10, RZ, !P0 ;  /* 0x000000ff0a00720c */ /* 0x000fe20004702670 */
        /* <DEDUP_REMOVED lines=8> */
[----:B------:R-:W-:-:S02]  /*06a0*/  @!P1 IMAD.MOV.U32 R13, RZ, RZ, R26 ;  /* 0x000000ffff0d9224 */ /* 0x000fc400078e001a */
[----:B------:R-:W-:Y:S02]  /*06b0*/  @!P1 IMAD.MOV.U32 R10, RZ, RZ, R24 ;  /* 0x000000ffff0a9224 */ /* 0x000fe400078e0018 */
[----:B------:R-:W-:Y:S02]  /*06c0*/  @!P1 IMAD.MOV.U32 R9, RZ, RZ, R23 ;  /* 0x000000ffff099224 */ /* 0x000fe400078e0017 */
[----:B------:R-:W-:Y:S02]  /*06d0*/  @!P1 IMAD.MOV.U32 R33, RZ, RZ, R22 ;  /* 0x000000ffff219224 */ /* 0x000fe400078e0016 */
[----:B------:R-:W-:Y:S02]  /*06e0*/  @!P1 IMAD.MOV.U32 R8, RZ, RZ, R15 ;  /* 0x000000ffff089224 */ /* 0x000fe400078e000f */
[----:B------:R-:W-:Y:S02]  /*06f0*/  @!P1 IMAD.MOV.U32 R7, RZ, RZ, R14 ;  /* 0x000000ffff079224 */ /* 0x000fe400078e000e */
[----:B------:R-:W-:-:S02]  /*0700*/  @!P1 IMAD.MOV.U32 R6, RZ, RZ, R12 ;  /* 0x000000ffff069224 */ /* 0x000fc400078e000c */
[----:B------:R-:W-:Y:S01]  /*0710*/  @!P1 IMAD.MOV.U32 R34, RZ, RZ, R11 ;  /* 0x000000ffff229224 */ /* 0x000fe200078e000b */
[----:B------:R-:W-:Y:S06]  /*0720*/  @!P2 BRA `(.L_x_142) ;  /* 0x0000000c0034a947 */ /* 0x000fec0003800000 */
[----:B------:R-:W-:Y:S01]  /*0730*/  ISETP.NE.AND P1, PT, R16, 0x1, PT ;  /* 0x000000011000780c */ /* 0x000fe20003f25270 */
[----:B------:R-:W-:Y:S02]  /*0740*/  IMAD.MOV.U32 R25, RZ, RZ, RZ ;  /* 0x000000ffff197224 */ /* 0x000fe400078e00ff */
[----:B------:R-:W-:-:S10]  /*0750*/  IMAD.MOV.U32 R17, RZ, RZ, RZ ;  /* 0x000000ffff117224 */ /* 0x000fd400078e00ff */
[----:B------:R-:W-:Y:S05]  /*0760*/  @!P1 BRA `(.L_x_143) ;  /* 0x0000000800489947 */ /* 0x000fea0003800000 */
[----:B------:R-:W-:Y:S01]  /*0770*/  IMAD.IADD R3, R3, 0x1, R18 ;  /* 0x0000000103037824 */ /* 0x000fe200078e0212 */
[----:B------:R-:W-:Y:S01]  /*0780*/  LOP3.LUT R4, R16, 0x7ffffffe, RZ, 0xc0, !PT ;  /* 0x7ffffffe10047812 */ /* 0x000fe200078ec0ff */
[----:B------:R-:W-:Y:S01]  /*0790*/  IMAD.MOV.U32 R25, RZ, RZ, RZ ;  /* 0x000000ffff197224 */ /* 0x000fe200078e00ff */
[----:B------:R-:W0:Y:S01]  /*07a0*/  LDCU.U8 UR9, c[0x0][0x3bc] ;  /* 0x00007780ff0977ac */ /* 0x000e220008000000 */
[----:B------:R-:W-:Y:S02]  /*07b0*/  IMAD R3, R2, 0x80, R3 ;  /* 0x0000008002037824 */ /* 0x000fe400078e0203 */
[----:B------:R-:W-:Y:S01]  /*07c0*/  IMAD.MOV.U32 R2, RZ, RZ, R27 ;  /* 0x000000ffff027224 */ /* 0x000fe200078e001b */
[----:B------:R-:W1:Y:S01]  /*07d0*/  LDCU UR8, c[0x0][0x3b8] ;  /* 0x00007700ff0877ac */ /* 0x000e620008000800 */
[----:B------:R-:W-:Y:S02]  /*07e0*/  IMAD R5, R0, 0x20, R3 ;  /* 0x0000002000057824 */ /* 0x000fe400078e0203 */
[----:B------:R-:W-:Y:S01]  /*07f0*/  IMAD R3, R27, R16, RZ ;  /* 0x000000101b037224 */ /* 0x000fe200078e02ff */
[----:B------:R-:W-:Y:S01]  /*0800*/  UMOV UR5, 0x1 ;  /* 0x0000000100057882 */ /* 0x000fe20000000000 */
[----:B------:R-:W-:-:S07]  /*0810*/  IMAD.MOV R0, RZ, RZ, -R4 ;  /* 0x000000ffff007224 */ /* 0x000fce00078e0a04 */
.L_x_146:
[----:B------:R-:W-:-:S04]  /*0820*/  FSETP.GT.FTZ.AND P4, PT, R8, R13, PT ;  /* 0x0000000d0800720b */ /* 0x000fc80003f94000 */
        /* <DEDUP_REMOVED lines=10> */
[----:B------:R-:W2:Y:S01]  /*08d0*/  LDC.64 R16, c[0x0][0x3b0] ;  /* 0x0000ec00ff107b82 */ /* 0x000ea20000000a00 */
[----:B------:R-:W-:Y:S02]  /*08e0*/  SEL R18, R18, 0x4, !P6 ;  /* 0x0000000412127807 */ /* 0x000fe40007000000 */
[----:B------:R-:W-:-:S04]  /*08f0*/  FSETP.GT.FTZ.AND P5, PT, R6, R19, PT ;  /* 0x000000130600720b */ /* 0x000fc80003fb4000 */
[----:B------:R-:W-:Y:S02]  /*0900*/  FSEL R20, R6, R19, P5 ;  /* 0x0000001306147208 */ /* 0x000fe40002800000 */
[----:B------:R-:W-:Y:S02]  /*0910*/  FSEL R19, R15, R26, P4 ;  /* 0x0000001a0f137208 */ /* 0x000fe40002000000 */
[CC--:B------:R-:W-:Y:S02]  /*0920*/  FSETP.GT.FTZ.AND P1, PT, R33.reuse, R20.reuse, PT ;  /* 0x000000142100720b */ /* 0x0c0fe40003f34000 */
[----:B------:R-:W-:Y:S02]  /*0930*/  FSEL R19, R24, R19, P3 ;  /* 0x0000001318137208 */ /* 0x000fe40001800000 */
[----:B------:R-:W-:Y:S02]  /*0940*/  FSEL R21, R33, R20, P1 ;  /* 0x0000001421157208 */ /* 0x000fe40000800000 */
[----:B------:R-:W-:-:S02]  /*0950*/  SEL R18, R18, 0x5, !P5 ;  /* 0x0000000512127807 */ /* 0x000fc40006800000 */
[----:B------:R-:W-:Y:S02]  /*0960*/  FSETP.GT.FTZ.AND P4, PT, R34, R21, PT ;  /* 0x000000152200720b */ /* 0x000fe40003f94000 */
[----:B------:R-:W-:Y:S02]  /*0970*/  SEL R18, R18, 0x6, !P1 ;  /* 0x0000000612127807 */ /* 0x000fe40004800000 */
[----:B--2---:R-:W-:Y:S02]  /*0980*/  ISETP.LE.AND P3, PT, R16, UR5, PT ;  /* 0x0000000510007c0c */ /* 0x004fe4000bf63270 */
[----:B------:R-:W-:-:S11]  /*0990*/  SEL R28, R18, 0x7, !P4 ;  /* 0x00000007121c7807 */ /* 0x000fd60006000000 */
[----:B------:R-:W-:Y:S05]  /*09a0*/  @P3 BRA `(.L_x_144) ;  /* 0x0000000000443947 */ /* 0x000fea0003800000 */
[----:B------:R-:W-:-:S05]  /*09b0*/  IMAD.SHL.U32 R18, R28, 0x4, RZ ;  /* 0x000000041c127824 */ /* 0x000fca00078e00ff */
[----:B------:R-:W-:-:S13]  /*09c0*/  ISETP.EQ.AND P3, PT, R18, RZ, PT ;  /* 0x000000ff1200720c */ /* 0x000fda0003f62270 */
[----:B------:R-:W-:Y:S01]  /*09d0*/  @P3 IMAD.MOV.U32 R13, RZ, RZ, -0x39e3c000 ;  /* 0xc61c4000ff0d3424 */ /* 0x000fe200078e00ff */
[----:B------:R-:W-:-:S13]  /*09e0*/  ISETP.EQ.AND P3, PT, R18, 0x4, PT ;  /* 0x000000041200780c */ /* 0x000fda0003f62270 */
        /* <DEDUP_REMOVED lines=12> */
[----:B------:R-:W-:-:S07]  /*0ab0*/  @P3 IMAD.MOV.U32 R34, RZ, RZ, -0x39e3c000 ;  /* 0xc61c4000ff223424 */ /* 0x000fce00078e00ff */
.L_x_144:
[----:B------:R-:W-:Y:S01]  /*0ac0*/  FSETP.GT.FTZ.AND P3, PT, R8, R13, PT ;  /* 0x0000000d0800720b */ /* 0x000fe20003f74000 */
[----:B------:R-:W2:Y:S01]  /*0ad0*/  LDC.64 R36, c[0x0][0x3a8] ;  /* 0x0000ea00ff247b82 */ /* 0x000ea20000000a00 */
[----:B------:R-:W-:Y:S01]  /*0ae0*/  FSEL R18, R14, R19, P2 ;  /* 0x000000130e127208 */ /* 0x000fe20001000000 */
[----:B0-----:R-:W-:Y:S01]  /*0af0*/  UPRMT UR4, UR9, 0x8880, URZ ;  /* 0x0000888009047896 */ /* 0x001fe200080000ff */
[----:B------:R-:W-:Y:S02]  /*0b00*/  FSEL R21, R8, R13, P3 ;  /* 0x0000000d08157208 */ /* 0x000fe40001800000 */
[----:B------:R-:W-:Y:S02]  /*0b10*/  FSEL R29, R23, R18, P6 ;  /* 0x00000012171d7208 */ /* 0x000fe40003000000 */
[----:B------:R-:W-:Y:S01]  /*0b20*/  FSETP.GT.FTZ.AND P2, PT, R10, R21, PT ;  /* 0x000000150a00720b */ /* 0x000fe20003f54000 */
[----:B------:R-:W0:Y:S01]  /*0b30*/  LDC.64 R18, c[0x0][0x3a0] ;  /* 0x0000e800ff127b82 */ /* 0x000e220000000a00 */
[----:B------:R-:W-:-:S02]  /*0b40*/  FSEL R29, R12, R29, P5 ;  /* 0x0000001d0c1d7208 */ /* 0x000fc40002800000 */
[----:B------:R-:W-:Y:S02]  /*0b50*/  FSEL R30, R10, R21, P2 ;  /* 0x000000150a1e7208 */ /* 0x000fe40001000000 */
[----:B------:R-:W-:Y:S02]  /*0b60*/  FSEL R32, R22, R29, P1 ;  /* 0x0000001d16207208 */ /* 0x000fe40000800000 */
[CC--:B------:R-:W-:Y:S01]  /*0b70*/  FSETP.GT.FTZ.AND P6, PT, R7.reuse, R30.reuse, PT ;  /* 0x0000001e0700720b */ /* 0x0c0fe20003fd4000 */
[----:B------:R-:W3:Y:S01]  /*0b80*/  LDC.64 R20, c[0x0][0x390] ;  /* 0x0000e400ff147b82 */ /* 0x000ee20000000a00 */
[----:B-1----:R-:W-:Y:S02]  /*0b90*/  ISETP.GE.AND P1, PT, R28, UR8, PT ;  /* 0x000000081c007c0c */ /* 0x002fe4000bf26270 */
[----:B------:R-:W-:Y:S02]  /*0ba0*/  FSEL R30, R7, R30, P6 ;  /* 0x0000001e071e7208 */ /* 0x000fe40003000000 */
[----:B------:R-:W-:-:S02]  /*0bb0*/  FSEL R29, R11, R32, P4 ;  /* 0x000000200b1d7208 */ /* 0x000fc40002000000 */
[-C--:B------:R-:W-:Y:S01]  /*0bc0*/  FSETP.GT.FTZ.AND P5, PT, R9, R30.reuse, PT ;  /* 0x0000001e0900720b */ /* 0x080fe20003fb4000 */
[----:B--2---:R-:W-:Y:S01]  /*0bd0*/  IMAD.WIDE R36, R3, 0x4, R36 ;  /* 0x0000000403247825 */ /* 0x004fe200078e0224 */
[C---:B------:R-:W-:Y:S02]  /*0be0*/  ISETP.GE.AND P1, PT, R28.reuse, R17, !P1 ;  /* 0x000000111c00720c */ /* 0x040fe40004f26270 */
[----:B------:R-:W-:Y:S01]  /*0bf0*/  FSEL R31, R9, R30, P5 ;  /* 0x0000001e091f7208 */ /* 0x000fe20002800000 */
[----:B------:R-:W-:-:S03]  /*0c00*/  IMAD.IADD R30, R28, 0x1, -R17 ;  /* 0x000000011c1e7824 */ /* 0x000fc600078e0a11 */
[CC--:B------:R-:W-:Y:S01]  /*0c10*/  FSETP.GT.FTZ.AND P4, PT, R6.reuse, R31.reuse, PT ;  /* 0x0000001f0600720b */ /* 0x0c0fe20003f94000 */
[C---:B0-----:R-:W-:Y:S01]  /*0c20*/  IMAD.WIDE R18, R3.reuse, 0x8, R18 ;  /* 0x0000000803127825 */ /* 0x041fe200078e0212 */
[----:B------:R-:W-:Y:S02]  /*0c30*/  SHF.R.S32.HI R32, RZ, 0x1f, R30 ;  /* 0x0000001fff207819 */ /* 0x000fe4000001141e */
[----:B------:R-:W-:Y:S02]  /*0c40*/  FSEL R28, R6, R31, P4 ;  /* 0x0000001f061c7208 */ /* 0x000fe40002000000 */
[----:B------:R-:W-:Y:S02]  /*0c50*/  SEL R31, RZ, 0x1, !P3 ;  /* 0x00000001ff1f7807 */ /* 0x000fe40005800000 */
[----:B------:R-:W-:Y:S01]  /*0c60*/  SEL R32, R32, RZ, P1 ;  /* 0x000000ff20207207 */ /* 0x000fe20000800000 */
[----:B---3--:R-:W-:Y:S01]  /*0c70*/  IMAD.WIDE R20, R3, 0x4, R20 ;  /* 0x0000000403147825 */ /* 0x008fe200078e0214 */
[----:B------:R-:W-:-:S02]  /*0c80*/  SEL R35, R31, 0x2, !P2 ;  /* 0x000000021f237807 */ /* 0x000fc40005000000 */
[----:B------:R-:W-:Y:S02]  /*0c90*/  SEL R31, R32, RZ, P0 ;  /* 0x000000ff201f7207 */ /* 0x000fe40000000000 */
[----:B------:R-:W-:Y:S01]  /*0ca0*/  SEL R32, R35, 0x3, !P6 ;  /* 0x0000000323207807 */ /* 0x000fe20007000000 */
[----:B------:R-:W-:Y:S01]  /*0cb0*/  STG.E desc[UR6][R20.64], R29 ;  /* 0x0000001d14007986 */ /* 0x000fe2000c101906 */
[----:B------:R-:W-:Y:S02]  /*0cc0*/  SEL R30, R30, 0x8, P1 ;  /* 0x000000081e1e7807 */ /* 0x000fe40000800000 */
[----:B------:R-:W-:Y:S02]  /*0cd0*/  FSETP.GT.FTZ.AND P1, PT, R33, R28, PT ;  /* 0x0000001c2100720b */ /* 0x000fe40003f34000 */
[----:B------:R-:W-:Y:S02]  /*0ce0*/  SEL R32, R32, 0x4, !P5 ;  /* 0x0000000420207807 */ /* 0x000fe40006800000 */
[----:B------:R-:W-:-:S02]  /*0cf0*/  FSEL R35, R15, R26, P3 ;  /* 0x0000001a0f237208 */ /* 0x000fc40001800000 */
[----:B------:R-:W-:Y:S02]  /*0d00*/  FSEL R28, R33, R28, P1 ;  /* 0x0000001c211c7208 */ /* 0x000fe40000800000 */
[----:B------:R-:W-:Y:S02]  /*0d10*/  SEL R32, R32, 0x5, !P4 ;  /* 0x0000000520207807 */ /* 0x000fe40006000000 */
[----:B------:R-:W-:Y:S02]  /*0d20*/  FSEL R35, R24, R35, P2 ;  /* 0x0000002318237208 */ /* 0x000fe40001000000 */
[----:B------:R-:W-:Y:S02]  /*0d30*/  SEL R30, R30, 0x8, P0 ;  /* 0x000000081e1e7807 */ /* 0x000fe40000000000 */
[----:B------:R-:W-:Y:S02]  /*0d40*/  FSETP.GT.FTZ.AND P3, PT, R34, R28, PT ;  /* 0x0000001c2200720b */ /* 0x000fe40003f74000 */
[----:B------:R-:W-:Y:S01]  /*0d50*/  SEL R28, R32, 0x6, !P1 ;  /* 0x00000006201c7807 */ /* 0x000fe20004800000 */
[----:B------:R0:W-:Y:S01]  /*0d60*/  STG.E.64 desc[UR6][R18.64], R30 ;  /* 0x0000001e12007986 */ /* 0x0001e2000c101b06 */
[----:B------:R-:W-:-:S02]  /*0d70*/  FSEL R32, R14, R35, P6 ;  /* 0x000000230e207208 */ /* 0x000fc40003000000 */
[----:B------:R-:W-:Y:S01]  /*0d80*/  SEL R28, R28, 0x7, !P3 ;  /* 0x000000071c1c7807 */ /* 0x000fe20005800000 */
[----:B------:R1:W-:Y:S03]  /*0d90*/  STG.E desc[UR6][R36.64], R2 ;  /* 0x0000000224007986 */ /* 0x0003e6000c101906 */
[----:B------:R-:W-:-:S04]  /*0da0*/  ISETP.GE.AND P2, PT, R28, UR8, PT ;  /* 0x000000081c007c0c */ /* 0x000fc8000bf46270 */
[C---:B------:R-:W-:Y:S02]  /*0db0*/  ISETP.GE.AND P2, PT, R28.reuse, R17, !P2 ;  /* 0x000000111c00720c */ /* 0x040fe40005746270 */
[----:B0-----:R-:W-:Y:S01]  /*0dc0*/  FSEL R31, R23, R32, P5 ;  /* 0x00000020171f7208 */ /* 0x001fe20002800000 */
[----:B------:R-:W-:-:S03]  /*0dd0*/  IMAD.IADD R30, R28, 0x1, -R17 ;  /* 0x000000011c1e7824 */ /* 0x000fc600078e0a11 */
[----:B------:R-:W-:Y:S02]  /*0de0*/  FSEL R31, R12, R31, P4 ;  /* 0x0000001f0c1f7208 */ /* 0x000fe40002000000 */
[----:B------:R-:W-:Y:S02]  /*0df0*/  SHF.R.S32.HI R17, RZ, 0x1f, R30 ;  /* 0x0000001fff117819 */ /* 0x000fe4000001141e */
[----:B------:R-:W-:Y:S02]  /*0e00*/  FSEL R32, R22, R31, P1 ;  /* 0x0000001f16207208 */ /* 0x000fe40000800000 */
[----:B------:R-:W-:Y:S01]  /*0e10*/  ISETP.NE.AND P1, PT, RZ, UR4, PT ;  /* 0x00000004ff007c0c */ /* 0x000fe2000bf25270 */
[----:B------:R-:W-:Y:S01]  /*0e20*/  UIADD3 UR4, UPT, UPT, UR5, 0x1, URZ ;  /* 0x0000000105047890 */ /* 0x000fe2000fffe0ff */
[----:B------:R-:W-:Y:S02]  /*0e30*/  SEL R30, R30, 0x8, P2 ;  /* 0x000000081e1e7807 */ /* 0x000fe40001000000 */
[----:B------:R-:W-:-:S02]  /*0e40*/  SEL R17, R17, RZ, P2 ;  /* 0x000000ff11117207 */ /* 0x000fc40001000000 */
[----:B------:R-:W-:Y:S01]  /*0e50*/  FSEL R35, R11, R32, P3 ;  /* 0x000000200b237208 */ /* 0x000fe20001800000 */
[----:B------:R-:W-:Y:S01]  /*0e60*/  FADD.FTZ R32, R29, R25 ;  /* 0x000000191d207221 */ /* 0x000fe20000010000 */
[----:B------:R-:W-:Y:S02]  /*0e70*/  ISETP.LE.AND P2, PT, R16, UR4, PT ;  /* 0x0000000410007c0c */ /* 0x000fe4000bf43270 */
[----:B------:R-:W-:Y:S01]  /*0e80*/  SEL R30, R30, 0x8, P0 ;  /* 0x000000081e1e7807 */ /* 0x000fe20000000000 */
[----:B------:R1:W-:Y:S01]  /*0e90*/  STG.E desc[UR6][R20.64+0x4], R35 ;  /* 0x0000042314007986 */ /* 0x0003e2000c101906 */
[----:B------:R-:W-:Y:S01]  /*0ea0*/  SEL R31, R17, RZ, P0 ;  /* 0x000000ff111f7207 */ /* 0x000fe20000000000 */
[----:B------:R-:W-:-:S04]  /*0eb0*/  @P1 FADD.FTZ R25, R35, R32 ;  /* 0x0000002023191221 */ /* 0x000fc80000010000 */
[----:B------:R1:W-:Y:S04]  /*0ec0*/  STG.E.64 desc[UR6][R18.64+0x8], R30 ;  /* 0x0000081e12007986 */ /* 0x0003e8000c101b06 */
[----:B------:R1:W-:Y:S01]  /*0ed0*/  STG.E desc[UR6][R36.64+0x4], R5 ;  /* 0x0000040524007986 */ /* 0x0003e2000c101906 */
[----:B------:R-:W-:Y:S05]  /*0ee0*/  @P2 BRA `(.L_x_145) ;  /* 0x0000000000442947 */ /* 0x000fea0003800000 */
        /* <DEDUP_REMOVED lines=10> */
[----:B------:R-:W-:Y:S01]  /*0f90*/  ISETP.EQ.AND P1, PT, R28, 0x1c, PT ;  /* 0x0000001c1c00780c */ /* 0x000fe20003f22270 */
[----:B------:R-:W-:Y:S02]  /*0fa0*/  @P2 IMAD.MOV.U32 R10, RZ, RZ, -0x39e3c000 ;  /* 0xc61c4000ff0a2424 */ /* 0x000fe400078e00ff */
[----:B------:R-:W-:Y:S02]  /*0fb0*/  @P3 IMAD.MOV.U32 R7, RZ, RZ, -0x39e3c000 ;  /* 0xc61c4000ff073424 */ /* 0x000fe400078e00ff */
[----:B------:R-:W-:Y:S02]  /*0fc0*/  @P4 IMAD.MOV.U32 R9, RZ, RZ, -0x39e3c000 ;  /* 0xc61c4000ff094424 */ /* 0x000fe400078e00ff */
[----:B------:R-:W-:-:S04]  /*0fd0*/  @P5 IMAD.MOV.U32 R6, RZ, RZ, -0x39e3c000 ;  /* 0xc61c4000ff065424 */ /* 0x000fc800078e00ff */
[----:B------:R-:W-:Y:S02]  /*0fe0*/  @P6 IMAD.MOV.U32 R33, RZ, RZ, -0x39e3c000 ;  /* 0xc61c4000ff216424 */ /* 0x000fe400078e00ff */
[----:B------:R-:W-:-:S07]  /*0ff0*/  @P1 IMAD.MOV.U32 R34, RZ, RZ, -0x39e3c000 ;  /* 0xc61c4000ff221424 */ /* 0x000fce00078e00ff */
.L_x_145:
[----:B-1----:R-:W0:Y:S01]  /*1000*/  LDC R18, c[0x0][0x398] ;  /* 0x0000e600ff127b82 */ /* 0x002e220000000800 */
[----:B------:R-:W-:Y:S01]  /*1010*/  VIADD R0, R0, 0x2 ;  /* 0x0000000200007836 */ /* 0x000fe20000000000 */
[----:B------:R-:W-:Y:S01]  /*1020*/  UIADD3 UR5, UPT, UPT, UR5, 0x2, URZ ;  /* 0x0000000205057890 */ /* 0x000fe2000fffe0ff */
[----:B------:R-:W-:-:S03]  /*1030*/  VIADD R3, R3, 0x2 ;  /* 0x0000000203037836 */ /* 0x000fc60000000000 */
[----:B------:R-:W-:Y:S01]  /*1040*/  ISETP.NE.AND P1, PT, R0, RZ, PT ;  /* 0x000000ff0000720c */ /* 0x000fe20003f25270 */
[C---:B0-----:R-:W-:Y:S02]  /*1050*/  IMAD R5, R18.reuse, 0x2, R5 ;  /* 0x0000000212057824 */ /* 0x041fe400078e0205 */
[----:B------:R-:W-:-:S10]  /*1060*/  IMAD R2, R18, 0x2, R2 ;  /* 0x0000000212027824 */ /* 0x000fd400078e0202 */
[----:B------:R-:W-:Y:S05]  /*1070*/  @P1 BRA `(.L_x_146) ;  /* 0xfffffff400e81947 */ /* 0x000fea000383ffff */
[----:B------:R-:W-:-:S07]  /*1080*/  IMAD.MOV.U32 R17, RZ, RZ, R4 ;  /* 0x000000ffff117224 */ /* 0x000fce00078e0004 */
.L_x_143:
[----:B------:R-:W-:-:S04]  /*1090*/  LOP3.LUT R0, R16, 0x1, RZ, 0xc0, !PT ;  /* 0x0000000110007812 */ /* 0x000fc800078ec0ff */
[----:B------:R-:W-:-:S13]  /*10a0*/  ISETP.NE.U32.AND P1, PT, R0, 0x1, PT ;  /* 0x000000010000780c */ /* 0x000fda0003f25070 */
[----:B------:R-:W-:Y:S05]  /*10b0*/  @P1 BRA `(.L_x_142) ;  /* 0x0000000000d01947 */ /* 0x000fea0003800000 */
[CC--:B------:R-:W-:Y:S01]  /*10c0*/  FSETP.GT.FTZ.AND P2, PT, R8.reuse, R13.reuse, PT ;  /* 0x0000000d0800720b */ /* 0x0c0fe20003f54000 */
[----:B------:R-:W0:Y:S01]  /*10d0*/  LDCU UR5, c[0x0][0x3b8] ;  /* 0x00007700ff0577ac */ /* 0x000e220008000800 */
[----:B------:R-:W1:Y:S02]  /*10e0*/  LDC.64 R2, c[0x0][0x3a0] ;  /* 0x0000e800ff027b82 */ /* 0x000e640000000a00 */
[----:B------:R-:W-:Y:S01]  /*10f0*/  FSEL R13, R8, R13, P2 ;  /* 0x0000000d080d7208 */ /* 0x000fe20001000000 */
[----:B------:R-:W2:Y:S01]  /*1100*/  LDCU UR8, c[0x0][0x3b4] ;  /* 0x00007680ff0877ac */ /* 0x000ea20008000800 */
[----:B------:R-:W-:Y:S02]  /*1110*/  SEL R0, RZ, 0x1, !P2 ;  /* 0x00000001ff007807 */ /* 0x000fe40005000000 */
[CC--:B------:R-:W-:Y:S01]  /*1120*/  FSETP.GT.FTZ.AND P4, PT, R10.reuse, R13.reuse, PT ;  /* 0x0000000d0a00720b */ /* 0x0c0fe20003f94000 */
[----:B------:R-:W3:Y:S01]  /*1130*/  LDCU.U8 UR4, c[0x0][0x3bc] ;  /* 0x00007780ff0477ac */ /* 0x000ee20008000000 */
[----:B------:R-:W-:Y:S01]  /*1140*/  FSEL R15, R15, R26, P2 ;  /* 0x0000001a0f0f7208 */ /* 0x000fe20001000000 */
[----:B------:R-:W4:Y:S01]  /*1150*/  LDC.64 R4, c[0x0][0x3a8] ;  /* 0x0000ea00ff047b82 */ /* 0x000f220000000a00 */
[----:B------:R-:W-:Y:S01]  /*1160*/  FSEL R10, R10, R13, P4 ;  /* 0x0000000d0a0a7208 */ /* 0x000fe20002000000 */
[----:B------:R-:W-:Y:S01]  /*1170*/  IMAD R13, R17, R18, R27 ;  /* 0x00000012110d7224 */ /* 0x000fe200078e021b */
[----:B------:R-:W-:Y:S01]  /*1180*/  SEL R0, R0, 0x2, !P4 ;  /* 0x0000000200007807 */ /* 0x000fe20006000000 */
[----:B------:R-:W-:Y:S01]  /*1190*/  IMAD R17, R27, R16, R17 ;  /* 0x000000101b117224 */ /* 0x000fe200078e0211 */
[----:B------:R-:W-:-:S02]  /*11a0*/  FSETP.GT.FTZ.AND P5, PT, R7, R10, PT ;  /* 0x0000000a0700720b */ /* 0x000fc40003fb4000 */
[----:B------:R-:W-:Y:S02]  /*11b0*/  FSEL R15, R24, R15, P4 ;  /* 0x0000000f180f7208 */ /* 0x000fe40002000000 */
[----:B------:R-:W-:Y:S02]  /*11c0*/  FSEL R10, R7, R10, P5 ;  /* 0x0000000a070a7208 */ /* 0x000fe40002800000 */
[----:B------:R-:W-:Y:S02]  /*11d0*/  SEL R0, R0, 0x3, !P5 ;  /* 0x0000000300007807 */ /* 0x000fe40006800000 */
[-C--:B------:R-:W-:Y:S02]  /*11e0*/  FSETP.GT.FTZ.AND P3, PT, R9, R10.reuse, PT ;  /* 0x0000000a0900720b */ /* 0x080fe40003f74000 */
[----:B------:R-:W-:Y:S01]  /*11f0*/  FSEL R14, R14, R15, P5 ;  /* 0x0000000f0e0e7208 */ /* 0x000fe20002800000 */
[----:B-1----:R-:W-:Y:S01]  /*1200*/  IMAD.WIDE R2, R17, 0x8, R2 ;  /* 0x0000000811027825 */ /* 0x002fe200078e0202 */
[----:B------:R-:W-:Y:S01]  /*1210*/  FSEL R9, R9, R10, P3 ;  /* 0x0000000a09097208 */ /* 0x000fe20001800000 */
[----:B---3--:R-:W-:Y:S01]  /*1220*/  UPRMT UR4, UR4, 0x8880, URZ ;  /* 0x0000888004047896 */ /* 0x008fe200080000ff */
[----:B------:R-:W-:-:S02]  /*1230*/  SEL R0, R0, 0x4, !P3 ;  /* 0x0000000400007807 */ /* 0x000fc40005800000 */
[CC--:B------:R-:W-:Y:S02]  /*1240*/  FSETP.GT.FTZ.AND P1, PT, R6.reuse, R9.reuse, PT ;  /* 0x000000090600720b */ /* 0x0c0fe40003f34000 */
[----:B------:R-:W-:Y:S01]  /*1250*/  FSEL R23, R23, R14, P3 ;  /* 0x0000000e17177208 */ /* 0x000fe20001800000 */
[----:B----4-:R-:W-:Y:S01]  /*1260*/  IMAD.WIDE R4, R17, 0x4, R4 ;  /* 0x0000000411047825 */ /* 0x010fe200078e0204 */
[----:B------:R-:W-:Y:S02]  /*1270*/  FSEL R6, R6, R9, P1 ;  /* 0x0000000906067208 */ /* 0x000fe40000800000 */
[----:B------:R-:W-:Y:S02]  /*1280*/  SEL R0, R0, 0x5, !P1 ;  /* 0x0000000500007807 */ /* 0x000fe40004800000 */
[----:B------:R-:W-:Y:S02]  /*1290*/  FSETP.GT.FTZ.AND P2, PT, R33, R6, PT ;  /* 0x000000062100720b */ /* 0x000fe40003f54000 */
[----:B------:R-:W-:-:S02]  /*12a0*/  FSEL R23, R12, R23, P1 ;  /* 0x000000170c177208 */ /* 0x000fc40000800000 */
[----:B------:R-:W-:Y:S02]  /*12b0*/  FSEL R33, R33, R6, P2 ;  /* 0x0000000621217208 */ /* 0x000fe40001000000 */
[----:B------:R-:W1:Y:S01]  /*12c0*/  LDC.64 R6, c[0x0][0x390] ;  /* 0x0000e400ff067b82 */ /* 0x000e620000000a00 */
[----:B------:R-:W-:Y:S02]  /*12d0*/  SEL R0, R0, 0x6, !P2 ;  /* 0x0000000600007807 */ /* 0x000fe40005000000 */
[----:B------:R-:W-:Y:S02]  /*12e0*/  FSETP.GT.FTZ.AND P4, PT, R34, R33, PT ;  /* 0x000000212200720b */ /* 0x000fe40003f94000 */
[----:B------:R-:W-:Y:S02]  /*12f0*/  FSEL R22, R22, R23, P2 ;  /* 0x0000001716167208 */ /* 0x000fe40001000000 */
[----:B------:R-:W-:Y:S02]  /*1300*/  SEL R8, R0, 0x7, !P4 ;  /* 0x0000000700087807 */ /* 0x000fe40006000000 */
[----:B------:R-:W-:-:S02]  /*1310*/  FSEL R22, R11, R22, P4 ;  /* 0x000000160b167208 */ /* 0x000fc40002000000 */
[C---:B0-----:R-:W-:Y:S01]  /*1320*/  ISETP.GE.AND P1, PT, R8.reuse, UR5, PT ;  /* 0x0000000508007c0c */ /* 0x041fe2000bf26270 */
[----:B--2---:R-:W-:-:S03]  /*1330*/  VIADD R0, R8, -UR8 ;  /* 0x8000000808007c36 */ /* 0x004fc60008000000 */
[----:B------:R-:W-:Y:S02]  /*1340*/  ISETP.GE.AND P1, PT, R8, UR8, !P1 ;  /* 0x0000000808007c0c */ /* 0x000fe4000cf26270 */
[----:B------:R-:W-:Y:S02]  /*1350*/  SHF.R.S32.HI R8, RZ, 0x1f, R0 ;  /* 0x0000001fff087819 */ /* 0x000fe40000011400 */
[----:B------:R-:W-:Y:S02]  /*1360*/  SEL R0, R0, 0x8, P1 ;  /* 0x0000000800007807 */ /* 0x000fe40000800000 */
[----:B------:R-:W-:Y:S02]  /*1370*/  SEL R9, R8, RZ, P1 ;  /* 0x000000ff08097207 */ /* 0x000fe40000800000 */
[----:B------:R-:W-:Y:S01]  /*1380*/  SEL R8, R0, 0x8, P0 ;  /* 0x0000000800087807 */ /* 0x000fe20000000000 */
[----:B-1----:R-:W-:Y:S01]  /*1390*/  IMAD.WIDE R6, R17, 0x4, R6 ;  /* 0x0000000411067825 */ /* 0x002fe200078e0206 */
[----:B------:R-:W-:-:S02]  /*13a0*/  SEL R9, R9, RZ, P0 ;  /* 0x000000ff09097207 */ /* 0x000fc40000000000 */
[----:B------:R-:W-:Y:S02]  /*13b0*/  ISETP.NE.AND P0, PT, RZ, UR4, PT ;  /* 0x00000004ff007c0c */ /* 0x000fe4000bf05270 */
[----:B------:R0:W-:Y:S04]  /*13c0*/  STG.E desc[UR6][R6.64], R22 ;  /* 0x0000001606007986 */ /* 0x0001e8000c101906 */
[----:B------:R0:W-:Y:S04]  /*13d0*/  STG.E.64 desc[UR6][R2.64], R8 ;  /* 0x0000000802007986 */ /* 0x0001e8000c101b06 */
[----:B------:R0:W-:Y:S03]  /*13e0*/  STG.E desc[UR6][R4.64], R13 ;  /* 0x0000000d04007986 */ /* 0x0001e6000c101906 */
[----:B------:R-:W-:-:S07]  /*13f0*/  @P0 FADD.FTZ R25, R25, R22 ;  /* 0x0000001619190221 */ /* 0x000fce0000010000 */
.L_x_142:
[----:B------:R-:W1:Y:S02]  /*1400*/  LDCU.U8 UR4, c[0x0][0x3bc] ;  /* 0x00007780ff0477ac */ /* 0x000e640008000000 */
[----:B-1----:R-:W-:-:S06]  /*1410*/  UPRMT UR4, UR4, 0x8880, URZ ;  /* 0x0000888004047896 */ /* 0x002fcc00080000ff */
[----:B------:R-:W-:-:S13]  /*1420*/  ISETP.NE.AND P0, PT, RZ, UR4, PT ;  /* 0x00000004ff007c0c */ /* 0x000fda000bf05270 */
[----:B------:R-:W-:Y:S05]  /*1430*/  @!P0 EXIT ;  /* 0x000000000000894d */ /* 0x000fea0003800000 */
[----:B------:R-:W-:-:S13]  /*1440*/  ISETP.GE.AND P0, PT, R16, 0x1, PT ;  /* 0x000000011000780c */ /* 0x000fda0003f06270 */
[----:B------:R-:W-:Y:S05]  /*1450*/  @!P0 EXIT ;  /* 0x000000000000894d */ /* 0x000fea0003800000 */
[C---:B------:R-:W-:Y:S01]  /*1460*/  ISETP.GE.U32.AND P1, PT, R16.reuse, 0x10, PT ;  /* 0x000000101000780c */ /* 0x040fe20003f26070 */
[----:B------:R-:W-:Y:S01]  /*1470*/  IMAD R27, R27, R16, RZ ;  /* 0x000000101b1b7224 */ /* 0x000fe200078e02ff */
[----:B0-----:R-:W-:Y:S01]  /*1480*/  LOP3.LUT R8, R16, 0xf, RZ, 0xc0, !PT ;  /* 0x0000000f10087812 */ /* 0x001fe200078ec0ff */
        /* <DEDUP_REMOVED lines=12> */
.L_x_148:
[----:B--2---:R-:W-:Y:S02]  /*1550*/  IMAD.U32 R2, RZ, RZ, UR4 ;  /* 0x00000004ff027e24 */ /* 0x004fe4000f8e00ff */
        /* <DEDUP_REMOVED lines=40> */
[----:B0-----:R-:W-:-:S03]  /*17e0*/  FMUL.FTZ R15, R10, R4 ;  /* 0x000000040a0f7220 */ /* 0x001fc60000410000 */
[----:B------:R2:W-:Y:S01]  /*17f0*/  STG.E desc[UR6][R2.64+0x4], R37 ;  /* 0x0000042502007986 */ /* 0x0005e2000c101906 */
[----:B-1----:R-:W-:-:S03]  /*1800*/  FMUL.FTZ R17, R12, R4 ;  /* 0x000000040c117220 */ /* 0x002fc60000410000 */
        /* <DEDUP_REMOVED lines=11> */
.L_x_147:
[----:B------:R-:W-:Y:S05]  /*18c0*/  @!P2 EXIT ;  /* 0x000000000000a94d */ /* 0x000fea0003800000 */
[----:B------:R-:W-:Y:S02]  /*18d0*/  ISETP.GE.U32.AND P0, PT, R8, 0x8, PT ;  /* 0x000000080800780c */ /* 0x000fe40003f06070 */
[----:B------:R-:W-:-:S04]  /*18e0*/  LOP3.LUT R20, R16, 0x7, RZ, 0xc0, !PT ;  /* 0x0000000710147812 */ /* 0x000fc800078ec0ff */
[----:B------:R-:W-:-:S07]  /*18f0*/  ISETP.NE.AND P1, PT, R20, RZ, PT ;  /* 0x000000ff1400720c */ /* 0x000fce0003f25270 */
[----:B------:R-:W-:Y:S06]  /*1900*/  @!P0 BRA `(.L_x_149) ;  /* 0x0000000000748947 */ /* 0x000fec0003800000 */
[----:B--2---:R-:W0:Y:S01]  /*1910*/  LDC.64 R2, c[0x0][0x390] ;  /* 0x0000e400ff027b82 */ /* 0x004e220000000a00 */
        /* <DEDUP_REMOVED lines=28> */
.L_x_149:
[----:B------:R-:W-:Y:S05]  /*1ae0*/  @!P1 EXIT ;  /* 0x000000000000994d */ /* 0x000fea0003800000 */
[----:B------:R-:W-:Y:S02]  /*1af0*/  ISETP.GE.U32.AND P0, PT, R20, 0x4, PT ;  /* 0x000000041400780c */ /* 0x000fe40003f06070 */
[----:B------:R-:W-:-:S04]  /*1b00*/  LOP3.LUT R16, R16, 0x3, RZ, 0xc0, !PT ;  /* 0x0000000310107812 */ /* 0x000fc800078ec0ff */
[----:B------:R-:W-:-:S07]  /*1b10*/  ISETP.NE.AND P1, PT, R16, RZ, PT ;  /* 0x000000ff1000720c */ /* 0x000fce0003f25270 */
[----:B------:R-:W-:Y:S06]  /*1b20*/  @!P0 BRA `(.L_x_150) ;  /* 0x0000000000448947 */ /* 0x000fec0003800000 */
[----:B0-2---:R-:W0:Y:S01]  /*1b30*/  LDC.64 R2, c[0x0][0x390] ;  /* 0x0000e400ff027b82 */ /* 0x005e220000000a00 */
        /* <DEDUP_REMOVED lines=16> */
.L_x_150:
[----:B------:R-:W-:Y:S05]  /*1c40*/  @!P1 EXIT ;  /* 0x000000000000994d */ /* 0x000fea0003800000 */
[----:B01----:R-:W0:Y:S01]  /*1c50*/  LDC.64 R4, c[0x0][0x390] ;  /* 0x0000e400ff047b82 */ /* 0x003e220000000a00 */
[----:B------:R-:W1:Y:S01]  /*1c60*/  MUFU.RCP R25, R25 ;  /* 0x0000001900197308 */ /* 0x000e620000001000 */
[----:B------:R-:W-:Y:S02]  /*1c70*/  IMAD.IADD R27, R27, 0x1, R0 ;  /* 0x000000011b1b7824 */ /* 0x000fe400078e0200 */
[----:B------:R-:W-:-:S07]  /*1c80*/  IMAD.MOV R16, RZ, RZ, -R16 ;  /* 0x000000ffff107224 */ /* 0x000fce00078e0a10 */
.L_x_151:
[----:B0-23--:R-:W-:-:S05]  /*1c90*/  IMAD.WIDE R2, R27, 0x4, R4 ;  /* 0x000000041b027825 */ /* 0x00dfca00078e0204 */
        /* <DEDUP_REMOVED lines=8> */
.L_x_152:
        /* <DEDUP_REMOVED lines=14> */
.L_x_3728:


//--------------------- .text._ZN4vllm3moe10topkGatingILi4ELi4ELi4ELi8ELi32El13__nv_bfloat16LNS0_11ScoringFuncE1EEEvPKT5_PKbPfiPT4_PiiiibPKf --------------------------
	.section	.text._ZN4vllm3moe10topkGatingILi4ELi4ELi4ELi8ELi32El13__nv_bfloat16LNS0_11ScoringFuncE1EEEvPKT5_PKbPfiPT4_PiiiibPKf,"ax",@progbits
	.align	128
        .global         _ZN4vllm3moe10topkGatingILi4ELi4ELi4ELi8ELi32El13__nv_bfloat16LNS0_11ScoringFuncE1EEEvPKT5_PKbPfiPT4_PiiiibPKf
        .type           _ZN4vllm3moe10topkGatingILi4ELi4ELi4ELi8ELi32El13__nv_bfloat16LNS0_11ScoringFuncE1EEEvPKT5_PKbPfiPT4_PiiiibPKf,@function
        .size           _ZN4vllm3moe10topkGatingILi4ELi4ELi4ELi8ELi32El13__nv_bfloat16LNS0_11ScoringFuncE1EEEvPKT5_PKbPfiPT4_PiiiibPKf,(.L_x_3729 - _ZN4vllm3moe10topkGatingILi4ELi4ELi4ELi8ELi32El13__nv_bfloat16LNS0_11ScoringFuncE1EEEvPKT5_PKbPfiPT4_PiiiibPKf)
        .other          _ZN4vllm3moe10topkGatingILi4ELi4ELi4ELi8ELi32El13__nv_bfloat16LNS0_11ScoringFuncE1EEEvPKT5_PKbPfiPT4_PiiiibPKf,@"STO_CUDA_ENTRY STV_DEFAULT"
_ZN4vllm3moe10topkGatingILi4ELi4ELi4ELi8ELi32El13__nv_bfloat16LNS0_11ScoringFuncE1EEEvPKT5_PKbPfiPT4_PiiiibPKf:
.text._ZN4vllm3moe10topkGatingILi4ELi4ELi4ELi8ELi32El13__nv_bfloat16LNS0_11ScoringFuncE1EEEvPKT5_PKbPfiPT4_PiiiibPKf:
[----:B------:R-:W-:Y:S01]  /*0000*/  LDC R1, c[0x0][0x37c] ;  /* 0x0000df00ff017b82 */ /* 0x000fe20000000800 */
[----:B------:R-:W0:Y:S01]  /*0010*/  S2R R12, SR_TID.Y ;  /* 0x00000000000c7919 */ /* 0x000e220000002200 */
[----:B------:R-:W1:Y:S01]  /*0020*/  LDCU UR7, c[0x0][0x398] ;  /* 0x00007300ff0777ac */ /* 0x000e620008000800 */
[----:B------:R-:W0:Y:S01]  /*0030*/  S2R R5, SR_TID.X ;  /* 0x0000000000057919 */ /* 0x000e220000002100 */
[----:B------:R-:W2:Y:S01]  /*0040*/  S2R R3, SR_CTAID.X ;  /* 0x0000000000037919 */ /* 0x000ea20000002500 */
[----:B0-----:R-:W-:-:S04]  /*0050*/  IMAD R12, R12, 0x20, R5 ;  /* 0x000000200c0c7824 */ /* 0x001fc800078e0205 */
[----:B--2---:R-:W-:-:S05]  /*0060*/  IMAD R12, R3, 0x80, R12 ;  /* 0x00000080030c7824 */ /* 0x004fca00078e020c */
[----:B-1----:R-:W-:-:S13]  /*0070*/  ISETP.GE.AND P0, PT, R12, UR7, PT ;  /* 0x000000070c007c0c */ /* 0x002fda000bf06270 */
[----:B------:R-:W-:Y:S05]  /*0080*/  @P0 EXIT ;  /* 0x000000000000094d */ /* 0x000fea0003800000 */
[----:B------:R-:W0:Y:S01]  /*0090*/  LDC.64 R2, c[0x0][0x380] ;  /* 0x0000e000ff027b82 */ /* 0x000e220000000a00 */
[----:B------:R-:W1:Y:S01]  /*00a0*/  LDCU.64 UR12, c[0x0][0x358] ;  /* 0x00006b00ff0c77ac */ /* 0x000e620008000a00 */
[----:B------:R-:W-:Y:S01]  /*00b0*/  IMAD.SHL.U32 R5, R12, 0x4, RZ ;  /* 0x000000040c057824 */ /* 0x000fe200078e00ff */
[----:B------:R-:W2:Y:S01]  /*00c0*/  LDCU.64 UR8, c[0x0][0x3c0] ;  /* 0x00007800ff0877ac */ /* 0x000ea20008000a00 */
[----:B------:R-:W3:Y:S02]  /*00d0*/  LDCU.64 UR4, c[0x0][0x388] ;  /* 0x00007100ff0477ac */ /* 0x000ee40008000a00 */
[----:B0-----:R-:W-:-:S05]  /*00e0*/  IMAD.WIDE R2, R5, 0x2, R2 ;  /* 0x0000000205027825 */ /* 0x001fca00078e0202 */
[----:B-1----:R-:W4:Y:S01]  /*00f0*/  LDG.E.64 R14, desc[UR12][R2.64] ;  /* 0x0000000c020e7981 */ /* 0x002f22000c1e1b00 */
[----:B--2---:R-:W-:Y:S01]  /*0100*/  ISETP.NE.U32.AND P1, PT, RZ, UR8, PT ;  /* 0x00000008ff007c0c */ /* 0x004fe2000bf25070 */
[----:B------:R-:W0:Y:S01]  /*0110*/  LDCU UR8, c[0x0][0x3b0] ;  /* 0x00007600ff0877ac */ /* 0x000e220008000800 */
[----:B---3--:R-:W-:Y:S02]  /*0120*/  ISETP.NE.U32.AND P0, PT, RZ, UR4, PT ;  /* 0x00000004ff007c0c */ /* 0x008fe4000bf05070 */
[----:B------:R-:W-:Y:S02]  /*0130*/  ISETP.NE.AND.EX P1, PT, RZ, UR9, PT, P1 ;  /* 0x00000009ff007c0c */ /* 0x000fe4000bf25310 */
[----:B------:R-:W-:-:S11]  /*0140*/  ISETP.NE.AND.EX P0, PT, RZ, UR5, PT, P0 ;  /* 0x00000005ff007c0c */ /* 0x000fd6000bf05300 */
[----:B------:R-:W1:Y:S02]  /*0150*/  @P1 LDC.64 R6, c[0x0][0x3c0] ;  /* 0x0000f000ff061b82 */ /* 0x000e640000000a00 */
[----:B------:R-:W-:-:S04]  /*0160*/  @P0 IADD3 R8, P2, PT, R12, UR4, RZ ;  /* 0x000000040c080c10 */ /* 0x000fc8000ff5e0ff */
[----:B------:R-:W-:-:S05]  /*0170*/  @P0 LEA.HI.X.SX32 R9, R12, UR5, 0x1, P2 ;  /* 0x000000050c090c11 */ /* 0x000fca00090f0eff */
[----:B------:R-:W2:Y:S04]  /*0180*/  @P0 LDG.E.U8 R0, desc[UR12][R8.64] ;  /* 0x0000000c08000981 */ /* 0x000ea8000c1e1100 */
[----:B-1----:R-:W3:Y:S04]  /*0190*/  @P1 LDG.E R2, desc[UR12][R6.64] ;  /* 0x0000000c06021981 */ /* 0x002ee8000c1e1900 */
[----:B------:R-:W5:Y:S04]  /*01a0*/  @P1 LDG.E R4, desc[UR12][R6.64+0x8] ;  /* 0x0000080c06041981 */ /* 0x000f68000c1e1900 */
[----:B------:R-:W5:Y:S04]  /*01b0*/  @P1 LDG.E R3, desc[UR12][R6.64+0x4] ;  /* 0x0000040c06031981 */ /* 0x000f68000c1e1900 */
[----:B------:R1:W5:Y:S01]  /*01c0*/  @P1 LDG.E R5, desc[UR12][R6.64+0xc] ;  /* 0x00000c0c06051981 */ /* 0x000362000c1e1900 */
[----:B0-----:R-:W-:Y:S01]  /*01d0*/  UISETP.GE.AND UP0, UPT, UR8, 0x1, UPT ;  /* 0x000000010800788c */ /* 0x001fe2000bf06270 */
[----:B------:R-:W-:-:S02]  /*01e0*/  IMAD.MOV.U32 R18, RZ, RZ, RZ ;  /* 0x000000ffff127224 */ /* 0x000fc400078e00ff */
[C---:B----4-:R-:W-:Y:S01]  /*01f0*/  IMAD.U32 R11, R14.reuse, 0x10000, RZ ;  /* 0x000100000e0b7824 */ /* 0x050fe200078e00ff */
[----:B------:R-:W-:Y:S01]  /*0200*/  PRMT R10, R14, 0x7632, R10 ;  /* 0x000076320e0a7816 */ /* 0x000fe2000000000a */
[----:B------:R-:W-:Y:S02]  /*0210*/  IMAD.U32 R13, R15, 0x10000, RZ ;  /* 0x000100000f0d7824 */ /* 0x000fe400078e00ff */
[----:B------:R-:W-:Y:S01]  /*0220*/  FMUL.FTZ R14, R11, -1.4426950216293334961 ;  /* 0xbfb8aa3b0b0e7820 */ /* 0x000fe20000410000 */
[----:B------:R-:W-:Y:S01]  /*0230*/  PRMT R11, R15, 0x7632, R11 ;  /* 0x000076320f0b7816 */ /* 0x000fe2000000000b */
[----:B------:R-:W-:Y:S02]  /*0240*/  IMAD.U32 R10, R10, 0x10000, RZ ;  /* 0x000100000a0a7824 */ /* 0x000fe400078e00ff */
[----:B------:R-:W-:Y:S02]  /*0250*/  FMUL.FTZ R13, R13, -1.4426950216293334961 ;  /* 0xbfb8aa3b0d0d7820 */ /* 0x000fe40000410000 */
[----:B------:R-:W-:-:S02]  /*0260*/  IMAD.U32 R11, R11, 0x10000, RZ ;  /* 0x000100000b0b7824 */ /* 0x000fc400078e00ff */
[----:B------:R-:W-:Y:S01]  /*0270*/  FMUL.FTZ R10, R10, -1.4426950216293334961 ;  /* 0xbfb8aa3b0a0a7820 */ /* 0x000fe20000410000 */
[----:B------:R-:W1:Y:S01]  /*0280*/  MUFU.EX2 R14, R14 ;  /* 0x0000000e000e7308 */ /* 0x000e620000000800 */
[----:B------:R-:W-:-:S03]  /*0290*/  FMUL.FTZ R11, R11, -1.4426950216293334961 ;  /* 0xbfb8aa3b0b0b7820 */ /* 0x000fc60000410000 */
[----:B------:R-:W0:Y:S04]  /*02a0*/  MUFU.EX2 R13, R13 ;  /* 0x0000000d000d7308 */ /* 0x000e280000000800 */
[----:B------:R-:W4:Y:S04]  /*02b0*/  MUFU.EX2 R10, R10 ;  /* 0x0000000a000a7308 */ /* 0x000f280000000800 */
[----:B------:R-:W4:Y:S01]  /*02c0*/  MUFU.EX2 R11, R11 ;  /* 0x0000000b000b7308 */ /* 0x000f220000000800 */
[----:B-1----:R-:W-:Y:S01]  /*02d0*/  FADD.FTZ R6, R14, 1 ;  /* 0x3f8000000e067421 */ /* 0x002fe20000010000 */
[----:B--2---:R-:W-:Y:S01]  /*02e0*/  ISETP.EQ.OR P0, PT, R0, RZ, !P0 ;  /* 0x000000ff0000720c */ /* 0x004fe20004702670 */
[----:B0-----:R-:W-:-:S04]  /*02f0*/  FADD.FTZ R8, R13, 1 ;  /* 0x3f8000000d087421 */ /* 0x001fc80000010000 */
[----:B------:R-:W0:Y:S01]  /*0300*/  MUFU.RCP R6, R6 ;  /* 0x0000000600067308 */ /* 0x000e220000001000 */
[----:B----4-:R-:W-:Y:S01]  /*0310*/  FADD.FTZ R7, R10, 1 ;  /* 0x3f8000000a077421 */ /* 0x010fe20000010000 */
[----:B------:R-:W-:-:S06]  /*0320*/  FADD.FTZ R9, R11, 1 ;  /* 0x3f8000000b097421 */ /* 0x000fcc0000010000 */
[----:B------:R-:W1:Y:S08]  /*0330*/  MUFU.RCP R8, R8 ;  /* 0x0000000800087308 */ /* 0x000e700000001000 */
[----:B------:R-:W2:Y:S01]  /*0340*/  MUFU.RCP R7, R7 ;  /* 0x0000000700077308 */ /* 0x000ea20000001000 */
[----:B0-----:R-:W-:-:S04]  /*0350*/  FSETP.NE.FTZ.AND P2, PT, |R6|, +INF , PT ;  /* 0x7f8000000600780b */ /* 0x001fc80003f55200 */
[----:B------:R-:W-:-:S03]  /*0360*/  FSEL R13, R6, RZ, P2 ;  /* 0x000000ff060d7208 */ /* 0x000fc60001000000 */
[----:B------:R-:W0:Y:S01]  /*0370*/  MUFU.RCP R9, R9 ;  /* 0x0000000900097308 */ /* 0x000e220000001000 */
[C---:B-1----:R-:W-:Y:S01]  /*0380*/  FSETP.NE.FTZ.AND P4, PT, |R8|.reuse, +INF , PT ;  /* 0x7f8000000800780b */ /* 0x042fe20003f95200 */
[----:B---3--:R-:W-:Y:S01]  /*0390*/  @P1 FADD.FTZ R14, R13, R2 ;  /* 0x000000020d0e1221 */ /* 0x008fe20000010000 */
[----:B------:R-:W-:Y:S02]  /*03a0*/  @!P1 IMAD.MOV.U32 R14, RZ, RZ, R13 ;  /* 0x000000ffff0e9224 */ /* 0x000fe400078e000d */
[----:B------:R-:W-:Y:S02]  /*03b0*/  FSEL R11, R8, RZ, P4 ;  /* 0x000000ff080b7208 */ /* 0x000fe40002000000 */
[----:B--2---:R-:W-:-:S03]  /*03c0*/  FSETP.NE.FTZ.AND P3, PT, |R7|, +INF , PT ;  /* 0x7f8000000700780b */ /* 0x004fc60003f75200 */
[----:B-----5:R-:W-:Y:S01]  /*03d0*/  @P1 FADD.FTZ R16, R11, R4 ;  /* 0x000000040b101221 */ /* 0x020fe20000010000 */
[----:B------:R-:W-:Y:S01]  /*03e0*/  @!P1 IMAD.MOV.U32 R16, RZ, RZ, R11 ;  /* 0x000000ffff109224 */ /* 0x000fe200078e000b */
[----:B------:R-:W-:Y:S02]  /*03f0*/  FSEL R10, R7, RZ, P3 ;  /* 0x000000ff070a7208 */ /* 0x000fe40001800000 */
[----:B0-----:R-:W-:-:S03]  /*0400*/  FSETP.NE.FTZ.AND P5, PT, |R9|, +INF , PT ;  /* 0x7f8000000900780b */ /* 0x001fc60003fb5200 */
[----:B------:R-:W-:Y:S01]  /*0410*/  @P1 FADD.FTZ R15, R10, R3 ;  /* 0x000000030a0f1221 */ /* 0x000fe20000010000 */
[----:B------:R-:W-:Y:S01]  /*0420*/  @!P1 IMAD.MOV.U32 R15, RZ, RZ, R10 ;  /* 0x000000ffff0f9224 */ /* 0x000fe200078e000a */
[----:B------:R-:W-:-:S05]  /*0430*/  FSEL R0, R9, RZ, P5 ;  /* 0x000000ff09007208 */ /* 0x000fca0002800000 */
[----:B------:R-:W-:Y:S01]  /*0440*/  @P1 FADD.FTZ R17, R0, R5 ;  /* 0x0000000500111221 */ /* 0x000fe20000010000 */
[----:B------:R-:W-:Y:S01]  /*0450*/  @!P1 IMAD.MOV.U32 R17, RZ, RZ, R0 ;  /* 0x000000ffff119224 */ /* 0x000fe200078e0000 */
[----:B------:R-:W-:Y:S06]  /*0460*/  BRA.U !UP0, `(.L_x_153) ;  /* 0x0000001108bc7547 */ /* 0x000fec000b800000 */
[----:B------:R-:W-:Y:S01]  /*0470*/  UISETP.GE.U32.AND UP0, UPT, UR8, 0x4, UPT ;  /* 0x000000040800788c */ /* 0x000fe2000bf06070 */
[----:B------:R-:W-:Y:S01]  /*0480*/  IMAD.MOV.U32 R18, RZ, RZ, RZ ;  /* 0x000000ffff127224 */ /* 0x000fe200078e00ff */
[----:B------:R-:W-:Y:S01]  /*0490*/  ULOP3.LUT UR9, UR8, 0x3, URZ, 0xc0, !UPT ;  /* 0x0000000308097892 */ /* 0x000fe2000f8ec0ff */
[----:B------:R-:W-:-:S06]  /*04a0*/  UMOV UR4, URZ ;  /* 0x000000ff00047c82 */ /* 0x000fcc0008000000 */
[----:B------:R-:W-:Y:S05]  /*04b0*/  BRA.U !UP0, `(.L_x_154) ;  /* 0x0000000908987547 */ /* 0x000fea000b800000 */
[----:B------:R-:W-:Y:S01]  /*04c0*/  IMAD.MOV.U32 R18, RZ, RZ, RZ ;  /* 0x000000ffff127224 */ /* 0x000fe200078e00ff */
[----:B------:R-:W0:Y:S01]  /*04d0*/  LDCU.U8 UR15, c[0x0][0x3bc] ;  /* 0x00007780ff0f77ac */ /* 0x000e220008000000 */
[----:B------:R-:W1:Y:S01]  /*04e0*/  LDCU UR14, c[0x0][0x3b8] ;  /* 0x00007700ff0e77ac */ /* 0x000e620008000800 */
[----:B------:R-:W2:Y:S01]  /*04f0*/  LDCU UR7, c[0x0][0x398] ;  /* 0x00007300ff0777ac */ /* 0x000ea20008000800 */
[----:B------:R-:W3:Y:S01]  /*0500*/  LDCU.64 UR10, c[0x0][0x3b0] ;  /* 0x00007600ff0a77ac */ /* 0x000ee20008000a00 */
[----:B------:R-:W-:Y:S01]  /*0510*/  ULOP3.LUT UR5, UR8, 0x7ffffffc, URZ, 0xc0, !UPT ;  /* 0x7ffffffc08057892 */ /* 0x000fe2000f8ec0ff */
[----:B------:R-:W-:-:S11]  /*0520*/  UMOV UR4, URZ ;  /* 0x000000ff00047c82 */ /* 0x000fd60008000000 */
.L_x_159:
[CC--:B------:R-:W-:Y:S01]  /*0530*/  FSETP.GT.FTZ.AND P4, PT, R15.reuse, R14.reuse, PT ;  /* 0x0000000e0f00720b */ /* 0x0c0fe20003f94000 */
[----:B------:R-:W-:Y:S01]  /*0540*/  UIADD3 UR6, UPT, UPT, UR4, 0x1, URZ ;  /* 0x0000000104067890 */ /* 0x000fe2000fffe0ff */
[----:B---3--:R-:W-:Y:S02]  /*0550*/  UMOV UR8, UR10 ;  /* 0x0000000a00087c82 */ /* 0x008fe40008000000 */
[----:B--2---:R-:W-:Y:S01]  /*0560*/  FSEL R3, R15, R14, P4 ;  /* 0x0000000e0f037208 */ /* 0x004fe20002000000 */
[----:B------:R-:W-:Y:S01]  /*0570*/  UISETP.GE.AND UP0, UPT, UR6, UR8, UPT ;  /* 0x000000080600728c */ /* 0x000fe2000bf06270 */
[----:B------:R-:W-:Y:S01]  /*0580*/  SEL R4, RZ, 0x1, !P4 ;  /* 0x00000001ff047807 */ /* 0x000fe20006000000 */
[----:B------:R-:W-:Y:S01]  /*0590*/  IMAD.U32 R21, RZ, RZ, UR8 ;  /* 0x00000008ff157e24 */ /* 0x000fe2000f8e00ff */
[----:B------:R-:W-:-:S04]  /*05a0*/  FSETP.GT.FTZ.AND P3, PT, R16, R3, PT ;  /* 0x000000031000720b */ /* 0x000fc80003f74000 */
[----:B------:R-:W-:Y:S02]  /*05b0*/  FSEL R6, R16, R3, P3 ;  /* 0x0000000310067208 */ /* 0x000fe40001800000 */
[----:B------:R-:W-:Y:S01]  /*05c0*/  SEL R7, R4, 0x2, !P3 ;  /* 0x0000000204077807 */ /* 0x000fe20005800000 */
[----:B------:R-:W3:Y:S01]  /*05d0*/  LDC.64 R2, c[0x0][0x390] ;  /* 0x0000e400ff027b82 */ /* 0x000ee20000000a00 */
[----:B------:R-:W-:Y:S02]  /*05e0*/  FSETP.GT.FTZ.AND P2, PT, R17, R6, PT ;  /* 0x000000061100720b */ /* 0x000fe40003f54000 */
[----:B------:R-:W-:Y:S02]  /*05f0*/  FSEL R6, R10, R13, P4 ;  /* 0x0000000d0a067208 */ /* 0x000fe40002000000 */
[----:B------:R-:W-:-:S03]  /*0600*/  SEL R8, R7, 0x3, !P2 ;  /* 0x0000000307087807 */ /* 0x000fc60005000000 */
[----:B------:R-:W4:Y:S01]  /*0610*/  LDC.64 R4, c[0x0][0x3a0] ;  /* 0x0000e800ff047b82 */ /* 0x000f220000000a00 */
[C---:B-1----:R-:W-:Y:S01]  /*0620*/  ISETP.GE.AND P1, PT, R8.reuse, UR14, PT ;  /* 0x0000000e08007c0c */ /* 0x042fe2000bf26270 */
[----:B------:R-:W-:-:S03]  /*0630*/  VIADD R7, R8, -UR11 ;  /* 0x8000000b08077c36 */ /* 0x000fc60008000000 */
[----:B------:R-:W-:Y:S01]  /*0640*/  ISETP.GE.AND P1, PT, R8, UR11, !P1 ;  /* 0x0000000b08007c0c */ /* 0x000fe2000cf26270 */
[----:B------:R-:W-:-:S12]  /*0650*/  BRA.U UP0, `(.L_x_155) ;  /* 0x0000000100247547 */ /* 0x000fd8000b800000 */
[----:B------:R-:W-:-:S05]  /*0660*/  IMAD.SHL.U32 R8, R8, 0x4, RZ ;  /* 0x0000000408087824 */ /* 0x000fca00078e00ff */
[C---:B------:R-:W-:Y:S02]  /*0670*/  ISETP.EQ.AND P6, PT, R8.reuse, RZ, PT ;  /* 0x000000ff0800720c */ /* 0x040fe40003fc2270 */
[C---:B------:R-:W-:Y:S02]  /*0680*/  ISETP.EQ.AND P5, PT, R8.reuse, 0x4, PT ;  /* 0x000000040800780c */ /* 0x040fe40003fa2270 */
[----:B------:R-:W-:-:S09]  /*0690*/  ISETP.EQ.AND P4, PT, R8, 0x8, PT ;  /* 0x000000080800780c */ /* 0x000fd20003f82270 */
[----:B------:R-:W-:Y:S01]  /*06a0*/  @P6 IMAD.MOV.U32 R14, RZ, RZ, -0x39e3c000 ;  /* 0xc61c4000ff0e6424 */ /* 0x000fe200078e00ff */
[----:B------:R-:W-:Y:S01]  /*06b0*/  ISETP.EQ.AND P6, PT, R8, 0xc, PT ;  /* 0x0000000c0800780c */ /* 0x000fe20003fc2270 */
[----:B------:R-:W-:Y:S02]  /*06c0*/  @P5 IMAD.MOV.U32 R15, RZ, RZ, -0x39e3c000 ;  /* 0xc61c4000ff0f5424 */ /* 0x000fe400078e00ff */
[----:B------:R-:W-:-:S10]  /*06d0*/  @P4 IMAD.MOV.U32 R16, RZ, RZ, -0x39e3c000 ;  /* 0xc61c4000ff104424 */ /* 0x000fd400078e00ff */
[----:B------:R-:W-:-:S07]  /*06e0*/  @P6 IMAD.MOV.U32 R17, RZ, RZ, -0x39e3c000 ;  /* 0xc61c4000ff116424 */ /* 0x000fce00078e00ff */
.L_x_155:
[----:B------:R-:W-:Y:S01]  /*06f0*/  SHF.R.S32.HI R8, RZ, 0x1f, R7 ;  /* 0x0000001fff087819 */ /* 0x000fe20000011407 */
[----:B------:R-:W-:Y:S01]  /*0700*/  UIADD3 UR6, UPT, UPT, UR4, 0x2, URZ ;  /* 0x0000000204067890 */ /* 0x000fe2000fffe0ff */
[----:B------:R-:W-:Y:S01]  /*0710*/  SEL R7, R7, 0x4, P1 ;  /* 0x0000000407077807 */ /* 0x000fe20000800000 */
[----:B------:R-:W-:Y:S01]  /*0720*/  IMAD R21, R12, R21, UR4 ;  /* 0x000000040c157e24 */ /* 0x000fe2000f8e0215 */
[----:B------:R-:W-:Y:S01]  /*0730*/  SEL R8, R8, RZ, P1 ;  /* 0x000000ff08087207 */ /* 0x000fe20000800000 */
[----:B------:R-:W-:Y:S01]  /*0740*/  UISETP.GE.AND UP0, UPT, UR6, UR8, UPT ;  /* 0x000000080600728c */ /* 0x000fe2000bf06270 */
[----:B------:R-:W-:Y:S01]  /*0750*/  FSEL R19, R11, R6, P3 ;  /* 0x000000060b137208 */ /* 0x000fe20001800000 */
[----:B---3--:R-:W-:Y:S01]  /*0760*/  IMAD.WIDE R2, R21, 0x4, R2 ;  /* 0x0000000415027825 */ /* 0x008fe200078e0202 */
[----:B------:R-:W-:Y:S02]  /*0770*/  SEL R6, R7, 0x4, P0 ;  /* 0x0000000407067807 */ /* 0x000fe40000000000 */
[----:B------:R-:W-:Y:S01]  /*0780*/  SEL R7, R8, RZ, P0 ;  /* 0x000000ff08077207 */ /* 0x000fe20000000000 */
[----:B----4-:R-:W-:Y:S01]  /*0790*/  IMAD.WIDE R4, R21, 0x8, R4 ;  /* 0x0000000815047825 */ /* 0x010fe200078e0204 */
[----:B------:R-:W-:Y:S01]  /*07a0*/  FSETP.GT.FTZ.AND P3, PT, R15, R14, PT ;  /* 0x0000000e0f00720b */ /* 0x000fe20003f74000 */
[----:B------:R-:W1:Y:S01]  /*07b0*/  LDC.64 R8, c[0x0][0x3a8] ;  /* 0x0000ea00ff087b82 */ /* 0x000e620000000a00 */
[----:B------:R-:W-:-:S02]  /*07c0*/  FSEL R19, R0, R19, P2 ;  /* 0x0000001300137208 */ /* 0x000fc40001000000 */
[----:B------:R-:W-:Y:S02]  /*07d0*/  FSEL R23, R15, R14, P3 ;  /* 0x0000000e0f177208 */ /* 0x000fe40001800000 */
[----:B------:R-:W-:Y:S01]  /*07e0*/  SEL R20, RZ, 0x1, !P3 ;  /* 0x00000001ff147807 */ /* 0x000fe20005800000 */
[----:B------:R-:W-:Y:S01]  /*07f0*/  STG.E desc[UR12][R2.64], R19 ;  /* 0x0000001302007986 */ /* 0x000fe2000c10190c */
[----:B------:R-:W-:-:S03]  /*0800*/  FSETP.GT.FTZ.AND P1, PT, R16, R23, PT ;  /* 0x000000171000720b */ /* 0x000fc60003f34000 */
[----:B------:R3:W-:Y:S01]  /*0810*/  STG.E.64 desc[UR12][R4.64], R6 ;  /* 0x0000000604007986 */ /* 0x0007e2000c101b0c */
[----:B------:R-:W-:-:S04]  /*0820*/  FSEL R22, R16, R23, P1 ;  /* 0x0000001710167208 */ /* 0x000fc80000800000 */
[----:B------:R-:W-:Y:S02]  /*0830*/  FSETP.GT.FTZ.AND P2, PT, R17, R22, PT ;  /* 0x000000161100720b */ /* 0x000fe40003f54000 */
[----:B------:R-:W-:Y:S02]  /*0840*/  SEL R22, R20, 0x2, !P1 ;  /* 0x0000000214167807 */ /* 0x000fe40004800000 */
[----:B------:R-:W-:Y:S02]  /*0850*/  FSEL R20, R10, R13, P3 ;  /* 0x0000000d0a147208 */ /* 0x000fe40001800000 */
[----:B---3--:R-:W-:Y:S01]  /*0860*/  SEL R6, R22, 0x3, !P2 ;  /* 0x0000000316067807 */ /* 0x008fe20005000000 */
[----:B------:R-:W-:Y:S06]  /*0870*/  BRA.U UP0, `(.L_x_156) ;  /* 0x0000000100247547 */ /* 0x000fec000b800000 */
[----:B------:R-:W-:-:S05]  /*0880*/  IMAD.SHL.U32 R7, R6, 0x4, RZ ;  /* 0x0000000406077824 */ /* 0x000fca00078e00ff */
[C---:B------:R-:W-:Y:S02]  /*0890*/  ISETP.EQ.AND P3, PT, R7.reuse, RZ, PT ;  /* 0x000000ff0700720c */ /* 0x040fe40003f62270 */
[C---:B------:R-:W-:Y:S02]  /*08a0*/  ISETP.EQ.AND P4, PT, R7.reuse, 0x4, PT ;  /* 0x000000040700780c */ /* 0x040fe40003f82270 */
[C---:B------:R-:W-:Y:S02]  /*08b0*/  ISETP.EQ.AND P5, PT, R7.reuse, 0x8, PT ;  /* 0x000000080700780c */ /* 0x040fe40003fa2270 */
[----:B------:R-:W-:-:S07]  /*08c0*/  ISETP.EQ.AND P6, PT, R7, 0xc, PT ;  /* 0x0000000c0700780c */ /* 0x000fce0003fc2270 */
[----:B------:R-:W-:Y:S02]  /*08d0*/  @P3 IMAD.MOV.U32 R14, RZ, RZ, -0x39e3c000 ;  /* 0xc61c4000ff0e3424 */ /* 0x000fe400078e00ff */
[----:B------:R-:W-:Y:S02]  /*08e0*/  @P4 IMAD.MOV.U32 R15, RZ, RZ, -0x39e3c000 ;  /* 0xc61c4000ff0f4424 */ /* 0x000fe400078e00ff */
[----:B------:R-:W-:Y:S02]  /*08f0*/  @P5 IMAD.MOV.U32 R16, RZ, RZ, -0x39e3c000 ;  /* 0xc61c4000ff105424 */ /* 0x000fe400078e00ff */
[----:B------:R-:W-:-:S07]  /*0900*/  @P6 IMAD.MOV.U32 R17, RZ, RZ, -0x39e3c000 ;  /* 0xc61c4000ff116424 */ /* 0x000fce00078e00ff */
.L_x_156:
[----:B--2---:R-:W-:Y:S01]  /*0910*/  IMAD.U32 R25, RZ, RZ, UR7 ;  /* 0x00000007ff197e24 */ /* 0x004fe2000f8e00ff */
[----:B------:R-:W-:Y:S01]  /*0920*/  FSEL R7, R11, R20, P1 ;  /* 0x000000140b077208 */ /* 0x000fe20000800000 */
[----:B-1----:R-:W-:Y:S01]  /*0930*/  IMAD.WIDE R8, R21, 0x4, R8 ;  /* 0x0000000415087825 */ /* 0x002fe200078e0208 */
[-C--:B------:R-:W-:Y:S01]  /*0940*/  FSETP.GT.FTZ.AND P5, PT, R15, R14.reuse, PT ;  /* 0x0000000e0f00720b */ /* 0x080fe20003fb4000 */
[----:B------:R-:W-:Y:S01]  /*0950*/  UIADD3 UR6, UPT, UPT, UR4, 0x3, URZ ;  /* 0x0000000304067890 */ /* 0x000fe2000fffe0ff */
[----:B------:R-:W-:Y:S01]  /*0960*/  FSEL R7, R0, R7, P2 ;  /* 0x0000000700077208 */ /* 0x000fe20001000000 */
[----:B------:R-:W-:Y:S01]  /*0970*/  IMAD R21, R25, UR4, R12 ;  /* 0x0000000419157c24 */ /* 0x000fe2000f8e020c */
[----:B------:R-:W-:Y:S01]  /*0980*/  FSEL R23, R15, R14, P5 ;  /* 0x0000000e0f177208 */ /* 0x000fe20002800000 */
[----:B------:R-:W-:Y:S01]  /*0990*/  UISETP.GE.AND UP0, UPT, UR6, UR8, UPT ;  /* 0x000000080600728c */ /* 0x000fe2000bf06270 */
[----:B------:R-:W-:Y:S02]  /*09a0*/  SEL R22, RZ, 0x1, !P5 ;  /* 0x00000001ff167807 */ /* 0x000fe40006800000 */
[----:B------:R1:W-:Y:S01]  /*09b0*/  STG.E desc[UR12][R8.64], R21 ;  /* 0x0000001508007986 */ /* 0x0003e2000c10190c */
[----:B------:R-:W-:-:S02]  /*09c0*/  FSETP.GT.FTZ.AND P2, PT, R16, R23, PT ;  /* 0x000000171000720b */ /* 0x000fc40003f54000 */
[----:B------:R-:W-:Y:S01]  /*09d0*/  ISETP.GE.AND P1, PT, R6, UR14, PT ;  /* 0x0000000e06007c0c */ /* 0x000fe2000bf26270 */
[----:B------:R1:W-:Y:S01]  /*09e0*/  STG.E desc[UR12][R2.64+0x4], R7 ;  /* 0x0000040702007986 */ /* 0x0003e2000c10190c */
[----:B------:R-:W-:Y:S02]  /*09f0*/  FSEL R20, R16, R23, P2 ;  /* 0x0000001710147208 */ /* 0x000fe40001000000 */
[----:B------:R-:W-:Y:S02]  /*0a00*/  SEL R22, R22, 0x2, !P2 ;  /* 0x0000000216167807 */ /* 0x000fe40005000000 */
[----:B------:R-:W-:Y:S01]  /*0a10*/  FSETP.GT.FTZ.AND P4, PT, R17, R20, PT ;  /* 0x000000141100720b */ /* 0x000fe20003f94000 */
[----:B------:R-:W-:Y:S01]  /*0a20*/  FADD.FTZ R20, R19, R18 ;  /* 0x0000001213147221 */ /* 0x000fe20000010000 */
[C---:B------:R-:W-:Y:S01]  /*0a30*/  ISETP.GE.AND P1, PT, R6.reuse, UR11, !P1 ;  /* 0x0000000b06007c0c */ /* 0x040fe2000cf26270 */
[----:B------:R-:W-:Y:S02]  /*0a40*/  VIADD R6, R6, -UR11 ;  /* 0x8000000b06067c36 */ /* 0x000fe40008000000 */
[----:B------:R-:W-:Y:S01]  /*0a50*/  FADD.FTZ R19, R7, R20 ;  /* 0x0000001407137221 */ /* 0x000fe20000010000 */
[----:B------:R-:W-:Y:S01]  /*0a60*/  SEL R20, R22, 0x3, !P4 ;  /* 0x0000000316147807 */ /* 0x000fe20006000000 */
[----:B-1----:R-:W-:Y:S08]  /*0a70*/  BRA.U UP0, `(.L_x_157) ;  /* 0x0000000100247547 */ /* 0x002ff0000b800000 */
[----:B------:R-:W-:-:S05]  /*0a80*/  IMAD.SHL.U32 R7, R20, 0x4, RZ ;  /* 0x0000000414077824 */ /* 0x000fca00078e00ff */
[C---:B------:R-:W-:Y:S02]  /*0a90*/  ISETP.EQ.AND P6, PT, R7.reuse, RZ, PT ;  /* 0x000000ff0700720c */ /* 0x040fe40003fc2270 */
[----:B------:R-:W-:-:S11]  /*0aa0*/  ISETP.EQ.AND P3, PT, R7, 0x4, PT ;  /* 0x000000040700780c */ /* 0x000fd60003f62270 */
[----:B------:R-:W-:Y:S01]  /*0ab0*/  @P6 IMAD.MOV.U32 R14, RZ, RZ, -0x39e3c000 ;  /* 0xc61c4000ff0e6424 */ /* 0x000fe200078e00ff */
[C---:B------:R-:W-:Y:S01]  /*0ac0*/  ISETP.EQ.AND P6, PT, R7.reuse, 0x8, PT ;  /* 0x000000080700780c */ /* 0x040fe20003fc2270 */
[----:B------:R-:W-:Y:S01]  /*0ad0*/  @P3 IMAD.MOV.U32 R15, RZ, RZ, -0x39e3c000 ;  /* 0xc61c4000ff0f3424 */ /* 0x000fe200078e00ff */
[----:B------:R-:W-:-:S11]  /*0ae0*/  ISETP.EQ.AND P3, PT, R7, 0xc, PT ;  /* 0x0000000c0700780c */ /* 0x000fd60003f62270 */
[----:B------:R-:W-:Y:S02]  /*0af0*/  @P6 IMAD.MOV.U32 R16, RZ, RZ, -0x39e3c000 ;  /* 0xc61c4000ff106424 */ /* 0x000fe400078e00ff */
[----:B------:R-:W-:-:S07]  /*0b00*/  @P3 IMAD.MOV.U32 R17, RZ, RZ, -0x39e3c000 ;  /* 0xc61c4000ff113424 */ /* 0x000fce00078e00ff */
.L_x_157:
[CC--:B------:R-:W-:Y:S01]  /*0b10*/  FSETP.GT.FTZ.AND P3, PT, R15.reuse, R14.reuse, PT ;  /* 0x0000000e0f00720b */ /* 0x0c0fe20003f74000 */
[----:B0-----:R-:W-:Y:S01]  /*0b20*/  UPRMT UR6, UR15, 0x8880, URZ ;  /* 0x000088800f067896 */ /* 0x001fe200080000ff */
[----:B------:R-:W-:Y:S01]  /*0b30*/  SHF.R.S32.HI R7, RZ, 0x1f, R6 ;  /* 0x0000001fff077819 */ /* 0x000fe20000011406 */
[----:B------:R-:W-:Y:S01]  /*0b40*/  UIADD3 UR4, UPT, UPT, UR4, 0x4, URZ ;  /* 0x0000000404047890 */ /* 0x000fe2000fffe0ff */
[----:B------:R-:W-:Y:S02]  /*0b50*/  FSEL R23, R15, R14, P3 ;  /* 0x0000000e0f177208 */ /* 0x000fe40001800000 */
[----:B------:R-:W-:Y:S01]  /*0b60*/  SEL R6, R6, 0x4, P1 ;  /* 0x0000000406067807 */ /* 0x000fe20000800000 */
[----:B------:R-:W-:Y:S01]  /*0b70*/  UISETP.GE.AND UP0, UPT, UR4, UR8, UPT ;  /* 0x000000080400728c */ /* 0x000fe2000bf06270 */
[----:B------:R-:W-:Y:S02]  /*0b80*/  FSETP.GT.FTZ.AND P6, PT, R16, R23, PT ;  /* 0x000000171000720b */ /* 0x000fe40003fd4000 */
[----:B------:R-:W-:-:S02]  /*0b90*/  SEL R7, R7, RZ, P1 ;  /* 0x000000ff07077207 */ /* 0x000fc40000800000 */
[----:B------:R-:W-:Y:S02]  /*0ba0*/  ISETP.GE.AND P1, PT, R20, UR14, PT ;  /* 0x0000000e14007c0c */ /* 0x000fe4000bf26270 */
[----:B------:R-:W-:Y:S01]  /*0bb0*/  FSEL R22, R16, R23, P6 ;  /* 0x0000001710167208 */ /* 0x000fe20003000000 */
[----:B------:R-:W-:Y:S01]  /*0bc0*/  VIADD R23, R21, UR7 ;  /* 0x0000000715177c36 */ /* 0x000fe20008000000 */
[----:B------:R-:W-:Y:S02]  /*0bd0*/  SEL R21, RZ, 0x1, !P3 ;  /* 0x00000001ff157807 */ /* 0x000fe40005800000 */
[C---:B------:R-:W-:Y:S01]  /*0be0*/  ISETP.GE.AND P1, PT, R20.reuse, UR11, !P1 ;  /* 0x0000000b14007c0c */ /* 0x040fe2000cf26270 */
[----:B------:R-:W-:Y:S01]  /*0bf0*/  VIADD R20, R20, -UR11 ;  /* 0x8000000b14147c36 */ /* 0x000fe20008000000 */
[----:B------:R-:W-:Y:S01]  /*0c00*/  FSEL R24, R10, R13, P5 ;  /* 0x0000000d0a187208 */ /* 0x000fe20002800000 */
[----:B------:R-:W-:Y:S01]  /*0c10*/  VIADD R27, R23, UR7 ;  /* 0x00000007171b7c36 */ /* 0x000fe20008000000 */
[----:B------:R-:W-:-:S02]  /*0c20*/  FSETP.GT.FTZ.AND P5, PT, R17, R22, PT ;  /* 0x000000161100720b */ /* 0x000fc40003fb4000 */
[----:B------:R-:W-:Y:S02]  /*0c30*/  SEL R21, R21, 0x2, !P6 ;  /* 0x0000000215157807 */ /* 0x000fe40007000000 */
[----:B------:R-:W-:Y:S02]  /*0c40*/  SEL R6, R6, 0x4, P0 ;  /* 0x0000000406067807 */ /* 0x000fe40000000000 */
[----:B------:R-:W-:Y:S02]  /*0c50*/  SEL R7, R7, RZ, P0 ;  /* 0x000000ff07077207 */ /* 0x000fe40000000000 */
[----:B------:R-:W-:Y:S02]  /*0c60*/  FSEL R25, R11, R24, P2 ;  /* 0x000000180b197208 */ /* 0x000fe40001000000 */
[----:B------:R-:W-:Y:S01]  /*0c70*/  SHF.R.S32.HI R22, RZ, 0x1f, R20 ;  /* 0x0000001fff167819 */ /* 0x000fe20000011414 */
[----:B------:R0:W-:Y:S01]  /*0c80*/  STG.E.64 desc[UR12][R4.64+0x8], R6 ;  /* 0x0000080604007986 */ /* 0x0001e2000c101b0c */
[----:B------:R-:W-:-:S02]  /*0c90*/  SEL R24, R20, 0x4, P1 ;  /* 0x0000000414187807 */ /* 0x000fc40000800000 */
[----:B------:R-:W-:Y:S01]  /*0ca0*/  SEL R21, R21, 0x3, !P5 ;  /* 0x0000000315157807 */ /* 0x000fe20006800000 */
[----:B------:R1:W-:Y:S01]  /*0cb0*/  STG.E desc[UR12][R8.64+0x4], R23 ;  /* 0x0000041708007986 */ /* 0x0003e2000c10190c */
[----:B------:R-:W-:Y:S02]  /*0cc0*/  SEL R22, R22, RZ, P1 ;  /* 0x000000ff16167207 */ /* 0x000fe40000800000 */
[C---:B------:R-:W-:Y:S02]  /*0cd0*/  ISETP.GE.AND P1, PT, R21.reuse, UR14, PT ;  /* 0x0000000e15007c0c */ /* 0x040fe4000bf26270 */
[----:B------:R-:W-:Y:S02]  /*0ce0*/  FSEL R20, R0, R25, P4 ;  /* 0x0000001900147208 */ /* 0x000fe40002000000 */
[C---:B------:R-:W-:Y:S02]  /*0cf0*/  ISETP.GE.AND P1, PT, R21.reuse, UR11, !P1 ;  /* 0x0000000b15007c0c */ /* 0x040fe4000cf26270 */
[----:B0-----:R-:W-:Y:S01]  /*0d00*/  SEL R6, R24, 0x4, P0 ;  /* 0x0000000418067807 */ /* 0x001fe20000000000 */
[----:B------:R-:W-:Y:S01]  /*0d10*/  VIADD R24, R21, -UR11 ;  /* 0x8000000b15187c36 */ /* 0x000fe20008000000 */
[----:B------:R-:W-:Y:S01]  /*0d20*/  SEL R7, R22, RZ, P0 ;  /* 0x000000ff16077207 */ /* 0x000fe20000000000 */
[----:B------:R0:W-:Y:S01]  /*0d30*/  STG.E desc[UR12][R2.64+0x8], R20 ;  /* 0x0000081402007986 */ /* 0x0001e2000c10190c */
[----:B------:R-:W-:Y:S01]  /*0d40*/  FSEL R22, R10, R13, P3 ;  /* 0x0000000d0a167208 */ /* 0x000fe20001800000 */
[----:B-1----:R-:W-:Y:S01]  /*0d50*/  VIADD R23, R27, UR7 ;  /* 0x000000071b177c36 */ /* 0x002fe20008000000 */
[----:B------:R-:W-:Y:S01]  /*0d60*/  SHF.R.S32.HI R26, RZ, 0x1f, R24 ;  /* 0x0000001fff1a7819 */ /* 0x000fe20000011418 */
[----:B------:R1:W-:Y:S01]  /*0d70*/  STG.E.64 desc[UR12][R4.64+0x10], R6 ;  /* 0x0000100604007986 */ /* 0x0003e2000c101b0c */
[----:B------:R-:W-:-:S02]  /*0d80*/  FSEL R25, R11, R22, P6 ;  /* 0x000000160b197208 */ /* 0x000fc40003000000 */
[----:B------:R-:W-:Y:S01]  /*0d90*/  SEL R24, R24, 0x4, P1 ;  /* 0x0000000418187807 */ /* 0x000fe20000800000 */
[----:B------:R2:W-:Y:S01]  /*0da0*/  STG.E desc[UR12][R8.64+0x8], R27 ;  /* 0x0000081b08007986 */ /* 0x0005e2000c10190c */
[----:B------:R-:W-:Y:S02]  /*0db0*/  SEL R26, R26, RZ, P1 ;  /* 0x000000ff1a1a7207 */ /* 0x000fe40000800000 */
[----:B------:R-:W-:Y:S01]  /*0dc0*/  FSEL R25, R0, R25, P5 ;  /* 0x0000001900197208 */ /* 0x000fe20002800000 */
[----:B0-----:R-:W-:Y:S01]  /*0dd0*/  FADD.FTZ R20, R20, R19 ;  /* 0x0000001314147221 */ /* 0x001fe20000010000 */
[----:B------:R-:W-:-:S03]  /*0de0*/  ISETP.NE.AND P1, PT, RZ, UR6, PT ;  /* 0x00000006ff007c0c */ /* 0x000fc6000bf25270 */
[----:B------:R2:W-:Y:S01]  /*0df0*/  STG.E desc[UR12][R2.64+0xc], R25 ;  /* 0x00000c1902007986 */ /* 0x0005e2000c10190c */
[----:B-1----:R-:W-:Y:S02]  /*0e00*/  SEL R6, R24, 0x4, P0 ;  /* 0x0000000418067807 */ /* 0x002fe40000000000 */
[----:B------:R-:W-:-:S05]  /*0e10*/  SEL R7, R26, RZ, P0 ;  /* 0x000000ff1a077207 */ /* 0x000fca0000000000 */
[----:B------:R2:W-:Y:S02]  /*0e20*/  STG.E.64 desc[UR12][R4.64+0x18], R6 ;  /* 0x0000180604007986 */ /* 0x0005e4000c101b0c */
[----:B------:R-:W-:Y:S02]  /*0e30*/  @P1 FADD.FTZ R18, R20, R25 ;  /* 0x0000001914121221 */ /* 0x000fe40000010000 */
[----:B------:R2:W-:Y:S01]  /*0e40*/  STG.E desc[UR12][R8.64+0xc], R23 ;  /* 0x00000c1708007986 */ /* 0x0005e2000c10190c */
[----:B------:R-:W-:Y:S05]  /*0e50*/  BRA.U UP0, `(.L_x_158) ;  /* 0x0000000100247547 */ /* 0x000fea000b800000 */
        /* <DEDUP_REMOVED lines=9> */
.L_x_158:
[----:B------:R-:W-:-:S09]  /*0ef0*/  UISETP.NE.AND UP0, UPT, UR4, UR5, UPT ;  /* 0x000000050400728c */ /* 0x000fd2000bf05270 */
[----:B------:R-:W-:Y:S05]  /*0f00*/  BRA.U UP0, `(.L_x_159) ;  /* 0xfffffff500887547 */ /* 0x000fea000b83ffff */
[----:B------:R-:W-:-:S05]  /*0f10*/  UMOV UR4, UR5 ;  /* 0x0000000500047c82 */ /* 0x000fca0008000000 */
.L_x_154:
[----:B------:R-:W-:-:S09]  /*0f20*/  UISETP.NE.AND UP0, UPT, UR9, URZ, UPT ;  /* 0x000000ff0900728c */ /* 0x000fd2000bf05270 */
[----:B------:R-:W-:Y:S05]  /*0f30*/  BRA.U !UP0, `(.L_x_153) ;  /* 0x0000000908087547 */ /* 0x000fea000b800000 */
[----:B------:R-:W-:-:S09]  /*0f40*/  UISETP.NE.AND UP0, UPT, UR9, 0x1, UPT ;  /* 0x000000010900788c */ /* 0x000fd2000bf05270 */
[----:B------:R-:W-:Y:S05]  /*0f50*/  BRA.U !UP0, `(.L_x_160) ;  /* 0x0000000508587547 */ /* 0x000fea000b800000 */
[CC--:B------:R-:W-:Y:S01]  /*0f60*/  FSETP.GT.FTZ.AND P3, PT, R15.reuse, R14.reuse, PT ;  /* 0x0000000e0f00720b */ /* 0x0c0fe20003f74000 */
[----:B--2---:R-:W0:Y:S01]  /*0f70*/  LDC.64 R4, c[0x0][0x390] ;  /* 0x0000e400ff047b82 */ /* 0x004e220000000a00 */
[----:B------:R-:W-:Y:S02]  /*0f80*/  UIADD3 UR5, UPT, UPT, UR4, 0x1, URZ ;  /* 0x0000000104057890 */ /* 0x000fe4000fffe0ff */
[----:B------:R-:W-:Y:S01]  /*0f90*/  FSEL R3, R15, R14, P3 ;  /* 0x0000000e0f037208 */ /* 0x000fe20001800000 */
[----:B------:R-:W1:Y:S01]  /*0fa0*/  LDCU UR6, c[0x0][0x3b8] ;  /* 0x00007700ff0677ac */ /* 0x000e620008000800 */
[----:B------:R-:W-:Y:S02]  /*0fb0*/  SEL R2, RZ, 0x1, !P3 ;  /* 0x00000001ff027807 */ /* 0x000fe40005800000 */
[CC--:B------:R-:W-:Y:S01]  /*0fc0*/  FSETP.GT.FTZ.AND P4, PT, R16.reuse, R3.reuse, PT ;  /* 0x000000031000720b */ /* 0x0c0fe20003f94000 */
[----:B------:R-:W-:Y:S01]  /*0fd0*/  UISETP.GE.AND UP0, UPT, UR5, UR8, UPT ;  /* 0x000000080500728c */ /* 0x000fe2000bf06270 */
[----:B------:R-:W2:Y:S02]  /*0fe0*/  LDCU UR9, c[0x0][0x3b4] ;  /* 0x00007680ff0977ac */ /* 0x000ea40008000800 */
[----:B------:R-:W-:-:S02]  /*0ff0*/  FSEL R6, R16, R3, P4 ;  /* 0x0000000310067208 */ /* 0x000fc40002000000 */
[----:B------:R-:W-:Y:S02]  /*1000*/  SEL R2, R2, 0x2, !P4 ;  /* 0x0000000202027807 */ /* 0x000fe40006000000 */
[----:B------:R-:W-:-:S04]  /*1010*/  FSETP.GT.FTZ.AND P5, PT, R17, R6, PT ;  /* 0x000000061100720b */ /* 0x000fc80003fb4000 */
[----:B------:R-:W-:Y:S01]  /*1020*/  SEL R6, R2, 0x3, !P5 ;  /* 0x0000000302067807 */ /* 0x000fe20006800000 */
[----:B------:R-:W-:Y:S08]  /*1030*/  BRA.U UP0, `(.L_x_161) ;  /* 0x0000000100247547 */ /* 0x000ff0000b800000 */
        /* <DEDUP_REMOVED lines=9> */
.L_x_161:
[CC--:B------:R-:W-:Y:S01]  /*10d0*/  FSETP.GT.FTZ.AND P6, PT, R15.reuse, R14.reuse, PT ;  /* 0x0000000e0f00720b */ /* 0x0c0fe20003fd4000 */
[----:B------:R-:W3:Y:S01]  /*10e0*/  LDC.64 R8, c[0x0][0x3a0] ;  /* 0x0000e800ff087b82 */ /* 0x000ee20000000a00 */
[C---:B-1----:R-:W-:Y:S01]  /*10f0*/  ISETP.GE.AND P1, PT, R6.reuse, UR6, PT ;  /* 0x0000000606007c0c */ /* 0x042fe2000bf26270 */
[----:B------:R-:W-:Y:S01]  /*1100*/  IMAD.U32 R19, RZ, RZ, UR8 ;  /* 0x00000008ff137e24 */ /* 0x000fe2000f8e00ff */
[----:B------:R-:W-:Y:S01]  /*1110*/  FSEL R3, R15, R14, P6 ;  /* 0x0000000e0f037208 */ /* 0x000fe20003000000 */
[----:B------:R-:W1:Y:S01]  /*1120*/  LDCU.U8 UR5, c[0x0][0x3bc] ;  /* 0x00007780ff0577ac */ /* 0x000e620008000000 */
[C---:B--2---:R-:W-:Y:S01]  /*1130*/  ISETP.GE.AND P1, PT, R6.reuse, UR9, !P1 ;  /* 0x0000000906007c0c */ /* 0x044fe2000cf26270 */
[----:B------:R-:W-:Y:S01]  /*1140*/  VIADD R6, R6, -UR9 ;  /* 0x8000000906067c36 */ /* 0x000fe20008000000 */
[----:B------:R-:W-:Y:S01]  /*1150*/  FSETP.GT.FTZ.AND P2, PT, R16, R3, PT ;  /* 0x000000031000720b */ /* 0x000fe20003f54000 */
[----:B------:R-:W-:Y:S01]  /*1160*/  IMAD R19, R12, R19, UR4 ;  /* 0x000000040c137e24 */ /* 0x000fe2000f8e0213 */
[----:B------:R-:W-:Y:S01]  /*1170*/  FSEL R22, R10, R13, P3 ;  /* 0x0000000d0a167208 */ /* 0x000fe20001800000 */
[----:B------:R-:W-:Y:S01]  /*1180*/  IMAD.U32 R25, RZ, RZ, UR7 ;  /* 0x00000007ff197e24 */ /* 0x000fe2000f8e00ff */
[----:B------:R-:W-:Y:S01]  /*1190*/  FSEL R20, R16, R3, P2 ;  /* 0x0000000310147208 */ /* 0x000fe20001000000 */
[----:B0-----:R-:W-:Y:S01]  /*11a0*/  IMAD.WIDE R4, R19, 0x4, R4 ;  /* 0x0000000413047825 */ /* 0x001fe200078e0204 */
[----:B------:R-:W0:Y:S01]  /*11b0*/  LDC.64 R2, c[0x0][0x3a8] ;  /* 0x0000ea00ff027b82 */ /* 0x000e220000000a00 */
[----:B------:R-:W-:-:S02]  /*11c0*/  SEL R7, RZ, 0x1, !P6 ;  /* 0x00000001ff077807 */ /* 0x000fc40007000000 */
[----:B------:R-:W-:Y:S01]  /*11d0*/  FSETP.GT.FTZ.AND P3, PT, R17, R20, PT ;  /* 0x000000141100720b */ /* 0x000fe20003f74000 */
[----:B------:R-:W-:Y:S01]  /*11e0*/  IMAD R25, R25, UR4, R12 ;  /* 0x0000000419197c24 */ /* 0x000fe2000f8e020c */
[----:B------:R-:W-:Y:S01]  /*11f0*/  SHF.R.S32.HI R20, RZ, 0x1f, R6 ;  /* 0x0000001fff147819 */ /* 0x000fe20000011406 */
[----:B------:R-:W-:Y:S01]  /*1200*/  UIADD3 UR4, UPT, UPT, UR4, 0x2, URZ ;  /* 0x0000000204047890 */ /* 0x000fe2000fffe0ff */
[----:B------:R-:W-:Y:S02]  /*1210*/  FSEL R21, R11, R22, P4 ;  /* 0x000000160b157208 */ /* 0x000fe40002000000 */
[----:B------:R-:W-:Y:S01]  /*1220*/  SEL R22, R20, RZ, P1 ;  /* 0x000000ff14167207 */ /* 0x000fe20000800000 */
[----:B-1----:R-:W-:Y:S01]  /*1230*/  UPRMT UR5, UR5, 0x8880, URZ ;  /* 0x0000888005057896 */ /* 0x002fe200080000ff */
[----:B------:R-:W-:Y:S01]  /*1240*/  SEL R20, R7, 0x2, !P2 ;  /* 0x0000000207147807 */ /* 0x000fe20005000000 */
[----:B---3--:R-:W-:Y:S01]  /*1250*/  IMAD.WIDE R8, R19, 0x8, R8 ;  /* 0x0000000813087825 */ /* 0x008fe200078e0208 */
[----:B------:R-:W-:Y:S01]  /*1260*/  SEL R6, R6, 0x4, P1 ;  /* 0x0000000406067807 */ /* 0x000fe20000800000 */
[----:B------:R-:W-:Y:S01]  /*1270*/  UISETP.GE.AND UP0, UPT, UR4, UR8, UPT ;  /* 0x000000080400728c */ /* 0x000fe2000bf06270 */
[----:B------:R-:W-:-:S02]  /*1280*/  SEL R20, R20, 0x3, !P3 ;  /* 0x0000000314147807 */ /* 0x000fc40005800000 */
[----:B------:R-:W-:Y:S02]  /*1290*/  SEL R7, R22, RZ, P0 ;  /* 0x000000ff16077207 */ /* 0x000fe40000000000 */
[C---:B------:R-:W-:Y:S01]  /*12a0*/  ISETP.GE.AND P1, PT, R20.reuse, UR6, PT ;  /* 0x0000000614007c0c */ /* 0x040fe2000bf26270 */
[----:B------:R-:W-:Y:S01]  /*12b0*/  VIADD R23, R20, -UR9 ;  /* 0x8000000914177c36 */ /* 0x000fe20008000000 */
[----:B------:R-:W-:Y:S02]  /*12c0*/  FSEL R22, R10, R13, P6 ;  /* 0x0000000d0a167208 */ /* 0x000fe40003000000 */
[----:B------:R-:W-:Y:S01]  /*12d0*/  ISETP.GE.AND P1, PT, R20, UR9, !P1 ;  /* 0x0000000914007c0c */ /* 0x000fe2000cf26270 */
[----:B0-----:R-:W-:Y:S01]  /*12e0*/  IMAD.WIDE R2, R19, 0x4, R2 ;  /* 0x0000000413027825 */ /* 0x001fe200078e0202 */
[----:B------:R-:W-:Y:S02]  /*12f0*/  SHF.R.S32.HI R24, RZ, 0x1f, R23 ;  /* 0x0000001fff187819 */ /* 0x000fe40000011417 */
[----:B------:R-:W-:-:S02]  /*1300*/  FSEL R21, R0, R21, P5 ;  /* 0x0000001500157208 */ /* 0x000fc40002800000 */
[----:B------:R-:W-:Y:S02]  /*1310*/  SEL R6, R6, 0x4, P0 ;  /* 0x0000000406067807 */ /* 0x000fe40000000000 */
[----:B------:R-:W-:Y:S01]  /*1320*/  FSEL R19, R11, R22, P2 ;  /* 0x000000160b137208 */ /* 0x000fe20001000000 */
[----:B------:R-:W-:Y:S01]  /*1330*/  STG.E desc[UR12][R4.64], R21 ;  /* 0x0000001504007986 */ /* 0x000fe2000c10190c */
[----:B------:R-:W-:Y:S01]  /*1340*/  SEL R23, R23, 0x4, P1 ;  /* 0x0000000417177807 */ /* 0x000fe20000800000 */
[----:B------:R-:W-:Y:S01]  /*1350*/  FADD.FTZ R22, R18, R21 ;  /* 0x0000001512167221 */ /* 0x000fe20000010000 */
[----:B------:R-:W-:Y:S01]  /*1360*/  SEL R24, R24, RZ, P1 ;  /* 0x000000ff18187207 */ /* 0x000fe20000800000 */
[----:B------:R0:W-:Y:S01]  /*1370*/  STG.E.64 desc[UR12][R8.64], R6 ;  /* 0x0000000608007986 */ /* 0x0001e2000c101b0c */
[----:B------:R-:W-:Y:S02]  /*1380*/  FSEL R19, R0, R19, P3 ;  /* 0x0000001300137208 */ /* 0x000fe40001800000 */
[----:B------:R-:W-:Y:S01]  /*1390*/  ISETP.NE.AND P1, PT, RZ, UR5, PT ;  /* 0x00000005ff007c0c */ /* 0x000fe2000bf25270 */
[----:B------:R1:W-:Y:S04]  /*13a0*/  STG.E desc[UR12][R2.64], R25 ;  /* 0x0000001902007986 */ /* 0x0003e8000c10190c */
[----:B------:R1:W-:Y:S01]  /*13b0*/  STG.E desc[UR12][R4.64+0x4], R19 ;  /* 0x0000041304007986 */ /* 0x0003e2000c10190c */
[----:B0-----:R-:W-:Y:S01]  /*13c0*/  SEL R6, R23, 0x4, P0 ;  /* 0x0000000417067807 */ /* 0x001fe20000000000 */
[----:B------:R-:W-:Y:S01]  /*13d0*/  VIADD R23, R25, UR7 ;  /* 0x0000000719177c36 */ /* 0x000fe20008000000 */
[----:B------:R-:W-:-:S05]  /*13e0*/  SEL R7, R24, RZ, P0 ;  /* 0x000000ff18077207 */ /* 0x000fca0000000000 */
[----:B------:R-:W-:Y:S01]  /*13f0*/  @P1 FADD.FTZ R18, R19, R22 ;  /* 0x0000001613121221 */ /* 0x000fe20000010000 */
[----:B------:R1:W-:Y:S04]  /*1400*/  STG.E.64 desc[UR12][R8.64+0x8], R6 ;  /* 0x0000080608007986 */ /* 0x0003e8000c101b0c */
        /* <DEDUP_REMOVED lines=11> */
.L_x_160:
[----:B------:R-:W-:-:S04]  /*14c0*/  ULOP3.LUT UR5, UR8, 0x1, URZ, 0xc0, !UPT ;  /* 0x0000000108057892 */ /* 0x000fc8000f8ec0ff */
[----:B------:R-:W-:-:S09]  /*14d0*/  UISETP.NE.U32.AND UP0, UPT, UR5, 0x1, UPT ;  /* 0x000000010500788c */ /* 0x000fd2000bf05070 */
[----:B------:R-:W-:Y:S05]  /*14e0*/  BRA.U UP0, `(.L_x_153) ;  /* 0x00000001009c7547 */ /* 0x000fea000b800000 */
[CC--:B------:R-:W-:Y:S01]  /*14f0*/  FSETP.GT.FTZ.AND P1, PT, R15.reuse, R14.reuse, PT ;  /* 0x0000000e0f00720b */ /* 0x0c0fe20003f34000 */
[----:B------:R-:W0:Y:S01]  /*1500*/  LDCU UR9, c[0x0][0x3b4] ;  /* 0x00007680ff0977ac */ /* 0x000e220008000800 */
[----:B-12---:R-:W1:Y:S01]  /*1510*/  LDC.64 R6, c[0x0][0x390] ;  /* 0x0000e400ff067b82 */ /* 0x006e620000000a00 */
[----:B------:R-:W-:Y:S01]  /*1520*/  IMAD.U32 R9, RZ, RZ, UR8 ;  /* 0x00000008ff097e24 */ /* 0x000fe2000f8e00ff */
[----:B------:R-:W-:Y:S01]  /*1530*/  FSEL R15, R15, R14, P1 ;  /* 0x0000000e0f0f7208 */ /* 0x000fe20000800000 */
[----:B------:R-:W2:Y:S01]  /*1540*/  LDCU UR6, c[0x0][0x3b8] ;  /* 0x00007700ff0677ac */ /* 0x000ea20008000800 */
[----:B------:R-:W-:Y:S01]  /*1550*/  SEL R8, RZ, 0x1, !P1 ;  /* 0x00000001ff087807 */ /* 0x000fe20004800000 */
[----:B------:R-:W-:Y:S01]  /*1560*/  IMAD R9, R12, R9, UR4 ;  /* 0x000000040c097e24 */ /* 0x000fe2000f8e0209 */
[----:B------:R-:W-:Y:S01]  /*1570*/  FSETP.GT.FTZ.AND P2, PT, R16, R15, PT ;  /* 0x0000000f1000720b */ /* 0x000fe20003f54000 */
[----:B------:R-:W3:Y:S01]  /*1580*/  LDCU.U8 UR5, c[0x0][0x3bc] ;  /* 0x00007780ff0577ac */ /* 0x000ee20008000000 */
[----:B------:R-:W4:Y:S01]  /*1590*/  LDC.64 R4, c[0x0][0x3a0] ;  /* 0x0000e800ff047b82 */ /* 0x000f220000000a00 */
[----:B------:R-:W-:-:S02]  /*15a0*/  FSEL R10, R10, R13, P1 ;  /* 0x0000000d0a0a7208 */ /* 0x000fc40000800000 */
[----:B------:R-:W-:Y:S02]  /*15b0*/  FSEL R16, R16, R15, P2 ;  /* 0x0000000f10107208 */ /* 0x000fe40001000000 */
[----:B------:R-:W-:Y:S02]  /*15c0*/  SEL R8, R8, 0x2, !P2 ;  /* 0x0000000208087807 */ /* 0x000fe40005000000 */
[----:B------:R-:W-:Y:S01]  /*15d0*/  FSETP.GT.FTZ.AND P3, PT, R17, R16, PT ;  /* 0x000000101100720b */ /* 0x000fe20003f74000 */
[----:B------:R-:W5:Y:S01]  /*15e0*/  LDC.64 R2, c[0x0][0x3a8] ;  /* 0x0000ea00ff027b82 */ /* 0x000f620000000a00 */
[----:B------:R-:W-:Y:S02]  /*15f0*/  FSEL R11, R11, R10, P2 ;  /* 0x0000000a0b0b7208 */ /* 0x000fe40001000000 */
[----:B------:R-:W-:Y:S02]  /*1600*/  SEL R14, R8, 0x3, !P3 ;  /* 0x00000003080e7807 */ /* 0x000fe40005800000 */
[----:B------:R-:W-:Y:S01]  /*1610*/  FSEL R13, R0, R11, P3 ;  /* 0x0000000b000d7208 */ /* 0x000fe20001800000 */
[----:B------:R-:W-:Y:S01]  /*1620*/  IMAD.U32 R11, RZ, RZ, UR7 ;  /* 0x00000007ff0b7e24 */ /* 0x000fe2000f8e00ff */
[C---:B--2---:R-:W-:Y:S01]  /*1630*/  ISETP.GE.AND P1, PT, R14.reuse, UR6, PT ;  /* 0x000000060e007c0c */ /* 0x044fe2000bf26270 */
[C---:B0-----:R-:W-:Y:S01]  /*1640*/  VIADD R8, R14.reuse, -UR9 ;  /* 0x800000090e087c36 */ /* 0x041fe20008000000 */
[----:B---3--:R-:W-:Y:S01]  /*1650*/  UPRMT UR5, UR5, 0x8880, URZ ;  /* 0x0000888005057896 */ /* 0x008fe200080000ff */
[----:B-1----:R-:W-:Y:S01]  /*1660*/  IMAD.WIDE R6, R9, 0x4, R6 ;  /* 0x0000000409067825 */ /* 0x002fe200078e0206 */
[----:B------:R-:W-:-:S02]  /*1670*/  ISETP.GE.AND P1, PT, R14, UR9, !P1 ;  /* 0x000000090e007c0c */ /* 0x000fc4000cf26270 */
[----:B------:R-:W-:Y:S01]  /*1680*/  SHF.R.S32.HI R0, RZ, 0x1f, R8 ;  /* 0x0000001fff007819 */ /* 0x000fe20000011408 */
[----:B------:R-:W-:Y:S01]  /*1690*/  IMAD R11, R11, UR4, R12 ;  /* 0x000000040b0b7c24 */ /* 0x000fe2000f8e020c */
[----:B------:R-:W-:Y:S01]  /*16a0*/  SEL R8, R8, 0x4, P1 ;  /* 0x0000000408087807 */ /* 0x000fe20000800000 */
[C---:B----4-:R-:W-:Y:S01]  /*16b0*/  IMAD.WIDE R4, R9.reuse, 0x8, R4 ;  /* 0x0000000809047825 */ /* 0x050fe200078e0204 */
[----:B------:R-:W-:Y:S01]  /*16c0*/  SEL R0, R0, RZ, P1 ;  /* 0x000000ff00007207 */ /* 0x000fe20000800000 */
[----:B------:R0:W-:Y:S01]  /*16d0*/  STG.E desc[UR12][R6.64], R13 ;  /* 0x0000000d06007986 */ /* 0x0001e2000c10190c */
[----:B------:R-:W-:Y:S01]  /*16e0*/  SEL R8, R8, 0x4, P0 ;  /* 0x0000000408087807 */ /* 0x000fe20000000000 */
[----:B------:R-:W-:Y:S01]  /*16f0*/  UMOV UR4, UR5 ;  /* 0x0000000500047c82 */ /* 0x000fe20008000000 */
[----:B-----5:R-:W-:Y:S01]  /*1700*/  IMAD.WIDE R2, R9, 0x4, R2 ;  /* 0x0000000409027825 */ /* 0x020fe200078e0202 */
[----:B------:R-:W-:Y:S02]  /*1710*/  SEL R9, R0, RZ, P0 ;  /* 0x000000ff00097207 */ /* 0x000fe40000000000 */
[----:B------:R-:W-:-:S03]  /*1720*/  ISETP.NE.AND P0, PT, RZ, UR4, PT ;  /* 0x00000004ff007c0c */ /* 0x000fc6000bf05270 */
[----:B------:R0:W-:Y:S04]  /*1730*/  STG.E.64 desc[UR12][R4.64], R8 ;  /* 0x0000000804007986 */ /* 0x0001e8000c101b0c */
[----:B------:R0:W-:Y:S06]  /*1740*/  STG.E desc[UR12][R2.64], R11 ;  /* 0x0000000b02007986 */ /* 0x0001ec000c10190c */
[----:B------:R-:W-:-:S07]  /*1750*/  @P0 FADD.FTZ R18, R18, R13 ;  /* 0x0000000d12120221 */ /* 0x000fce0000010000 */
.L_x_153:
[----:B------:R-:W3:Y:S02]  /*1760*/  LDCU.U8 UR4, c[0x0][0x3bc] ;  /* 0x00007780ff0477ac */ /* 0x000ee40008000000 */
[----:B---3--:R-:W-:-:S06]  /*1770*/  UPRMT UR4, UR4, 0x8880, URZ ;  /* 0x0000888004047896 */ /* 0x008fcc00080000ff */
[----:B------:R-:W-:-:S13]  /*1780*/  ISETP.NE.AND P0, PT, RZ, UR4, PT ;  /* 0x00000004ff007c0c */ /* 0x000fda000bf05270 */
[----:B------:R-:W-:Y:S05]  /*1790*/  @!P0 EXIT ;  /* 0x000000000000894d */ /* 0x000fea0003800000 */
[----:B------:R-:W-:-:S06]  /*17a0*/  UISETP.GE.AND UP0, UPT, UR8, 0x1, UPT ;  /* 0x000000010800788c */ /* 0x000fcc000bf06270 */
[----:B------:R-:W-:-:S13]  /*17b0*/  PLOP3.LUT P0, PT, PT, PT, UP0, 0x80, 0x8 ;  /* 0x000000000008781c */ /* 0x000fda0003f0f008 */
[----:B------:R-:W-:Y:S05]  /*17c0*/  @!P0 EXIT ;  /* 0x000000000000894d */ /* 0x000fea0003800000 */
[----:B------:R-:W-:Y:S01]  /*17d0*/  UISETP.GE.U32.AND UP0, UPT, UR8, 0x10, UPT ;  /* 0x000000100800788c */ /* 0x000fe2000bf06070 */
[----:B------:R-:W-:Y:S01]  /*17e0*/  FSETP.GT.FTZ.AND P0, PT, R18, RZ, PT ;  /* 0x000000ff1200720b */ /* 0x000fe20003f14000 */
[----:B------:R-:W-:Y:S02]  /*17f0*/  ULOP3.LUT UR9, UR8, 0xf, URZ, 0xc0, !UPT ;  /* 0x0000000f08097892 */ /* 0x000fe4000f8ec0ff */
[----:B------:R-:W-:Y:S01]  /*1800*/  IMAD R12, R12, UR8, RZ ;  /* 0x000000080c0c7c24 */ /* 0x000fe2000f8e02ff */
[----:B------:R-:W-:Y:S01]  /*1810*/  UMOV UR4, URZ ;  /* 0x000000ff00047c82 */ /* 0x000fe20008000000 */
[----:B------:R-:W-:Y:S02]  /*1820*/  FSEL R18, R18, 1, P0 ;  /* 0x3f80000012127808 */ /* 0x000fe40000000000 */
[----:B------:R-:W-:Y:S01]  /*1830*/  ISETP.NE.AND P1, PT, RZ, UR9, PT ;  /* 0x00000009ff007c0c */ /* 0x000fe2000bf25270 */
[----:B------:R-:W-:-:S12]  /*1840*/  BRA.U !UP0, `(.L_x_162) ;  /* 0x0000000108f87547 */ /* 0x000fd8000b800000 */
[----:B------:R-:W3:Y:S01]  /*1850*/  LDCU.64 UR6, c[0x0][0x390] ;  /* 0x00007200ff0677ac */ /* 0x000ee20008000a00 */
[----:B------:R4:W4:Y:S01]  /*1860*/  MUFU.RCP R0, R18 ;  /* 0x0000001200007308 */ /* 0x0009220000001000 */
[----:B012---:R-:W-:Y:S01]  /*1870*/  IMAD.MOV.U32 R4, RZ, RZ, R12 ;  /* 0x000000ffff047224 */ /* 0x007fe200078e000c */
[----:B------:R-:W-:-:S04]  /*1880*/  ULOP3.LUT UR4, UR8, 0x7ffffff0, URZ, 0xc0, !UPT ;  /* 0x7ffffff008047892 */ /* 0x000fc8000f8ec0ff */
[----:B------:R-:W-:Y:S02]  /*1890*/  UIADD3 UR10, UPT, UPT, -UR4, URZ, URZ ;  /* 0x000000ff040a7290 */ /* 0x000fe4000fffe1ff */
[----:B---3--:R-:W-:-:S04]  /*18a0*/  UIADD3 UR5, UP0, UPT, UR6, 0x20, URZ ;  /* 0x0000002006057890 */ /* 0x008fc8000ff1e0ff */
[----:B----4-:R-:W-:-:S12]  /*18b0*/  UIADD3.X UR6, UPT, UPT, URZ, UR7, URZ, UP0, !UPT ;  /* 0x00000007ff067290 */ /* 0x010fd800087fe4ff */
.L_x_163:
[----:B---3--:R-:W-:Y:S02]  /*18c0*/  IMAD.U32 R2, RZ, RZ, UR5 ;  /* 0x00000005ff027e24 */ /* 0x008fe4000f8e00ff */
        /* <DEDUP_REMOVED lines=53> */
[----:B------:R-:W-:Y:S05]  /*1c20*/  BRA.U UP0, `(.L_x_163) ;  /* 0xfffffffd00247547 */ /* 0x000fea000b83ffff */
.L_x_162:
[----:B------:R-:W-:Y:S05]  /*1c30*/  @!P1 EXIT ;  /* 0x000000000000994d */ /* 0x000fea0003800000 */
[----:B------:R-:W-:Y:S02]  /*1c40*/  UISETP.GE.U32.AND UP0, UPT, UR9, 0x8, UPT ;  /* 0x000000080900788c */ /* 0x000fe4000bf06070 */
[----:B------:R-:W-:-:S06]  /*1c50*/  ULOP3.LUT UR6, UR8, 0x7, URZ, 0xc0, !UPT ;  /* 0x0000000708067892 */ /* 0x000fcc000f8ec0ff */
[----:B------:R-:W-:Y:S01]  /*1c60*/  ISETP.NE.AND P0, PT, RZ, UR6, PT ;  /* 0x00000006ff007c0c */ /* 0x000fe2000bf05270 */
[----:B------:R-:W-:-:S12]  /*1c70*/  BRA.U !UP0, `(.L_x_164) ;  /* 0x0000000108747547 */ /* 0x000fd8000b800000 */
[----:B0123--:R-:W0:Y:S01]  /*1c80*/  LDC.64 R2, c[0x0][0x390] ;  /* 0x0000e400ff027b82 */ /* 0x00fe220000000a00 */
        /* <DEDUP_REMOVED lines=28> */
.L_x_164:
        /* <DEDUP_REMOVED lines=22> */
.L_x_165:
[----:B------:R-:W-:Y:S05]  /*1fb0*/  @!P0 EXIT ;  /* 0x000000000000894d */ /* 0x000fea0003800000 */
[----:B0123--:R-:W0:Y:S01]  /*1fc0*/  LDC.64 R4, c[0x0][0x390] ;  /* 0x0000e400ff047b82 */ /* 0x00fe220000000a00 */
[----:B------:R1:W2:Y:S01]  /*1fd0*/  MUFU.RCP R11, R18 ;  /* 0x00000012000b7308 */ /* 0x0002a20000001000 */
[----:B------:R-:W-:Y:S01]  /*1fe0*/  VIADD R7, R12, UR4 ;  /* 0x000000040c077c36 */ /* 0x000fe20008000000 */
[----:B------:R-:W-:-:S12]  /*1ff0*/  UIADD3 UR5, UPT, UPT, -UR5, URZ, URZ ;  /* 0x000000ff05057290 */ /* 0x000fd8000fffe1ff */
.L_x_166:
        /* <DEDUP_REMOVED lines=9> */
.L_x_167:
        /* <DEDUP_REMOVED lines=15> */
.L_x_3729:


//--------------------- .text._ZN4vllm3moe10topkGatingILi2ELi2ELi4ELi4ELi32El13__nv_bfloat16LNS0_11ScoringFuncE1EEEvPKT5_PKbPfiPT4_PiiiibPKf --------------------------
	.section	.text._ZN4vllm3moe10topkGatingILi2ELi2ELi4ELi4ELi32El13__nv_bfloat16LNS0_11ScoringFuncE1EEEvPKT5_PKbPfiPT4_PiiiibPKf,"ax",@progbits
	.align	128
        .global         _ZN4vllm3moe10topkGatingILi2ELi2ELi4ELi4ELi32El13__nv_bfloat16LNS0_11ScoringFuncE1EEEvPKT5_PKbPfiPT4_PiiiibPKf
        .type           _ZN4vllm3moe10topkGatingILi2ELi2ELi4ELi4ELi32El13__nv_bfloat16LNS0_11ScoringFuncE1EEEvPKT5_PKbPfiPT4_PiiiibPKf,@function
        .size           _ZN4vllm3moe10topkGatingILi2ELi2ELi4ELi4ELi32El13__nv_bfloat16LNS0_11ScoringFuncE1EEEvPKT5_PKbPfiPT4_PiiiibPKf,(.L_x_3730 - _ZN4vllm3moe10topkGatingILi2ELi2ELi4ELi4ELi32El13__nv_bfloat16LNS0_11ScoringFuncE1EEEvPKT5_PKbPfiPT4_PiiiibPKf)
        .other          _ZN4vllm3moe10topkGatingILi2ELi2ELi4ELi4ELi32El13__nv_bfloat16LNS0_11ScoringFuncE1EEEvPKT5_PKbPfiPT4_PiiiibPKf,@"STO_CUDA_ENTRY STV_DEFAULT"
_ZN4vllm3moe10topkGatingILi2ELi2ELi4ELi4ELi32El13__nv_bfloat16LNS0_11ScoringFuncE1EEEvPKT5_PKbPfiPT4_PiiiibPKf:
.text._ZN4vllm3moe10topkGatingILi2ELi2ELi4ELi4ELi32El13__nv_bfloat16LNS0_11ScoringFuncE1EEEvPKT5_PKbPfiPT4_PiiiibPKf:
        /* <DEDUP_REMOVED lines=13> */
[----:B------:R-:W3:Y:S01]  /*00d0*/  LDCU.64 UR8, c[0x0][0x388] ;  /* 0x00007100ff0877ac */ /* 0x000ee20008000a00 */
[----:B------:R-:W4:Y:S01]  /*00e0*/  LDCU UR4, c[0x0][0x3b0] ;  /* 0x00007600ff0477ac */ /* 0x000f220008000800 */
[----:B0-----:R-:W-:-:S06]  /*00f0*/  IMAD.WIDE R4, R7, 0x2, R4 ;  /* 0x0000000207047825 */ /* 0x001fcc00078e0204 */
[----:B-1----:R-:W5:Y:S01]  /*0100*/  LDG.E R4, desc[UR6][R4.64] ;  /* 0x0000000604047981 */ /* 0x002f62000c1e1900 */
[----:B--2---:R-:W-:Y:S02]  /*0110*/  ISETP.NE.U32.AND P1, PT, RZ, UR10, PT ;  /* 0x0000000aff007c0c */ /* 0x004fe4000bf25070 */
[----:B---3--:R-:W-:Y:S02]  /*0120*/  ISETP.NE.U32.AND P0, PT, RZ, UR8, PT ;  /* 0x00000008ff007c0c */ /* 0x008fe4000bf05070 */
[----:B------:R-:W-:Y:S02]  /*0130*/  ISETP.NE.AND.EX P1, PT, RZ, UR11, PT, P1 ;  /* 0x0000000bff007c0c */ /* 0x000fe4000bf25310 */
[----:B------:R-:W-:-:S11]  /*0140*/  ISETP.NE.AND.EX P0, PT, RZ, UR9, PT, P0 ;  /* 0x00000009ff007c0c */ /* 0x000fd6000bf05300 */
[----:B------:R-:W0:Y:S02]  /*0150*/  @P1 LDC.64 R6, c[0x0][0x3c0] ;  /* 0x0000f000ff061b82 */ /* 0x000e240000000a00 */
[----:B------:R-:W-:-:S04]  /*0160*/  @P0 IADD3 R8, P2, PT, R3, UR8, RZ ;  /* 0x0000000803080c10 */ /* 0x000fc8000ff5e0ff */
[----:B------:R-:W-:-:S05]  /*0170*/  @P0 LEA.HI.X.SX32 R9, R3, UR9, 0x1, P2 ;  /* 0x0000000903090c11 */ /* 0x000fca00090f0eff */
[----:B------:R-:W2:Y:S04]  /*0180*/  @P0 LDG.E.U8 R8, desc[UR6][R8.64] ;  /* 0x0000000608080981 */ /* 0x000ea8000c1e1100 */
[----:B0-----:R-:W3:Y:S04]  /*0190*/  @P1 LDG.E R13, desc[UR6][R6.64] ;  /* 0x00000006060d1981 */ /* 0x001ee8000c1e1900 */
[----:B------:R-:W3:Y:S01]  /*01a0*/  @P1 LDG.E R12, desc[UR6][R6.64+0x4] ;  /* 0x00000406060c1981 */ /* 0x000ee2000c1e1900 */
[----:B----4-:R-:W-:Y:S01]  /*01b0*/  IMAD.U32 R10, RZ, RZ, UR4 ;  /* 0x00000004ff0a7e24 */ /* 0x010fe2000f8e00ff */
[C---:B-----5:R-:W-:Y:S01]  /*01c0*/  PRMT R0, R4.reuse, 0x7632, R0 ;  /* 0x0000763204007816 */ /* 0x060fe20000000000 */
[----:B------:R-:W-:-:S04]  /*01d0*/  IMAD.U32 R4, R4, 0x10000, RZ ;  /* 0x0001000004047824 */ /* 0x000fc800078e00ff */
[----:B------:R-:W-:Y:S01]  /*01e0*/  FMUL.FTZ R4, R4, -1.4426950216293334961 ;  /* 0xbfb8aa3b04047820 */ /* 0x000fe20000410000 */
[----:B------:R-:W-:-:S04]  /*01f0*/  IMAD.U32 R0, R0, 0x10000, RZ ;  /* 0x0001000000007824 */ /* 0x000fc800078e00ff */
[----:B------:R-:W-:Y:S01]  /*0200*/  FMUL.FTZ R11, R0, -1.4426950216293334961 ;  /* 0xbfb8aa3b000b7820 */ /* 0x000fe20000410000 */
[----:B------:R-:W0:Y:S05]  /*0210*/  MUFU.EX2 R4, R4 ;  /* 0x0000000400047308 */ /* 0x000e2a0000000800 */
[----:B------:R-:W1:Y:S01]  /*0220*/  MUFU.EX2 R11, R11 ;  /* 0x0000000b000b7308 */ /* 0x000e620000000800 */
[----:B0-----:R-:W-:Y:S01]  /*0230*/  FADD.FTZ R2, R4, 1 ;  /* 0x3f80000004027421 */ /* 0x001fe20000010000 */
[----:B--2---:R-:W-:Y:S01]  /*0240*/  ISETP.EQ.OR P0, PT, R8, RZ, !P0 ;  /* 0x000000ff0800720c */ /* 0x004fe20004702670 */
[----:B-1----:R-:W-:-:S04]  /*0250*/  FADD.FTZ R9, R11, 1 ;  /* 0x3f8000000b097421 */ /* 0x002fc80000010000 */
[----:B------:R-:W0:Y:S01]  /*0260*/  MUFU.RCP R2, R2 ;  /* 0x0000000200027308 */ /* 0x000e220000001000 */
[----:B------:R-:W-:-:S07]  /*0270*/  IMAD.MOV.U32 R8, RZ, RZ, RZ ;  /* 0x000000ffff087224 */ /* 0x000fce00078e00ff */
[----:B------:R-:W1:Y:S01]  /*0280*/  MUFU.RCP R9, R9 ;  /* 0x0000000900097308 */ /* 0x000e620000001000 */
[----:B0-----:R-:W-:-:S04]  /*0290*/  FSETP.NE.FTZ.AND P2, PT, |R2|, +INF , PT ;  /* 0x7f8000000200780b */ /* 0x001fc80003f55200 */
[----:B------:R-:W-:Y:S02]  /*02a0*/  FSEL R0, R2, RZ, P2 ;  /* 0x000000ff02007208 */ /* 0x000fe40001000000 */
[----:B------:R-:W-:Y:S02]  /*02b0*/  ISETP.GE.AND P2, PT, R10, 0x1, PT ;  /* 0x000000010a00780c */ /* 0x000fe40003f46270 */
[C---:B-1----:R-:W-:Y:S01]  /*02c0*/  FSETP.NE.FTZ.AND P3, PT, |R9|.reuse, +INF , PT ;  /* 0x7f8000000900780b */ /* 0x042fe20003f75200 */
[----:B---3--:R-:W-:Y:S01]  /*02d0*/  @P1 FADD.FTZ R2, R0, R13 ;  /* 0x0000000d00021221 */ /* 0x008fe20000010000 */
[----:B------:R-:W-:Y:S02]  /*02e0*/  @!P1 IMAD.MOV.U32 R2, RZ, RZ, R0 ;  /* 0x000000ffff029224 */ /* 0x000fe400078e0000 */
[----:B------:R-:W-:-:S05]  /*02f0*/  FSEL R5, R9, RZ, P3 ;  /* 0x000000ff09057208 */ /* 0x000fca0001800000 */
[----:B------:R-:W-:Y:S01]  /*0300*/  @P1 FADD.FTZ R7, R5, R12 ;  /* 0x0000000c05071221 */ /* 0x000fe20000010000 */
[----:B------:R-:W-:Y:S01]  /*0310*/  @!P1 IMAD.MOV.U32 R7, RZ, RZ, R5 ;  /* 0x000000ffff079224 */ /* 0x000fe200078e0005 */
[----:B------:R-:W-:Y:S06]  /*0320*/  @!P2 BRA `(.L_x_168) ;  /* 0x0000000c00a0a947 */ /* 0x000fec0003800000 */
[C---:B------:R-:W-:Y:S01]  /*0330*/  ISETP.GE.U32.AND P1, PT, R10.reuse, 0x4, PT ;  /* 0x000000040a00780c */ /* 0x040fe20003f26070 */
[----:B------:R-:W-:Y:S01]  /*0340*/  IMAD.MOV.U32 R8, RZ, RZ, RZ ;  /* 0x000000ffff087224 */ /* 0x000fe200078e00ff */
[----:B------:R-:W-:Y:S01]  /*0350*/  LOP3.LUT R4, R10, 0x3, RZ, 0xc0, !PT ;  /* 0x000000030a047812 */ /* 0x000fe200078ec0ff */
[----:B------:R-:W-:-:S10]  /*0360*/  IMAD.MOV.U32 R6, RZ, RZ, RZ ;  /* 0x000000ffff067224 */ /* 0x000fd400078e00ff */
[----:B------:R-:W-:Y:S05]  /*0370*/  @!P1 BRA `(.L_x_169) ;  /* 0x0000000800009947 */ /* 0x000fea0003800000 */
[----:B------:R-:W-:Y:S02]  /*0380*/  LOP3.LUT R6, R10, 0x7ffffffc, RZ, 0xc0, !PT ;  /* 0x7ffffffc0a067812 */ /* 0x000fe400078ec0ff */
[----:B------:R-:W-:Y:S01]  /*0390*/  CS2R R8, SRZ ;  /* 0x0000000000087805 */ /* 0x000fe2000001ff00 */
[----:B------:R-:W0:Y:S01]  /*03a0*/  LDCU.U8 UR9, c[0x0][0x3bc] ;  /* 0x00007780ff0977ac */ /* 0x000e220008000000 */
[----:B------:R-:W1:Y:S01]  /*03b0*/  LDCU UR8, c[0x0][0x3b8] ;  /* 0x00007700ff0877ac */ /* 0x000e620008000800 */
[----:B------:R-:W2:Y:S04]  /*03c0*/  LDCU UR5, c[0x0][0x398] ;  /* 0x00007300ff0577ac */ /* 0x000ea80008000800 */
.L_x_171:
[----:B------:R-:W3:Y:S01]  /*03d0*/  LDC.64 R10, c[0x0][0x3b0] ;  /* 0x0000ec00ff0a7b82 */ /* 0x000ee20000000a00 */
[----:B------:R-:W-:Y:S01]  /*03e0*/  VIADD R17, R9, 0x1 ;  /* 0x0000000109117836 */ /* 0x000fe20000000000 */
[----:B------:R-:W-:Y:S01]  /*03f0*/  FSETP.GT.FTZ.AND P3, PT, R7, R2, PT ;  /* 0x000000020700720b */ /* 0x000fe20003f74000 */
[----:B------:R-:W-:Y:S02]  /*0400*/  VIADD R21, R9, 0x2 ;  /* 0x0000000209157836 */ /* 0x000fe40000000000 */
[----:B------:R-:W-:Y:S01]  /*0410*/  IMAD.MOV.U32 R23, RZ, RZ, R2 ;  /* 0x000000ffff177224 */ /* 0x000fe200078e0002 */
[----:B------:R-:W-:Y:S01]  /*0420*/  SEL R16, RZ, 0x1, !P3 ;  /* 0x00000001ff107807 */ /* 0x000fe20005800000 */
[----:B------:R-:W-:Y:S01]  /*0430*/  IMAD.MOV.U32 R20, RZ, RZ, R7 ;  /* 0x000000ffff147224 */ /* 0x000fe200078e0007 */
[----:B------:R-:W4:Y:S02]  /*0440*/  LDC.64 R14, c[0x0][0x390] ;  /* 0x0000e400ff0e7b82 */ /* 0x000f240000000a00 */
[----:B-1----:R-:W-:-:S06]  /*0450*/  ISETP.GE.AND P1, PT, R16, UR8, PT ;  /* 0x0000000810007c0c */ /* 0x002fcc000bf26270 */
[----:B------:R-:W1:Y:S08]  /*0460*/  LDC.64 R18, c[0x0][0x3a0] ;  /* 0x0000e800ff127b82 */ /* 0x000e700000000a00 */
[----:B------:R-:W0:Y:S01]  /*0470*/  LDC.64 R12, c[0x0][0x3a8] ;  /* 0x0000ea00ff0c7b82 */ /* 0x000e220000000a00 */
[-C--:B---3--:R-:W-:Y:S02]  /*0480*/  ISETP.GE.AND P4, PT, R17, R10.reuse, PT ;  /* 0x0000000a1100720c */ /* 0x088fe40003f86270 */
[C---:B------:R-:W-:Y:S01]  /*0490*/  ISETP.GE.AND P1, PT, R16.reuse, R11, !P1 ;  /* 0x0000000b1000720c */ /* 0x040fe20004f26270 */
[----:B------:R-:W-:Y:S01]  /*04a0*/  IMAD.IADD R16, R16, 0x1, -R11 ;  /* 0x0000000110107824 */ /* 0x000fe200078e0a0b */
[----:B------:R-:W-:-:S09]  /*04b0*/  ISETP.GE.AND P2, PT, R21, R10, PT ;  /* 0x0000000a1500720c */ /* 0x000fd20003f46270 */
[----:B----4-:R-:W-:Y:S05]  /*04c0*/  @P4 BRA `(.L_x_170) ;  /* 0x0000000000244947 */ /* 0x010fea0003800000 */
[----:B------:R-:W-:-:S04]  /*04d0*/  FSETP.GT.FTZ.AND P4, PT, R20, R23, PT ;  /* 0x000000171400720b */ /* 0x000fc80003f94000 */
[----:B------:R-:W-:-:S05]  /*04e0*/  SEL R17, RZ, 0x1, !P4 ;  /* 0x00000001ff117807 */ /* 0x000fca0006000000 */
[----:B------:R-:W-:-:S05]  /*04f0*/  IMAD.SHL.U32 R17, R17, 0x4, RZ ;  /* 0x0000000411117824 */ /* 0x000fca00078e00ff */
[C---:B------:R-:W-:Y:S02]  /*0500*/  ISETP.EQ.AND P4, PT, R17.reuse, RZ, PT ;  /* 0x000000ff1100720c */ /* 0x040fe40003f82270 */
[----:B------:R-:W-:-:S11]  /*0510*/  ISETP.EQ.AND P5, PT, R17, 0x4, PT ;  /* 0x000000041100780c */ /* 0x000fd60003fa2270 */
[----:B------:R-:W-:Y:S02]  /*0520*/  @P4 IMAD.MOV.U32 R2, RZ, RZ, -0x39e3c000 ;  /* 0xc61c4000ff024424 */ /* 0x000fe400078e00ff */
[----:B------:R-:W-:Y:S02]  /*0530*/  @P5 IMAD.MOV.U32 R7, RZ, RZ, -0x39e3c000 ;  /* 0xc61c4000ff075424 */ /* 0x000fe400078e00ff */
[----:B------:R-:W-:Y:S02]  /*0540*/  IMAD.MOV.U32 R23, RZ, RZ, R2 ;  /* 0x000000ffff177224 */ /* 0x000fe400078e0002 */
[----:B------:R-:W-:-:S07]  /*0550*/  IMAD.MOV.U32 R20, RZ, RZ, R7 ;  /* 0x000000ffff147224 */ /* 0x000fce00078e0007 */
.L_x_170:
[----:B------:R-:W-:Y:S01]  /*0560*/  FSETP.GT.FTZ.AND P4, PT, R20, R23, PT ;  /* 0x000000171400720b */ /* 0x000fe20003f94000 */
[----:B------:R-:W-:Y:S01]  /*0570*/  IMAD R25, R3, R10, R9 ;  /* 0x0000000a03197224 */ /* 0x000fe200078e0209 */
[----:B------:R-:W-:Y:S01]  /*0580*/  SHF.R.S32.HI R17, RZ, 0x1f, R16 ;  /* 0x0000001fff117819 */ /* 0x000fe20000011410 */
[----:B--2---:R-:W-:Y:S01]  /*0590*/  IMAD R29, R9, UR5, R3 ;  /* 0x00000005091d7c24 */ /* 0x004fe2000f8e0203 */
[----:B------:R-:W-:Y:S01]  /*05a0*/  SEL R22, RZ, 0x1, !P4 ;  /* 0x00000001ff167807 */ /* 0x000fe20006000000 */
[----:B------:R-:W-:Y:S01]  /*05b0*/  IMAD.WIDE R14, R25, 0x4, R14 ;  /* 0x00000004190e7825 */ /* 0x000fe200078e020e */
[----:B------:R-:W-:Y:S01]  /*05c0*/  SEL R16, R16, 0x2, P1 ;  /* 0x0000000210107807 */ /* 0x000fe20000800000 */
[----:B0-----:R-:W-:Y:S01]  /*05d0*/  UPRMT UR4, UR9, 0x8880, URZ ;  /* 0x0000888009047896 */ /* 0x001fe200080000ff */
[----:B------:R-:W-:Y:S01]  /*05e0*/  SEL R17, R17, RZ, P1 ;  /* 0x000000ff11117207 */ /* 0x000fe20000800000 */
[C---:B------:R-:W-:Y:S01]  /*05f0*/  @!P2 IMAD.SHL.U32 R24, R22.reuse, 0x4, RZ ;  /* 0x000000041618a824 */ /* 0x040fe200078e00ff */
[----:B------:R-:W-:Y:S01]  /*0600*/  FSEL R21, R5, R0, P3 ;  /* 0x0000000005157208 */ /* 0x000fe20001800000 */
[----:B-1----:R-:W-:Y:S01]  /*0610*/  IMAD.WIDE R18, R25, 0x8, R18 ;  /* 0x0000000819127825 */ /* 0x002fe200078e0212 */
[----:B------:R-:W-:-:S02]  /*0620*/  ISETP.GE.AND P1, PT, R22, R11, PT ;  /* 0x0000000b1600720c */ /* 0x000fc40003f26270 */
[C---:B------:R-:W-:Y:S01]  /*0630*/  ISETP.GE.AND P3, PT, R22.reuse, UR8, PT ;  /* 0x0000000816007c0c */ /* 0x040fe2000bf66270 */
[----:B------:R-:W-:Y:S01]  /*0640*/  IMAD.IADD R22, R22, 0x1, -R11 ;  /* 0x0000000116167824 */ /* 0x000fe200078e0a0b */
[C---:B------:R-:W-:Y:S01]  /*0650*/  ISETP.EQ.AND P5, PT, R24.reuse, RZ, !P2 ;  /* 0x000000ff1800720c */ /* 0x040fe200057a2270 */
[----:B------:R-:W-:Y:S01]  /*0660*/  STG.E desc[UR6][R14.64], R21 ;  /* 0x000000150e007986 */ /* 0x000fe2000c101906 */
[----:B------:R-:W-:Y:S01]  /*0670*/  ISETP.EQ.AND P6, PT, R24, 0x4, !P2 ;  /* 0x000000041800780c */ /* 0x000fe200057c2270 */
[----:B------:R-:W-:Y:S01]  /*0680*/  IMAD.WIDE R12, R25, 0x4, R12 ;  /* 0x00000004190c7825 */ /* 0x000fe200078e020c */
[----:B------:R-:W-:Y:S02]  /*0690*/  SEL R16, R16, 0x2, P0 ;  /* 0x0000000210107807 */ /* 0x000fe40000000000 */
[----:B------:R-:W-:Y:S02]  /*06a0*/  SEL R17, R17, RZ, P0 ;  /* 0x000000ff11117207 */ /* 0x000fe40000000000 */
[----:B------:R-:W-:-:S02]  /*06b0*/  SHF.R.S32.HI R24, RZ, 0x1f, R22 ;  /* 0x0000001fff187819 */ /* 0x000fc40000011416 */
[----:B------:R-:W-:Y:S01]  /*06c0*/  SEL R22, R22, 0x2, !P3 ;  /* 0x0000000216167807 */ /* 0x000fe20005800000 */
[----:B------:R0:W-:Y:S01]  /*06d0*/  STG.E.64 desc[UR6][R18.64], R16 ;  /* 0x0000001012007986 */ /* 0x0001e2000c101b06 */
[----:B------:R-:W-:Y:S01]  /*06e0*/  FSEL R27, R5, R0, P4 ;  /* 0x00000000051b7208 */ /* 0x000fe20002000000 */
[----:B------:R-:W-:Y:S02]  /*06f0*/  @P5 IMAD.MOV.U32 R2, RZ, RZ, -0x39e3c000 ;  /* 0xc61c4000ff025424 */ /* 0x000fe400078e00ff */
[----:B------:R-:W-:Y:S01]  /*0700*/  @P6 IMAD.MOV.U32 R7, RZ, RZ, -0x39e3c000 ;  /* 0xc61c4000ff076424 */ /* 0x000fe200078e00ff */
[----:B------:R1:W-:Y:S01]  /*0710*/  STG.E desc[UR6][R12.64], R29 ;  /* 0x0000001d0c007986 */ /* 0x0003e2000c101906 */
[----:B------:R-:W-:Y:S02]  /*0720*/  @!P2 IMAD.MOV.U32 R23, RZ, RZ, R2 ;  /* 0x000000ffff17a224 */ /* 0x000fe400078e0002 */
[----:B------:R-:W-:Y:S01]  /*0730*/  @!P2 IMAD.MOV.U32 R20, RZ, RZ, R7 ;  /* 0x000000ffff14a224 */ /* 0x000fe200078e0007 */
[----:B------:R-:W-:Y:S01]  /*0740*/  STG.E desc[UR6][R14.64+0x4], R27 ;  /* 0x0000041b0e007986 */ /* 0x000fe2000c101906 */
[----:B0-----:R-:W-:-:S02]  /*0750*/  SEL R16, R24, RZ, !P3 ;  /* 0x000000ff18107207 */ /* 0x001fc40005800000 */
[----:B------:R-:W-:Y:S01]  /*0760*/  SEL R24, R22, 0x2, P1 ;  /* 0x0000000216187807 */ /* 0x000fe20000800000 */
[----:B-1----:R-:W-:Y:S01]  /*0770*/  VIADD R29, R29, UR5 ;  /* 0x000000051d1d7c36 */ /* 0x002fe20008000000 */
[----:B------:R-:W-:Y:S02]  /*0780*/  SEL R16, R16, RZ, P1 ;  /* 0x000000ff10107207 */ /* 0x000fe40000800000 */
[----:B------:R-:W-:Y:S02]  /*0790*/  SEL R24, R24, 0x2, P0 ;  /* 0x0000000218187807 */ /* 0x000fe40000000000 */
[----:B------:R-:W-:Y:S02]  /*07a0*/  SEL R25, R16, RZ, P0 ;  /* 0x000000ff10197207 */ /* 0x000fe40000000000 */
[----:B------:R-:W-:-:S03]  /*07b0*/  FSETP.GT.FTZ.AND P1, PT, R20, R23, PT ;  /* 0x000000171400720b */ /* 0x000fc60003f34000 */
[----:B------:R0:W-:Y:S01]  /*07c0*/  STG.E.64 desc[UR6][R18.64+0x8], R24 ;  /* 0x0000081812007986 */ /* 0x0001e2000c101b06 */
[----:B------:R-:W-:-:S03]  /*07d0*/  SEL R22, RZ, 0x1, !P1 ;  /* 0x00000001ff167807 */ /* 0x000fc60004800000 */
[----:B------:R1:W-:Y:S01]  /*07e0*/  STG.E desc[UR6][R12.64+0x4], R29 ;  /* 0x0000041d0c007986 */ /* 0x0003e2000c101906 */
[C---:B------:R-:W-:Y:S01]  /*07f0*/  ISETP.GE.AND P3, PT, R22.reuse, UR8, PT ;  /* 0x0000000816007c0c */ /* 0x040fe2000bf66270 */
[C---:B------:R-:W-:Y:S01]  /*0800*/  IMAD.IADD R16, R22.reuse, 0x1, -R11 ;  /* 0x0000000116107824 */ /* 0x040fe200078e0a0b */
[----:B------:R-:W-:-:S04]  /*0810*/  ISETP.GE.AND P2, PT, R22, R11, PT ;  /* 0x0000000b1600720c */ /* 0x000fc80003f46270 */
[----:B------:R-:W-:Y:S02]  /*0820*/  SHF.R.S32.HI R17, RZ, 0x1f, R16 ;  /* 0x0000001fff117819 */ /* 0x000fe40000011410 */
[----:B------:R-:W-:Y:S01]  /*0830*/  SEL R16, R16, 0x2, !P3 ;  /* 0x0000000210107807 */ /* 0x000fe20005800000 */
[----:B0-----:R-:W-:Y:S01]  /*0840*/  VIADD R24, R9, 0x3 ;  /* 0x0000000309187836 */ /* 0x001fe20000000000 */
[----:B------:R-:W-:Y:S01]  /*0850*/  FSEL R25, R5, R0, P1 ;  /* 0x0000000005197208 */ /* 0x000fe20000800000 */
[----:B------:R-:W-:Y:S01]  /*0860*/  VIADD R9, R9, 0x4 ;  /* 0x0000000409097836 */ /* 0x000fe20000000000 */
[----:B------:R-:W-:Y:S01]  /*0870*/  SEL R17, R17, RZ, !P3 ;  /* 0x000000ff11117207 */ /* 0x000fe20005800000 */
[----:B-1----:R-:W-:Y:S01]  /*0880*/  VIADD R29, R29, UR5 ;  /* 0x000000051d1d7c36 */ /* 0x002fe20008000000 */
[----:B------:R-:W-:Y:S01]  /*0890*/  ISETP.GE.AND P1, PT, R24, R10, PT ;  /* 0x0000000a1800720c */ /* 0x000fe20003f26270 */
[----:B------:R-:W-:Y:S01]  /*08a0*/  STG.E desc[UR6][R14.64+0x8], R25 ;  /* 0x000008190e007986 */ /* 0x000fe2000c101906 */
[----:B------:R-:W-:-:S02]  /*08b0*/  SEL R16, R16, 0x2, P2 ;  /* 0x0000000210107807 */ /* 0x000fc40001000000 */
[----:B------:R-:W-:Y:S02]  /*08c0*/  SEL R17, R17, RZ, P2 ;  /* 0x000000ff11117207 */ /* 0x000fe40001000000 */
[----:B------:R-:W-:Y:S02]  /*08d0*/  SEL R16, R16, 0x2, P0 ;  /* 0x0000000210107807 */ /* 0x000fe40000000000 */
[----:B------:R-:W-:-:S05]  /*08e0*/  SEL R17, R17, RZ, P0 ;  /* 0x000000ff11117207 */ /* 0x000fca0000000000 */
[----:B------:R-:W-:Y:S01]  /*08f0*/  @!P1 IMAD.SHL.U32 R22, R22, 0x4, RZ ;  /* 0x0000000416169824 */ /* 0x000fe200078e00ff */
[----:B------:R0:W-:Y:S04]  /*0900*/  STG.E.64 desc[UR6][R18.64+0x10], R16 ;  /* 0x0000101012007986 */ /* 0x0001e8000c101b06 */
[C---:B------:R-:W-:Y:S01]  /*0910*/  ISETP.EQ.AND P2, PT, R22.reuse, RZ, !P1 ;  /* 0x000000ff1600720c */ /* 0x040fe20004f42270 */
[----:B------:R3:W-:Y:S01]  /*0920*/  STG.E desc[UR6][R12.64+0x8], R29 ;  /* 0x0000081d0c007986 */ /* 0x0007e2000c101906 */
[----:B------:R-:W-:Y:S01]  /*0930*/  ISETP.EQ.AND P3, PT, R22, 0x4, !P1 ;  /* 0x000000041600780c */ /* 0x000fe20004f62270 */
[----:B------:R-:W-:-:S04]  /*0940*/  IMAD.MOV.U32 R22, RZ, RZ, R8 ;  /* 0x000000ffff167224 */ /* 0x000fc800078e0008 */
[----:B------:R-:W-:-:S04]  /*0950*/  FADD.FTZ R8, R21, R22 ;  /* 0x0000001615087221 */ /* 0x000fc80000010000 */
[----:B------:R-:W-:Y:S02]  /*0960*/  FADD.FTZ R8, R27, R8 ;  /* 0x000000081b087221 */ /* 0x000fe40000010000 */
[----:B------:R-:W-:Y:S02]  /*0970*/  @P2 IMAD.MOV.U32 R2, RZ, RZ, -0x39e3c000 ;  /* 0xc61c4000ff022424 */ /* 0x000fe400078e00ff */
[----:B------:R-:W-:Y:S02]  /*0980*/  @P3 IMAD.MOV.U32 R7, RZ, RZ, -0x39e3c000 ;  /* 0xc61c4000ff073424 */ /* 0x000fe400078e00ff */
[----:B------:R-:W-:Y:S01]  /*0990*/  FADD.FTZ R8, R25, R8 ;  /* 0x0000000819087221 */ /* 0x000fe20000010000 */
[----:B------:R-:W-:Y:S02]  /*09a0*/  @!P1 IMAD.MOV.U32 R23, RZ, RZ, R2 ;  /* 0x000000ffff179224 */ /* 0x000fe400078e0002 */
[----:B------:R-:W-:-:S05]  /*09b0*/  @!P1 IMAD.MOV.U32 R20, RZ, RZ, R7 ;  /* 0x000000ffff149224 */ /* 0x000fca00078e0007 */
[----:B------:R-:W-:Y:S01]  /*09c0*/  FSETP.GT.FTZ.AND P2, PT, R20, R23, PT ;  /* 0x000000171400720b */ /* 0x000fe20003f54000 */
[----:B------:R-:W-:-:S03]  /*09d0*/  VIADD R23, R29, UR5 ;  /* 0x000000051d177c36 */ /* 0x000fc60008000000 */
[----:B------:R-:W-:-:S04]  /*09e0*/  SEL R20, RZ, 0x1, !P2 ;  /* 0x00000001ff147807 */ /* 0x000fc80005000000 */
[C---:B------:R-:W-:Y:S01]  /*09f0*/  ISETP.GE.AND P3, PT, R20.reuse, R11, PT ;  /* 0x0000000b1400720c */ /* 0x040fe20003f66270 */
[C---:B0-----:R-:W-:Y:S01]  /*0a00*/  IMAD.IADD R16, R20.reuse, 0x1, -R11 ;  /* 0x0000000114107824 */ /* 0x041fe200078e0a0b */
[----:B------:R-:W-:-:S04]  /*0a10*/  ISETP.GE.AND P1, PT, R20, UR8, PT ;  /* 0x0000000814007c0c */ /* 0x000fc8000bf26270 */
[----:B------:R-:W-:Y:S02]  /*0a20*/  SHF.R.S32.HI R11, RZ, 0x1f, R16 ;  /* 0x0000001fff0b7819 */ /* 0x000fe40000011410 */
[----:B------:R-:W-:Y:S02]  /*0a30*/  SEL R16, R16, 0x2, !P1 ;  /* 0x0000000210107807 */ /* 0x000fe40004800000 */
[----:B------:R-:W-:Y:S02]  /*0a40*/  SEL R17, R11, RZ, !P1 ;  /* 0x000000ff0b117207 */ /* 0x000fe40004800000 */
[----:B------:R-:W-:Y:S02]  /*0a50*/  ISETP.GE.AND P1, PT, R9, R10, PT ;  /* 0x0000000a0900720c */ /* 0x000fe40003f26270 */
[----:B------:R-:W-:Y:S02]  /*0a60*/  FSEL R11, R5, R0, P2 ;  /* 0x00000000050b7208 */ /* 0x000fe40001000000 */
[----:B------:R-:W-:-:S02]  /*0a70*/  ISETP.NE.AND P2, PT, RZ, UR4, PT ;  /* 0x00000004ff007c0c */ /* 0x000fc4000bf45270 */
[----:B------:R-:W-:Y:S01]  /*0a80*/  SEL R16, R16, 0x2, P3 ;  /* 0x0000000210107807 */ /* 0x000fe20001800000 */
[----:B------:R3:W-:Y:S01]  /*0a90*/  STG.E desc[UR6][R14.64+0xc], R11 ;  /* 0x00000c0b0e007986 */ /* 0x0007e2000c101906 */
[----:B------:R-:W-:Y:S02]  /*0aa0*/  SEL R17, R17, RZ, P3 ;  /* 0x000000ff11117207 */ /* 0x000fe40001800000 */
[----:B------:R-:W-:Y:S02]  /*0ab0*/  SEL R16, R16, 0x2, P0 ;  /* 0x0000000210107807 */ /* 0x000fe40000000000 */
[----:B------:R-:W-:Y:S01]  /*0ac0*/  SEL R17, R17, RZ, P0 ;  /* 0x000000ff11117207 */ /* 0x000fe20000000000 */
[----:B------:R-:W-:-:S04]  /*0ad0*/  @!P1 IMAD.SHL.U32 R20, R20, 0x4, RZ ;  /* 0x0000000414149824 */ /* 0x000fc800078e00ff */
[----:B------:R-:W-:Y:S01]  /*0ae0*/  @P2 FADD.FTZ R22, R8, R11 ;  /* 0x0000000b08162221 */ /* 0x000fe20000010000 */
[----:B------:R-:W-:Y:S01]  /*0af0*/  ISETP.NE.AND P2, PT, R9, R6, PT ;  /* 0x000000060900720c */ /* 0x000fe20003f45270 */
[----:B------:R3:W-:Y:S01]  /*0b00*/  STG.E.64 desc[UR6][R18.64+0x18], R16 ;  /* 0x0000181012007986 */ /* 0x0007e2000c101b06 */
[C---:B------:R-:W-:Y:S01]  /*0b10*/  ISETP.EQ.AND P3, PT, R20.reuse, RZ, !P1 ;  /* 0x000000ff1400720c */ /* 0x040fe20004f62270 */
[----:B------:R-:W-:Y:S01]  /*0b20*/  IMAD.MOV.U32 R8, RZ, RZ, R22 ;  /* 0x000000ffff087224 */ /* 0x000fe200078e0016 */
[----:B------:R-:W-:Y:S01]  /*0b30*/  ISETP.EQ.AND P1, PT, R20, 0x4, !P1 ;  /* 0x000000041400780c */ /* 0x000fe20004f22270 */
[----:B------:R3:W-:Y:S10]  /*0b40*/  STG.E desc[UR6][R12.64+0xc], R23 ;  /* 0x00000c170c007986 */ /* 0x0007f4000c101906 */
[----:B------:R-:W-:-:S02]  /*0b50*/  @P3 IMAD.MOV.U32 R2, RZ, RZ, -0x39e3c000 ;  /* 0xc61c4000ff023424 */ /* 0x000fc400078e00ff */
[----:B------:R-:W-:Y:S01]  /*0b60*/  @P1 IMAD.MOV.U32 R7, RZ, RZ, -0x39e3c000 ;  /* 0xc61c4000ff071424 */ /* 0x000fe200078e00ff */
[----:B---3--:R-:W-:Y:S06]  /*0b70*/  @P2 BRA `(.L_x_171) ;  /* 0xfffffff800142947 */ /* 0x008fec000383ffff */
.L_x_169:
[----:B------:R-:W-:-:S13]  /*0b80*/  ISETP.NE.AND P1, PT, R4, RZ, PT ;  /* 0x000000ff0400720c */ /* 0x000fda0003f25270 */
[----:B------:R-:W-:Y:S05]  /*0b90*/  @!P1 BRA `(.L_x_168) ;  /* 0x0000000400849947 */ /* 0x000fea0003800000 */
[----:B------:R-:W-:Y:S02]  /*0ba0*/  ISETP.NE.AND P1, PT, R4, 0x1, PT ;  /* 0x000000010400780c */ /* 0x000fe40003f25270 */
[----:B------:R-:W-:-:S04]  /*0bb0*/  LOP3.LUT R9, R10, 0x1, RZ, 0xc0, !PT ;  /* 0x000000010a097812 */ /* 0x000fc800078ec0ff */
[----:B------:R-:W-:-:S07]  /*0bc0*/  ISETP.NE.U32.AND P2, PT, R9, 0x1, PT ;  /* 0x000000010900780c */ /* 0x000fce0003f45070 */
[----:B------:R-:W-:Y:S06]  /*0bd0*/  @!P1 BRA `(.L_x_172) ;  /* 0x0000000400009947 */ /* 0x000fec0003800000 */
[----:B------:R-:W-:Y:S01]  /*0be0*/  VIADD R9, R6, 0x1 ;  /* 0x0000000106097836 */ /* 0x000fe20000000000 */
[----:B------:R-:W-:Y:S01]  /*0bf0*/  FSETP.GT.FTZ.AND P4, PT, R7, R2, PT ;  /* 0x000000020700720b */ /* 0x000fe20003f94000 */
[----:B------:R-:W0:Y:S01]  /*0c00*/  LDC.64 R12, c[0x0][0x390] ;  /* 0x0000e400ff0c7b82 */ /* 0x000e220000000a00 */
[----:B------:R-:W1:Y:S01]  /*0c10*/  LDCU UR8, c[0x0][0x3b8] ;  /* 0x00007700ff0877ac */ /* 0x000e620008000800 */
[----:B------:R-:W-:Y:S01]  /*0c20*/  IMAD.MOV.U32 R11, RZ, RZ, R7 ;  /* 0x000000ffff0b7224 */ /* 0x000fe200078e0007 */
[-C--:B------:R-:W-:Y:S01]  /*0c30*/  ISETP.GE.AND P1, PT, R9, R10.reuse, PT ;  /* 0x0000000a0900720c */ /* 0x080fe20003f26270 */
[----:B------:R-:W-:Y:S01]  /*0c40*/  IMAD R9, R3, R10, R6 ;  /* 0x0000000a03097224 */ /* 0x000fe200078e0206 */
[----:B------:R-:W-:Y:S01]  /*0c50*/  SEL R18, RZ, 0x1, !P4 ;  /* 0x00000001ff127807 */ /* 0x000fe20006000000 */
[----:B------:R-:W2:Y:S02]  /*0c60*/  LDCU UR9, c[0x0][0x3b4] ;  /* 0x00007680ff0977ac */ /* 0x000ea40008000800 */
[----:B------:R-:W3:Y:S01]  /*0c70*/  LDC.64 R14, c[0x0][0x3a0] ;  /* 0x0000e800ff0e7b82 */ /* 0x000ee20000000a00 */
[----:B------:R-:W4:Y:S07]  /*0c80*/  LDCU.U8 UR4, c[0x0][0x3bc] ;  /* 0x00007780ff0477ac */ /* 0x000f2e0008000000 */
[----:B------:R-:W-:Y:S01]  /*0c90*/  @!P1 IMAD.SHL.U32 R4, R18, 0x4, RZ ;  /* 0x0000000412049824 */ /* 0x000fe200078e00ff */
[----:B------:R-:W5:Y:S04]  /*0ca0*/  LDC.64 R16, c[0x0][0x3a8] ;  /* 0x0000ea00ff107b82 */ /* 0x000f680000000a00 */
[----:B------:R-:W-:-:S02]  /*0cb0*/  ISETP.EQ.AND P3, PT, R4, RZ, !P1 ;  /* 0x000000ff0400720c */ /* 0x000fc40004f62270 */
[----:B------:R-:W-:Y:S01]  /*0cc0*/  ISETP.EQ.AND P5, PT, R4, 0x4, !P1 ;  /* 0x000000040400780c */ /* 0x000fe20004fa2270 */
[----:B------:R-:W-:Y:S02]  /*0cd0*/  IMAD.MOV.U32 R4, RZ, RZ, R2 ;  /* 0x000000ffff047224 */ /* 0x000fe400078e0002 */
[----:B0-----:R-:W-:Y:S01]  /*0ce0*/  IMAD.WIDE R12, R9, 0x4, R12 ;  /* 0x00000004090c7825 */ /* 0x001fe200078e020c */
[----:B----4-:R-:W-:-:S03]  /*0cf0*/  UPRMT UR4, UR4, 0x8880, URZ ;  /* 0x0000888004047896 */ /* 0x010fc600080000ff */
[----:B---3--:R-:W-:-:S04]  /*0d00*/  IMAD.WIDE R14, R9, 0x8, R14 ;  /* 0x00000008090e7825 */ /* 0x008fc800078e020e */
[----:B------:R-:W-:Y:S02]  /*0d10*/  @P3 IMAD.MOV.U32 R2, RZ, RZ, -0x39e3c000 ;  /* 0xc61c4000ff023424 */ /* 0x000fe400078e00ff */
[----:B------:R-:W-:Y:S02]  /*0d20*/  @P5 IMAD.MOV.U32 R7, RZ, RZ, -0x39e3c000 ;  /* 0xc61c4000ff075424 */ /* 0x000fe400078e00ff */
[----:B------:R-:W-:Y:S02]  /*0d30*/  @!P1 IMAD.MOV.U32 R4, RZ, RZ, R2 ;  /* 0x000000ffff049224 */ /* 0x000fe400078e0002 */
[----:B------:R-:W-:Y:S01]  /*0d40*/  @!P1 IMAD.MOV.U32 R11, RZ, RZ, R7 ;  /* 0x000000ffff0b9224 */ /* 0x000fe200078e0007 */
[----:B-1----:R-:W-:Y:S01]  /*0d50*/  ISETP.GE.AND P1, PT, R18, UR8, PT ;  /* 0x0000000812007c0c */ /* 0x002fe2000bf26270 */
[----:B-----5:R-:W-:-:S03]  /*0d60*/  IMAD.WIDE R16, R9, 0x4, R16 ;  /* 0x0000000409107825 */ /* 0x020fc600078e0210 */
[----:B------:R-:W-:Y:S01]  /*0d70*/  FSETP.GT.FTZ.AND P3, PT, R11, R4, PT ;  /* 0x000000040b00720b */ /* 0x000fe20003f74000 */
[C---:B--2---:R-:W-:Y:S01]  /*0d80*/  VIADD R9, R18.reuse, -UR9 ;  /* 0x8000000912097c36 */ /* 0x044fe20008000000 */
[----:B------:R-:W-:Y:S01]  /*0d90*/  ISETP.GE.AND P1, PT, R18, UR9, !P1 ;  /* 0x0000000912007c0c */ /* 0x000fe2000cf26270 */
[C---:B------:R-:W-:Y:S01]  /*0da0*/  IMAD R11, R6.reuse, UR5, R3 ;  /* 0x00000005060b7c24 */ /* 0x040fe2000f8e0203 */
[----:B------:R-:W-:Y:S01]  /*0db0*/  SEL R4, RZ, 0x1, !P3 ;  /* 0x00000001ff047807 */ /* 0x000fe20005800000 */
[----:B------:R-:W-:Y:S01]  /*0dc0*/  VIADD R6, R6, 0x2 ;  /* 0x0000000206067836 */ /* 0x000fe20000000000 */
[----:B------:R-:W-:Y:S01]  /*0dd0*/  SHF.R.S32.HI R18, RZ, 0x1f, R9 ;  /* 0x0000001fff127819 */ /* 0x000fe20000011409 */
[----:B------:R-:W-:Y:S01]  /*0de0*/  VIADD R25, R11, UR5 ;  /* 0x000000050b197c36 */ /* 0x000fe20008000000 */
[----:B------:R-:W-:Y:S01]  /*0df0*/  SEL R19, R9, 0x2, P1 ;  /* 0x0000000209137807 */ /* 0x000fe20000800000 */
[----:B------:R-:W-:Y:S01]  /*0e00*/  VIADD R20, R4, -UR9 ;  /* 0x8000000904147c36 */ /* 0x000fe20008000000 */
[----:B------:R-:W-:-:S02]  /*0e10*/  SEL R22, R18, RZ, P1 ;  /* 0x000000ff12167207 */ /* 0x000fc40000800000 */
[C---:B------:R-:W-:Y:S02]  /*0e20*/  ISETP.GE.AND P1, PT, R4.reuse, UR8, PT ;  /* 0x0000000804007c0c */ /* 0x040fe4000bf26270 */
[----:B------:R-:W-:Y:S02]  /*0e30*/  SHF.R.S32.HI R21, RZ, 0x1f, R20 ;  /* 0x0000001fff157819 */ /* 0x000fe40000011414 */
[----:B------:R-:W-:Y:S02]  /*0e40*/  FSEL R9, R5, R0, P4 ;  /* 0x0000000005097208 */ /* 0x000fe40002000000 */
[----:B------:R-:W-:Y:S02]  /*0e50*/  ISETP.GE.AND P4, PT, R4, UR9, PT ;  /* 0x0000000904007c0c */ /* 0x000fe4000bf86270 */
[----:B------:R-:W-:Y:S01]  /*0e60*/  SEL R20, R20, 0x2, !P1 ;  /* 0x0000000214147807 */ /* 0x000fe20004800000 */
[----:B------:R0:W-:Y:S01]  /*0e70*/  STG.E desc[UR6][R12.64], R9 ;  /* 0x000000090c007986 */ /* 0x0001e2000c101906 */
[----:B------:R-:W-:-:S02]  /*0e80*/  SEL R21, R21, RZ, !P1 ;  /* 0x000000ff15157207 */ /* 0x000fc40004800000 */
[----:B------:R-:W-:Y:S02]  /*0e90*/  ISETP.GE.AND P1, PT, R6, R10, PT ;  /* 0x0000000a0600720c */ /* 0x000fe40003f26270 */
[----:B------:R-:W-:Y:S02]  /*0ea0*/  SEL R18, R19, 0x2, P0 ;  /* 0x0000000213127807 */ /* 0x000fe40000000000 */
[----:B------:R-:W-:Y:S02]  /*0eb0*/  SEL R20, R20, 0x2, P4 ;  /* 0x0000000214147807 */ /* 0x000fe40002000000 */
[----:B------:R-:W-:Y:S02]  /*0ec0*/  SEL R21, R21, RZ, P4 ;  /* 0x000000ff15157207 */ /* 0x000fe40002000000 */
[----:B------:R-:W-:Y:S02]  /*0ed0*/  SEL R19, R22, RZ, P0 ;  /* 0x000000ff16137207 */ /* 0x000fe40000000000 */
[----:B------:R-:W-:-:S02]  /*0ee0*/  FSEL R23, R5, R0, P3 ;  /* 0x0000000005177208 */ /* 0x000fc40001800000 */
[----:B------:R-:W-:Y:S01]  /*0ef0*/  SEL R20, R20, 0x2, P0 ;  /* 0x0000000214147807 */ /* 0x000fe20000000000 */
[----:B------:R0:W-:Y:S01]  /*0f00*/  STG.E.64 desc[UR6][R14.64], R18 ;  /* 0x000000120e007986 */ /* 0x0001e2000c101b06 */
[----:B------:R-:W-:Y:S01]  /*0f10*/  SEL R21, R21, RZ, P0 ;  /* 0x000000ff15157207 */ /* 0x000fe20000000000 */
[----:B------:R-:W-:Y:S01]  /*0f20*/  @!P1 IMAD.SHL.U32 R4, R4, 0x4, RZ ;  /* 0x0000000404049824 */ /* 0x000fe200078e00ff */
[----:B------:R-:W-:Y:S01]  /*0f30*/  ISETP.NE.AND P3, PT, RZ, UR4, PT ;  /* 0x00000004ff007c0c */ /* 0x000fe2000bf65270 */
[----:B------:R0:W-:Y:S03]  /*0f40*/  STG.E desc[UR6][R16.64], R11 ;  /* 0x0000000b10007986 */ /* 0x0001e6000c101906 */
[C---:B------:R-:W-:Y:S01]  /*0f50*/  ISETP.EQ.AND P4, PT, R4.reuse, RZ, !P1 ;  /* 0x000000ff0400720c */ /* 0x040fe20004f82270 */
[----:B------:R0:W-:Y:S01]  /*0f60*/  STG.E desc[UR6][R12.64+0x4], R23 ;  /* 0x000004170c007986 */ /* 0x0001e2000c101906 */
[----:B------:R-:W-:Y:S01]  /*0f70*/  ISETP.EQ.AND P1, PT, R4, 0x4, !P1 ;  /* 0x000000040400780c */ /* 0x000fe20004f22270 */
[----:B------:R-:W-:-:S02]  /*0f80*/  FADD.FTZ R4, R8, R9 ;  /* 0x0000000908047221 */ /* 0x000fc40000010000 */
[----:B------:R0:W-:Y:S04]  /*0f90*/  STG.E.64 desc[UR6][R14.64+0x8], R20 ;  /* 0x000008140e007986 */ /* 0x0001e8000c101b06 */
[----:B------:R0:W-:Y:S01]  /*0fa0*/  STG.E desc[UR6][R16.64+0x4], R25 ;  /* 0x0000041910007986 */ /* 0x0001e2000c101906 */
[----:B------:R-:W-:-:S03]  /*0fb0*/  @P3 FADD.FTZ R8, R23, R4 ;  /* 0x0000000417083221 */ /* 0x000fc60000010000 */
[----:B------:R-:W-:Y:S02]  /*0fc0*/  @P4 IMAD.MOV.U32 R2, RZ, RZ, -0x39e3c000 ;  /* 0xc61c4000ff024424 */ /* 0x000fe400078e00ff */
[----:B------:R-:W-:-:S07]  /*0fd0*/  @P1 IMAD.MOV.U32 R7, RZ, RZ, -0x39e3c000 ;  /* 0xc61c4000ff071424 */ /* 0x000fce00078e00ff */
.L_x_172:
[----:B------:R-:W-:Y:S05]  /*0fe0*/  @P2 BRA `(.L_x_168) ;  /* 0x0000000000702947 */ /* 0x000fea0003800000 */
[----:B------:R-:W1:Y:S01]  /*0ff0*/  LDCU UR8, c[0x0][0x3b8] ;  /* 0x00007700ff0877ac */ /* 0x000e620008000800 */
[----:B0-----:R-:W0:Y:S01]  /*1000*/  LDC.64 R16, c[0x0][0x390] ;  /* 0x0000e400ff107b82 */ /* 0x001e220000000a00 */
[----:B------:R-:W-:Y:S01]  /*1010*/  FSETP.GT.FTZ.AND P2, PT, R7, R2, PT ;  /* 0x000000020700720b */ /* 0x000fe20003f54000 */
[----:B------:R-:W-:Y:S01]  /*1020*/  IMAD R7, R3, R10, R6 ;  /* 0x0000000a03077224 */ /* 0x000fe200078e0206 */
[----:B------:R-:W2:Y:S02]  /*1030*/  LDCU UR9, c[0x0][0x3b4] ;  /* 0x00007680ff0977ac */ /* 0x000ea40008000800 */
[----:B------:R-:W-:Y:S01]  /*1040*/  SEL R4, RZ, 0x1, !P2 ;  /* 0x00000001ff047807 */ /* 0x000fe20005000000 */
[----:B------:R-:W3:Y:S02]  /*1050*/  LDCU.U8 UR4, c[0x0][0x3bc] ;  /* 0x00007780ff0477ac */ /* 0x000ee40008000000 */
[----:B------:R-:W4:Y:S01]  /*1060*/  LDC.64 R14, c[0x0][0x3a0] ;  /* 0x0000e800ff0e7b82 */ /* 0x000f220000000a00 */
[----:B------:R-:W-:-:S07]  /*1070*/  FSEL R9, R5, R0, P2 ;  /* 0x0000000005097208 */ /* 0x000fce0001000000 */
[----:B------:R-:W5:Y:S01]  /*1080*/  LDC.64 R12, c[0x0][0x3a8] ;  /* 0x0000ea00ff0c7b82 */ /* 0x000f620000000a00 */
[C---:B-1----:R-:W-:Y:S01]  /*1090*/  ISETP.GE.AND P1, PT, R4.reuse, UR8, PT ;  /* 0x0000000804007c0c */ /* 0x042fe2000bf26270 */
[----:B--2---:R-:W-:-:S03]  /*10a0*/  VIADD R2, R4, -UR9 ;  /* 0x8000000904027c36 */ /* 0x004fc60008000000 */
[----:B------:R-:W-:Y:S01]  /*10b0*/  ISETP.GE.AND P1, PT, R4, UR9, !P1 ;  /* 0x0000000904007c0c */ /* 0x000fe2000cf26270 */
[C---:B0-----:R-:W-:Y:S01]  /*10c0*/  IMAD.WIDE R16, R7.reuse, 0x4, R16 ;  /* 0x0000000407107825 */ /* 0x041fe200078e0210 */
[----:B---3--:R-:W-:Y:S01]  /*10d0*/  UPRMT UR4, UR4, 0x8880, URZ ;  /* 0x0000888004047896 */ /* 0x008fe200080000ff */
[----:B------:R-:W-:Y:S02]  /*10e0*/  SHF.R.S32.HI R4, RZ, 0x1f, R2 ;  /* 0x0000001fff047819 */ /* 0x000fe40000011402 */
[----:B------:R-:W-:Y:S01]  /*10f0*/  SEL R2, R2, 0x2, P1 ;  /* 0x0000000202027807 */ /* 0x000fe20000800000 */
[----:B------:R1:W-:Y:S01]  /*1100*/  STG.E desc[UR6][R16.64], R9 ;  /* 0x0000000910007986 */ /* 0x0003e2000c101906 */
[----:B------:R-:W-:Y:S01]  /*1110*/  SEL R0, R4, RZ, P1 ;  /* 0x000000ff04007207 */ /* 0x000fe20000800000 */
[----:B----4-:R-:W-:Y:S01]  /*1120*/  IMAD.WIDE R14, R7, 0x8, R14 ;  /* 0x00000008070e7825 */ /* 0x010fe200078e020e */
[----:B------:R-:W-:Y:S02]  /*1130*/  SEL R4, R2, 0x2, P0 ;  /* 0x0000000202047807 */ /* 0x000fe40000000000 */
[----:B------:R-:W-:-:S02]  /*1140*/  SEL R5, R0, RZ, P0 ;  /* 0x000000ff00057207 */ /* 0x000fc40000000000 */
[----:B------:R-:W-:Y:S01]  /*1150*/  ISETP.NE.AND P0, PT, RZ, UR4, PT ;  /* 0x00000004ff007c0c */ /* 0x000fe2000bf05270 */
[----:B-----5:R-:W-:Y:S02]  /*1160*/  IMAD.WIDE R12, R7, 0x4, R12 ;  /* 0x00000004070c7825 */ /* 0x020fe400078e020c */
[----:B------:R1:W-:Y:S02]  /*1170*/  STG.E.64 desc[UR6][R14.64], R4 ;  /* 0x000000040e007986 */ /* 0x0003e4000c101b06 */
[----:B------:R-:W-:-:S05]  /*1180*/  IMAD R7, R6, UR5, R3 ;  /* 0x0000000506077c24 */ /* 0x000fca000f8e0203 */
[----:B------:R1:W-:Y:S03]  /*1190*/  STG.E desc[UR6][R12.64], R7 ;  /* 0x000000070c007986 */ /* 0x0003e6000c101906 */
[----:B------:R-:W-:-:S07]  /*11a0*/  @P0 FADD.FTZ R8, R8, R9 ;  /* 0x0000000908080221 */ /* 0x000fce0000010000 */
.L_x_168:
[----:B------:R-:W2:Y:S02]  /*11b0*/  LDCU.U8 UR4, c[0x0][0x3bc] ;  /* 0x00007780ff0477ac */ /* 0x000ea40008000000 */
[----:B--2---:R-:W-:-:S06]  /*11c0*/  UPRMT UR4, UR4, 0x8880, URZ ;  /* 0x0000888004047896 */ /* 0x004fcc00080000ff */
[----:B------:R-:W-:-:S13]  /*11d0*/  ISETP.NE.AND P0, PT, RZ, UR4, PT ;  /* 0x00000004ff007c0c */ /* 0x000fda000bf05270 */
[----:B------:R-:W-:Y:S05]  /*11e0*/  @!P0 EXIT ;  /* 0x000000000000894d */ /* 0x000fea0003800000 */
[----:B------:R-:W-:-:S13]  /*11f0*/  ISETP.GE.AND P0, PT, R10, 0x1, PT ;  /* 0x000000010a00780c */ /* 0x000fda0003f06270 */
[----:B------:R-:W-:Y:S05]  /*1200*/  @!P0 EXIT ;  /* 0x000000000000894d */ /* 0x000fea0003800000 */
[C---:B------:R-:W-:Y:S01]  /*1210*/  ISETP.GE.U32.AND P1, PT, R10.reuse, 0x10, PT ;  /* 0x000000100a00780c */ /* 0x040fe20003f26070 */
[----:B------:R-:W-:Y:S01]  /*1220*/  IMAD R0, R3, R10, RZ ;  /* 0x0000000a03007224 */ /* 0x000fe200078e02ff */
[----:B0-----:R-:W-:Y:S01]  /*1230*/  LOP3.LUT R18, R10, 0xf, RZ, 0xc0, !PT ;  /* 0x0000000f0a127812 */ /* 0x001fe200078ec0ff */
[----:B-1----:R-:W-:Y:S01]  /*1240*/  IMAD.MOV.U32 R5, RZ, RZ, RZ ;  /* 0x000000ffff057224 */ /* 0x002fe200078e00ff */
        /* <DEDUP_REMOVED lines=11> */
.L_x_174:
        /* <DEDUP_REMOVED lines=55> */
.L_x_173:
        /* <DEDUP_REMOVED lines=34> */
.L_x_175:
        /* <DEDUP_REMOVED lines=22> */
.L_x_176:
[----:B------:R-:W-:Y:S05]  /*19f0*/  @!P1 EXIT ;  /* 0x000000000000994d */ /* 0x000fea0003800000 */
[----:B01----:R-:W0:Y:S01]  /*1a00*/  LDC.64 R6, c[0x0][0x390] ;  /* 0x0000e400ff067b82 */ /* 0x003e220000000a00 */
[----:B------:R1:W2:Y:S01]  /*1a10*/  MUFU.RCP R11, R8 ;  /* 0x00000008000b7308 */ /* 0x0002a20000001000 */
[----:B------:R-:W-:Y:S02]  /*1a20*/  IMAD.IADD R5, R0, 0x1, R5 ;  /* 0x0000000100057824 */ /* 0x000fe400078e0205 */
[----:B------:R-:W-:-:S07]  /*1a30*/  IMAD.MOV R0, RZ, RZ, -R14 ;  /* 0x000000ffff007224 */ /* 0x000fce00078e0a0e */
.L_x_177:
        /* <DEDUP_REMOVED lines=9> */
.L_x_178:
        /* <DEDUP_REMOVED lines=11> */
.L_x_3730:


//--------------------- .text._ZN4vllm3moe10topkGatingILi1ELi1ELi4ELi2ELi32El13__nv_bfloat16LNS0_11ScoringFuncE1EEEvPKT5_PKbPfiPT4_PiiiibPKf --------------------------
	.section	.text._ZN4vllm3moe10topkGatingILi1ELi1ELi4ELi2ELi32El13__nv_bfloat16LNS0_11ScoringFuncE1EEEvPKT5_PKbPfiPT4_PiiiibPKf,"ax",@progbits
	.align	128
        .global         _ZN4vllm3moe10topkGatingILi1ELi1ELi4ELi2ELi32El13__nv_bfloat16LNS0_11ScoringFuncE1EEEvPKT5_PKbPfiPT4_PiiiibPKf
        .type           _ZN4vllm3moe10topkGatingILi1ELi1ELi4ELi2ELi32El13__nv_bfloat16LNS0_11ScoringFuncE1EEEvPKT5_PKbPfiPT4_PiiiibPKf,@function
        .size           _ZN4vllm3moe10topkGatingILi1ELi1ELi4ELi2ELi32El13__nv_bfloat16LNS0_11ScoringFuncE1EEEvPKT5_PKbPfiPT4_PiiiibPKf,(.L_x_3731 - _ZN4vllm3moe10topkGatingILi1ELi1ELi4ELi2ELi32El13__nv_bfloat16LNS0_11ScoringFuncE1EEEvPKT5_PKbPfiPT4_PiiiibPKf)
        .other          _ZN4vllm3moe10topkGatingILi1ELi1ELi4ELi2ELi32El13__nv_bfloat16LNS0_11ScoringFuncE1EEEvPKT5_PKbPfiPT4_PiiiibPKf,@"STO_CUDA_ENTRY STV_DEFAULT"
_ZN4vllm3moe10topkGatingILi1ELi1ELi4ELi2ELi32El13__nv_bfloat16LNS0_11ScoringFuncE1EEEvPKT5_PKbPfiPT4_PiiiibPKf:
.text._ZN4vllm3moe10topkGatingILi1ELi1ELi4ELi2ELi32El13__nv_bfloat16LNS0_11ScoringFuncE1EEEvPKT5_PKbPfiPT4_PiiiibPKf:
[----:B------:R-:W-:Y:S01]  /*0000*/  LDC R1, c[0x0][0x37c] ;  /* 0x0000df00ff017b82 */ /* 0x000fe20000000800 */
[----:B------:R-:W0:Y:S07]  /*0010*/  S2R R4, SR_TID.Y ;  /* 0x0000000000047919 */ /* 0x000e2e0000002200 */
[----:B------:R-:W1:Y:S01]  /*0020*/  LDC R10, c[0x0][0x398] ;  /* 0x0000e600ff0a7b82 */ /* 0x000e620000000800 */
[----:B------:R-:W0:Y:S01]  /*0030*/  S2R R5, SR_TID.X ;  /* 0x0000000000057919 */ /* 0x000e220000002100 */
[----:B------:R-:W2:Y:S01]  /*0040*/  S2R R6, SR_CTAID.X ;  /* 0x0000000000067919 */ /* 0x000ea20000002500 */
[----:B0-----:R-:W-:-:S04]  /*0050*/  LEA R11, R4, R5, 0x5 ;  /* 0x00000005040b7211 */ /* 0x001fc800078e28ff */
[----:B--2---:R-:W-:-:S04]  /*0060*/  LEA R11, R6, R11, 0x7 ;  /* 0x0000000b060b7211 */ /* 0x004fc800078e38ff */
[----:B-1----:R-:W-:-:S13]  /*0070*/  ISETP.GE.AND P0, PT, R11, R10, PT ;  /* 0x0000000a0b00720c */ /* 0x002fda0003f06270 */
[----:B------:R-:W-:Y:S05]  /*0080*/  @P0 EXIT ;  /* 0x000000000000094d */ /* 0x000fea0003800000 */
[----:B------:R-:W0:Y:S01]  /*0090*/  LDC.64 R2, c[0x0][0x380] ;  /* 0x0000e000ff027b82 */ /* 0x000e220000000a00 */
[----:B------:R-:W1:Y:S01]  /*00a0*/  LDCU.64 UR16, c[0x0][0x358] ;  /* 0x00006b00ff1077ac */ /* 0x000e620008000a00 */
[----:B------:R-:W2:Y:S01]  /*00b0*/  LDCU.64 UR4, c[0x0][0x388] ;  /* 0x00007100ff0477ac */ /* 0x000ea20008000a00 */
[----:B0-----:R-:W-:-:S06]  /*00c0*/  IMAD.WIDE R2, R11, 0x2, R2 ;  /* 0x000000020b027825 */ /* 0x001fcc00078e0202 */
[----:B-1----:R-:W3:Y:S01]  /*00d0*/  LDG.E.U16 R2, desc[UR16][R2.64] ;  /* 0x0000001002027981 */ /* 0x002ee2000c1e1500 */
[----:B--2---:R-:W-:-:S04]  /*00e0*/  ISETP.NE.U32.AND P0, PT, RZ, UR4, PT ;  /* 0x00000004ff007c0c */ /* 0x004fc8000bf05070 */
[----:B------:R-:W-:-:S13]  /*00f0*/  ISETP.NE.AND.EX P0, PT, RZ, UR5, PT, P0 ;  /* 0x00000005ff007c0c */ /* 0x000fda000bf05300 */
[----:B------:R-:W-:-:S04]  /*0100*/  @P0 IADD3 R8, P1, PT, R11, UR4, RZ ;  /* 0x000000040b080c10 */ /* 0x000fc8000ff3e0ff */
[----:B------:R-:W-:-:S05]  /*0110*/  @P0 LEA.HI.X.SX32 R9, R11, UR5, 0x1, P1 ;  /* 0x000000050b090c11 */ /* 0x000fca00088f0eff */
[----:B------:R-:W2:Y:S01]  /*0120*/  @P0 LDG.E.U8 R8, desc[UR16][R8.64] ;  /* 0x0000001008080981 */ /* 0x000ea2000c1e1100 */
[----:B------:R-:W-:Y:S02]  /*0130*/  HFMA2 R12, -RZ, RZ, 0, 0 ;  /* 0x00000000ff0c7431 */ /* 0x000fe400000001ff */
[----:B---3--:R-:W-:-:S04]  /*0140*/  IMAD.U32 R0, R2, 0x10000, RZ ;  /* 0x0001000002007824 */ /* 0x008fc800078e00ff */
[----:B------:R-:W-:Y:S02]  /*0150*/  FMUL.FTZ R7, R0, -1.4426950216293334961 ;  /* 0xbfb8aa3b00077820 */ /* 0x000fe40000410000 */
[----:B------:R-:W0:Y:S04]  /*0160*/  LDC R0, c[0x0][0x3b0] ;  /* 0x0000ec00ff007b82 */ /* 0x000e280000000800 */
[----:B------:R-:W1:Y:S02]  /*0170*/  MUFU.EX2 R7, R7 ;  /* 0x0000000700077308 */ /* 0x000e640000000800 */
[----:B-1----:R-:W-:Y:S01]  /*0180*/  FADD.FTZ R14, R7, 1 ;  /* 0x3f800000070e7421 */ /* 0x002fe20000010000 */
[----:B--2---:R-:W-:-:S05]  /*0190*/  ISETP.EQ.OR P0, PT, R8, RZ, !P0 ;  /* 0x000000ff0800720c */ /* 0x004fca0004702670 */
[----:B------:R-:W1:Y:S01]  /*01a0*/  MUFU.RCP R14, R14 ;  /* 0x0000000e000e7308 */ /* 0x000e620000001000 */
[----:B0-----:R-:W-:Y:S02]  /*01b0*/  ISETP.GE.AND P1, PT, R0, 0x1, PT ;  /* 0x000000010000780c */ /* 0x001fe40003f26270 */
[----:B-1----:R-:W-:-:S04]  /*01c0*/  FSETP.NE.FTZ.AND P2, PT, |R14|, +INF , PT ;  /* 0x7f8000000e00780b */ /* 0x002fc80003f55200 */
[----:B------:R-:W-:-:S07]  /*01d0*/  FSEL R13, R14, RZ, P2 ;  /* 0x000000ff0e0d7208 */ /* 0x000fce0001000000 */
[----:B------:R-:W-:Y:S05]  /*01e0*/  @!P1 BRA `(.L_x_179) ;  /* 0x0000000400cc9947 */ /* 0x000fea0003800000 */
[----:B------:R-:W0:Y:S01]  /*01f0*/  LDC R7, c[0x0][0x3b4] ;  /* 0x0000ed00ff077b82 */ /* 0x000e220000000800 */
[----:B------:R-:W-:Y:S01]  /*0200*/  LOP3.LUT R16, R0, 0x3, RZ, 0xc0, !PT ;  /* 0x0000000300107812 */ /* 0x000fe200078ec0ff */
[----:B------:R-:W-:Y:S01]  /*0210*/  IMAD R23, R11, R0, RZ ;  /* 0x000000000b177224 */ /* 0x000fe200078e02ff */
[----:B------:R-:W-:Y:S01]  /*0220*/  MOV R12, RZ ;  /* 0x000000ff000c7202 */ /* 0x000fe20000000f00 */
[----:B------:R-:W-:-:S04]  /*0230*/  IMAD.MOV.U32 R14, RZ, RZ, RZ ;  /* 0x000000ffff0e7224 */ /* 0x000fc800078e00ff */
[----:B------:R-:W1:Y:S01]  /*0240*/  LDC R2, c[0x0][0x3b8] ;  /* 0x0000ee00ff027b82 */ /* 0x000e620000000800 */
[----:B0-----:R-:W-:Y:S01]  /*0250*/  IMAD.MOV R3, RZ, RZ, -R7 ;  /* 0x000000ffff037224 */ /* 0x001fe200078e0a07 */
[----:B------:R-:W-:Y:S02]  /*0260*/  ISETP.GE.AND P3, PT, R7, 0x1, PT ;  /* 0x000000010700780c */ /* 0x000fe40003f66270 */
[----:B-1----:R-:W-:Y:S02]  /*0270*/  ISETP.GT.AND P2, PT, R2, RZ, PT ;  /* 0x000000ff0200720c */ /* 0x002fe40003f44270 */
[----:B------:R-:W-:Y:S02]  /*0280*/  SHF.R.S32.HI R2, RZ, 0x1f, R3 ;  /* 0x0000001fff027819 */ /* 0x000fe40000011403 */
[----:B------:R-:W-:Y:S02]  /*0290*/  SEL R3, R3, 0x1, P2 ;  /* 0x0000000103037807 */ /* 0x000fe40001000000 */
[----:B------:R-:W-:-:S02]  /*02a0*/  SEL R7, R2, RZ, P2 ;  /* 0x000000ff02077207 */ /* 0x000fc40001000000 */
[----:B------:R-:W-:Y:S02]  /*02b0*/  SEL R2, R3, 0x1, !P3 ;  /* 0x0000000103027807 */ /* 0x000fe40005800000 */
[----:B------:R-:W-:Y:S02]  /*02c0*/  SEL R3, R7, RZ, !P3 ;  /* 0x000000ff07037207 */ /* 0x000fe40005800000 */
[----:B------:R-:W-:Y:S02]  /*02d0*/  ISETP.GE.U32.AND P3, PT, R0, 0x4, PT ;  /* 0x000000040000780c */ /* 0x000fe40003f66070 */
[----:B------:R-:W-:Y:S02]  /*02e0*/  ISETP.NE.AND P2, PT, R16, RZ, PT ;  /* 0x000000ff1000720c */ /* 0x000fe40003f45270 */
[----:B------:R-:W-:Y:S02]  /*02f0*/  SEL R2, R2, 0x1, P0 ;  /* 0x0000000102027807 */ /* 0x000fe40000000000 */
[----:B------:R-:W-:-:S07]  /*0300*/  SEL R3, R3, RZ, P0 ;  /* 0x000000ff03037207 */ /* 0x000fce0000000000 */
[----:B------:R-:W-:Y:S05]  /*0310*/  @!P3 BRA `(.L_x_180) ;  /* 0x0000000000d4b947 */ /* 0x000fea0003800000 */
[----:B------:R-:W0:Y:S01]  /*0320*/  LDCU.U8 UR4, c[0x0][0x3bc] ;  /* 0x00007780ff0477ac */ /* 0x000e220008000000 */
[----:B------:R-:W-:Y:S01]  /*0330*/  LEA R5, R6, R5, 0x7 ;  /* 0x0000000506057211 */ /* 0x000fe200078e38ff */
[----:B------:R-:W-:Y:S01]  /*0340*/  IMAD.MOV.U32 R12, RZ, RZ, RZ ;  /* 0x000000ffff0c7224 */ /* 0x000fe200078e00ff */
[----:B------:R-:W-:Y:S01]  /*0350*/  LOP3.LUT R14, R0, 0x7ffffffc, RZ, 0xc0, !PT ;  /* 0x7ffffffc000e7812 */ /* 0x000fe200078ec0ff */
[----:B------:R-:W1:Y:S01]  /*0360*/  LDCU.64 UR10, c[0x0][0x390] ;  /* 0x00007200ff0a77ac */ /* 0x000e620008000a00 */
[----:B------:R-:W-:Y:S02]  /*0370*/  LEA R5, R4, R5, 0x5 ;  /* 0x0000000504057211 */ /* 0x000fe400078e28ff */
[----:B------:R-:W-:Y:S01]  /*0380*/  MOV R17, R11 ;  /* 0x0000000b00117202 */ /* 0x000fe20000000f00 */
[----:B------:R-:W2:Y:S01]  /*0390*/  LDCU.128 UR12, c[0x0][0x3a0] ;  /* 0x00007400ff0c77ac */ /* 0x000ea20008000c00 */
[----:B------:R-:W-:Y:S01]  /*03a0*/  IADD3 R15, PT, PT, -R14, RZ, RZ ;  /* 0x000000ff0e0f7210 */ /* 0x000fe20007ffe1ff */
[C-C-:B------:R-:W-:Y:S01]  /*03b0*/  IMAD R21, R10.reuse, 0x3, R5.reuse ;  /* 0x000000030a157824 */ /* 0x140fe200078e0205 */
[----:B------:R-:W-:Y:S01]  /*03c0*/  IADD3 R25, PT, PT, R5, R10, RZ ;  /* 0x0000000a05197210 */ /* 0x000fe20007ffe0ff */
[----:B------:R-:W-:Y:S01]  /*03d0*/  IMAD R19, R10, 0x2, R5 ;  /* 0x000000020a137824 */ /* 0x000fe200078e0205 */
[----:B0-----:R-:W-:-:S02]  /*03e0*/  UPRMT UR4, UR4, 0x8880, URZ ;  /* 0x0000888004047896 */ /* 0x001fc400080000ff */
[----:B-1----:R-:W-:-:S04]  /*03f0*/  UIADD3 UR7, UP1, UPT, UR10, 0x8, URZ ;  /* 0x000000080a077890 */ /* 0x002fc8000ff3e0ff */
[----:B------:R-:W-:Y:S01]  /*0400*/  ISETP.NE.AND P0, PT, RZ, UR4, PT ;  /* 0x00000004ff007c0c */ /* 0x000fe2000bf05270 */
[----:B--2---:R-:W-:Y:S02]  /*0410*/  UIADD3 UR9, UP0, UPT, UR14, 0x8, URZ ;  /* 0x000000080e097890 */ /* 0x004fe4000ff1e0ff */
[----:B------:R-:W-:Y:S02]  /*0420*/  UIADD3 UR5, UP2, UPT, UR12, 0x10, URZ ;  /* 0x000000100c057890 */ /* 0x000fe4000ff5e0ff */
[----:B------:R-:W-:Y:S02]  /*0430*/  UIADD3.X UR10, UPT, UPT, URZ, UR15, URZ, UP0, !UPT ;  /* 0x0000000fff0a7290 */ /* 0x000fe400087fe4ff */
[----:B------:R-:W-:Y:S02]  /*0440*/  UIADD3.X UR6, UPT, UPT, URZ, UR13, URZ, UP2, !UPT ;  /* 0x0000000dff067290 */ /* 0x000fe400097fe4ff */
[----:B------:R-:W-:-:S12]  /*0450*/  UIADD3.X UR8, UPT, UPT, URZ, UR11, URZ, UP1, !UPT ;  /* 0x0000000bff087290 */ /* 0x000fd80008ffe4ff */
.L_x_181:
[----:B------:R-:W-:Y:S01]  /*0460*/  MOV R6, UR7 ;  /* 0x0000000700067c02 */ /* 0x000fe20008000f00 */
[----:B------:R-:W-:Y:S01]  /*0470*/  IMAD.U32 R8, RZ, RZ, UR5 ;  /* 0x00000005ff087e24 */ /* 0x000fe2000f8e00ff */
[----:B------:R-:W-:Y:S01]  /*0480*/  MOV R7, UR8 ;  /* 0x0000000800077c02 */ /* 0x000fe20008000f00 */
[----:B------:R-:W-:Y:S01]  /*0490*/  IMAD.U32 R5, RZ, RZ, UR10 ;  /* 0x0000000aff057e24 */ /* 0x000fe2000f8e00ff */
[----:B------:R-:W-:Y:S01]  /*04a0*/  MOV R9, UR6 ;  /* 0x0000000600097c02 */ /* 0x000fe20008000f00 */
[----:B------:R-:W-:Y:S01]  /*04b0*/  FADD.FTZ R18, R13, R12 ;  /* 0x0000000c0d127221 */ /* 0x000fe20000010000 */
[----:B------:R-:W-:Y:S01]  /*04c0*/  MOV R4, UR9 ;  /* 0x0000000900047c02 */ /* 0x000fe20008000f00 */
[----:B------:R-:W-:Y:S01]  /*04d0*/  IMAD.WIDE R6, R23, 0x4, R6 ;  /* 0x0000000417067825 */ /* 0x000fe200078e0206 */
[----:B------:R-:W-:-:S03]  /*04e0*/  IADD3 R15, PT, PT, R15, 0x4, RZ ;  /* 0x000000040f0f7810 */ /* 0x000fc60007ffe0ff */
[----:B------:R-:W-:Y:S01]  /*04f0*/  FADD.FTZ R18, R13, R18 ;  /* 0x000000120d127221 */ /* 0x000fe20000010000 */
[----:B------:R-:W-:Y:S01]  /*0500*/  IMAD.WIDE R8, R23, 0x8, R8 ;  /* 0x0000000817087825 */ /* 0x000fe200078e0208 */
[----:B------:R-:W-:Y:S01]  /*0510*/  ISETP.NE.AND P3, PT, R15, RZ, PT ;  /* 0x000000ff0f00720c */ /* 0x000fe20003f65270 */
[----:B------:R-:W-:Y:S02]  /*0520*/  STG.E desc[UR16][R6.64+-0x8], R13 ;  /* 0xfffff80d06007986 */ /* 0x000fe4000c101910 */
[----:B------:R-:W-:Y:S01]  /*0530*/  FADD.FTZ R18, R13, R18 ;  /* 0x000000120d127221 */ /* 0x000fe20000010000 */
[----:B------:R-:W-:Y:S01]  /*0540*/  IMAD.WIDE R4, R23, 0x4, R4 ;  /* 0x0000000417047825 */ /* 0x000fe200078e0204 */
[----:B------:R-:W-:Y:S03]  /*0550*/  STG.E.64 desc[UR16][R8.64+-0x10], R2 ;  /* 0xfffff00208007986 */ /* 0x000fe6000c101b10 */
[----:B------:R-:W-:Y:S01]  /*0560*/  @P0 FADD.FTZ R12, R13, R18 ;  /* 0x000000120d0c0221 */ /* 0x000fe20000010000 */
[----:B------:R-:W-:Y:S01]  /*0570*/  VIADD R23, R23, 0x4 ;  /* 0x0000000417177836 */ /* 0x000fe20000000000 */
[----:B------:R0:W-:Y:S04]  /*0580*/  STG.E desc[UR16][R4.64+-0x8], R17 ;  /* 0xfffff81104007986 */ /* 0x0001e8000c101910 */
[----:B------:R-:W-:Y:S04]  /*0590*/  STG.E desc[UR16][R6.64+-0x4], R13 ;  /* 0xfffffc0d06007986 */ /* 0x000fe8000c101910 */
[----:B------:R-:W-:Y:S04]  /*05a0*/  STG.E.64 desc[UR16][R8.64+-0x8], R2 ;  /* 0xfffff80208007986 */ /* 0x000fe8000c101b10 */
[----:B------:R1:W-:Y:S01]  /*05b0*/  STG.E desc[UR16][R4.64+-0x4], R25 ;  /* 0xfffffc1904007986 */ /* 0x0003e2000c101910 */
[----:B0-----:R-:W-:-:S03]  /*05c0*/  LEA R17, R10, R17, 0x2 ;  /* 0x000000110a117211 */ /* 0x001fc600078e10ff */
[----:B------:R-:W-:Y:S04]  /*05d0*/  STG.E desc[UR16][R6.64], R13 ;  /* 0x0000000d06007986 */ /* 0x000fe8000c101910 */
[----:B------:R-:W-:Y:S04]  /*05e0*/  STG.E.64 desc[UR16][R8.64], R2 ;  /* 0x0000000208007986 */ /* 0x000fe8000c101b10 */
[----:B------:R0:W-:Y:S01]  /*05f0*/  STG.E desc[UR16][R4.64], R19 ;  /* 0x0000001304007986 */ /* 0x0001e2000c101910 */
[----:B-1----:R-:W-:-:S03]  /*0600*/  LEA R25, R10, R25, 0x2 ;  /* 0x000000190a197211 */ /* 0x002fc600078e10ff */
[----:B------:R-:W-:Y:S04]  /*0610*/  STG.E desc[UR16][R6.64+0x4], R13 ;  /* 0x0000040d06007986 */ /* 0x000fe8000c101910 */
[----:B------:R-:W-:Y:S04]  /*0620*/  STG.E.64 desc[UR16][R8.64+0x8], R2 ;  /* 0x0000080208007986 */ /* 0x000fe8000c101b10 */
[----:B------:R1:W-:Y:S01]  /*0630*/  STG.E desc[UR16][R4.64+0x4], R21 ;  /* 0x0000041504007986 */ /* 0x0003e2000c101910 */
[C---:B0-----:R-:W-:Y:S01]  /*0640*/  IMAD R19, R10.reuse, 0x4, R19 ;  /* 0x000000040a137824 */ /* 0x041fe200078e0213 */
[----:B-1----:R-:W-:Y:S01]  /*0650*/  LEA R21, R10, R21, 0x2 ;  /* 0x000000150a157211 */ /* 0x002fe200078e10ff */
[----:B------:R-:W-:Y:S06]  /*0660*/  @P3 BRA `(.L_x_181) ;  /* 0xfffffffc007c3947 */ /* 0x000fec000383ffff */
.L_x_180:
[----:B------:R-:W-:Y:S05]  /*0670*/  @!P2 BRA `(.L_x_179) ;  /* 0x0000000000a8a947 */ /* 0x000fea0003800000 */
[----:B------:R-:W-:Y:S01]  /*0680*/  ISETP.NE.AND P0, PT, R16, 0x1, PT ;  /* 0x000000011000780c */ /* 0x000fe20003f05270 */
[----:B------:R-:W-:Y:S01]  /*0690*/  IMAD R9, R11, R0, RZ ;  /* 0x000000000b097224 */ /* 0x000fe200078e02ff */
[----:B------:R-:W-:-:S04]  /*06a0*/  LOP3.LUT R4, R0, 0x1, RZ, 0xc0, !PT ;  /* 0x0000000100047812 */ /* 0x000fc800078ec0ff */
[----:B------:R-:W-:-:S07]  /*06b0*/  ISETP.NE.U32.AND P2, PT, R4, 0x1, PT ;  /* 0x000000010400780c */ /* 0x000fce0003f45070 */
[----:B------:R-:W-:Y:S06]  /*06c0*/  @!P0 BRA `(.L_x_182) ;  /* 0x0000000000548947 */ /* 0x000fec0003800000 */
[----:B------:R-:W0:Y:S01]  /*06d0*/  LDC.64 R6, c[0x0][0x390] ;  /* 0x0000e400ff067b82 */ /* 0x000e220000000a00 */
[----:B------:R-:W1:Y:S01]  /*06e0*/  LDCU.U8 UR4, c[0x0][0x3bc] ;  /* 0x00007780ff0477ac */ /* 0x000e620008000000 */
[----:B------:R-:W-:Y:S01]  /*06f0*/  IADD3 R15, PT, PT, R9, R14, RZ ;  /* 0x0000000e090f7210 */ /* 0x000fe20007ffe0ff */
[C---:B------:R-:W-:Y:S02]  /*0700*/  IMAD R19, R14.reuse, R10, R11 ;  /* 0x0000000a0e137224 */ /* 0x040fe400078e020b */
[----:B------:R-:W-:Y:S01]  /*0710*/  FADD.FTZ R8, R13, R12 ;  /* 0x0000000c0d087221 */ /* 0x000fe20000010000 */
[----:B------:R-:W-:Y:S02]  /*0720*/  IADD3 R14, PT, PT, R14, 0x2, RZ ;  /* 0x000000020e0e7810 */ /* 0x000fe40007ffe0ff */
[----:B------:R-:W2:Y:S08]  /*0730*/  LDC.64 R16, c[0x0][0x3a0] ;  /* 0x0000e800ff107b82 */ /* 0x000eb00000000a00 */
[----:B------:R-:W3:Y:S01]  /*0740*/  LDC.64 R4, c[0x0][0x3a8] ;  /* 0x0000ea00ff047b82 */ /* 0x000ee20000000a00 */
[----:B-1----:R-:W-:Y:S01]  /*0750*/  UPRMT UR4, UR4, 0x8880, URZ ;  /* 0x0000888004047896 */ /* 0x002fe200080000ff */
[----:B0-----:R-:W-:-:S05]  /*0760*/  IMAD.WIDE R6, R15, 0x4, R6 ;  /* 0x000000040f067825 */ /* 0x001fca00078e0206 */
[----:B------:R-:W-:Y:S01]  /*0770*/  ISETP.NE.AND P0, PT, RZ, UR4, PT ;  /* 0x00000004ff007c0c */ /* 0x000fe2000bf05270 */
[----:B------:R0:W-:Y:S01]  /*0780*/  STG.E desc[UR16][R6.64], R13 ;  /* 0x0000000d06007986 */ /* 0x0001e2000c101910 */
[----:B--2---:R-:W-:-:S05]  /*0790*/  IMAD.WIDE R16, R15, 0x8, R16 ;  /* 0x000000080f107825 */ /* 0x004fca00078e0210 */
[----:B------:R0:W-:Y:S06]  /*07a0*/  STG.E.64 desc[UR16][R16.64], R2 ;  /* 0x0000000210007986 */ /* 0x0001ec000c101b10 */
[----:B------:R-:W-:Y:S01]  /*07b0*/  @P0 FADD.FTZ R12, R13, R8 ;  /* 0x000000080d0c0221 */ /* 0x000fe20000010000 */
[----:B---3--:R-:W-:-:S04]  /*07c0*/  IMAD.WIDE R4, R15, 0x4, R4 ;  /* 0x000000040f047825 */ /* 0x008fc800078e0204 */
[----:B------:R-:W-:Y:S01]  /*07d0*/  IMAD.IADD R15, R19, 0x1, R10 ;  /* 0x00000001130f7824 */ /* 0x000fe200078e020a */
[----:B------:R0:W-:Y:S04]  /*07e0*/  STG.E desc[UR16][R4.64], R19 ;  /* 0x0000001304007986 */ /* 0x0001e8000c101910 */
[----:B------:R0:W-:Y:S04]  /*07f0*/  STG.E desc[UR16][R6.64+0x4], R13 ;  /* 0x0000040d06007986 */ /* 0x0001e8000c101910 */
[----:B------:R0:W-:Y:S04]  /*0800*/  STG.E.64 desc[UR16][R16.64+0x8], R2 ;  /* 0x0000080210007986 */ /* 0x0001e8000c101b10 */
[----:B------:R0:W-:Y:S02]  /*0810*/  STG.E desc[UR16][R4.64+0x4], R15 ;  /* 0x0000040f04007986 */ /* 0x0001e4000c101910 */
.L_x_182:
[----:B------:R-:W-:Y:S05]  /*0820*/  @P2 BRA `(.L_x_179) ;  /* 0x00000000003c2947 */ /* 0x000fea0003800000 */
[----:B0-----:R-:W0:Y:S01]  /*0830*/  LDC.64 R6, c[0x0][0x390] ;  /* 0x0000e400ff067b82 */ /* 0x001e220000000a00 */
[----:B------:R-:W1:Y:S01]  /*0840*/  LDCU.U8 UR4, c[0x0][0x3bc] ;  /* 0x00007780ff0477ac */ /* 0x000e620008000000 */
[----:B------:R-:W-:Y:S01]  /*0850*/  IADD3 R15, PT, PT, R9, R14, RZ ;  /* 0x0000000e090f7210 */ /* 0x000fe20007ffe0ff */
[----:B------:R-:W-:-:S05]  /*0860*/  IMAD R19, R14, R10, R11 ;  /* 0x0000000a0e137224 */ /* 0x000fca00078e020b */
        /* <DEDUP_REMOVED lines=9> */
[----:B---3--:R-:W-:-:S05]  /*0900*/  IMAD.WIDE R4, R15, 0x4, R4 ;  /* 0x000000040f047825 */ /* 0x008fca00078e0204 */
[----:B------:R1:W-:Y:S02]  /*0910*/  STG.E desc[UR16][R4.64], R19 ;  /* 0x0000001304007986 */ /* 0x0003e4000c101910 */
.L_x_179:
[----:B------:R-:W2:Y:S02]  /*0920*/  LDCU.U8 UR4, c[0x0][0x3bc] ;  /* 0x00007780ff0477ac */ /* 0x000ea40008000000 */
[----:B--2---:R-:W-:-:S06]  /*0930*/  UPRMT UR4, UR4, 0x8880, URZ ;  /* 0x0000888004047896 */ /* 0x004fcc00080000ff */
[----:B------:R-:W-:-:S13]  /*0940*/  ISETP.NE.AND P0, PT, RZ, UR4, PT ;  /* 0x00000004ff007c0c */ /* 0x000fda000bf05270 */
[----:B------:R-:W-:Y:S05]  /*0950*/  @!P0 EXIT ;  /* 0x000000000000894d */ /* 0x000fea0003800000 */
[----:B------:R-:W-:Y:S05]  /*0960*/  @!P1 EXIT ;  /* 0x000000000000994d */ /* 0x000fea0003800000 */
[C---:B------:R-:W-:Y:S01]  /*0970*/  ISETP.GE.U32.AND P1, PT, R0.reuse, 0x10, PT ;  /* 0x000000100000780c */ /* 0x040fe20003f26070 */
[----:B------:R-:W-:Y:S01]  /*0980*/  IMAD R11, R11, R0, RZ ;  /* 0x000000000b0b7224 */ /* 0x000fe200078e02ff */
[----:B01----:R-:W-:Y:S01]  /*0990*/  LOP3.LUT R19, R0, 0xf, RZ, 0xc0, !PT ;  /* 0x0000000f00137812 */ /* 0x003fe200078ec0ff */
[----:B------:R-:W-:Y:S01]  /*09a0*/  IMAD.MOV.U32 R4, RZ, RZ, RZ ;  /* 0x000000ffff047224 */ /* 0x000fe200078e00ff */
[C---:B------:R-:W-:Y:S02]  /*09b0*/  FSETP.GT.FTZ.AND P0, PT, R12.reuse, RZ, PT ;  /* 0x000000ff0c00720b */ /* 0x040fe40003f14000 */
[----:B------:R-:W-:Y:S02]  /*09c0*/  ISETP.NE.AND P2, PT, R19, RZ, PT ;  /* 0x000000ff1300720c */ /* 0x000fe40003f45270 */
[----:B------:R-:W-:-:S05]  /*09d0*/  FSEL R12, R12, 1, P0 ;  /* 0x3f8000000c0c7808 */ /* 0x000fca0000000000 */
[----:B------:R-:W-:Y:S06]  /*09e0*/  @!P1 BRA `(.L_x_183) ;  /* 0x0000000000f89947 */ /* 0x000fec0003800000 */
[----:B------:R-:W0:Y:S01]  /*09f0*/  LDCU.64 UR4, c[0x0][0x390] ;  /* 0x00007200ff0477ac */ /* 0x000e220008000a00 */
[----:B------:R1:W2:Y:S01]  /*0a00*/  MUFU.RCP R5, R12 ;  /* 0x0000000c00057308 */ /* 0x0002a20000001000 */
[----:B------:R-:W-:Y:S02]  /*0a10*/  LOP3.LUT R4, R0, 0x7ffffff0, RZ, 0xc0, !PT ;  /* 0x7ffffff000047812 */ /* 0x000fe400078ec0ff */
[----:B------:R-:W-:Y:S02]  /*0a20*/  MOV R6, R11 ;  /* 0x0000000b00067202 */ /* 0x000fe40000000f00 */
[----:B------:R-:W-:Y:S01]  /*0a30*/  IADD3 R7, PT, PT, -R4, RZ, RZ ;  /* 0x000000ff04077210 */ /* 0x000fe20007ffe1ff */
[----:B0-----:R-:W-:-:S04]  /*0a40*/  UIADD3 UR4, UP0, UPT, UR4, 0x20, URZ ;  /* 0x0000002004047890 */ /* 0x001fc8000ff1e0ff */
[----:B-12---:R-:W-:-:S12]  /*0a50*/  UIADD3.X UR5, UPT, UPT, URZ, UR5, URZ, UP0, !UPT ;  /* 0x00000005ff057290 */ /* 0x006fd800087fe4ff */
.L_x_184:
        /* <DEDUP_REMOVED lines=19> */
[----:B------:R-:W-:Y:S01]  /*0b90*/  IADD3 R7, PT, PT, R7, 0x10, RZ ;  /* 0x0000001007077810 */ /* 0x000fe20007ffe0ff */
        /* <DEDUP_REMOVED lines=8> */
[----:B------:R-:W-:Y:S01]  /*0c20*/  STG.E desc[UR16][R2.64+-0x18], R21 ;  /* 0xffffe81502007986 */ /* 0x000fe2000c101910 */
[----:B------:R-:W-:-:S03]  /*0c30*/  FMUL.FTZ R13, R13, R5 ;  /* 0x000000050d0d7220 */ /* 0x000fc60000410000 */
[----:B------:R-:W-:Y:S01]  /*0c40*/  STG.E desc[UR16][R2.64+-0x14], R23 ;  /* 0xffffec1702007986 */ /* 0x000fe2000c101910 */
[----:B------:R-:W-:-:S03]  /*0c50*/  FMUL.FTZ R9, R9, R5 ;  /* 0x0000000509097220 */ /* 0x000fc60000410000 */
[----:B------:R-:W-:Y:S01]  /*0c60*/  STG.E desc[UR16][R2.64+-0x10], R13 ;  /* 0xfffff00d02007986 */ /* 0x000fe2000c101910 */
        /* <DEDUP_REMOVED lines=10> */
[----:B--2---:R-:W-:-:S03]  /*0d10*/  FMUL.FTZ R9, R18, R5 ;  /* 0x0000000512097220 */ /* 0x004fc60000410000 */
        /* <DEDUP_REMOVED lines=11> */
.L_x_183:
[----:B------:R-:W-:Y:S05]  /*0dd0*/  @!P2 EXIT ;  /* 0x000000000000a94d */ /* 0x000fea0003800000 */
[----:B------:R-:W-:Y:S02]  /*0de0*/  ISETP.GE.U32.AND P0, PT, R19, 0x8, PT ;  /* 0x000000081300780c */ /* 0x000fe40003f06070 */
[----:B------:R-:W-:-:S04]  /*0df0*/  LOP3.LUT R22, R0, 0x7, RZ, 0xc0, !PT ;  /* 0x0000000700167812 */ /* 0x000fc800078ec0ff */
[----:B------:R-:W-:-:S07]  /*0e00*/  ISETP.NE.AND P1, PT, R22, RZ, PT ;  /* 0x000000ff1600720c */ /* 0x000fce0003f25270 */
[----:B------:R-:W-:Y:S06]  /*0e10*/  @!P0 BRA `(.L_x_185) ;  /* 0x0000000000748947 */ /* 0x000fec0003800000 */
[----:B0-----:R-:W0:Y:S01]  /*0e20*/  LDC.64 R2, c[0x0][0x390] ;  /* 0x0000e400ff027b82 */ /* 0x001e220000000a00 */
[----:B------:R-:W-:-:S05]  /*0e30*/  IADD3 R5, PT, PT, R11, R4, RZ ;  /* 0x000000040b057210 */ /* 0x000fca0007ffe0ff */
        /* <DEDUP_REMOVED lines=10> */
[----:B------:R-:W-:Y:S01]  /*0ee0*/  IADD3 R4, PT, PT, R4, 0x8, RZ ;  /* 0x0000000804047810 */ /* 0x000fe20007ffe0ff */
        /* <DEDUP_REMOVED lines=16> */
.L_x_185:
        /* <DEDUP_REMOVED lines=22> */
.L_x_186:
[----:B------:R-:W-:Y:S05]  /*1150*/  @!P1 EXIT ;  /* 0x000000000000994d */ /* 0x000fea0003800000 */
[----:B-12---:R-:W1:Y:S01]  /*1160*/  LDC.64 R6, c[0x0][0x390] ;  /* 0x0000e400ff067b82 */ /* 0x006e620000000a00 */
[----:B0-----:R0:W2:Y:S01]  /*1170*/  MUFU.RCP R9, R12 ;  /* 0x0000000c00097308 */ /* 0x0010a20000001000 */
[----:B------:R-:W-:Y:S01]  /*1180*/  IADD3 R11, PT, PT, R11, R4, RZ ;  /* 0x000000040b0b7210 */ /* 0x000fe20007ffe0ff */
[----:B------:R-:W-:-:S07]  /*1190*/  IMAD.MOV R0, RZ, RZ, -R14 ;  /* 0x000000ffff007224 */ /* 0x000fce00078e0a0e */
.L_x_187:
[----:B-1-3--:R-:W-:-:S05]  /*11a0*/  IMAD.WIDE R2, R11, 0x4, R6 ;  /* 0x000000040b027825 */ /* 0x00afca00078e0206 */
[----:B------:R-:W2:Y:S01]  /*11b0*/  LDG.E R4, desc[UR16][R2.64] ;  /* 0x0000001002047981 */ /* 0x000ea2000c1e1900 */
[----:B------:R-:W-:Y:S02]  /*11c0*/  IADD3 R0, PT, PT, R0, 0x1, RZ ;  /* 0x0000000100007810 */ /* 0x000fe40007ffe0ff */
[----:B------:R-:W-:Y:S02]  /*11d0*/  IADD3 R11, PT, PT, R11, 0x1, RZ ;  /* 0x000000010b0b7810 */ /* 0x000fe40007ffe0ff */
[----:B------:R-:W-:Y:S01]  /*11e0*/  ISETP.NE.AND P0, PT, R0, RZ, PT ;  /* 0x000000ff0000720c */ /* 0x000fe20003f05270 */
[----:B--2---:R-:W-:-:S05]  /*11f0*/  FMUL.FTZ R5, R4, R9 ;  /* 0x0000000904057220 */ /* 0x004fca0000410000 */
[----:B------:R3:W-:Y:S07]  /*1200*/  STG.E desc[UR16][R2.64], R5 ;  /* 0x0000000502007986 */ /* 0x0007ee000c101910 */
[----:B------:R-:W-:Y:S05]  /*1210*/  @P0 BRA `(.L_x_187) ;  /* 0xfffffffc00e00947 */ /* 0x000fea000383ffff */
[----:B------:R-:W-:Y:S05]  /*1220*/  EXIT ;  /* 0x000000000000794d */ /* 0x000fea0003800000 */
.L_x_188:
        /* <DEDUP_REMOVED lines=13> */
.L_x_3731:


//--------------------- .text._ZN4vllm3moe10topkGatingILi18ELi576ELi4ELi4ELi32Ej13__nv_bfloat16LNS0_11ScoringFuncE1EEEvPKT5_PKbPfiPT4_PiiiibPKf --------------------------
	.section	.text._ZN4vllm3moe10topkGatingILi18ELi576ELi4ELi4ELi32Ej13__nv_bfloat16LNS0_11ScoringFuncE1EEEvPKT5_PKbPfiPT4_PiiiibPKf,"ax",@progbits
	.align	128
        .global         _ZN4vllm3moe10topkGatingILi18ELi576ELi4ELi4ELi32Ej13__nv_bfloat16LNS0_11ScoringFuncE1EEEvPKT5_PKbPfiPT4_PiiiibPKf
        .type           _ZN4vllm3moe10topkGatingILi18ELi576ELi4ELi4ELi32Ej13__nv_bfloat16LNS0_11ScoringFuncE1EEEvPKT5_PKbPfiPT4_PiiiibPKf,@function
        .size           _ZN4vllm3moe10topkGatingILi18ELi576ELi4ELi4ELi32Ej13__nv_bfloat16LNS0_11ScoringFuncE1EEEvPKT5_PKbPfiPT4_PiiiibPKf,(.L_x_3732 - _ZN4vllm3moe10topkGatingILi18ELi576ELi4ELi4ELi32Ej13__nv_bfloat16LNS0_11ScoringFuncE1EEEvPKT5_PKbPfiPT4_PiiiibPKf)
        .other          _ZN4vllm3moe10topkGatingILi18ELi576ELi4ELi4ELi32Ej13__nv_bfloat16LNS0_11ScoringFuncE1EEEvPKT5_PKbPfiPT4_PiiiibPKf,@"STO_CUDA_ENTRY STV_DEFAULT"
_ZN4vllm3moe10topkGatingILi18ELi576ELi4ELi4ELi32Ej13__nv_bfloat16LNS0_11ScoringFuncE1EEEvPKT5_PKbPfiPT4_PiiiibPKf:
.text._ZN4vllm3moe10topkGatingILi18ELi576ELi4ELi4ELi32Ej13__nv_bfloat16LNS0_11ScoringFuncE1EEEvPKT5_PKbPfiPT4_PiiiibPKf:
        /* <DEDUP_REMOVED lines=37> */
[----:B--2---:R-:W-:-:S04]  /*0250*/  IMAD.U32 R12, R11, 0x10000, RZ ;  /* 0x000100000b0c7824 */ /* 0x004fc800078e00ff */
[----:B-1----:R-:W-:Y:S01]  /*0260*/  FMUL.FTZ R5, R12, -1.4426950216293334961 ;  /* 0xbfb8aa3b0c057820 */ /* 0x002fe20000410000 */
[----:B---3--:R-:W-:-:S04]  /*0270*/  IMAD.U32 R12, R16, 0x10000, RZ ;  /* 0x00010000100c7824 */ /* 0x008fc800078e00ff */
[----:B------:R-:W-:Y:S01]  /*0280*/  FMUL.FTZ R22, R12, -1.4426950216293334961 ;  /* 0xbfb8aa3b0c167820 */ /* 0x000fe20000410000 */
[----:B----4-:R-:W-:Y:S01]  /*0290*/  PRMT R12, R10, 0x7632, R12 ;  /* 0x000076320a0c7816 */ /* 0x010fe2000000000c */
[----:B-----5:R-:W-:Y:S01]  /*02a0*/  IMAD.U32 R14, R13, 0x10000, RZ ;  /* 0x000100000d0e7824 */ /* 0x020fe200078e00ff */
[----:B------:R-:W-:-:S03]  /*02b0*/  PRMT R13, R11, 0x7632, R13 ;  /* 0x000076320b0d7816 */ /* 0x000fc6000000000d */
[----:B------:R-:W-:Y:S02]  /*02c0*/  IMAD.U32 R12, R12, 0x10000, RZ ;  /* 0x000100000c0c7824 */ /* 0x000fe400078e00ff */
[----:B------:R-:W-:Y:S01]  /*02d0*/  FMUL.FTZ R14, R14, -1.4426950216293334961 ;  /* 0xbfb8aa3b0e0e7820 */ /* 0x000fe20000410000 */
[----:B------:R-:W-:Y:S02]  /*02e0*/  IMAD.U32 R3, R10, 0x10000, RZ ;  /* 0x000100000a037824 */ /* 0x000fe400078e00ff */
[----:B------:R-:W-:Y:S01]  /*02f0*/  FMUL.FTZ R12, R12, -1.4426950216293334961 ;  /* 0xbfb8aa3b0c0c7820 */ /* 0x000fe20000410000 */
[----:B------:R0:W-:Y:S01]  /*0300*/  MUFU.EX2 R6, R14 ;  /* 0x0000000e00067308 */ /* 0x0001e20000000800 */
[----:B------:R-:W-:Y:S02]  /*0310*/  IMAD.U32 R4, R15, 0x10000, RZ ;  /* 0x000100000f047824 */ /* 0x000fe400078e00ff */
[----:B------:R-:W-:Y:S01]  /*0320*/  FMUL.FTZ R3, R3, -1.4426950216293334961 ;  /* 0xbfb8aa3b03037820 */ /* 0x000fe20000410000 */
[----:B------:R-:W-:-:S02]  /*0330*/  PRMT R15, R15, 0x7632, R15 ;  /* 0x000076320f0f7816 */ /* 0x000fc4000000000f */
[C---:B0-----:R-:W-:Y:S01]  /*0340*/  PRMT R14, R13.reuse, 0x7632, R14 ;  /* 0x000076320d0e7816 */ /* 0x041fe2000000000e */
[----:B------:R-:W-:Y:S02]  /*0350*/  IMAD.U32 R13, R13, 0x10000, RZ ;  /* 0x000100000d0d7824 */ /* 0x000fe400078e00ff */
[----:B------:R-:W-:Y:S01]  /*0360*/  FMUL.FTZ R4, R4, -1.4426950216293334961 ;  /* 0xbfb8aa3b04047820 */ /* 0x000fe20000410000 */
[----:B------:R-:W-:Y:S01]  /*0370*/  IMAD.U32 R7, R17, 0x10000, RZ ;  /* 0x0001000011077824 */ /* 0x000fe200078e00ff */
[----:B------:R-:W0:Y:S01]  /*0380*/  MUFU.EX2 R12, R12 ;  /* 0x0000000c000c7308 */ /* 0x000e220000000800 */
[----:B------:R-:W-:Y:S01]  /*0390*/  FMUL.FTZ R13, R13, -1.4426950216293334961 ;  /* 0xbfb8aa3b0d0d7820 */ /* 0x000fe20000410000 */
[----:B------:R-:W-:Y:S01]  /*03a0*/  IMAD.U32 R10, R18, 0x10000, RZ ;  /* 0x00010000120a7824 */ /* 0x000fe200078e00ff */
[----:B------:R-:W-:Y:S01]  /*03b0*/  PRMT R16, R16, 0x7632, R16 ;  /* 0x0000763210107816 */ /* 0x000fe20000000010 */
[----:B------:R-:W-:Y:S01]  /*03c0*/  IMAD.U32 R21, R20, 0x10000, RZ ;  /* 0x0001000014157824 */ /* 0x000fe200078e00ff */
[----:B------:R-:W-:Y:S01]  /*03d0*/  PRMT R17, R17, 0x7632, R17 ;  /* 0x0000763211117816 */ /* 0x000fe20000000011 */
[----:B------:R-:W-:Y:S01]  /*03e0*/  IMAD.U32 R14, R14, 0x10000, RZ ;  /* 0x000100000e0e7824 */ /* 0x000fe200078e00ff */
[----:B------:R-:W-:Y:S01]  /*03f0*/  PRMT R18, R18, 0x7632, R18 ;  /* 0x0000763212127816 */ /* 0x000fe20000000012 */
[----:B------:R-:W-:Y:S01]  /*0400*/  IMAD.U32 R11, R19, 0x10000, RZ ;  /* 0x00010000130b7824 */ /* 0x000fe200078e00ff */
[----:B------:R-:W-:Y:S01]  /*0410*/  PRMT R20, R20, 0x7632, R20 ;  /* 0x0000763214147816 */ /* 0x000fe20000000014 */
[----:B------:R-:W1:Y:S01]  /*0420*/  MUFU.EX2 R5, R5 ;  /* 0x0000000500057308 */ /* 0x000e620000000800 */
[----:B------:R-:W-:Y:S01]  /*0430*/  FMUL.FTZ R23, R7, -1.4426950216293334961 ;  /* 0xbfb8aa3b07177820 */ /* 0x000fe20000410000 */
[----:B------:R-:W-:Y:S01]  /*0440*/  IMAD.U32 R15, R15, 0x10000, RZ ;  /* 0x000100000f0f7824 */ /* 0x000fe200078e00ff */
[----:B------:R-:W-:Y:S01]  /*0450*/  PRMT R19, R19, 0x7632, R19 ;  /* 0x0000763213137816 */ /* 0x000fe20000000013 */
[----:B------:R-:W2:Y:S01]  /*0460*/  MUFU.EX2 R3, R3 ;  /* 0x0000000300037308 */ /* 0x000ea20000000800 */
[----:B------:R-:W-:Y:S01]  /*0470*/  FMUL.FTZ R14, R14, -1.4426950216293334961 ;  /* 0xbfb8aa3b0e0e7820 */ /* 0x000fe20000410000 */
[----:B------:R-:W-:Y:S01]  /*0480*/  FMUL.FTZ R24, R10, -1.4426950216293334961 ;  /* 0xbfb8aa3b0a187820 */ /* 0x000fe20000410000 */
[----:B------:R-:W-:Y:S01]  /*0490*/  FMUL.FTZ R25, R11, -1.4426950216293334961 ;  /* 0xbfb8aa3b0b197820 */ /* 0x000fe20000410000 */
[----:B------:R-:W3:Y:S01]  /*04a0*/  MUFU.EX2 R4, R4 ;  /* 0x0000000400047308 */ /* 0x000ee20000000800 */
[----:B------:R-:W-:Y:S01]  /*04b0*/  FMUL.FTZ R21, R21, -1.4426950216293334961 ;  /* 0xbfb8aa3b15157820 */ /* 0x000fe20000410000 */
[----:B------:R-:W-:-:S02]  /*04c0*/  IMAD.U32 R16, R16, 0x10000, RZ ;  /* 0x0001000010107824 */ /* 0x000fc400078e00ff */
[----:B------:R-:W4:Y:S01]  /*04d0*/  MUFU.EX2 R13, R13 ;  /* 0x0000000d000d7308 */ /* 0x000f220000000800 */
[----:B------:R-:W-:Y:S02]  /*04e0*/  IMAD.U32 R17, R17, 0x10000, RZ ;  /* 0x0001000011117824 */ /* 0x000fe400078e00ff */
[----:B------:R-:W-:Y:S01]  /*04f0*/  FMUL.FTZ R15, R15, -1.4426950216293334961 ;  /* 0xbfb8aa3b0f0f7820 */ /* 0x000fe20000410000 */
[----:B------:R-:W-:Y:S02]  /*0500*/  IMAD.U32 R18, R18, 0x10000, RZ ;  /* 0x0001000012127824 */ /* 0x000fe400078e00ff */
[----:B------:R-:W-:Y:S01]  /*0510*/  IMAD.U32 R20, R20, 0x10000, RZ ;  /* 0x0001000014147824 */ /* 0x000fe200078e00ff */
[----:B------:R-:W-:Y:S01]  /*0520*/  MUFU.EX2 R10, R23 ;  /* 0x00000017000a7308 */ /* 0x000fe20000000800 */
[----:B------:R-:W-:Y:S02]  /*0530*/  IMAD.U32 R19, R19, 0x10000, RZ ;  /* 0x0001000013137824 */ /* 0x000fe400078e00ff */
[----:B------:R-:W-:Y:S01]  /*0540*/  FMUL.FTZ R18, R18, -1.4426950216293334961 ;  /* 0xbfb8aa3b12127820 */ /* 0x000fe20000410000 */
[----:B------:R5:W4:Y:S01]  /*0550*/  MUFU.EX2 R7, R22 ;  /* 0x0000001600077308 */ /* 0x000b220000000800 */
[----:B------:R-:W-:-:S03]  /*0560*/  FMUL.FTZ R19, R19, -1.4426950216293334961 ;  /* 0xbfb8aa3b13137820 */ /* 0x000fc60000410000 */
[----:B------:R0:W-:Y:S04]  /*0570*/  MUFU.EX2 R11, R24 ;  /* 0x00000018000b7308 */ /* 0x0001e80000000800 */
[----:B------:R-:W4:Y:S01]  /*0580*/  MUFU.EX2 R26, R25 ;  /* 0x00000019001a7308 */ /* 0x000f220000000800 */
[----:B-----5:R-:W-:-:S03]  /*0590*/  FMUL.FTZ R22, R17, -1.4426950216293334961 ;  /* 0xbfb8aa3b11167820 */ /* 0x020fc60000410000 */
[----:B------:R5:W-:Y:S01]  /*05a0*/  MUFU.EX2 R23, R21 ;  /* 0x0000001500177308 */ /* 0x000be20000000800 */
[----:B0-----:R-:W-:-:S03]  /*05b0*/  FMUL.FTZ R24, R20, -1.4426950216293334961 ;  /* 0xbfb8aa3b14187820 */ /* 0x001fc60000410000 */
[----:B------:R-:W0:Y:S01]  /*05c0*/  MUFU.EX2 R14, R14 ;  /* 0x0000000e000e7308 */ /* 0x000e220000000800 */
[----:B------:R-:W-:Y:S01]  /*05d0*/  FADD.FTZ R12, R12, 1 ;  /* 0x3f8000000c0c7421 */ /* 0x000fe20000010000 */
[----:B-----5:R-:W-:Y:S02]  /*05e0*/  FMUL.FTZ R21, R16, -1.4426950216293334961 ;  /* 0xbfb8aa3b10157820 */ /* 0x020fe40000410000 */
[----:B------:R-:W5:Y:S01]  /*05f0*/  MUFU.EX2 R16, R15 ;  /* 0x0000000f00107308 */ /* 0x000f620000000800 */
[----:B-1----:R-:W-:-:S03]  /*0600*/  FADD.FTZ R5, R5, 1 ;  /* 0x3f80000005057421 */ /* 0x002fc60000010000 */
[----:B------:R-:W1:Y:S04]  /*0610*/  MUFU.EX2 R25, R18 ;  /* 0x0000001200197308 */ /* 0x000e680000000800 */
[----:B------:R-:W1:Y:S01]  /*0620*/  MUFU.EX2 R28, R24 ;  /* 0x00000018001c7308 */ /* 0x000e620000000800 */
[----:B--2---:R-:W-:Y:S01]  /*0630*/  FADD.FTZ R3, R3, 1 ;  /* 0x3f80000003037421 */ /* 0x004fe20000010000 */
[----:B------:R-:W-:Y:S02]  /*0640*/  FADD.FTZ R6, R6, 1 ;  /* 0x3f80000006067421 */ /* 0x000fe40000010000 */
[----:B------:R-:W2:Y:S01]  /*0650*/  MUFU.EX2 R17, R21 ;  /* 0x0000001500117308 */ /* 0x000ea20000000800 */
[----:B---3--:R-:W-:Y:S01]  /*0660*/  FADD.FTZ R4, R4, 1 ;  /* 0x3f80000004047421 */ /* 0x008fe20000010000 */
[----:B----4-:R-:W-:-:S02]  /*0670*/  FADD.FTZ R13, R13, 1 ;  /* 0x3f8000000d0d7421 */ /* 0x010fc40000010000 */
[----:B------:R-:W3:Y:S04]  /*0680*/  MUFU.EX2 R22, R22 ;  /* 0x0000001600167308 */ /* 0x000ee80000000800 */
[----:B------:R-:W4:Y:S04]  /*0690*/  MUFU.EX2 R20, R19 ;  /* 0x0000001300147308 */ /* 0x000f280000000800 */
[----:B------:R-:W4:Y:S01]  /*06a0*/  MUFU.RCP R12, R12 ;  /* 0x0000000c000c7308 */ /* 0x000f220000001000 */
[----:B------:R-:W-:Y:S01]  /*06b0*/  FADD.FTZ R7, R7, 1 ;  /* 0x3f80000007077421 */ /* 0x000fe20000010000 */
[----:B------:R-:W-:Y:S01]  /*06c0*/  FADD.FTZ R26, R26, 1 ;  /* 0x3f8000001a1a7421 */ /* 0x000fe20000010000 */
[----:B0-----:R-:W-:Y:S01]  /*06d0*/  FADD.FTZ R14, R14, 1 ;  /* 0x3f8000000e0e7421 */ /* 0x001fe20000010000 */
[----:B------:R-:W-:Y:S01]  /*06e0*/  FADD.FTZ R10, R10, 1 ;  /* 0x3f8000000a0a7421 */ /* 0x000fe20000010000 */
[----:B------:R-:W-:Y:S01]  /*06f0*/  FADD.FTZ R11, R11, 1 ;  /* 0x3f8000000b0b7421 */ /* 0x000fe20000010000 */
[----:B-----5:R-:W-:-:S02]  /*0700*/  FADD.FTZ R16, R16, 1 ;  /* 0x3f80000010107421 */ /* 0x020fc40000010000 */
[----:B------:R-:W0:Y:S01]  /*0710*/  MUFU.RCP R5, R5 ;  /* 0x0000000500057308 */ /* 0x000e220000001000 */
[----:B------:R-:W-:Y:S01]  /*0720*/  FADD.FTZ R23, R23, 1 ;  /* 0x3f80000017177421 */ /* 0x000fe20000010000 */
[----:B-1----:R-:W-:Y:S01]  /*0730*/  FADD.FTZ R25, R25, 1 ;  /* 0x3f80000019197421 */ /* 0x002fe20000010000 */
[----:B------:R-:W-:-:S05]  /*0740*/  FADD.FTZ R28, R28, 1 ;  /* 0x3f8000001c1c7421 */ /* 0x000fca0000010000 */
[----:B------:R-:W1:Y:S01]  /*0750*/  MUFU.RCP R3, R3 ;  /* 0x0000000300037308 */ /* 0x000e620000001000 */
[----:B--2---:R-:W-:Y:S01]  /*0760*/  FADD.FTZ R17, R17, 1 ;  /* 0x3f80000011117421 */ /* 0x004fe20000010000 */
[----:B---3--:R-:W-:-:S06]  /*0770*/  FADD.FTZ R22, R22, 1 ;  /* 0x3f80000016167421 */ /* 0x008fcc0000010000 */
[----:B------:R-:W2:Y:S01]  /*0780*/  MUFU.RCP R6, R6 ;  /* 0x0000000600067308 */ /* 0x000ea20000001000 */
[----:B----4-:R-:W-:-:S07]  /*0790*/  FADD.FTZ R20, R20, 1 ;  /* 0x3f80000014147421 */ /* 0x010fce0000010000 */
[----:B------:R-:W3:Y:S08]  /*07a0*/  MUFU.RCP R4, R4 ;  /* 0x0000000400047308 */ /* 0x000ef00000001000 */
[----:B------:R-:W4:Y:S01]  /*07b0*/  MUFU.RCP R13, R13 ;  /* 0x0000000d000d7308 */ /* 0x000f220000001000 */
[----:B------:R-:W-:-:S07]  /*07c0*/  ISETP.EQ.OR P0, PT, R2, RZ, !P0 ;  /* 0x000000ff0200720c */ /* 0x000fce0004702670 */
[----:B------:R-:W5:Y:S08]  /*07d0*/  MUFU.RCP R15, R14 ;  /* 0x0000000e000f7308 */ /* 0x000f700000001000 */
[----:B------:R-:W5:Y:S08]  /*07e0*/  MUFU.RCP R7, R7 ;  /* 0x0000000700077308 */ /* 0x000f700000001000 */
[----:B------:R-:W5:Y:S08]  /*07f0*/  MUFU.RCP R18, R10 ;  /* 0x0000000a00127308 */ /* 0x000f700000001000 */
[----:B------:R1:W5:Y:S08]  /*0800*/  MUFU.RCP R19, R11 ;  /* 0x0000000b00137308 */ /* 0x0003700000001000 */
[----:B------:R-:W5:Y:S08]  /*0810*/  MUFU.RCP R26, R26 ;  /* 0x0000001a001a7308 */ /* 0x000f700000001000 */
[----:B------:R5:W5:Y:S01]  /*0820*/  MUFU.RCP R21, R16 ;  /* 0x0000001000157308 */ /* 0x000b620000001000 */
[----:B------:R-:W-:-:S07]  /*0830*/  FSETP.NE.FTZ.AND P2, PT, |R12|, +INF , PT ;  /* 0x7f8000000c00780b */ /* 0x000fce0003f55200 */
[----:B------:R-:W5:Y:S01]  /*0840*/  MUFU.RCP R27, R23 ;  /* 0x00000017001b7308 */ /* 0x000f620000001000 */
[----:B------:R-:W-:-:S07]  /*0850*/  P2R R54, PR, RZ, 0x1 ;  /* 0x00000001ff367803 */ /* 0x000fce0000000000 */
[----:B------:R5:W5:Y:S01]  /*0860*/  MUFU.RCP R23, R17 ;  /* 0x0000001100177308 */ /* 0x000b620000001000 */
[----:B0-----:R-:W-:-:S07]  /*0870*/  FSETP.NE.FTZ.AND P5, PT, |R5|, +INF , PT ;  /* 0x7f8000000500780b */ /* 0x001fce0003fb5200 */
[----:B------:R-:W0:Y:S01]  /*0880*/  MUFU.RCP R24, R22 ;  /* 0x0000001600187308 */ /* 0x000e220000001000 */
[----:B-1----:R-:W-:-:S07]  /*0890*/  FSEL R11, R12, RZ, P2 ;  /* 0x000000ff0c0b7208 */ /* 0x002fce0001000000 */
[----:B------:R-:W1:Y:S08]  /*08a0*/  MUFU.RCP R25, R25 ;  /* 0x0000001900197308 */ /* 0x000e700000001000 */
[----:B------:R0:W1:Y:S08]  /*08b0*/  MUFU.RCP R2, R20 ;  /* 0x0000001400027308 */ /* 0x0000700000001000 */
[----:B------:R-:W1:Y:S01]  /*08c0*/  MUFU.RCP R28, R28 ;  /* 0x0000001c001c7308 */ /* 0x000e620000001000 */
[----:B------:R-:W-:-:S02]  /*08d0*/  FSETP.NE.FTZ.AND P0, PT, |R3|, +INF , PT ;  /* 0x7f8000000300780b */ /* 0x000fc40003f15200 */
[----:B--2---:R-:W-:Y:S02]  /*08e0*/  FSETP.NE.FTZ.AND P1, PT, |R6|, +INF , PT ;  /* 0x7f8000000600780b */ /* 0x004fe40003f35200 */
[----:B---3--:R-:W-:Y:S02]  /*08f0*/  FSETP.NE.FTZ.AND P4, PT, |R4|, +INF , PT ;  /* 0x7f8000000400780b */ /* 0x008fe40003f95200 */
[----:B----4-:R-:W-:Y:S02]  /*0900*/  FSETP.NE.FTZ.AND P2, PT, |R13|, +INF , PT ;  /* 0x7f8000000d00780b */ /* 0x010fe40003f55200 */
[----:B------:R-:W-:Y:S02]  /*0910*/  FSEL R12, R5, RZ, P5 ;  /* 0x000000ff050c7208 */ /* 0x000fe40002800000 */
[----:B------:R-:W-:Y:S02]  /*0920*/  FSEL R10, R3, RZ, P0 ;  /* 0x000000ff030a7208 */ /* 0x000fe40000000000 */
[----:B-----5:R-:W-:-:S02]  /*0930*/  FSETP.NE.FTZ.AND P5, PT, |R15|, +INF , PT ;  /* 0x7f8000000f00780b */ /* 0x020fc40003fb5200 */
        /* <DEDUP_REMOVED lines=9> */
[----:B------:R-:W-:Y:S02]  /*09d0*/  FSETP.NE.FTZ.AND P5, PT, |R27|, +INF , PT ;  /* 0x7f8000001b00780b */ /* 0x000fe40003fb5200 */
[----:B------:R-:W-:Y:S02]  /*09e0*/  FSEL R17, R7, RZ, P3 ;  /* 0x000000ff07117208 */ /* 0x000fe40001800000 */
[----:B------:R-:W-:-:S02]  /*09f0*/  FSEL R18, R18, RZ, P0 ;  /* 0x000000ff12127208 */ /* 0x000fc40000000000 */
[----:B------:R-:W-:Y:S02]  /*0a00*/  FSEL R19, R19, RZ, P2 ;  /* 0x000000ff13137208 */ /* 0x000fe40001000000 */
[----:B0-----:R-:W-:Y:S02]  /*0a10*/  FSEL R20, R26, RZ, P1 ;  /* 0x000000ff1a147208 */ /* 0x001fe40000800000 */
[----:B------:R-:W-:Y:S02]  /*0a20*/  FSEL R21, R21, RZ, P4 ;  /* 0x000000ff15157208 */ /* 0x000fe40002000000 */
[----:B------:R-:W-:Y:S02]  /*0a30*/  FSETP.NE.FTZ.AND P3, PT, |R23|, +INF , PT ;  /* 0x7f8000001700780b */ /* 0x000fe40003f75200 */
[----:B------:R-:W-:Y:S02]  /*0a40*/  FSETP.NE.FTZ.AND P0, PT, |R24|, +INF , PT ;  /* 0x7f8000001800780b */ /* 0x000fe40003f15200 */
[----:B-1----:R-:W-:-:S02]  /*0a50*/  FSETP.NE.FTZ.AND P2, PT, |R25|, +INF , PT ;  /* 0x7f8000001900780b */ /* 0x002fc40003f55200 */
        /* <DEDUP_REMOVED lines=48> */
.L_x_189:
        /* <DEDUP_REMOVED lines=18> */
.L_x_190:
        /* <DEDUP_REMOVED lines=14> */
.L_x_196:
        /* <DEDUP_REMOVED lines=130> */
[----:B------:R-:W-:Y:S01]  /*1780*/  @P1 ISETP.LT.AND P0, PT, R51, R6, !P2 ;  /* 0x000000063300120c */ /* 0x000fe20005701270 */
[----:B------:R-:W1:Y:S03]  /*1790*/  SHFL.BFLY PT, R2, R5, 0x2, 0x1f ;  /* 0x0c401f0005027f89 */ /* 0x000e6600000e0000 */
[----:B------:R-:W-:-:S02]  /*17a0*/  FSEL R7, R7, R50, P0 ;  /* 0x0000003207077208 */ /* 0x000fc40000000000 */
[----:B------:R-:W-:-:S03]  /*17b0*/  SEL R48, R51, R6, P0 ;  /* 0x0000000633307207 */ /* 0x000fc60000000000 */
[----:B------:R-:W5:Y:S04]  /*17c0*/  SHFL.BFLY PT, R50, R7, 0x1, 0x1f ;  /* 0x0c201f0007327f89 */ /* 0x000f6800000e0000 */
[----:B------:R-:W0:Y:S01]  /*17d0*/  SHFL.BFLY PT, R51, R48, 0x1, 0x1f ;  /* 0x0c201f0030337f89 */ /* 0x000e2200000e0000 */
[----:B-1----:R-:W-:Y:S02]  /*17e0*/  FSEL R2, R2, R5, P0 ;  /* 0x0000000502027208 */ /* 0x002fe40000000000 */
[----:B------:R-:W-:-:S03]  /*17f0*/  PLOP3.LUT P0, PT, PT, PT, PT, 0x80, 0x8 ;  /* 0x000000000008781c */ /* 0x000fc60003f0f070 */
[----:B------:R-:W1:Y:S01]  /*1800*/  SHFL.BFLY PT, R3, R2, 0x1, 0x1f ;  /* 0x0c201f0002037f89 */ /* 0x000e6200000e0000 */
[----:B-----5:R-:W-:-:S13]  /*1810*/  FSETP.GEU.FTZ.AND P1, PT, R7, R50, PT ;  /* 0x000000320700720b */ /* 0x020fda0003f3e000 */
[----:B------:R-:W-:-:S04]  /*1820*/  @P1 FSETP.NEU.FTZ.AND P2, PT, R7, R50, PT ;  /* 0x000000320700120b */ /* 0x000fc80003f5d000 */
[----:B0-----:R-:W-:-:S04]  /*1830*/  @P1 ISETP.LT.AND P0, PT, R51, R48, !P2 ;  /* 0x000000303300120c */ /* 0x001fc80005701270 */
[----:B-1----:R-:W-:Y:S02]  /*1840*/  FSEL R53, R3, R2, P0 ;  /* 0x0000000203357208 */ /* 0x002fe40000000000 */
[----:B------:R-:W-:Y:S01]  /*1850*/  SEL R48, R51, R48, P0 ;  /* 0x0000003033307207 */ /* 0x000fe20000000000 */
[----:B------:R-:W-:Y:S06]  /*1860*/  @P3 BRA `(.L_x_193) ;  /* 0x00000000004c3947 */ /* 0x000fec0003800000 */
[----:B------:R-:W0:Y:S01]  /*1870*/  LDC.64 R6, c[0x0][0x390] ;  /* 0x0000e400ff067b82 */ /* 0x000e220000000a00 */
[C---:B---3--:R-:W-:Y:S01]  /*1880*/  VIADD R50, R48.reuse, -UR10 ;  /* 0x8000000a30327c36 */ /* 0x048fe20008000000 */
[C---:B----4-:R-:W-:Y:S01]  /*1890*/  ISETP.GE.AND P1, PT, R48.reuse, UR11, PT ;  /* 0x0000000b30007c0c */ /* 0x050fe2000bf26270 */
[----:B------:R-:W-:Y:S01]  /*18a0*/  UPRMT UR5, UR9, 0x8880, URZ ;  /* 0x0000888009057896 */ /* 0x000fe200080000ff */
[----:B------:R-:W-:Y:S02]  /*18b0*/  ISETP.GE.AND P0, PT, R48, UR10, PT ;  /* 0x0000000a30007c0c */ /* 0x000fe4000bf06270 */
[----:B------:R-:W-:Y:S02]  /*18c0*/  SEL R50, R50, 0x240, !P1 ;  /* 0x0000024032327807 */ /* 0x000fe40004800000 */
[----:B------:R-:W1:Y:S01]  /*18d0*/  LDC.64 R2, c[0x0][0x3a0] ;  /* 0x0000e800ff027b82 */ /* 0x000e620000000a00 */
[----:B------:R-:W-:Y:S02]  /*18e0*/  ISETP.NE.AND P4, PT, R54, RZ, PT ;  /* 0x000000ff3600720c */ /* 0x000fe40003f85270 */
[----:B------:R-:W-:-:S02]  /*18f0*/  SEL R50, R50, 0x240, P0 ;  /* 0x0000024032327807 */ /* 0x000fc40000000000 */
[----:B------:R-:W-:Y:S02]  /*1900*/  ISETP.NE.AND P0, PT, RZ, UR5, PT ;  /* 0x00000005ff007c0c */ /* 0x000fe4000bf05270 */
[----:B------:R-:W-:Y:S01]  /*1910*/  SEL R51, R50, 0x240, P4 ;  /* 0x0000024032337807 */ /* 0x000fe20002000000 */
[----:B------:R-:W3:Y:S01]  /*1920*/  LDC.64 R4, c[0x0][0x3a8] ;  /* 0x0000ea00ff047b82 */ /* 0x000ee20000000a00 */
[----:B0-----:R-:W-:-:S09]  /*1930*/  IMAD.WIDE R6, R47, 0x4, R6 ;  /* 0x000000042f067825 */ /* 0x001fd200078e0206 */
[----:B------:R-:W-:Y:S01]  /*1940*/  @P0 FADD.FTZ R46, R46, R53 ;  /* 0x000000352e2e0221 */ /* 0x000fe20000010000 */
[----:B------:R0:W-:Y:S01]  /*1950*/  STG.E desc[UR12][R6.64], R53 ;  /* 0x0000003506007986 */ /* 0x0001e2000c10190c */
[----:B-1----:R-:W-:-:S05]  /*1960*/  IMAD.WIDE R2, R47, 0x4, R2 ;  /* 0x000000042f027825 */ /* 0x002fca00078e0202 */
[----:B------:R0:W-:Y:S01]  /*1970*/  STG.E desc[UR12][R2.64], R51 ;  /* 0x0000003302007986 */ /* 0x0001e2000c10190c */
[----:B---3--:R-:W-:-:S05]  /*1980*/  IMAD.WIDE R4, R47, 0x4, R4 ;  /* 0x000000042f047825 */ /* 0x008fca00078e0204 */
[----:B------:R0:W-:Y:S02]  /*1990*/  STG.E desc[UR12][R4.64], R49 ;  /* 0x0000003104007986 */ /* 0x0001e4000c10190c */
.L_x_193:
[----:B--234-:R-:W-:Y:S05]  /*19a0*/  BSYNC.RECONVERGENT B0 ;  /* 0x0000000000007941 */ /* 0x01cfea0003800200 */
.L_x_192:
        /* <DEDUP_REMOVED lines=54> */
.L_x_195:
[----:B------:R-:W-:Y:S05]  /*1d10*/  BSYNC.RECONVERGENT B0 ;  /* 0x0000000000007941 */ /* 0x000fea0003800200 */
.L_x_194:
[----:B0-----:R-:W-:Y:S02]  /*1d20*/  VIADD R49, R49, UR14 ;  /* 0x0000000e31317c36 */ /* 0x001fe40008000000 */
[----:B------:R-:W-:Y:S01]  /*1d30*/  VIADD R47, R47, 0x1 ;  /* 0x000000012f2f7836 */ /* 0x000fe20000000000 */
[----:B------:R-:W-:Y:S06]  /*1d40*/  BRA.U UP1, `(.L_x_196) ;  /* 0xfffffff101847547 */ /* 0x000fec000b83ffff */
.L_x_191:
        /* <DEDUP_REMOVED lines=22> */
.L_x_198:
        /* <DEDUP_REMOVED lines=55> */
.L_x_197:
        /* <DEDUP_REMOVED lines=34> */
.L_x_199:
        /* <DEDUP_REMOVED lines=22> */
.L_x_200:
[----:B------:R-:W-:-:S13]  /*25a0*/  ISETP.NE.AND P0, PT, RZ, UR5, PT ;  /* 0x00000005ff007c0c */ /* 0x000fda000bf05270 */
[----:B------:R-:W-:Y:S05]  /*25b0*/  @!P0 EXIT ;  /* 0x000000000000894d */ /* 0x000fea0003800000 */
[----:B01----:R-:W0:Y:S01]  /*25c0*/  LDC.64 R4, c[0x0][0x390] ;  /* 0x0000e400ff047b82 */ /* 0x003e220000000a00 */
[----:B----4-:R1:W2:Y:S01]  /*25d0*/  MUFU.RCP R11, R46 ;  /* 0x0000002e000b7308 */ /* 0x0102a20000001000 */
[----:B------:R-:W-:Y:S01]  /*25e0*/  VIADD R7, R0, UR4 ;  /* 0x0000000400077c36 */ /* 0x000fe20008000000 */
[----:B------:R-:W-:-:S12]  /*25f0*/  UIADD3 UR5, UPT, UPT, -UR5, URZ, URZ ;  /* 0x000000ff05057290 */ /* 0x000fd8000fffe1ff */
.L_x_201:
        /* <DEDUP_REMOVED lines=9> */
.L_x_202:
        /* <DEDUP_REMOVED lines=15> */
.L_x_3732:


//--------------------- .text._ZN4vllm3moe10topkGatingILi14ELi448ELi4ELi4ELi32Ej13__nv_bfloat16LNS0_11ScoringFuncE1EEEvPKT5_PKbPfiPT4_PiiiibPKf --------------------------
	.section	.text._ZN4vllm3moe10topkGatingILi14ELi448ELi4ELi4ELi32Ej13__nv_bfloat16LNS0_11ScoringFuncE1EEEvPKT5_PKbPfiPT4_PiiiibPKf,"ax",@progbits
	.align	128
        .global         _ZN4vllm3moe10topkGatingILi14ELi448ELi4ELi4ELi32Ej13__nv_bfloat16LNS0_11ScoringFuncE1EEEvPKT5_PKbPfiPT4_PiiiibPKf
        .type           _ZN4vllm3moe10topkGatingILi14ELi448ELi4ELi4ELi32Ej13__nv_bfloat16LNS0_11ScoringFuncE1EEEvPKT5_PKbPfiPT4_PiiiibPKf,@function
        .size           _ZN4vllm3moe10topkGatingILi14ELi448ELi4ELi4ELi32Ej13__nv_bfloat16LNS0_11ScoringFuncE1EEEvPKT5_PKbPfiPT4_PiiiibPKf,(.L_x_3733 - _ZN4vllm3moe10topkGatingILi14ELi448ELi4ELi4ELi32Ej13__nv_bfloat16LNS0_11ScoringFuncE1EEEvPKT5_PKbPfiPT4_PiiiibPKf)
        .other          _ZN4vllm3moe10topkGatingILi14ELi448ELi4ELi4ELi32Ej13__nv_bfloat16LNS0_11ScoringFuncE1EEEvPKT5_PKbPfiPT4_PiiiibPKf,@"STO_CUDA_ENTRY STV_DEFAULT"
_ZN4vllm3moe10topkGatingILi14ELi448ELi4ELi4ELi32Ej13__nv_bfloat16LNS0_11ScoringFuncE1EEEvPKT5_PKbPfiPT4_PiiiibPKf:
.text._ZN4vllm3moe10topkGatingILi14ELi448ELi4ELi4ELi32Ej13__nv_bfloat16LNS0_11ScoringFuncE1EEEvPKT5_PKbPfiPT4_PiiiibPKf:
        /* <DEDUP_REMOVED lines=174> */
.L_x_203:
        /* <DEDUP_REMOVED lines=14> */
.L_x_204:
        /* <DEDUP_REMOVED lines=14> */
.L_x_210:
        /* <DEDUP_REMOVED lines=126> */
[----:B------:R-:W-:Y:S02]  /*1480*/  SEL R44, R44, 0x1c0, !P1 ;  /* 0x000001c02c2c7807 */ /* 0x000fe40004800000 */
[----:B------:R-:W2:Y:S01]  /*1490*/  LDC.64 R2, c[0x0][0x3a0] ;  /* 0x0000e800ff027b82 */ /* 0x000ea20000000a00 */
        /* <DEDUP_REMOVED lines=8> */
[----:B--2---:R-:W-:-:S05]  /*1520*/  IMAD.WIDE R2, R39, 0x4, R2 ;  /* 0x0000000427027825 */ /* 0x004fca00078e0202 */
[----:B------:R0:W-:Y:S01]  /*1530*/  STG.E desc[UR6][R2.64], R47 ;  /* 0x0000002f02007986 */ /* 0x0001e2000c101906 */
[----:B---3--:R-:W-:-:S05]  /*1540*/  IMAD.WIDE R4, R39, 0x4, R4 ;  /* 0x0000000427047825 */ /* 0x008fca00078e0204 */
[----:B------:R0:W-:Y:S02]  /*1550*/  STG.E desc[UR6][R4.64], R41 ;  /* 0x0000002904007986 */ /* 0x0001e4000c101906 */
.L_x_207:
[----:B-123--:R-:W-:Y:S05]  /*1560*/  BSYNC.RECONVERGENT B0 ;  /* 0x0000000000007941 */ /* 0x00efea0003800200 */
.L_x_206:
        /* <DEDUP_REMOVED lines=50> */
.L_x_209:
[----:B------:R-:W-:Y:S05]  /*1890*/  BSYNC.RECONVERGENT B0 ;  /* 0x0000000000007941 */ /* 0x000fea0003800200 */
.L_x_208:
[----:B------:R-:W-:Y:S02]  /*18a0*/  VIADD R41, R41, UR11 ;  /* 0x0000000b29297c36 */ /* 0x000fe40008000000 */
[----:B------:R-:W-:Y:S01]  /*18b0*/  VIADD R39, R39, 0x1 ;  /* 0x0000000127277836 */ /* 0x000fe20000000000 */
[----:B------:R-:W-:Y:S06]  /*18c0*/  @P0 BRA `(.L_x_210) ;  /* 0xfffffff000f40947 */ /* 0x000fec000383ffff */
.L_x_205:
        /* <DEDUP_REMOVED lines=22> */
.L_x_212:
        /* <DEDUP_REMOVED lines=55> */
.L_x_211:
        /* <DEDUP_REMOVED lines=34> */
.L_x_213:
        /* <DEDUP_REMOVED lines=22> */
.L_x_214:
[----:B------:R-:W-:Y:S05]  /*2120*/  @!P1 EXIT ;  /* 0x000000000000994d */ /* 0x000fea0003800000 */
[----:B01--4-:R-:W0:Y:S01]  /*2130*/  LDC.64 R4, c[0x0][0x390] ;  /* 0x0000e400ff047b82 */ /* 0x013e220000000a00 */
[----:B------:R1:W2:Y:S01]  /*2140*/  MUFU.RCP R11, R38 ;  /* 0x00000026000b7308 */ /* 0x0002a20000001000 */
[----:B------:R-:W-:Y:S02]  /*2150*/  IMAD.IADD R7, R0, 0x1, R7 ;  /* 0x0000000100077824 */ /* 0x000fe400078e0207 */
[----:B------:R-:W-:-:S07]  /*2160*/  IMAD.MOV R6, RZ, RZ, -R6 ;  /* 0x000000ffff067224 */ /* 0x000fce00078e0a06 */
.L_x_215:
        /* <DEDUP_REMOVED lines=9> */
.L_x_216:
        /* <DEDUP_REMOVED lines=16> */
.L_x_3733:


//--------------------- .text._ZN4vllm3moe10topkGatingILi12ELi384ELi4ELi4ELi32Ej13__nv_bfloat16LNS0_11ScoringFuncE1EEEvPKT5_PKbPfiPT4_PiiiibPKf --------------------------
	.section	.text._ZN4vllm3moe10topkGatingILi12ELi384ELi4ELi4ELi32Ej13__nv_bfloat16LNS0_11ScoringFuncE1EEEvPKT5_PKbPfiPT4_PiiiibPKf,"ax",@progbits
	.align	128
        .global         _ZN4vllm3moe10topkGatingILi12ELi384ELi4ELi4ELi32Ej13__nv_bfloat16LNS0_11ScoringFuncE1EEEvPKT5_PKbPfiPT4_PiiiibPKf
        .type           _ZN4vllm3moe10topkGatingILi12ELi384ELi4ELi4ELi32Ej13__nv_bfloat16LNS0_11ScoringFuncE1EEEvPKT5_PKbPfiPT4_PiiiibPKf,@function
        .size           _ZN4vllm3moe10topkGatingILi12ELi384ELi4ELi4ELi32Ej13__nv_bfloat16LNS0_11ScoringFuncE1EEEvPKT5_PKbPfiPT4_PiiiibPKf,(.L_x_3734 - _ZN4vllm3moe10topkGatingILi12ELi384ELi4ELi4ELi32Ej13__nv_bfloat16LNS0_11ScoringFuncE1EEEvPKT5_PKbPfiPT4_PiiiibPKf)
        .other          _ZN4vllm3moe10topkGatingILi12ELi384ELi4ELi4ELi32Ej13__nv_bfloat16LNS0_11ScoringFuncE1EEEvPKT5_PKbPfiPT4_PiiiibPKf,@"STO_CUDA_ENTRY STV_DEFAULT"
_ZN4vllm3moe10topkGatingILi12ELi384ELi4ELi4ELi32Ej13__nv_bfloat16LNS0_11ScoringFuncE1EEEvPKT5_PKbPfiPT4_PiiiibPKf:
.text._ZN4vllm3moe10topkGatingILi12ELi384ELi4ELi4ELi32Ej13__nv_bfloat16LNS0_11ScoringFuncE1EEEvPKT5_PKbPfiPT4_PiiiibPKf:
        /* <DEDUP_REMOVED lines=154> */
.L_x_217:
        /* <DEDUP_REMOVED lines=12> */
.L_x_218:
        /* <DEDUP_REMOVED lines=14> */
.L_x_224:
        /* <DEDUP_REMOVED lines=129> */
.L_x_221:
[----:B-123--:R-:W-:Y:S05]  /*1350*/  BSYNC.RECONVERGENT B0 ;  /* 0x0000000000007941 */ /* 0x00efea0003800200 */
.L_x_220:
        /* <DEDUP_REMOVED lines=46> */
.L_x_223:
[----:B------:R-:W-:Y:S05]  /*1640*/  BSYNC.RECONVERGENT B0 ;  /* 0x0000000000007941 */ /* 0x000fea0003800200 */
.L_x_222:
[----:B------:R-:W-:Y:S02]  /*1650*/  VIADD R37, R37, UR11 ;  /* 0x0000000b25257c36 */ /* 0x000fe40008000000 */
[----:B------:R-:W-:Y:S01]  /*1660*/  VIADD R35, R35, 0x1 ;  /* 0x0000000123237836 */ /* 0x000fe20000000000 */
[----:B------:R-:W-:Y:S06]  /*1670*/  @P0 BRA `(.L_x_224) ;  /* 0xfffffff400300947 */ /* 0x000fec000383ffff */
.L_x_219:
        /* <DEDUP_REMOVED lines=22> */
.L_x_226:
        /* <DEDUP_REMOVED lines=55> */
.L_x_225:
        /* <DEDUP_REMOVED lines=34> */
.L_x_227:
        /* <DEDUP_REMOVED lines=22> */
.L_x_228:
[----:B------:R-:W-:Y:S05]  /*1ed0*/  @!P1 EXIT ;  /* 0x000000000000994d */ /* 0x000fea0003800000 */
[----:B01----:R-:W0:Y:S01]  /*1ee0*/  LDC.64 R6, c[0x0][0x390] ;  /* 0x0000e400ff067b82 */ /* 0x003e220000000a00 */
[----:B----4-:R1:W2:Y:S01]  /*1ef0*/  MUFU.RCP R11, R34 ;  /* 0x00000022000b7308 */ /* 0x0102a20000001000 */
[----:B------:R-:W-:Y:S02]  /*1f00*/  IMAD.IADD R5, R0, 0x1, R5 ;  /* 0x0000000100057824 */ /* 0x000fe400078e0205 */
[----:B------:R-:W-:-:S07]  /*1f10*/  IMAD.MOV R21, RZ, RZ, -R21 ;  /* 0x000000ffff157224 */ /* 0x000fce00078e0a15 */
.L_x_229:
        /* <DEDUP_REMOVED lines=9> */
.L_x_230:
        /* <DEDUP_REMOVED lines=13> */
.L_x_3734:


//--------------------- .text._ZN4vllm3moe10topkGatingILi10ELi320ELi4ELi4ELi32Ej13__nv_bfloat16LNS0_11ScoringFuncE1EEEvPKT5_PKbPfiPT4_PiiiibPKf --------------------------
	.section	.text._ZN4vllm3moe10topkGatingILi10ELi320ELi4ELi4ELi32Ej13__nv_bfloat16LNS0_11ScoringFuncE1EEEvPKT5_PKbPfiPT4_PiiiibPKf,"ax",@progbits
	.align	128
        .global         _ZN4vllm3moe10topkGatingILi10ELi320ELi4ELi4ELi32Ej13__nv_bfloat16LNS0_11ScoringFuncE1EEEvPKT5_PKbPfiPT4_PiiiibPKf
        .type           _ZN4vllm3moe10topkGatingILi10ELi320ELi4ELi4ELi32Ej13__nv_bfloat16LNS0_11ScoringFuncE1EEEvPKT5_PKbPfiPT4_PiiiibPKf,@function
        .size           _ZN4vllm3moe10topkGatingILi10ELi320ELi4ELi4ELi32Ej13__nv_bfloat16LNS0_11ScoringFuncE1EEEvPKT5_PKbPfiPT4_PiiiibPKf,(.L_x_3735 - _ZN4vllm3moe10topkGatingILi10ELi320ELi4ELi4ELi32Ej13__nv_bfloat16LNS0_11ScoringFuncE1EEEvPKT5_PKbPfiPT4_PiiiibPKf)
        .other          _ZN4vllm3moe10topkGatingILi10ELi320ELi4ELi4ELi32Ej13__nv_bfloat16LNS0_11ScoringFuncE1EEEvPKT5_PKbPfiPT4_PiiiibPKf,@"STO_CUDA_ENTRY STV_DEFAULT"
_ZN4vllm3moe10topkGatingILi10ELi320ELi4ELi4ELi32Ej13__nv_bfloat16LNS0_11ScoringFuncE1EEEvPKT5_PKbPfiPT4_PiiiibPKf:
.text._ZN4vllm3moe10topkGatingILi10ELi320ELi4ELi4ELi32Ej13__nv_bfloat16LNS0_11ScoringFuncE1EEEvPKT5_PKbPfiPT4_PiiiibPKf:
        /* <DEDUP_REMOVED lines=35> */
[C---:B---3--:R-:W-:Y:S01]  /*0230*/  IMAD.U32 R7, R6.reuse, 0x10000, RZ ;  /* 0x0001000006077824 */ /* 0x048fe200078e00ff */
[----:B------:R-:W-:Y:S01]  /*0240*/  PRMT R6, R6, 0x7632, R6 ;  /* 0x0000763206067816 */ /* 0x000fe20000000006 */
[C---:B----4-:R-:W-:Y:S01]  /*0250*/  IMAD.U32 R4, R11.reuse, 0x10000, RZ ;  /* 0x000100000b047824 */ /* 0x050fe200078e00ff */
[----:B------:R-:W-:Y:S01]  /*0260*/  PRMT R11, R11, 0x7632, R11 ;  /* 0x000076320b0b7816 */ /* 0x000fe2000000000b */
[C---:B-----5:R-:W-:Y:S01]  /*0270*/  IMAD.U32 R5, R12.reuse, 0x10000, RZ ;  /* 0x000100000c057824 */ /* 0x060fe200078e00ff */
[----:B------:R-:W-:Y:S01]  /*0280*/  PRMT R12, R12, 0x7632, R12 ;  /* 0x000076320c0c7816 */ /* 0x000fe2000000000c */
[----:B------:R-:W-:Y:S01]  /*0290*/  FMUL.FTZ R10, R10, -1.4426950216293334961 ;  /* 0xbfb8aa3b0a0a7820 */ /* 0x000fe20000410000 */
[C---:B-1----:R-:W-:Y:S01]  /*02a0*/  IMAD.U32 R3, R13.reuse, 0x10000, RZ ;  /* 0x000100000d037824 */ /* 0x042fe200078e00ff */
[----:B------:R-:W-:Y:S01]  /*02b0*/  PRMT R13, R13, 0x7632, R13 ;  /* 0x000076320d0d7816 */ /* 0x000fe2000000000d */
[----:B------:R-:W-:Y:S01]  /*02c0*/  FMUL.FTZ R7, R7, -1.4426950216293334961 ;  /* 0xbfb8aa3b07077820 */ /* 0x000fe20000410000 */
[----:B------:R-:W-:Y:S01]  /*02d0*/  FMUL.FTZ R4, R4, -1.4426950216293334961 ;  /* 0xbfb8aa3b04047820 */ /* 0x000fe20000410000 */
[----:B------:R-:W-:Y:S01]  /*02e0*/  FMUL.FTZ R5, R5, -1.4426950216293334961 ;  /* 0xbfb8aa3b05057820 */ /* 0x000fe20000410000 */
[----:B------:R-:W-:-:S02]  /*02f0*/  IMAD.U32 R9, R9, 0x10000, RZ ;  /* 0x0001000009097824 */ /* 0x000fc400078e00ff */
[----:B------:R-:W-:Y:S02]  /*0300*/  IMAD.U32 R6, R6, 0x10000, RZ ;  /* 0x0001000006067824 */ /* 0x000fe400078e00ff */
[----:B------:R-:W-:Y:S02]  /*0310*/  IMAD.U32 R11, R11, 0x10000, RZ ;  /* 0x000100000b0b7824 */ /* 0x000fe400078e00ff */
[----:B------:R-:W-:Y:S01]  /*0320*/  FMUL.FTZ R3, R3, -1.4426950216293334961 ;  /* 0xbfb8aa3b03037820 */ /* 0x000fe20000410000 */
[----:B------:R-:W-:Y:S02]  /*0330*/  IMAD.U32 R12, R12, 0x10000, RZ ;  /* 0x000100000c0c7824 */ /* 0x000fe400078e00ff */
[----:B------:R-:W-:Y:S01]  /*0340*/  FMUL.FTZ R9, R9, -1.4426950216293334961 ;  /* 0xbfb8aa3b09097820 */ /* 0x000fe20000410000 */
[----:B------:R-:W-:Y:S01]  /*0350*/  IMAD.U32 R13, R13, 0x10000, RZ ;  /* 0x000100000d0d7824 */ /* 0x000fe200078e00ff */
[----:B------:R-:W0:Y:S01]  /*0360*/  MUFU.EX2 R10, R10 ;  /* 0x0000000a000a7308 */ /* 0x000e220000000800 */
[----:B------:R-:W-:Y:S01]  /*0370*/  FMUL.FTZ R6, R6, -1.4426950216293334961 ;  /* 0xbfb8aa3b06067820 */ /* 0x000fe20000410000 */
[----:B------:R-:W-:Y:S01]  /*0380*/  FMUL.FTZ R11, R11, -1.4426950216293334961 ;  /* 0xbfb8aa3b0b0b7820 */ /* 0x000fe20000410000 */
[----:B------:R-:W-:Y:S01]  /*0390*/  FMUL.FTZ R12, R12, -1.4426950216293334961 ;  /* 0xbfb8aa3b0c0c7820 */ /* 0x000fe20000410000 */
[----:B------:R-:W1:Y:S01]  /*03a0*/  MUFU.EX2 R7, R7 ;  /* 0x0000000700077308 */ /* 0x000e620000000800 */
[----:B------:R-:W-:-:S03]  /*03b0*/  FMUL.FTZ R14, R13, -1.4426950216293334961 ;  /* 0xbfb8aa3b0d0e7820 */ /* 0x000fc60000410000 */
[----:B------:R-:W2:Y:S04]  /*03c0*/  MUFU.EX2 R4, R4 ;  /* 0x0000000400047308 */ /* 0x000ea80000000800 */
[----:B------:R-:W3:Y:S04]  /*03d0*/  MUFU.EX2 R5, R5 ;  /* 0x0000000500057308 */ /* 0x000ee80000000800 */
[----:B------:R-:W4:Y:S04]  /*03e0*/  MUFU.EX2 R3, R3 ;  /* 0x0000000300037308 */ /* 0x000f280000000800 */
[----:B------:R-:W5:Y:S04]  /*03f0*/  MUFU.EX2 R9, R9 ;  /* 0x0000000900097308 */ /* 0x000f680000000800 */
[----:B------:R-:W5:Y:S04]  /*0400*/  MUFU.EX2 R6, R6 ;  /* 0x0000000600067308 */ /* 0x000f680000000800 */
[----:B------:R-:W5:Y:S04]  /*0410*/  MUFU.EX2 R11, R11 ;  /* 0x0000000b000b7308 */ /* 0x000f680000000800 */
[----:B------:R-:W5:Y:S04]  /*0420*/  MUFU.EX2 R12, R12 ;  /* 0x0000000c000c7308 */ /* 0x000f680000000800 */
[----:B------:R-:W5:Y:S01]  /*0430*/  MUFU.EX2 R14, R14 ;  /* 0x0000000e000e7308 */ /* 0x000f620000000800 */
[----:B0-----:R-:W-:Y:S01]  /*0440*/  FADD.FTZ R10, R10, 1 ;  /* 0x3f8000000a0a7421 */ /* 0x001fe20000010000 */
[----:B-1----:R-:W-:Y:S01]  /*0450*/  FADD.FTZ R7, R7, 1 ;  /* 0x3f80000007077421 */ /* 0x002fe20000010000 */
[----:B--2---:R-:W-:Y:S01]  /*0460*/  FADD.FTZ R4, R4, 1 ;  /* 0x3f80000004047421 */ /* 0x004fe20000010000 */
[----:B---3--:R-:W-:Y:S01]  /*0470*/  FADD.FTZ R5, R5, 1 ;  /* 0x3f80000005057421 */ /* 0x008fe20000010000 */
[----:B----4-:R-:W-:Y:S01]  /*0480*/  FADD.FTZ R13, R3, 1 ;  /* 0x3f800000030d7421 */ /* 0x010fe20000010000 */
[----:B-----5:R-:W-:Y:S01]  /*0490*/  FADD.FTZ R9, R9, 1 ;  /* 0x3f80000009097421 */ /* 0x020fe20000010000 */
[----:B------:R-:W0:Y:S01]  /*04a0*/  MUFU.RCP R10, R10 ;  /* 0x0000000a000a7308 */ /* 0x000e220000001000 */
[----:B------:R-:W-:Y:S01]  /*04b0*/  FADD.FTZ R6, R6, 1 ;  /* 0x3f80000006067421 */ /* 0x000fe20000010000 */
[----:B------:R-:W-:Y:S01]  /*04c0*/  FADD.FTZ R11, R11, 1 ;  /* 0x3f8000000b0b7421 */ /* 0x000fe20000010000 */
[----:B------:R-:W-:Y:S01]  /*04d0*/  FADD.FTZ R12, R12, 1 ;  /* 0x3f8000000c0c7421 */ /* 0x000fe20000010000 */
[----:B------:R-:W-:-:S04]  /*04e0*/  FADD.FTZ R14, R14, 1 ;  /* 0x3f8000000e0e7421 */ /* 0x000fc80000010000 */
[----:B------:R-:W1:Y:S08]  /*04f0*/  MUFU.RCP R7, R7 ;  /* 0x0000000700077308 */ /* 0x000e700000001000 */
[----:B------:R-:W2:Y:S08]  /*0500*/  MUFU.RCP R4, R4 ;  /* 0x0000000400047308 */ /* 0x000eb00000001000 */
[----:B------:R-:W3:Y:S08]  /*0510*/  MUFU.RCP R5, R5 ;  /* 0x0000000500057308 */ /* 0x000ef00000001000 */
[----:B------:R-:W4:Y:S08]  /*0520*/  MUFU.RCP R13, R13 ;  /* 0x0000000d000d7308 */ /* 0x000f300000001000 */
[----:B------:R-:W5:Y:S08]  /*0530*/  MUFU.RCP R9, R9 ;  /* 0x0000000900097308 */ /* 0x000f700000001000 */
[----:B------:R-:W5:Y:S08]  /*0540*/  MUFU.RCP R6, R6 ;  /* 0x0000000600067308 */ /* 0x000f700000001000 */
[----:B------:R-:W5:Y:S08]  /*0550*/  MUFU.RCP R11, R11 ;  /* 0x0000000b000b7308 */ /* 0x000f700000001000 */
[----:B------:R-:W5:Y:S08]  /*0560*/  MUFU.RCP R3, R12 ;  /* 0x0000000c00037308 */ /* 0x000f700000001000 */
[----:B------:R-:W5:Y:S01]  /*0570*/  MUFU.RCP R20, R14 ;  /* 0x0000000e00147308 */ /* 0x000f620000001000 */
[----:B------:R-:W-:-:S02]  /*0580*/  ISETP.EQ.OR P0, PT, R2, RZ, !P0 ;  /* 0x000000ff0200720c */ /* 0x000fc40004702670 */
[----:B0-----:R-:W-:Y:S02]  /*0590*/  FSETP.NE.FTZ.AND P4, PT, |R10|, +INF , PT ;  /* 0x7f8000000a00780b */ /* 0x001fe40003f95200 */
[----:B------:R-:W-:Y:S02]  /*05a0*/  P2R R34, PR, RZ, 0x1 ;  /* 0x00000001ff227803 */ /* 0x000fe40000000000 */
[----:B-1----:R-:W-:Y:S02]  /*05b0*/  FSETP.NE.FTZ.AND P3, PT, |R7|, +INF , PT ;  /* 0x7f8000000700780b */ /* 0x002fe40003f75200 */
[----:B--2---:R-:W-:Y:S02]  /*05c0*/  FSETP.NE.FTZ.AND P2, PT, |R4|, +INF , PT ;  /* 0x7f8000000400780b */ /* 0x004fe40003f55200 */
[----:B---3--:R-:W-:Y:S02]  /*05d0*/  FSETP.NE.FTZ.AND P0, PT, |R5|, +INF , PT ;  /* 0x7f8000000500780b */ /* 0x008fe40003f15200 */
[----:B------:R-:W-:-:S02]  /*05e0*/  FSEL R17, R10, RZ, P4 ;  /* 0x000000ff0a117208 */ /* 0x000fc40002000000 */
[----:B----4-:R-:W-:Y:S02]  /*05f0*/  FSETP.NE.FTZ.AND P1, PT, |R13|, +INF , PT ;  /* 0x7f8000000d00780b */ /* 0x010fe40003f35200 */
[----:B------:R-:W-:Y:S02]  /*0600*/  FSEL R18, R7, RZ, P3 ;  /* 0x000000ff07127208 */ /* 0x000fe40001800000 */
[----:B-----5:R-:W-:Y:S02]  /*0610*/  FSETP.NE.FTZ.AND P4, PT, |R9|, +INF , PT ;  /* 0x7f8000000900780b */ /* 0x020fe40003f95200 */
[----:B------:R-:W-:Y:S02]  /*0620*/  FSEL R16, R4, RZ, P2 ;  /* 0x000000ff04107208 */ /* 0x000fe40001000000 */
[----:B------:R-:W-:Y:S02]  /*0630*/  FSEL R15, R5, RZ, P0 ;  /* 0x000000ff050f7208 */ /* 0x000fe40000000000 */
[----:B------:R-:W-:-:S02]  /*0640*/  FSETP.NE.FTZ.AND P3, PT, |R6|, +INF , PT ;  /* 0x7f8000000600780b */ /* 0x000fc40003f75200 */
[----:B------:R-:W-:Y:S02]  /*0650*/  FSETP.NE.FTZ.AND P2, PT, |R11|, +INF , PT ;  /* 0x7f8000000b00780b */ /* 0x000fe40003f55200 */
[----:B------:R-:W-:Y:S02]  /*0660*/  FSETP.NE.FTZ.AND P0, PT, |R3|, +INF , PT ;  /* 0x7f8000000300780b */ /* 0x000fe40003f15200 */
[----:B------:R-:W-:Y:S02]  /*0670*/  FSETP.NE.FTZ.AND P5, PT, |R20|, +INF , PT ;  /* 0x7f8000001400780b */ /* 0x000fe40003fb5200 */
[----:B------:R-:W-:Y:S02]  /*0680*/  FSEL R14, R13, RZ, P1 ;  /* 0x000000ff0d0e7208 */ /* 0x000fe40000800000 */
[----:B------:R-:W-:Y:S02]  /*0690*/  FSEL R12, R9, RZ, P4 ;  /* 0x000000ff090c7208 */ /* 0x000fe40002000000 */
[----:B------:R-:W-:-:S02]  /*06a0*/  FSEL R13, R6, RZ, P3 ;  /* 0x000000ff060d7208 */ /* 0x000fc40001800000 */
        /* <DEDUP_REMOVED lines=27> */
.L_x_231:
        /* <DEDUP_REMOVED lines=10> */
.L_x_232:
        /* <DEDUP_REMOVED lines=14> */
.L_x_238:
        /* <DEDUP_REMOVED lines=120> */
.L_x_235:
[----:B-123--:R-:W-:Y:S05]  /*1160*/  BSYNC.RECONVERGENT B0 ;  /* 0x0000000000007941 */ /* 0x00efea0003800200 */
.L_x_234:
        /* <DEDUP_REMOVED lines=42> */
.L_x_237:
[----:B------:R-:W-:Y:S05]  /*1410*/  BSYNC.RECONVERGENT B0 ;  /* 0x0000000000007941 */ /* 0x000fea0003800200 */
.L_x_236:
[----:B------:R-:W-:Y:S02]  /*1420*/  VIADD R33, R33, UR11 ;  /* 0x0000000b21217c36 */ /* 0x000fe40008000000 */
[----:B------:R-:W-:Y:S01]  /*1430*/  VIADD R31, R31, 0x1 ;  /* 0x000000011f1f7836 */ /* 0x000fe20000000000 */
[----:B------:R-:W-:Y:S06]  /*1440*/  @P0 BRA `(.L_x_238) ;  /* 0xfffffff400640947 */ /* 0x000fec000383ffff */
.L_x_233:
        /* <DEDUP_REMOVED lines=22> */
.L_x_240:
        /* <DEDUP_REMOVED lines=55> */
.L_x_239:
        /* <DEDUP_REMOVED lines=34> */
.L_x_241:
        /* <DEDUP_REMOVED lines=22> */
.L_x_242:
[----:B------:R-:W-:Y:S05]  /*1ca0*/  @!P1 EXIT ;  /* 0x000000000000994d */ /* 0x000fea0003800000 */
[----:B01--4-:R-:W0:Y:S01]  /*1cb0*/  LDC.64 R4, c[0x0][0x390] ;  /* 0x0000e400ff047b82 */ /* 0x013e220000000a00 */
[----:B------:R1:W2:Y:S01]  /*1cc0*/  MUFU.RCP R11, R30 ;  /* 0x0000001e000b7308 */ /* 0x0002a20000001000 */
[----:B------:R-:W-:Y:S02]  /*1cd0*/  IMAD.IADD R7, R0, 0x1, R7 ;  /* 0x0000000100077824 */ /* 0x000fe400078e0207 */
[----:B------:R-:W-:-:S07]  /*1ce0*/  IMAD.MOV R6, RZ, RZ, -R6 ;  /* 0x000000ffff067224 */ /* 0x000fce00078e0a06 */
.L_x_243:
        /* <DEDUP_REMOVED lines=9> */
.L_x_244:
        /* <DEDUP_REMOVED lines=16> */
.L_x_3735:


//--------------------- .text._ZN4vllm3moe10topkGatingILi6ELi192ELi4ELi4ELi32Ej13__nv_bfloat16LNS0_11ScoringFuncE1EEEvPKT5_PKbPfiPT4_PiiiibPKf --------------------------
	.section	.text._ZN4vllm3moe10topkGatingILi6ELi192ELi4ELi4ELi32Ej13__nv_bfloat16LNS0_11ScoringFuncE1EEEvPKT5_PKbPfiPT4_PiiiibPKf,"ax",@progbits
	.align	128
        .global         _ZN4vllm3moe10topkGatingILi6ELi192ELi4ELi4ELi32Ej13__nv_bfloat16LNS0_11ScoringFuncE1EEEvPKT5_PKbPfiPT4_PiiiibPKf
        .type           _ZN4vllm3moe10topkGatingILi6ELi192ELi4ELi4ELi32Ej13__nv_bfloat16LNS0_11ScoringFuncE1EEEvPKT5_PKbPfiPT4_PiiiibPKf,@function
        .size           _ZN4vllm3moe10topkGatingILi6ELi192ELi4ELi4ELi32Ej13__nv_bfloat16LNS0_11ScoringFuncE1EEEvPKT5_PKbPfiPT4_PiiiibPKf,(.L_x_3736 - _ZN4vllm3moe10topkGatingILi6ELi192ELi4ELi4ELi32Ej13__nv_bfloat16LNS0_11ScoringFuncE1EEEvPKT5_PKbPfiPT4_PiiiibPKf)
        .other          _ZN4vllm3moe10topkGatingILi6ELi192ELi4ELi4ELi32Ej13__nv_bfloat16LNS0_11ScoringFuncE1EEEvPKT5_PKbPfiPT4_PiiiibPKf,@"STO_CUDA_ENTRY STV_DEFAULT"
_ZN4vllm3moe10topkGatingILi6ELi192ELi4ELi4ELi32Ej13__nv_bfloat16LNS0_11ScoringFuncE1EEEvPKT5_PKbPfiPT4_PiiiibPKf:
.text._ZN4vllm3moe10topkGatingILi6ELi192ELi4ELi4ELi32Ej13__nv_bfloat16LNS0_11ScoringFuncE1EEEvPKT5_PKbPfiPT4_PiiiibPKf:
        /* <DEDUP_REMOVED lines=112> */
.L_x_250:
        /* <DEDUP_REMOVED lines=34> */
[----:B------:R-:W-:Y:S02]  /*0920*/  FSEL R24, R11, R24, P3 ;  /* 0x000000180b187208 */ /* 0x000fe40001800000 */
[----:B------:R-:W-:-:S03]  /*0930*/  ISETP.NE.AND P3, PT, R3, RZ, PT ;  /* 0x000000ff0300720c */ /* 0x000fc60003f65270 */
        /* <DEDUP_REMOVED lines=12> */
[----:B----4-:R-:W-:-:S03]  /*0a00*/  FSETP.GEU.FTZ.AND P1, PT, R16, R17, PT ;  /* 0x000000111000720b */ /* 0x010fc60003f3e000 */
[----:B------:R-:W0:Y:S10]  /*0a10*/  SHFL.BFLY PT, R29, R26, 0x4, 0x1f ;  /* 0x0c801f001a1d7f89 */ /* 0x000e3400000e0000 */
        /* <DEDUP_REMOVED lines=36> */
[C---:B0-----:R-:W-:Y:S02]  /*0c60*/  IMAD.WIDE R28, R21.reuse, 0x4, R14 ;  /* 0x00000004151c7825 */ /* 0x041fe400078e020e */
[----:B------:R-:W0:Y:S08]  /*0c70*/  LDC.64 R14, c[0x0][0x3a8] ;  /* 0x0000ea00ff0e7b82 */ /* 0x000e300000000a00 */
[----:B------:R-:W-:Y:S01]  /*0c80*/  @P0 FADD.FTZ R4, R4, R27 ;  /* 0x0000001b04040221 */ /* 0x000fe20000010000 */
[----:B------:R4:W-:Y:S01]  /*0c90*/  STG.E desc[UR6][R28.64], R27 ;  /* 0x0000001b1c007986 */ /* 0x0009e2000c101906 */
[----:B--2---:R-:W-:-:S05]  /*0ca0*/  IMAD.WIDE R16, R21, 0x4, R16 ;  /* 0x0000000415107825 */ /* 0x004fca00078e0210 */
[----:B------:R4:W-:Y:S01]  /*0cb0*/  STG.E desc[UR6][R16.64], R26 ;  /* 0x0000001a10007986 */ /* 0x0009e2000c101906 */
[----:B0-----:R-:W-:-:S05]  /*0cc0*/  IMAD.WIDE R14, R21, 0x4, R14 ;  /* 0x00000004150e7825 */ /* 0x001fca00078e020e */
[----:B------:R4:W-:Y:S02]  /*0cd0*/  STG.E desc[UR6][R14.64], R23 ;  /* 0x000000170e007986 */ /* 0x0009e4000c101906 */
.L_x_247:
[----:B-123--:R-:W-:Y:S05]  /*0ce0*/  BSYNC.RECONVERGENT B0 ;  /* 0x0000000000007941 */ /* 0x00efea0003800200 */
.L_x_246:
        /* <DEDUP_REMOVED lines=34> */
.L_x_249:
[----:B------:R-:W-:Y:S05]  /*0f10*/  BSYNC.RECONVERGENT B0 ;  /* 0x0000000000007941 */ /* 0x000fea0003800200 */
.L_x_248:
[----:B------:R-:W-:Y:S02]  /*0f20*/  VIADD R23, R23, UR11 ;  /* 0x0000000b17177c36 */ /* 0x000fe40008000000 */
[----:B------:R-:W-:Y:S01]  /*0f30*/  VIADD R21, R21, 0x1 ;  /* 0x0000000115157836 */ /* 0x000fe20000000000 */
[----:B------:R-:W-:Y:S06]  /*0f40*/  @P0 BRA `(.L_x_250) ;  /* 0xfffffff400ec0947 */ /* 0x000fec000383ffff */
.L_x_245:
        /* <DEDUP_REMOVED lines=22> */
.L_x_252:
        /* <DEDUP_REMOVED lines=55> */
.L_x_251:
        /* <DEDUP_REMOVED lines=34> */
.L_x_253:
        /* <DEDUP_REMOVED lines=22> */
.L_x_254:
[----:B------:R-:W-:Y:S05]  /*17a0*/  @!P1 EXIT ;  /* 0x000000000000994d */ /* 0x000fea0003800000 */
[----:B01----:R-:W0:Y:S01]  /*17b0*/  LDC.64 R6, c[0x0][0x390] ;  /* 0x0000e400ff067b82 */ /* 0x003e220000000a00 */
[----:B------:R1:W2:Y:S01]  /*17c0*/  MUFU.RCP R11, R4 ;  /* 0x00000004000b7308 */ /* 0x0002a20000001000 */
[----:B------:R-:W-:Y:S02]  /*17d0*/  IMAD.IADD R5, R0, 0x1, R5 ;  /* 0x0000000100057824 */ /* 0x000fe400078e0205 */
[----:B------:R-:W-:-:S07]  /*17e0*/  IMAD.MOV R15, RZ, RZ, -R15 ;  /* 0x000000ffff0f7224 */ /* 0x000fce00078e0a0f */
.L_x_255:
        /* <DEDUP_REMOVED lines=9> */
.L_x_256:
        /* <DEDUP_REMOVED lines=16> */
.L_x_3736:


//--------------------- .text._ZN4vllm3moe10topkGatingILi16ELi512ELi4ELi16ELi32Ej13__nv_bfloat16LNS0_11ScoringFuncE1EEEvPKT5_PKbPfiPT4_PiiiibPKf --------------------------
	.section	.text._ZN4vllm3moe10topkGatingILi16ELi512ELi4ELi16ELi32Ej13__nv_bfloat16LNS0_11ScoringFuncE1EEEvPKT5_PKbPfiPT4_PiiiibPKf,"ax",@progbits
	.align	128
        .global         _ZN4vllm3moe10topkGatingILi16ELi512ELi4ELi16ELi32Ej13__nv_bfloat16LNS0_11ScoringFuncE1EEEvPKT5_PKbPfiPT4_PiiiibPKf
        .type           _ZN4vllm3moe10topkGatingILi16ELi512ELi4ELi16ELi32Ej13__nv_bfloat16LNS0_11ScoringFuncE1EEEvPKT5_PKbPfiPT4_PiiiibPKf,@function
        .size           _ZN4vllm3moe10topkGatingILi16ELi512ELi4ELi16ELi32Ej13__nv_bfloat16LNS0_11ScoringFuncE1EEEvPKT5_PKbPfiPT4_PiiiibPKf,(.L_x_3737 - _ZN4vllm3moe10topkGatingILi16ELi512ELi4ELi16ELi32Ej13__nv_bfloat16LNS0_11ScoringFuncE1EEEvPKT5_PKbPfiPT4_PiiiibPKf)
        .other          _ZN4vllm3moe10topkGatingILi16ELi512ELi4ELi16ELi32Ej13__nv_bfloat16LNS0_11ScoringFuncE1EEEvPKT5_PKbPfiPT4_PiiiibPKf,@"STO_CUDA_ENTRY STV_DEFAULT"
_ZN4vllm3moe10topkGatingILi16ELi512ELi4ELi16ELi32Ej13__nv_bfloat16LNS0_11ScoringFuncE1EEEvPKT5_PKbPfiPT4_PiiiibPKf:
.text._ZN4vllm3moe10topkGatingILi16ELi512ELi4ELi16ELi32Ej13__nv_bfloat16LNS0_11ScoringFuncE1EEEvPKT5_PKbPfiPT4_PiiiibPKf:
        /* <DEDUP_REMOVED lines=45> */
[----:B------:R-:W-:Y:S01]  /*02d0*/  PRMT R4, R14, 0x7632, R4 ;  /* 0x000076320e047816 */ /* 0x000fe20000000004 */
[----:B------:R-:W-:Y:S02]  /*02e0*/  IMAD.U32 R16, R16, 0x10000, RZ ;  /* 0x0001000010107824 */ /* 0x000fe400078e00ff */
[----:B------:R-:W-:Y:S01]  /*02f0*/  FMUL.FTZ R22, R18, -1.4426950216293334961 ;  /* 0xbfb8aa3b12167820 */ /* 0x000fe20000410000 */
[----:B------:R-:W-:Y:S01]  /*0300*/  IMAD.U32 R18, R6, 0x10000, RZ ;  /* 0x0001000006127824 */ /* 0x000fe200078e00ff */
[----:B----4-:R2:W3:Y:S01]  /*0310*/  MUFU.EX2 R3, R20 ;  /* 0x0000001400037308 */ /* 0x0104e20000000800 */
[----:B0-----:R-:W-:Y:S01]  /*0320*/  FMUL.FTZ R19, R17, -1.4426950216293334961 ;  /* 0xbfb8aa3b11137820 */ /* 0x001fe20000410000 */
[----:B------:R-:W-:-:S02]  /*0330*/  IMAD.U32 R17, R7, 0x10000, RZ ;  /* 0x0001000007117824 */ /* 0x000fc400078e00ff */
[----:B------:R-:W-:Y:S01]  /*0340*/  FMUL.FTZ R16, R16, -1.4426950216293334961 ;  /* 0xbfb8aa3b10107820 */ /* 0x000fe20000410000 */
[----:B------:R-:W-:Y:S01]  /*0350*/  PRMT R6, R6, 0x7632, R6 ;  /* 0x0000763206067816 */ /* 0x000fe20000000006 */
[----:B------:R-:W0:Y:S01]  /*0360*/  MUFU.EX2 R11, R11 ;  /* 0x0000000b000b7308 */ /* 0x000e220000000800 */
[----:B------:R-:W-:Y:S01]  /*0370*/  FMUL.FTZ R23, R17, -1.4426950216293334961 ;  /* 0xbfb8aa3b11177820 */ /* 0x000fe20000410000 */
[C---:B------:R-:W-:Y:S01]  /*0380*/  IMAD.U32 R17, R5.reuse, 0x10000, RZ ;  /* 0x0001000005117824 */ /* 0x040fe200078e00ff */
[----:B------:R-:W-:Y:S01]  /*0390*/  PRMT R5, R5, 0x7632, R5 ;  /* 0x0000763205057816 */ /* 0x000fe20000000005 */
[----:B--2---:R-:W-:Y:S01]  /*03a0*/  FMUL.FTZ R20, R18, -1.4426950216293334961 ;  /* 0xbfb8aa3b12147820 */ /* 0x004fe20000410000 */
[C---:B------:R-:W-:Y:S01]  /*03b0*/  PRMT R18, R4.reuse, 0x7632, R18 ;  /* 0x0000763204127816 */ /* 0x040fe20000000012 */
[----:B------:R-:W-:Y:S01]  /*03c0*/  FMUL.FTZ R17, R17, -1.4426950216293334961 ;  /* 0xbfb8aa3b11117820 */ /* 0x000fe20000410000 */
[----:B------:R-:W-:Y:S01]  /*03d0*/  PRMT R7, R7, 0x7632, R7 ;  /* 0x0000763207077816 */ /* 0x000fe20000000007 */
[----:B------:R-:W-:Y:S01]  /*03e0*/  IMAD.U32 R4, R4, 0x10000, RZ ;  /* 0x0001000004047824 */ /* 0x000fe200078e00ff */
[----:B------:R-:W2:Y:S01]  /*03f0*/  MUFU.EX2 R16, R16 ;  /* 0x0000001000107308 */ /* 0x000ea20000000800 */
[----:B------:R-:W-:-:S02]  /*0400*/  IMAD.U32 R6, R6, 0x10000, RZ ;  /* 0x0001000006067824 */ /* 0x000fc400078e00ff */
[----:B-1----:R-:W-:Y:S01]  /*0410*/  FADD.FTZ R10, R10, 1 ;  /* 0x3f8000000a0a7421 */ /* 0x002fe20000010000 */
[----:B------:R-:W-:Y:S02]  /*0420*/  IMAD.U32 R18, R18, 0x10000, RZ ;  /* 0x0001000012127824 */ /* 0x000fe400078e00ff */
[----:B------:R-:W-:Y:S01]  /*0430*/  FMUL.FTZ R4, R4, -1.4426950216293334961 ;  /* 0xbfb8aa3b04047820 */ /* 0x000fe20000410000 */
[----:B------:R-:W-:Y:S01]  /*0440*/  IMAD.U32 R5, R5, 0x10000, RZ ;  /* 0x0001000005057824 */ /* 0x000fe200078e00ff */
[----:B------:R-:W1:Y:S01]  /*0450*/  MUFU.EX2 R12, R21 ;  /* 0x00000015000c7308 */ /* 0x000e620000000800 */
[----:B------:R-:W-:Y:S02]  /*0460*/  IMAD.U32 R7, R7, 0x10000, RZ ;  /* 0x0001000007077824 */ /* 0x000fe400078e00ff */
[----:B------:R-:W-:Y:S01]  /*0470*/  FMUL.FTZ R6, R6, -1.4426950216293334961 ;  /* 0xbfb8aa3b06067820 */ /* 0x000fe20000410000 */
[----:B------:R-:W-:Y:S01]  /*0480*/  FMUL.FTZ R5, R5, -1.4426950216293334961 ;  /* 0xbfb8aa3b05057820 */ /* 0x000fe20000410000 */
[----:B------:R-:W4:Y:S01]  /*0490*/  MUFU.EX2 R17, R17 ;  /* 0x0000001100117308 */ /* 0x000f220000000800 */
[----:B------:R-:W-:Y:S01]  /*04a0*/  FMUL.FTZ R7, R7, -1.4426950216293334961 ;  /* 0xbfb8aa3b07077820 */ /* 0x000fe20000410000 */
[----:B---3--:R-:W-:Y:S01]  /*04b0*/  FADD.FTZ R3, R3, 1 ;  /* 0x3f80000003037421 */ /* 0x008fe20000010000 */
[----:B0-----:R-:W-:Y:S01]  /*04c0*/  FADD.FTZ R11, R11, 1 ;  /* 0x3f8000000b0b7421 */ /* 0x001fe20000010000 */
[----:B------:R0:W3:Y:S01]  /*04d0*/  MUFU.EX2 R14, R19 ;  /* 0x00000013000e7308 */ /* 0x0000e20000000800 */
[----:B--2---:R-:W-:Y:S01]  /*04e0*/  FADD.FTZ R16, R16, 1 ;  /* 0x3f80000010107421 */ /* 0x004fe20000010000 */
[----:B-----5:R-:W-:-:S02]  /*04f0*/  ISETP.EQ.OR P0, PT, R2, RZ, !P0 ;  /* 0x000000ff0200720c */ /* 0x020fc40004702670 */
[----:B------:R2:W5:Y:S01]  /*0500*/  MUFU.EX2 R21, R20 ;  /* 0x0000001400157308 */ /* 0x0005620000000800 */
[----:B-1----:R-:W-:Y:S01]  /*0510*/  FADD.FTZ R12, R12, 1 ;  /* 0x3f8000000c0c7421 */ /* 0x002fe20000010000 */
[----:B------:R-:W-:Y:S02]  /*0520*/  P2R R46, PR, RZ, 0x1 ;  /* 0x00000001ff2e7803 */ /* 0x000fe40000000000 */
[----:B------:R-:W1:Y:S01]  /*0530*/  MUFU.EX2 R13, R22 ;  /* 0x00000016000d7308 */ /* 0x000e620000000800 */
[----:B0-----:R-:W-:Y:S01]  /*0540*/  FMUL.FTZ R19, R15, -1.4426950216293334961 ;  /* 0xbfb8aa3b0f137820 */ /* 0x001fe20000410000 */
[----:B----4-:R-:W-:Y:S02]  /*0550*/  FADD.FTZ R17, R17, 1 ;  /* 0x3f80000011117421 */ /* 0x010fe40000010000 */
[----:B------:R-:W0:Y:S01]  /*0560*/  MUFU.EX2 R15, R4 ;  /* 0x00000004000f7308 */ /* 0x000e220000000800 */
[----:B--2---:R-:W-:Y:S01]  /*0570*/  FMUL.FTZ R20, R18, -1.4426950216293334961 ;  /* 0xbfb8aa3b12147820 */ /* 0x004fe20000410000 */
[----:B---3--:R-:W-:-:S02]  /*0580*/  FADD.FTZ R14, R14, 1 ;  /* 0x3f8000000e0e7421 */ /* 0x008fc40000010000 */
[----:B------:R-:W2:Y:S01]  /*0590*/  MUFU.EX2 R22, R23 ;  /* 0x0000001700167308 */ /* 0x000ea20000000800 */
[----:B-----5:R-:W-:-:S03]  /*05a0*/  FADD.FTZ R21, R21, 1 ;  /* 0x3f80000015157421 */ /* 0x020fc60000010000 */
[----:B------:R-:W3:Y:S01]  /*05b0*/  MUFU.EX2 R25, R6 ;  /* 0x0000000600197308 */ /* 0x000ee20000000800 */
[----:B-1----:R-:W-:-:S03]  /*05c0*/  FADD.FTZ R13, R13, 1 ;  /* 0x3f8000000d0d7421 */ /* 0x002fc60000010000 */
[----:B------:R-:W1:Y:S01]  /*05d0*/  MUFU.EX2 R23, R5 ;  /* 0x0000000500177308 */ /* 0x000e620000000800 */
[----:B0-----:R-:W-:-:S03]  /*05e0*/  FADD.FTZ R15, R15, 1 ;  /* 0x3f8000000f0f7421 */ /* 0x001fc60000010000 */
[----:B------:R-:W0:Y:S01]  /*05f0*/  MUFU.EX2 R27, R7 ;  /* 0x00000007001b7308 */ /* 0x000e220000000800 */
[----:B--2---:R-:W-:-:S03]  /*0600*/  FADD.FTZ R22, R22, 1 ;  /* 0x3f80000016167421 */ /* 0x004fc60000010000 */
[----:B------:R-:W2:Y:S01]  /*0610*/  MUFU.EX2 R18, R19 ;  /* 0x0000001300127308 */ /* 0x000ea20000000800 */
[----:B---3--:R-:W-:-:S03]  /*0620*/  FADD.FTZ R25, R25, 1 ;  /* 0x3f80000019197421 */ /* 0x008fc60000010000 */
[----:B------:R-:W3:Y:S01]  /*0630*/  MUFU.EX2 R20, R20 ;  /* 0x0000001400147308 */ /* 0x000ee20000000800 */
[----:B-1----:R-:W-:-:S03]  /*0640*/  FADD.FTZ R23, R23, 1 ;  /* 0x3f80000017177421 */ /* 0x002fc60000010000 */
[----:B------:R-:W1:Y:S01]  /*0650*/  MUFU.RCP R10, R10 ;  /* 0x0000000a000a7308 */ /* 0x000e620000001000 */
[----:B0-----:R-:W-:Y:S01]  /*0660*/  FADD.FTZ R27, R27, 1 ;  /* 0x3f8000001b1b7421 */ /* 0x001fe20000010000 */
[----:B--2---:R-:W-:-:S06]  /*0670*/  FADD.FTZ R18, R18, 1 ;  /* 0x3f80000012127421 */ /* 0x004fcc0000010000 */
[----:B------:R-:W0:Y:S01]  /*0680*/  MUFU.RCP R4, R11 ;  /* 0x0000000b00047308 */ /* 0x000e220000001000 */
[----:B---3--:R-:W-:-:S07]  /*0690*/  FADD.FTZ R20, R20, 1 ;  /* 0x3f80000014147421 */ /* 0x008fce0000010000 */
[----:B------:R-:W2:Y:S01]  /*06a0*/  MUFU.RCP R3, R3 ;  /* 0x0000000300037308 */ /* 0x000ea20000001000 */
[----:B-1----:R-:W-:-:S04]  /*06b0*/  FSETP.NE.FTZ.AND P0, PT, |R10|, +INF , PT ;  /* 0x7f8000000a00780b */ /* 0x002fc80003f15200 */
[----:B------:R-:W-:-:S03]  /*06c0*/  FSEL R10, R10, RZ, P0 ;  /* 0x000000ff0a0a7208 */ /* 0x000fc60000000000 */
[----:B------:R-:W1:Y:S01]  /*06d0*/  MUFU.RCP R16, R16 ;  /* 0x0000001000107308 */ /* 0x000e620000001000 */
[----:B0-----:R-:W-:-:S07]  /*06e0*/  FSETP.NE.FTZ.AND P2, PT, |R4|, +INF , PT ;  /* 0x7f8000000400780b */ /* 0x001fce0003f55200 */
[----:B------:R-:W-:Y:S01]  /*06f0*/  MUFU.RCP R24, R21 ;  /* 0x0000001500187308 */ /* 0x000fe20000001000 */
[----:B--2---:R-:W-:-:S07]  /*0700*/  FSETP.NE.FTZ.AND P5, PT, |R3|, +INF , PT ;  /* 0x7f8000000300780b */ /* 0x004fce0003fb5200 */
[----:B------:R-:W0:Y:S01]  /*0710*/  MUFU.RCP R17, R17 ;  /* 0x0000001100117308 */ /* 0x000e220000001000 */
[----:B-1----:R-:W-:-:S04]  /*0720*/  FSETP.NE.FTZ.AND P3, PT, |R16|, +INF , PT ;  /* 0x7f8000001000780b */ /* 0x002fc80003f75200 */
[----:B------:R-:W-:-:S03]  /*0730*/  FSEL R11, R16, RZ, P3 ;  /* 0x000000ff100b7208 */ /* 0x000fc60001800000 */
[----:B------:R1:W2:Y:S08]  /*0740*/  MUFU.RCP R5, R12 ;  /* 0x0000000c00057308 */ /* 0x0002b00000001000 */
[----:B------:R3:W4:Y:S01]  /*0750*/  MUFU.RCP R6, R13 ;  /* 0x0000000d00067308 */ /* 0x0007220000001000 */
[----:B-1----:R-:W-:Y:S02]  /*0760*/  FSEL R12, R4, RZ, P2 ;  /* 0x000000ff040c7208 */ /* 0x002fe40001000000 */
[----:B0-----:R-:W-:-:S02]  /*0770*/  FSETP.NE.FTZ.AND P0, PT, |R17|, +INF , PT ;  /* 0x7f8000001100780b */ /* 0x001fc40003f15200 */
[----:B------:R-:W-:-:S03]  /*0780*/  FSETP.NE.FTZ.AND P2, PT, |R24|, +INF , PT ;  /* 0x7f8000001800780b */ /* 0x000fc60003f55200 */
[----:B------:R0:W1:Y:S01]  /*0790*/  MUFU.RCP R7, R14 ;  /* 0x0000000e00077308 */ /* 0x0000620000001000 */
[----:B---3--:R-:W-:Y:S02]  /*07a0*/  FSEL R13, R17, RZ, P0 ;  /* 0x000000ff110d7208 */ /* 0x008fe40000000000 */
[----:B--2---:R-:W-:-:S05]  /*07b0*/  FSETP.NE.FTZ.AND P4, PT, |R5|, +INF , PT ;  /* 0x7f8000000500780b */ /* 0x004fca0003f95200 */
[----:B------:R2:W3:Y:S01]  /*07c0*/  MUFU.RCP R19, R15 ;  /* 0x0000000f00137308 */ /* 0x0004e20000001000 */
[----:B0-----:R-:W-:Y:S02]  /*07d0*/  FSEL R14, R3, RZ, P5 ;  /* 0x000000ff030e7208 */ /* 0x001fe40002800000 */
[----:B----4-:R-:W-:-:S04]  /*07e0*/  FSETP.NE.FTZ.AND P1, PT, |R6|, +INF , PT ;  /* 0x7f8000000600780b */ /* 0x010fc80003f35200 */
[----:B------:R-:W-:Y:S01]  /*07f0*/  FSEL R16, R6, RZ, P1 ;  /* 0x000000ff06107208 */ /* 0x000fe20000800000 */
[----:B------:R-:W0:Y:S01]  /*0800*/  MUFU.RCP R26, R22 ;  /* 0x00000016001a7308 */ /* 0x000e220000001000 */
[----:B--2---:R-:W-:Y:S02]  /*0810*/  FSEL R15, R5, RZ, P4 ;  /* 0x000000ff050f7208 */ /* 0x004fe40002000000 */
[----:B-1----:R-:W-:-:S04]  /*0820*/  FSETP.NE.FTZ.AND P3, PT, |R7|, +INF , PT ;  /* 0x7f8000000700780b */ /* 0x002fc80003f75200 */
[----:B------:R-:W-:Y:S01]  /*0830*/  FSEL R17, R7, RZ, P3 ;  /* 0x000000ff07117208 */ /* 0x000fe20001800000 */
[----:B------:R-:W1:Y:S01]  /*0840*/  MUFU.RCP R25, R25 ;  /* 0x0000001900197308 */ /* 0x000e620000001000 */
[----:B---3--:R-:W-:-:S04]  /*0850*/  FSETP.NE.FTZ.AND P5, PT, |R19|, +INF , PT ;  /* 0x7f8000001300780b */ /* 0x008fc80003fb5200 */
[----:B------:R-:W-:-:S03]  /*0860*/  FSEL R19, R19, RZ, P5 ;  /* 0x000000ff13137208 */ /* 0x000fc60002800000 */
[----:B------:R2:W3:Y:S01]  /*0870*/  MUFU.RCP R21, R18 ;  /* 0x0000001200157308 */ /* 0x0004e20000001000 */
[----:B0-----:R-:W-:-:S07]  /*0880*/  FSETP.NE.FTZ.AND P0, PT, |R26|, +INF , PT ;  /* 0x7f8000001a00780b */ /* 0x001fce0003f15200 */
[----:B------:R0:W4:Y:S01]  /*0890*/  MUFU.RCP R22, R20 ;  /* 0x0000001400167308 */ /* 0x0001220000001000 */
[----:B--2---:R-:W-:Y:S02]  /*08a0*/  FSEL R18, R24, RZ, P2 ;  /* 0x000000ff18127208 */ /* 0x004fe40001000000 */
[----:B-1----:R-:W-:-:S04]  /*08b0*/  FSETP.NE.FTZ.AND P2, PT, |R25|, +INF , PT ;  /* 0x7f8000001900780b */ /* 0x002fc80003f55200 */
[----:B------:R-:W-:Y:S01]  /*08c0*/  FSEL R24, R25, RZ, P2 ;  /* 0x000000ff19187208 */ /* 0x000fe20001000000 */
[----:B------:R-:W1:Y:S01]  /*08d0*/  MUFU.RCP R23, R23 ;  /* 0x0000001700177308 */ /* 0x000e620000001000 */
[----:B0-----:R-:W-:Y:S02]  /*08e0*/  FSEL R20, R26, RZ, P0 ;  /* 0x000000ff1a147208 */ /* 0x001fe40000000000 */
[----:B---3--:R-:W-:-:S04]  /*08f0*/  FSETP.NE.FTZ.AND P4, PT, |R21|, +INF , PT ;  /* 0x7f8000001500780b */ /* 0x008fc80003f95200 */
[----:B------:R-:W-:Y:S01]  /*0900*/  FSEL R21, R21, RZ, P4 ;  /* 0x000000ff15157208 */ /* 0x000fe20002000000 */
[----:B------:R-:W0:Y:S01]  /*0910*/  MUFU.RCP R27, R27 ;  /* 0x0000001b001b7308 */ /* 0x000e220000001000 */
[----:B----4-:R-:W-:-:S04]  /*0920*/  FSETP.NE.FTZ.AND P1, PT, |R22|, +INF , PT ;  /* 0x7f8000001600780b */ /* 0x010fc80003f35200 */
        /* <DEDUP_REMOVED lines=41> */
.L_x_257:
        /* <DEDUP_REMOVED lines=16> */
.L_x_258:
        /* <DEDUP_REMOVED lines=14> */
.L_x_264:
        /* <DEDUP_REMOVED lines=44> */
[-C--:B------:R-:W-:Y:S02]  /*1060*/  FSETP.GT.FTZ.AND P5, PT, R40, R51.reuse, PT ;  /* 0x000000332800720b */ /* 0x080fe40003fb4000 */
[----:B------:R-:W-:Y:S02]  /*1070*/  SEL R50, R50, 0x105, !P4 ;  /* 0x0000010532327807 */ /* 0x000fe40006000000 */
[----:B------:R-:W-:Y:S02]  /*1080*/  FSEL R52, R40, R51, P5 ;  /* 0x0000003328347208 */ /* 0x000fe40002800000 */
[----:B------:R-:W-:Y:S02]  /*1090*/  SEL R50, R50, 0x106, !P5 ;  /* 0x0000010632327807 */ /* 0x000fe40006800000 */
[----:B------:R-:W-:Y:S02]  /*10a0*/  FSETP.GT.FTZ.AND P6, PT, R41, R52, PT ;  /* 0x000000342900720b */ /* 0x000fe40003fd4000 */
[----:B------:R-:W-:-:S02]  /*10b0*/  P2R R57, PR, RZ, 0x10 ;  /* 0x00000010ff397803 */ /* 0x000fc40000000000 */
[----:B------:R-:W-:Y:S02]  /*10c0*/  FSEL R49, R41, R52, P6 ;  /* 0x0000003429317208 */ /* 0x000fe40003000000 */
[----:B------:R-:W-:Y:S02]  /*10d0*/  SEL R51, R50, 0x107, !P6 ;  /* 0x0000010732337807 */ /* 0x000fe40007000000 */
[----:B------:R-:W-:Y:S01]  /*10e0*/  FSEL R53, R11, R10, P1 ;  /* 0x0000000a0b357208 */ /* 0x000fe20000800000 */
[----:B------:R-:W4:Y:S01]  /*10f0*/  SHFL.BFLY PT, R52, R49, 0x10, 0x1f ;  /* 0x0e001f0031347f89 */ /* 0x000f2200000e0000 */
[----:B------:R-:W-:Y:S01]  /*1100*/  FSETP.GT.FTZ.AND P4, PT, R28, R47, PT ;  /* 0x0000002f1c00720b */ /* 0x000fe20003f94000 */
[----:B------:R-:W-:Y:S01]  /*1110*/  IMAD.IADD R51, R8, 0x1, R51 ;  /* 0x0000000108337824 */ /* 0x000fe200078e0233 */
        /* <DEDUP_REMOVED lines=93> */
.L_x_261:
[----:B-123--:R-:W-:Y:S05]  /*16f0*/  BSYNC.RECONVERGENT B0 ;  /* 0x0000000000007941 */ /* 0x00efea0003800200 */
.L_x_260:
        /* <DEDUP_REMOVED lines=54> */
.L_x_263:
[----:B------:R-:W-:Y:S05]  /*1a60*/  BSYNC.RECONVERGENT B0 ;  /* 0x0000000000007941 */ /* 0x000fea0003800200 */
.L_x_262:
[----:B------:R-:W-:Y:S02]  /*1a70*/  VIADD R45, R45, UR11 ;  /* 0x0000000b2d2d7c36 */ /* 0x000fe40008000000 */
[----:B------:R-:W-:Y:S01]  /*1a80*/  VIADD R43, R43, 0x1 ;  /* 0x000000012b2b7836 */ /* 0x000fe20000000000 */
[----:B------:R-:W-:Y:S06]  /*1a90*/  @P0 BRA `(.L_x_264) ;  /* 0xfffffff000c00947 */ /* 0x000fec000383ffff */
.L_x_259:
        /* <DEDUP_REMOVED lines=22> */
.L_x_266:
        /* <DEDUP_REMOVED lines=55> */
.L_x_265:
        /* <DEDUP_REMOVED lines=34> */
.L_x_267:
        /* <DEDUP_REMOVED lines=22> */
.L_x_268:
[----:B------:R-:W-:Y:S05]  /*22f0*/  @!P1 EXIT ;  /* 0x000000000000994d */ /* 0x000fea0003800000 */
[----:B01--4-:R-:W0:Y:S01]  /*2300*/  LDC.64 R4, c[0x0][0x390] ;  /* 0x0000e400ff047b82 */ /* 0x013e220000000a00 */
[----:B------:R1:W2:Y:S01]  /*2310*/  MUFU.RCP R11, R42 ;  /* 0x0000002a000b7308 */ /* 0x0002a20000001000 */
[----:B------:R-:W-:Y:S02]  /*2320*/  IMAD.IADD R7, R0, 0x1, R7 ;  /* 0x0000000100077824 */ /* 0x000fe400078e0207 */
[----:B------:R-:W-:-:S07]  /*2330*/  IMAD.MOV R6, RZ, RZ, -R6 ;  /* 0x000000ffff067224 */ /* 0x000fce00078e0a06 */
.L_x_269:
        /* <DEDUP_REMOVED lines=9> */
.L_x_270:
        /* <DEDUP_REMOVED lines=11> */
.L_x_3737:


//--------------------- .text._ZN4vllm3moe10topkGatingILi8ELi256ELi4ELi16ELi32Ej13__nv_bfloat16LNS0_11ScoringFuncE1EEEvPKT5_PKbPfiPT4_PiiiibPKf --------------------------
	.section	.text._ZN4vllm3moe10topkGatingILi8ELi256ELi4ELi16ELi32Ej13__nv_bfloat16LNS0_11ScoringFuncE1EEEvPKT5_PKbPfiPT4_PiiiibPKf,"ax",@progbits
	.align	128
        .global         _ZN4vllm3moe10topkGatingILi8ELi256ELi4ELi16ELi32Ej13__nv_bfloat16LNS0_11ScoringFuncE1EEEvPKT5_PKbPfiPT4_PiiiibPKf
        .type           _ZN4vllm3moe10topkGatingILi8ELi256ELi4ELi16ELi32Ej13__nv_bfloat16LNS0_11ScoringFuncE1EEEvPKT5_PKbPfiPT4_PiiiibPKf,@function
        .size           _ZN4vllm3moe10topkGatingILi8ELi256ELi4ELi16ELi32Ej13__nv_bfloat16LNS0_11ScoringFuncE1EEEvPKT5_PKbPfiPT4_PiiiibPKf,(.L_x_3738 - _ZN4vllm3moe10topkGatingILi8ELi256ELi4ELi16ELi32Ej13__nv_bfloat16LNS0_11ScoringFuncE1EEEvPKT5_PKbPfiPT4_PiiiibPKf)
        .other          _ZN4vllm3moe10topkGatingILi8ELi256ELi4ELi16ELi32Ej13__nv_bfloat16LNS0_11ScoringFuncE1EEEvPKT5_PKbPfiPT4_PiiiibPKf,@"STO_CUDA_ENTRY STV_DEFAULT"
_ZN4vllm3moe10topkGatingILi8ELi256ELi4ELi16ELi32Ej13__nv_bfloat16LNS0_11ScoringFuncE1EEEvPKT5_PKbPfiPT4_PiiiibPKf:
.text._ZN4vllm3moe10topkGatingILi8ELi256ELi4ELi16ELi32Ej13__nv_bfloat16LNS0_11ScoringFuncE1EEEvPKT5_PKbPfiPT4_PiiiibPKf:
        /* <DEDUP_REMOVED lines=130> */
.L_x_276:
        /* <DEDUP_REMOVED lines=42> */
[----:B------:R-:W5:Y:S01]  /*0ac0*/  SHFL.BFLY PT, R28, R29, 0x8, 0x1f ;  /* 0x0d001f001d1c7f89 */ /* 0x000f6200000e0000 */
[----:B----4-:R-:W-:-:S13]  /*0ad0*/  FSETP.GEU.FTZ.AND P2, PT, R27, R14, PT ;  /* 0x0000000e1b00720b */ /* 0x010fda0003f5e000 */
[----:B------:R-:W-:-:S04]  /*0ae0*/  @P2 FSETP.NEU.FTZ.AND P3, PT, R27, R14, PT ;  /* 0x0000000e1b00220b */ /* 0x000fc80003f7d000 */
[----:B-----5:R-:W-:-:S04]  /*0af0*/  @P2 ISETP.LT.AND P0, PT, R28, R29, !P3 ;  /* 0x0000001d1c00220c */ /* 0x020fc80005f01270 */
[----:B------:R-:W-:Y:S02]  /*0b00*/  FSEL R15, R14, R27, P0 ;  /* 0x0000001b0e0f7208 */ /* 0x000fe40000000000 */
[----:B------:R-:W4:Y:S01]  /*0b10*/  SHFL.BFLY PT, R14, R26, 0x8, 0x1f ;  /* 0x0d001f001a0e7f89 */ /* 0x000f2200000e0000 */
[----:B------:R-:W-:-:S03]  /*0b20*/  SEL R29, R28, R29, P0 ;  /* 0x0000001d1c1d7207 */ /* 0x000fc60000000000 */
[----:B------:R-:W5:Y:S01]  /*0b30*/  SHFL.BFLY PT, R28, R15, 0x4, 0x1f ;  /* 0x0c801f000f1c7f89 */ /* 0x000f6200000e0000 */
[----:B----4-:R-:W-:-:S03]  /*0b40*/  FSEL R14, R14, R26, P0 ;  /* 0x0000001a0e0e7208 */ /* 0x010fc60000000000 */
[----:B------:R-:W4:Y:S01]  /*0b50*/  SHFL.BFLY PT, R26, R29, 0x4, 0x1f ;  /* 0x0c801f001d1a7f89 */ /* 0x000f2200000e0000 */
[----:B------:R-:W-:Y:S02]  /*0b60*/  PLOP3.LUT P0, PT, PT, PT, PT, 0x80, 0x8 ;  /* 0x000000000008781c */ /* 0x000fe40003f0f070 */
[----:B-----5:R-:W-:-:S13]  /*0b70*/  FSETP.GEU.FTZ.AND P2, PT, R15, R28, PT ;  /* 0x0000001c0f00720b */ /* 0x020fda0003f5e000 */
[----:B------:R-:W-:-:S04]  /*0b80*/  @P2 FSETP.NEU.FTZ.AND P3, PT, R15, R28, PT ;  /* 0x0000001c0f00220b */ /* 0x000fc80003f7d000 */
[----:B----4-:R-:W-:-:S04]  /*0b90*/  @P2 ISETP.LT.AND P0, PT, R26, R29, !P3 ;  /* 0x0000001d1a00220c */ /* 0x010fc80005f01270 */
[----:B------:R-:W-:Y:S02]  /*0ba0*/  FSEL R27, R28, R15, P0 ;  /* 0x0000000f1c1b7208 */ /* 0x000fe40000000000 */
[----:B------:R-:W4:Y:S01]  /*0bb0*/  SHFL.BFLY PT, R28, R14, 0x4, 0x1f ;  /* 0x0c801f000e1c7f89 */ /* 0x000f2200000e0000 */
[----:B------:R-:W-:-:S05]  /*0bc0*/  SEL R26, R26, R29, P0 ;  /* 0x0000001d1a1a7207 */ /* 0x000fca0000000000 */
[----:B------:R-:W-:Y:S01]  /*0bd0*/  SHFL.BFLY PT, R15, R26, 0x2, 0x1f ;  /* 0x0c401f001a0f7f89 */ /* 0x000fe200000e0000 */
[----:B----4-:R-:W-:-:S03]  /*0be0*/  FSEL R28, R28, R14, P0 ;  /* 0x0000000e1c1c7208 */ /* 0x010fc60000000000 */
[----:B------:R-:W4:Y:S01]  /*0bf0*/  SHFL.BFLY PT, R14, R27, 0x2, 0x1f ;  /* 0x0c401f001b0e7f89 */ /* 0x000f2200000e0000 */
[----:B------:R-:W-:Y:S02]  /*0c00*/  PLOP3.LUT P0, PT, PT, PT, PT, 0x80, 0x8 ;  /* 0x000000000008781c */ /* 0x000fe40003f0f070 */
[----:B----4-:R-:W-:-:S13]  /*0c10*/  FSETP.GEU.FTZ.AND P2, PT, R27, R14, PT ;  /* 0x0000000e1b00720b */ /* 0x010fda0003f5e000 */
[----:B------:R-:W-:-:S04]  /*0c20*/  @P2 FSETP.NEU.FTZ.AND P3, PT, R27, R14, PT ;  /* 0x0000000e1b00220b */ /* 0x000fc80003f7d000 */
[----:B------:R-:W-:-:S04]  /*0c30*/  @P2 ISETP.LT.AND P0, PT, R15, R26, !P3 ;  /* 0x0000001a0f00220c */ /* 0x000fc80005f01270 */
[----:B------:R-:W-:Y:S02]  /*0c40*/  FSEL R29, R14, R27, P0 ;  /* 0x0000001b0e1d7208 */ /* 0x000fe40000000000 */
[----:B------:R-:W-:Y:S01]  /*0c50*/  SEL R15, R15, R26, P0 ;  /* 0x0000001a0f0f7207 */ /* 0x000fe20000000000 */
[----:B------:R-:W4:Y:S04]  /*0c60*/  SHFL.BFLY PT, R27, R28, 0x2, 0x1f ;  /* 0x0c401f001c1b7f89 */ /* 0x000f2800000e0000 */
[----:B------:R-:W5:Y:S01]  /*0c70*/  SHFL.BFLY PT, R26, R29, 0x1, 0x1f ;  /* 0x0c201f001d1a7f89 */ /* 0x000f6200000e0000 */
[----:B----4-:R-:W-:Y:S02]  /*0c80*/  FSEL R14, R27, R28, P0 ;  /* 0x0000001c1b0e7208 */ /* 0x010fe40000000000 */
[----:B------:R-:W-:-:S02]  /*0c90*/  PLOP3.LUT P0, PT, PT, PT, PT, 0x80, 0x8 ;  /* 0x000000000008781c */ /* 0x000fc40003f0f070 */
[----:B-----5:R-:W-:Y:S01]  /*0ca0*/  FSETP.GEU.FTZ.AND P2, PT, R29, R26, PT ;  /* 0x0000001a1d00720b */ /* 0x020fe20003f5e000 */
[----:B------:R-:W-:-:S12]  /*0cb0*/  SHFL.BFLY PT, R27, R14, 0x1, 0x1f ;  /* 0x0c201f000e1b7f89 */ /* 0x000fd800000e0000 */
[----:B------:R-:W-:Y:S02]  /*0cc0*/  @P2 FSETP.NEU.FTZ.AND P3, PT, R29, R26, PT ;  /* 0x0000001a1d00220b */ /* 0x000fe40003f7d000 */
[----:B------:R-:W4:Y:S02]  /*0cd0*/  SHFL.BFLY PT, R26, R15, 0x1, 0x1f ;  /* 0x0c201f000f1a7f89 */ /* 0x000f2400000e0000 */
[-C--:B----4-:R-:W-:Y:S02]  /*0ce0*/  @P2 ISETP.LT.AND P0, PT, R26, R15.reuse, !P3 ;  /* 0x0000000f1a00220c */ /* 0x090fe40005f01270 */
[----:B------:R-:W-:Y:S02]  /*0cf0*/  ISETP.NE.AND P2, PT, R2, RZ, PT ;  /* 0x000000ff0200720c */ /* 0x000fe40003f45270 */
[----:B------:R-:W-:Y:S02]  /*0d00*/  SEL R26, R26, R15, P0 ;  /* 0x0000000f1a1a7207 */ /* 0x000fe40000000000 */
[----:B------:R-:W-:-:S09]  /*0d10*/  FSEL R27, R27, R14, P0 ;  /* 0x0000000e1b1b7208 */ /* 0x000fd20000000000 */
[----:B------:R-:W-:Y:S05]  /*0d20*/  @P2 BRA `(.L_x_273) ;  /* 0x0000000000482947 */ /* 0x000fea0003800000 */
[----:B------:R-:W4:Y:S01]  /*0d30*/  LDC.64 R14, c[0x0][0x390] ;  /* 0x0000e400ff0e7b82 */ /* 0x000f220000000a00 */
[C---:B---3--:R-:W-:Y:S01]  /*0d40*/  ISETP.GE.AND P2, PT, R26.reuse, UR10, PT ;  /* 0x0000000a1a007c0c */ /* 0x048fe2000bf46270 */
[----:B0-----:R-:W-:Y:S01]  /*0d50*/  UPRMT UR5, UR8, 0x8880, URZ ;  /* 0x0000888008057896 */ /* 0x001fe200080000ff */
[----:B--2---:R-:W-:Y:S01]  /*0d60*/  ISETP.GE.AND P0, PT, R26, UR9, PT ;  /* 0x000000091a007c0c */ /* 0x004fe2000bf06270 */
[----:B----4-:R-:W-:-:S04]  /*0d70*/  IMAD.WIDE R28, R23, 0x4, R14 ;  /* 0x00000004171c7825 */ /* 0x010fc800078e020e */
[----:B------:R-:W0:Y:S01]  /*0d80*/  LDC.64 R14, c[0x0][0x3a0] ;  /* 0x0000e800ff0e7b82 */ /* 0x000e220000000a00 */
[----:B------:R2:W-:Y:S02]  /*0d90*/  STG.E desc[UR6][R28.64], R27 ;  /* 0x0000001b1c007986 */ /* 0x0005e4000c101906 */
[----:B--2---:R-:W-:-:S05]  /*0da0*/  VIADD R28, R26, -UR9 ;  /* 0x800000091a1c7c36 */ /* 0x004fca0008000000 */
[----:B------:R-:W-:Y:S02]  /*0db0*/  SEL R28, R28, 0x100, !P2 ;  /* 0x000001001c1c7807 */ /* 0x000fe40005000000 */
[----:B------:R-:W-:Y:S02]  /*0dc0*/  ISETP.NE.AND P2, PT, RZ, UR5, PT ;  /* 0x00000005ff007c0c */ /* 0x000fe4000bf45270 */
[----:B------:R-:W-:Y:S01]  /*0dd0*/  SEL R28, R28, 0x100, P0 ;  /* 0x000001001c1c7807 */ /* 0x000fe20000000000 */
[----:B0-----:R-:W-:-:S03]  /*0de0*/  IMAD.WIDE R14, R23, 0x4, R14 ;  /* 0x00000004170e7825 */ /* 0x001fc600078e020e */
[----:B------:R-:W-:-:S05]  /*0df0*/  SEL R29, R28, 0x100, P1 ;  /* 0x000001001c1d7807 */ /* 0x000fca0000800000 */
[----:B------:R0:W-:Y:S02]  /*0e00*/  STG.E desc[UR6][R14.64], R29 ;  /* 0x0000001d0e007986 */ /* 0x0001e4000c101906 */
[----:B------:R-:W-:Y:S01]  /*0e10*/  @P2 FADD.FTZ R4, R4, R27 ;  /* 0x0000001b04042221 */ /* 0x000fe20000010000 */
[----:B0-----:R-:W0:Y:S02]  /*0e20*/  LDC.64 R28, c[0x0][0x3a8] ;  /* 0x0000ea00ff1c7b82 */ /* 0x001e240000000a00 */
[----:B0-----:R-:W-:-:S05]  /*0e30*/  IMAD.WIDE R28, R23, 0x4, R28 ;  /* 0x00000004171c7825 */ /* 0x001fca00078e021c */
[----:B------:R4:W-:Y:S02]  /*0e40*/  STG.E desc[UR6][R28.64], R25 ;  /* 0x000000191c007986 */ /* 0x0009e4000c101906 */
.L_x_273:
[----:B0123--:R-:W-:Y:S05]  /*0e50*/  BSYNC.RECONVERGENT B0 ;  /* 0x0000000000007941 */ /* 0x00ffea0003800200 */
.L_x_272:
[----:B------:R-:W0:Y:S01]  /*0e60*/  LDC R15, c[0x0][0x3b0] ;  /* 0x0000ec00ff0f7b82 */ /* 0x000e220000000800 */
        /* <DEDUP_REMOVED lines=8> */
[--C-:B----4-:R-:W-:Y:S02]  /*0ef0*/  SHF.R.S32.HI R28, RZ, 0x3, R14.reuse ;  /* 0x00000003ff1c7819 */ /* 0x110fe4000001140e */
        /* <DEDUP_REMOVED lines=28> */
.L_x_275:
[----:B------:R-:W-:Y:S05]  /*10c0*/  BSYNC.RECONVERGENT B0 ;  /* 0x0000000000007941 */ /* 0x000fea0003800200 */
.L_x_274:
[----:B----4-:R-:W-:Y:S02]  /*10d0*/  VIADD R25, R25, UR11 ;  /* 0x0000000b19197c36 */ /* 0x010fe40008000000 */
[----:B------:R-:W-:Y:S01]  /*10e0*/  VIADD R23, R23, 0x1 ;  /* 0x0000000117177836 */ /* 0x000fe20000000000 */
[----:B------:R-:W-:Y:S06]  /*10f0*/  @P0 BRA `(.L_x_276) ;  /* 0xfffffff400c80947 */ /* 0x000fec000383ffff */
.L_x_271:
        /* <DEDUP_REMOVED lines=22> */
.L_x_278:
        /* <DEDUP_REMOVED lines=55> */
.L_x_277:
        /* <DEDUP_REMOVED lines=34> */
.L_x_279:
        /* <DEDUP_REMOVED lines=22> */
.L_x_280:
[----:B------:R-:W-:Y:S05]  /*1950*/  @!P1 EXIT ;  /* 0x000000000000994d */ /* 0x000fea0003800000 */
[----:B01----:R-:W0:Y:S01]  /*1960*/  LDC.64 R6, c[0x0][0x390] ;  /* 0x0000e400ff067b82 */ /* 0x003e220000000a00 */
[----:B------:R1:W2:Y:S01]  /*1970*/  MUFU.RCP R11, R4 ;  /* 0x00000004000b7308 */ /* 0x0002a20000001000 */
[----:B------:R-:W-:Y:S02]  /*1980*/  IMAD.IADD R5, R0, 0x1, R5 ;  /* 0x0000000100057824 */ /* 0x000fe400078e0205 */
[----:B------:R-:W-:-:S07]  /*1990*/  IMAD.MOV R15, RZ, RZ, -R15 ;  /* 0x000000ffff0f7224 */ /* 0x000fce00078e0a0f */
.L_x_281:
        /* <DEDUP_REMOVED lines=9> */
.L_x_282:
        /* <DEDUP_REMOVED lines=13> */
.L_x_3738:


//--------------------- .text._ZN4vllm3moe10topkGatingILi8ELi128ELi4ELi16ELi32Ej13__nv_bfloat16LNS0_11ScoringFuncE1EEEvPKT5_PKbPfiPT4_PiiiibPKf --------------------------
	.section	.text._ZN4vllm3moe10topkGatingILi8ELi128ELi4ELi16ELi32Ej13__nv_bfloat16LNS0_11ScoringFuncE1EEEvPKT5_PKbPfiPT4_PiiiibPKf,"ax",@progbits
	.align	128
        .global         _ZN4vllm3moe10topkGatingILi8ELi128ELi4ELi16ELi32Ej13__nv_bfloat16LNS0_11ScoringFuncE1EEEvPKT5_PKbPfiPT4_PiiiibPKf
        .type           _ZN4vllm3moe10topkGatingILi8ELi128ELi4ELi16ELi32Ej13__nv_bfloat16LNS0_11ScoringFuncE1EEEvPKT5_PKbPfiPT4_PiiiibPKf,@function
        .size           _ZN4vllm3moe10topkGatingILi8ELi128ELi4ELi16ELi32Ej13__nv_bfloat16LNS0_11ScoringFuncE1EEEvPKT5_PKbPfiPT4_PiiiibPKf,(.L_x_3739 - _ZN4vllm3moe10topkGatingILi8ELi128ELi4ELi16ELi32Ej13__nv_bfloat16LNS0_11ScoringFuncE1EEEvPKT5_PKbPfiPT4_PiiiibPKf)
        .other          _ZN4vllm3moe10topkGatingILi8ELi128ELi4ELi16ELi32Ej13__nv_bfloat16LNS0_11ScoringFuncE1EEEvPKT5_PKbPfiPT4_PiiiibPKf,@"STO_CUDA_ENTRY STV_DEFAULT"
_ZN4vllm3moe10topkGatingILi8ELi128ELi4ELi16ELi32Ej13__nv_bfloat16LNS0_11ScoringFuncE1EEEvPKT5_PKbPfiPT4_PiiiibPKf:
.text._ZN4vllm3moe10topkGatingILi8ELi128ELi4ELi16ELi32Ej13__nv_bfloat16LNS0_11ScoringFuncE1EEEvPKT5_PKbPfiPT4_PiiiibPKf:
        /* <DEDUP_REMOVED lines=131> */
.L_x_288:
        /* <DEDUP_REMOVED lines=52> */
[----:B------:R-:W4:Y:S01]  /*0b70*/  SHFL.BFLY PT, R27, R28, 0x2, 0x101f ;  /* 0x0c501f001c1b7f89 */ /* 0x000f2200000e0000 */
[----:B0-----:R-:W-:-:S13]  /*0b80*/  FSETP.GEU.FTZ.AND P2, PT, R14, R29, PT ;  /* 0x0000001d0e00720b */ /* 0x001fda0003f5e000 */
[----:B------:R-:W-:-:S04]  /*0b90*/  @P2 FSETP.NEU.FTZ.AND P3, PT, R14, R29, PT ;  /* 0x0000001d0e00220b */ /* 0x000fc80003f7d000 */
[----:B----4-:R-:W-:-:S04]  /*0ba0*/  @P2 ISETP.LT.AND P0, PT, R27, R28, !P3 ;  /* 0x0000001c1b00220c */ /* 0x010fc80005f01270 */
[----:B------:R-:W-:Y:S02]  /*0bb0*/  FSEL R29, R29, R14, P0 ;  /* 0x0000000e1d1d7208 */ /* 0x000fe40000000000 */
[----:B------:R-:W-:Y:S01]  /*0bc0*/  SEL R26, R27, R28, P0 ;  /* 0x0000001c1b1a7207 */ /* 0x000fe20000000000 */
[----:B------:R-:W0:Y:S04]  /*0bd0*/  SHFL.BFLY PT, R14, R15, 0x2, 0x101f ;  /* 0x0c501f000f0e7f89 */ /* 0x000e2800000e0000 */
[----:B------:R-:W4:Y:S01]  /*0be0*/  SHFL.BFLY PT, R27, R29, 0x1, 0x101f ;  /* 0x0c301f001d1b7f89 */ /* 0x000f2200000e0000 */
[----:B0-----:R-:W-:Y:S02]  /*0bf0*/  FSEL R15, R14, R15, P0 ;  /* 0x0000000f0e0f7208 */ /* 0x001fe40000000000 */
[----:B------:R-:W-:-:S02]  /*0c00*/  PLOP3.LUT P0, PT, PT, PT, PT, 0x80, 0x8 ;  /* 0x000000000008781c */ /* 0x000fc40003f0f070 */
[----:B----4-:R-:W-:Y:S01]  /*0c10*/  FSETP.GEU.FTZ.AND P2, PT, R29, R27, PT ;  /* 0x0000001b1d00720b */ /* 0x010fe20003f5e000 */
[----:B------:R-:W-:-:S12]  /*0c20*/  SHFL.BFLY PT, R14, R15, 0x1, 0x101f ;  /* 0x0c301f000f0e7f89 */ /* 0x000fd800000e0000 */
        /* <DEDUP_REMOVED lines=8> */
[C---:B---3--:R-:W-:Y:S01]  /*0cb0*/  ISETP.GE.AND P2, PT, R26.reuse, UR10, PT ;  /* 0x0000000a1a007c0c */ /* 0x048fe2000bf46270 */
[----:B------:R-:W-:Y:S01]  /*0cc0*/  UPRMT UR5, UR8, 0x8880, URZ ;  /* 0x0000888008057896 */ /* 0x000fe200080000ff */
[----:B--2---:R-:W-:Y:S01]  /*0cd0*/  ISETP.GE.AND P0, PT, R26, UR9, PT ;  /* 0x000000091a007c0c */ /* 0x004fe2000bf06270 */
[----:B0-----:R-:W-:-:S04]  /*0ce0*/  IMAD.WIDE R28, R23, 0x4, R14 ;  /* 0x00000004171c7825 */ /* 0x001fc800078e020e */
        /* <DEDUP_REMOVED lines=13> */
.L_x_285:
[----:B-123--:R-:W-:Y:S05]  /*0dc0*/  BSYNC.RECONVERGENT B0 ;  /* 0x0000000000007941 */ /* 0x00efea0003800200 */
.L_x_284:
[----:B------:R-:W1:Y:S01]  /*0dd0*/  LDC R15, c[0x0][0x3b0] ;  /* 0x0000ec00ff0f7b82 */ /* 0x000e620000000800 */
[----:B------:R-:W-:Y:S01]  /*0de0*/  UIADD3 UR4, UPT, UPT, UR4, 0x1, URZ ;  /* 0x0000000104047890 */ /* 0x000fe2000fffe0ff */
[----:B------:R-:W-:-:S05]  /*0df0*/  VIADD R24, R24, 0x1 ;  /* 0x0000000118187836 */ /* 0x000fca0000000000 */
[----:B------:R-:W-:Y:S02]  /*0e00*/  ISETP.NE.AND P0, PT, R24, RZ, PT ;  /* 0x000000ff1800720c */ /* 0x000fe40003f05270 */
[----:B-1----:R-:W-:-:S13]  /*0e10*/  ISETP.LE.AND P2, PT, R15, UR4, PT ;  /* 0x000000040f007c0c */ /* 0x002fda000bf43270 */
[----:B------:R-:W-:Y:S05]  /*0e20*/  @P2 BRA `(.L_x_286) ;  /* 0x0000000000802947 */ /* 0x000fea0003800000 */
[----:B------:R-:W-:Y:S01]  /*0e30*/  SHF.R.S32.HI R27, RZ, 0x1f, R26 ;  /* 0x0000001fff1b7819 */ /* 0x000fe2000001141a */
[----:B------:R-:W-:Y:S03]  /*0e40*/  BSSY.RECONVERGENT B0, `(.L_x_286) ;  /* 0x000001e000007945 */ /* 0x000fe60003800200 */
[----:B------:R-:W-:-:S04]  /*0e50*/  LEA.HI R14, R27, R26, RZ, 0x3 ;  /* 0x0000001a1b0e7211 */ /* 0x000fc800078f18ff */
[----:B0-----:R-:W-:-:S04]  /*0e60*/  SHF.R.S32.HI R28, RZ, 0x3, R14 ;  /* 0x00000003ff1c7819 */ /* 0x001fc8000001140e */
        /* <DEDUP_REMOVED lines=27> */
.L_x_287:
[----:B------:R-:W-:Y:S05]  /*1020*/  BSYNC.RECONVERGENT B0 ;  /* 0x0000000000007941 */ /* 0x000fea0003800200 */
.L_x_286:
[----:B0-----:R-:W-:Y:S02]  /*1030*/  VIADD R25, R25, UR11 ;  /* 0x0000000b19197c36 */ /* 0x001fe40008000000 */
[----:B------:R-:W-:Y:S01]  /*1040*/  VIADD R23, R23, 0x1 ;  /* 0x0000000117177836 */ /* 0x000fe20000000000 */
[----:B------:R-:W-:Y:S06]  /*1050*/  @P0 BRA `(.L_x_288) ;  /* 0xfffffff400f40947 */ /* 0x000fec000383ffff */
.L_x_283:
        /* <DEDUP_REMOVED lines=22> */
.L_x_290:
        /* <DEDUP_REMOVED lines=55> */
.L_x_289:
        /* <DEDUP_REMOVED lines=34> */
.L_x_291:
        /* <DEDUP_REMOVED lines=22> */
.L_x_292:
[----:B------:R-:W-:Y:S05]  /*18b0*/  @!P1 EXIT ;  /* 0x000000000000994d */ /* 0x000fea0003800000 */
[----:B01----:R-:W0:Y:S01]  /*18c0*/  LDC.64 R6, c[0x0][0x390] ;  /* 0x0000e400ff067b82 */ /* 0x003e220000000a00 */
[----:B------:R1:W2:Y:S01]  /*18d0*/  MUFU.RCP R11, R4 ;  /* 0x00000004000b7308 */ /* 0x0002a20000001000 */
[----:B------:R-:W-:Y:S02]  /*18e0*/  IMAD.IADD R5, R0, 0x1, R5 ;  /* 0x0000000100057824 */ /* 0x000fe400078e0205 */
[----:B------:R-:W-:-:S07]  /*18f0*/  IMAD.MOV R15, RZ, RZ, -R15 ;  /* 0x000000ffff0f7224 */ /* 0x000fce00078e0a0f */
.L_x_293:
        /* <DEDUP_REMOVED lines=9> */
.L_x_294:
        /* <DEDUP_REMOVED lines=15> */
.L_x_3739:


//--------------------- .text._ZN4vllm3moe10topkGatingILi8ELi64ELi4ELi16ELi32Ej13__nv_bfloat16LNS0_11ScoringFuncE1EEEvPKT5_PKbPfiPT4_PiiiibPKf --------------------------
	.section	.text._ZN4vllm3moe10topkGatingILi8ELi64ELi4ELi16ELi32Ej13__nv_bfloat16LNS0_11ScoringFuncE1EEEvPKT5_PKbPfiPT4_PiiiibPKf,"ax",@progbits
	.align	128
        .global         _ZN4vllm3moe10topkGatingILi8ELi64ELi4ELi16ELi32Ej13__nv_bfloat16LNS0_11ScoringFuncE1EEEvPKT5_PKbPfiPT4_PiiiibPKf
        .type           _ZN4vllm3moe10topkGatingILi8ELi64ELi4ELi16ELi32Ej13__nv_bfloat16LNS0_11ScoringFuncE1EEEvPKT5_PKbPfiPT4_PiiiibPKf,@function
        .size           _ZN4vllm3moe10topkGatingILi8ELi64ELi4ELi16ELi32Ej13__nv_bfloat16LNS0_11ScoringFuncE1EEEvPKT5_PKbPfiPT4_PiiiibPKf,(.L_x_3740 - _ZN4vllm3moe10topkGatingILi8ELi64ELi4ELi16ELi32Ej13__nv_bfloat16LNS0_11ScoringFuncE1EEEvPKT5_PKbPfiPT4_PiiiibPKf)
        .other          _ZN4vllm3moe10topkGatingILi8ELi64ELi4ELi16ELi32Ej13__nv_bfloat16LNS0_11ScoringFuncE1EEEvPKT5_PKbPfiPT4_PiiiibPKf,@"STO_CUDA_ENTRY STV_DEFAULT"
_ZN4vllm3moe10topkGatingILi8ELi64ELi4ELi16ELi32Ej13__nv_bfloat16LNS0_11ScoringFuncE1EEEvPKT5_PKbPfiPT4_PiiiibPKf:
.text._ZN4vllm3moe10topkGatingILi8ELi64ELi4ELi16ELi32Ej13__nv_bfloat16LNS0_11ScoringFuncE1EEEvPKT5_PKbPfiPT4_PiiiibPKf:
        /* <DEDUP_REMOVED lines=131> */
.L_x_300:
        /* <DEDUP_REMOVED lines=37> */
[----:B------:R-:W-:Y:S01]  /*0a80*/  SEL R14, R15, R14, P0 ;  /* 0x0000000e0f0e7207 */ /* 0x000fe20000000000 */
[----:B------:R-:W4:Y:S04]  /*0a90*/  SHFL.BFLY PT, R27, R28, 0x4, 0x181f ;  /* 0x0c981f001c1b7f89 */ /* 0x000f2800000e0000 */
[----:B------:R-:W5:Y:S04]  /*0aa0*/  SHFL.BFLY PT, R29, R26, 0x2, 0x181f ;  /* 0x0c581f001a1d7f89 */ /* 0x000f6800000e0000 */
[----:B------:R-:W0:Y:S01]  /*0ab0*/  SHFL.BFLY PT, R15, R14, 0x2, 0x181f ;  /* 0x0c581f000e0f7f89 */ /* 0x000e2200000e0000 */
[----:B----4-:R-:W-:-:S02]  /*0ac0*/  FSEL R27, R27, R28, P0 ;  /* 0x0000001c1b1b7208 */ /* 0x010fc40000000000 */
[----:B------:R-:W-:Y:S02]  /*0ad0*/  PLOP3.LUT P0, PT, PT, PT, PT, 0x80, 0x8 ;  /* 0x000000000008781c */ /* 0x000fe40003f0f070 */
[----:B-----5:R-:W-:Y:S01]  /*0ae0*/  FSETP.GEU.FTZ.AND P2, PT, R26, R29, PT ;  /* 0x0000001d1a00720b */ /* 0x020fe20003f5e000 */
[----:B------:R-:W4:-:S12]  /*0af0*/  SHFL.BFLY PT, R28, R27, 0x2, 0x181f ;  /* 0x0c581f001b1c7f89 */ /* 0x000f1800000e0000 */
[----:B------:R-:W-:-:S04]  /*0b00*/  @P2 FSETP.NEU.FTZ.AND P3, PT, R26, R29, PT ;  /* 0x0000001d1a00220b */ /* 0x000fc80003f7d000 */
[----:B0-----:R-:W-:-:S04]  /*0b10*/  @P2 ISETP.LT.AND P0, PT, R15, R14, !P3 ;  /* 0x0000000e0f00220c */ /* 0x001fc80005f01270 */
[----:B------:R-:W-:Y:S02]  /*0b20*/  FSEL R29, R29, R26, P0 ;  /* 0x0000001a1d1d7208 */ /* 0x000fe40000000000 */
[----:B------:R-:W-:Y:S02]  /*0b30*/  SEL R15, R15, R14, P0 ;  /* 0x0000000e0f0f7207 */ /* 0x000fe40000000000 */
[----:B----4-:R-:W-:Y:S01]  /*0b40*/  FSEL R28, R28, R27, P0 ;  /* 0x0000001b1c1c7208 */ /* 0x010fe20000000000 */
[----:B------:R-:W0:Y:S01]  /*0b50*/  SHFL.BFLY PT, R14, R29, 0x1, 0x181f ;  /* 0x0c381f001d0e7f89 */ /* 0x000e2200000e0000 */
[----:B------:R-:W-:-:S03]  /*0b60*/  PLOP3.LUT P0, PT, PT, PT, PT, 0x80, 0x8 ;  /* 0x000000000008781c */ /* 0x000fc60003f0f070 */
[----:B------:R-:W4:Y:S01]  /*0b70*/  SHFL.BFLY PT, R26, R15, 0x1, 0x181f ;  /* 0x0c381f000f1a7f89 */ /* 0x000f2200000e0000 */
[----:B0-----:R-:W-:-:S13]  /*0b80*/  FSETP.GEU.FTZ.AND P2, PT, R29, R14, PT ;  /* 0x0000000e1d00720b */ /* 0x001fda0003f5e000 */
[----:B------:R-:W-:Y:S02]  /*0b90*/  @P2 FSETP.NEU.FTZ.AND P3, PT, R29, R14, PT ;  /* 0x0000000e1d00220b */ /* 0x000fe40003f7d000 */
[----:B------:R-:W0:Y:S02]  /*0ba0*/  SHFL.BFLY PT, R14, R28, 0x1, 0x181f ;  /* 0x0c381f001c0e7f89 */ /* 0x000e2400000e0000 */
[CC--:B----4-:R-:W-:Y:S02]  /*0bb0*/  @P2 ISETP.LT.AND P0, PT, R26.reuse, R15.reuse, !P3 ;  /* 0x0000000f1a00220c */ /* 0x0d0fe40005f01270 */
[----:B------:R-:W-:Y:S02]  /*0bc0*/  ISETP.NE.AND P2, PT, R3, RZ, PT ;  /* 0x000000ff0300720c */ /* 0x000fe40003f45270 */
[----:B------:R-:W-:Y:S02]  /*0bd0*/  SEL R26, R26, R15, P0 ;  /* 0x0000000f1a1a7207 */ /* 0x000fe40000000000 */
[----:B0-----:R-:W-:-:S09]  /*0be0*/  FSEL R27, R14, R28, P0 ;  /* 0x0000001c0e1b7208 */ /* 0x001fd20000000000 */
        /* <DEDUP_REMOVED lines=19> */
.L_x_297:
[----:B-123--:R-:W-:Y:S05]  /*0d20*/  BSYNC.RECONVERGENT B0 ;  /* 0x0000000000007941 */ /* 0x00efea0003800200 */
.L_x_296:
        /* <DEDUP_REMOVED lines=37> */
.L_x_299:
[----:B------:R-:W-:Y:S05]  /*0f80*/  BSYNC.RECONVERGENT B0 ;  /* 0x0000000000007941 */ /* 0x000fea0003800200 */
.L_x_298:
[----:B0-----:R-:W-:Y:S02]  /*0f90*/  VIADD R25, R25, UR11 ;  /* 0x0000000b19197c36 */ /* 0x001fe40008000000 */
[----:B------:R-:W-:Y:S01]  /*0fa0*/  VIADD R23, R23, 0x1 ;  /* 0x0000000117177836 */ /* 0x000fe20000000000 */
[----:B------:R-:W-:Y:S06]  /*0fb0*/  @P0 BRA `(.L_x_300) ;  /* 0xfffffff8001c0947 */ /* 0x000fec000383ffff */
.L_x_295:
        /* <DEDUP_REMOVED lines=22> */
.L_x_302:
        /* <DEDUP_REMOVED lines=55> */
.L_x_301:
        /* <DEDUP_REMOVED lines=34> */
.L_x_303:
        /* <DEDUP_REMOVED lines=22> */
.L_x_304:
[----:B------:R-:W-:Y:S05]  /*1810*/  @!P1 EXIT ;  /* 0x000000000000994d */ /* 0x000fea0003800000 */
[----:B01----:R-:W0:Y:S01]  /*1820*/  LDC.64 R6, c[0x0][0x390] ;  /* 0x0000e400ff067b82 */ /* 0x003e220000000a00 */
[----:B------:R1:W2:Y:S01]  /*1830*/  MUFU.RCP R11, R4 ;  /* 0x00000004000b7308 */ /* 0x0002a20000001000 */
[----:B------:R-:W-:Y:S02]  /*1840*/  IMAD.IADD R5, R0, 0x1, R5 ;  /* 0x0000000100057824 */ /* 0x000fe400078e0205 */
[----:B------:R-:W-:-:S07]  /*1850*/  IMAD.MOV R15, RZ, RZ, -R15 ;  /* 0x000000ffff0f7224 */ /* 0x000fce00078e0a0f */
.L_x_305:
        /* <DEDUP_REMOVED lines=9> */
.L_x_306:
        /* <DEDUP_REMOVED lines=9> */
.L_x_3740:


//--------------------- .text._ZN4vllm3moe10topkGatingILi8ELi32ELi4ELi16ELi32Ej13__nv_bfloat16LNS0_11ScoringFuncE1EEEvPKT5_PKbPfiPT4_PiiiibPKf --------------------------
	.section	.text._ZN4vllm3moe10topkGatingILi8ELi32ELi4ELi16ELi32Ej13__nv_bfloat16LNS0_11ScoringFuncE1EEEvPKT5_PKbPfiPT4_PiiiibPKf,"ax",@progbits
	.align	128
        .global         _ZN4vllm3moe10topkGatingILi8ELi32ELi4ELi16ELi32Ej13__nv_bfloat16LNS0_11ScoringFuncE1EEEvPKT5_PKbPfiPT4_PiiiibPKf
        .type           _ZN4vllm3moe10topkGatingILi8ELi32ELi4ELi16ELi32Ej13__nv_bfloat16LNS0_11ScoringFuncE1EEEvPKT5_PKbPfiPT4_PiiiibPKf,@function
        .size           _ZN4vllm3moe10topkGatingILi8ELi32ELi4ELi16ELi32Ej13__nv_bfloat16LNS0_11ScoringFuncE1EEEvPKT5_PKbPfiPT4_PiiiibPKf,(.L_x_3741 - _ZN4vllm3moe10topkGatingILi8ELi32ELi4ELi16ELi32Ej13__nv_bfloat16LNS0_11ScoringFuncE1EEEvPKT5_PKbPfiPT4_PiiiibPKf)
        .other          _ZN4vllm3moe10topkGatingILi8ELi32ELi4ELi16ELi32Ej13__nv_bfloat16LNS0_11ScoringFuncE1EEEvPKT5_PKbPfiPT4_PiiiibPKf,@"STO_CUDA_ENTRY STV_DEFAULT"
_ZN4vllm3moe10topkGatingILi8ELi32ELi4ELi16ELi32Ej13__nv_bfloat16LNS0_11ScoringFuncE1EEEvPKT5_PKbPfiPT4_PiiiibPKf:
.text._ZN4vllm3moe10topkGatingILi8ELi32ELi4ELi16ELi32Ej13__nv_bfloat16LNS0_11ScoringFuncE1EEEvPKT5_PKbPfiPT4_PiiiibPKf:
        /* <DEDUP_REMOVED lines=131> */
.L_x_312:
        /* <DEDUP_REMOVED lines=40> */
[----:B----4-:R-:W-:Y:S02]  /*0ab0*/  FSEL R27, R27, R28, P0 ;  /* 0x0000001c1b1b7208 */ /* 0x010fe40000000000 */
[----:B------:R-:W-:Y:S02]  /*0ac0*/  PLOP3.LUT P0, PT, PT, PT, PT, 0x80, 0x8 ;  /* 0x000000000008781c */ /* 0x000fe40003f0f070 */
[----:B-----5:R-:W-:Y:S01]  /*0ad0*/  FSETP.GEU.FTZ.AND P2, PT, R29, R26, PT ;  /* 0x0000001a1d00720b */ /* 0x020fe20003f5e000 */
[----:B------:R-:W-:-:S12]  /*0ae0*/  SHFL.BFLY PT, R15, R27, 0x1, 0x1c1f ;  /* 0x0c3c1f001b0f7f89 */ /* 0x000fd800000e0000 */
[----:B------:R-:W-:Y:S02]  /*0af0*/  @P2 FSETP.NEU.FTZ.AND P3, PT, R29, R26, PT ;  /* 0x0000001a1d00220b */ /* 0x000fe40003f7d000 */
[----:B------:R-:W4:Y:S02]  /*0b00*/  SHFL.BFLY PT, R26, R14, 0x1, 0x1c1f ;  /* 0x0c3c1f000e1a7f89 */ /* 0x000f2400000e0000 */
[CC--:B----4-:R-:W-:Y:S02]  /*0b10*/  @P2 ISETP.LT.AND P0, PT, R26.reuse, R14.reuse, !P3 ;  /* 0x0000000e1a00220c */ /* 0x0d0fe40005f01270 */
        /* <DEDUP_REMOVED lines=22> */
.L_x_309:
[----:B0123--:R-:W-:Y:S05]  /*0c80*/  BSYNC.RECONVERGENT B0 ;  /* 0x0000000000007941 */ /* 0x00ffea0003800200 */
.L_x_308:
        /* <DEDUP_REMOVED lines=9> */
[----:B----4-:R-:W-:-:S04]  /*0d20*/  SHF.R.S32.HI R28, RZ, 0x3, R14 ;  /* 0x00000003ff1c7819 */ /* 0x010fc8000001140e */
        /* <DEDUP_REMOVED lines=27> */
.L_x_311:
[----:B------:R-:W-:Y:S05]  /*0ee0*/  BSYNC.RECONVERGENT B0 ;  /* 0x0000000000007941 */ /* 0x000fea0003800200 */
.L_x_310:
[----:B----4-:R-:W-:Y:S02]  /*0ef0*/  VIADD R25, R25, UR11 ;  /* 0x0000000b19197c36 */ /* 0x010fe40008000000 */
[----:B------:R-:W-:Y:S01]  /*0f00*/  VIADD R23, R23, 0x1 ;  /* 0x0000000117177836 */ /* 0x000fe20000000000 */
[----:B------:R-:W-:Y:S06]  /*0f10*/  @P0 BRA `(.L_x_312) ;  /* 0xfffffff800440947 */ /* 0x000fec000383ffff */
.L_x_307:
        /* <DEDUP_REMOVED lines=22> */
.L_x_314:
        /* <DEDUP_REMOVED lines=55> */
.L_x_313:
        /* <DEDUP_REMOVED lines=34> */
.L_x_315:
        /* <DEDUP_REMOVED lines=22> */
.L_x_316:
[----:B------:R-:W-:Y:S05]  /*1770*/  @!P1 EXIT ;  /* 0x000000000000994d */ /* 0x000fea0003800000 */
[----:B01----:R-:W0:Y:S01]  /*1780*/  LDC.64 R6, c[0x0][0x390] ;  /* 0x0000e400ff067b82 */ /* 0x003e220000000a00 */
[----:B------:R1:W2:Y:S01]  /*1790*/  MUFU.RCP R11, R4 ;  /* 0x00000004000b7308 */ /* 0x0002a20000001000 */
[----:B------:R-:W-:Y:S02]  /*17a0*/  IMAD.IADD R5, R0, 0x1, R5 ;  /* 0x0000000100057824 */ /* 0x000fe400078e0205 */
[----:B------:R-:W-:-:S07]  /*17b0*/  IMAD.MOV R15, RZ, RZ, -R15 ;  /* 0x000000ffff0f7224 */ /* 0x000fce00078e0a0f */
.L_x_317:
        /* <DEDUP_REMOVED lines=9> */
.L_x_318:
        /* <DEDUP_REMOVED lines=11> */
.L_x_3741:


//--------------------- .text._ZN4vllm3moe10topkGatingILi8ELi16ELi4ELi16ELi32Ej13__nv_bfloat16LNS0_11ScoringFuncE1EEEvPKT5_PKbPfiPT4_PiiiibPKf --------------------------
	.section	.text._ZN4vllm3moe10topkGatingILi8ELi16ELi4ELi16ELi32Ej13__nv_bfloat16LNS0_11ScoringFuncE1EEEvPKT5_PKbPfiPT4_PiiiibPKf,"ax",@progbits
	.align	128
        .global         _ZN4vllm3moe10topkGatingILi8ELi16ELi4ELi16ELi32Ej13__nv_bfloat16LNS0_11ScoringFuncE1EEEvPKT5_PKbPfiPT4_PiiiibPKf
        .type           _ZN4vllm3moe10topkGatingILi8ELi16ELi4ELi16ELi32Ej13__nv_bfloat16LNS0_11ScoringFuncE1EEEvPKT5_PKbPfiPT4_PiiiibPKf,@function
        .size           _ZN4vllm3moe10topkGatingILi8ELi16ELi4ELi16ELi32Ej13__nv_bfloat16LNS0_11ScoringFuncE1EEEvPKT5_PKbPfiPT4_PiiiibPKf,(.L_x_3742 - _ZN4vllm3moe10topkGatingILi8ELi16ELi4ELi16ELi32Ej13__nv_bfloat16LNS0_11ScoringFuncE1EEEvPKT5_PKbPfiPT4_PiiiibPKf)
        .other          _ZN4vllm3moe10topkGatingILi8ELi16ELi4ELi16ELi32Ej13__nv_bfloat16LNS0_11ScoringFuncE1EEEvPKT5_PKbPfiPT4_PiiiibPKf,@"STO_CUDA_ENTRY STV_DEFAULT"
_ZN4vllm3moe10topkGatingILi8ELi16ELi4ELi16ELi32Ej13__nv_bfloat16LNS0_11ScoringFuncE1EEEvPKT5_PKbPfiPT4_PiiiibPKf:
.text._ZN4vllm3moe10topkGatingILi8ELi16ELi4ELi16ELi32Ej13__nv_bfloat16LNS0_11ScoringFuncE1EEEvPKT5_PKbPfiPT4_PiiiibPKf:
        /* <DEDUP_REMOVED lines=51> */
[----:B------:R-:W-:Y:S01]  /*0330*/  IMAD.U32 R13, R13, 0x10000, RZ ;  /* 0x000100000d0d7824 */ /* 0x000fe200078e00ff */
[----:B------:R-:W-:Y:S01]  /*0340*/  SHF.L.U32 R10, R9, 0x10, RZ ;  /* 0x00000010090a7819 */ /* 0x000fe200000006ff */
[----:B------:R-:W-:-:S02]  /*0350*/  IMAD.U32 R15, R15, 0x10000, RZ ;  /* 0x000100000f0f7824 */ /* 0x000fc400078e00ff */
[----:B------:R-:W-:Y:S01]  /*0360*/  FMUL.FTZ R25, R16, -1.4426950216293334961 ;  /* 0xbfb8aa3b10197820 */ /* 0x000fe20000410000 */
[----:B------:R-:W-:Y:S02]  /*0370*/  IMAD.U32 R5, R5, 0x10000, RZ ;  /* 0x0001000005057824 */ /* 0x000fe400078e00ff */
[----:B------:R-:W-:Y:S01]  /*0380*/  FMUL.FTZ R16, R13, -1.4426950216293334961 ;  /* 0xbfb8aa3b0d107820 */ /* 0x000fe20000410000 */
[----:B------:R-:W-:Y:S01]  /*0390*/  FMUL.FTZ R15, R15, -1.4426950216293334961 ;  /* 0xbfb8aa3b0f0f7820 */ /* 0x000fe20000410000 */
[----:B------:R-:W1:Y:S01]  /*03a0*/  MUFU.EX2 R6, R23 ;  /* 0x0000001700067308 */ /* 0x000e620000000800 */
[----:B------:R-:W-:Y:S01]  /*03b0*/  FMUL.FTZ R13, R5, -1.4426950216293334961 ;  /* 0xbfb8aa3b050d7820 */ /* 0x000fe20000410000 */
[----:B------:R-:W-:Y:S02]  /*03c0*/  FMUL.FTZ R24, R10, -1.4426950216293334961 ;  /* 0xbfb8aa3b0a187820 */ /* 0x000fe40000410000 */
[----:B------:R-:W3:Y:S04]  /*03d0*/  MUFU.EX2 R7, R11 ;  /* 0x0000000b00077308 */ /* 0x000ee80000000800 */
[----:B------:R-:W0:Y:S04]  /*03e0*/  MUFU.EX2 R9, R25 ;  /* 0x0000001900097308 */ /* 0x000e280000000800 */
[----:B------:R-:W2:Y:S04]  /*03f0*/  MUFU.EX2 R4, R4 ;  /* 0x0000000400047308 */ /* 0x000ea80000000800 */
[----:B------:R-:W4:Y:S04]  /*0400*/  MUFU.EX2 R15, R15 ;  /* 0x0000000f000f7308 */ /* 0x000f280000000800 */
[----:B------:R4:W4:Y:S04]  /*0410*/  MUFU.EX2 R23, R16 ;  /* 0x0000001000177308 */ /* 0x0009280000000800 */
[----:B------:R-:W4:Y:S04]  /*0420*/  MUFU.EX2 R11, R24 ;  /* 0x00000018000b7308 */ /* 0x000f280000000800 */
[----:B------:R-:W4:Y:S01]  /*0430*/  MUFU.EX2 R13, R13 ;  /* 0x0000000d000d7308 */ /* 0x000f220000000800 */
        /* <DEDUP_REMOVED lines=8> */
[----:B------:R-:W-:-:S06]  /*04c0*/  FADD.FTZ R13, R13, 1 ;  /* 0x3f8000000d0d7421 */ /* 0x000fcc0000010000 */
        /* <DEDUP_REMOVED lines=54> */
.L_x_324:
        /* <DEDUP_REMOVED lines=59> */
.L_x_321:
[----:B0123--:R-:W-:Y:S05]  /*0be0*/  BSYNC.RECONVERGENT B0 ;  /* 0x0000000000007941 */ /* 0x00ffea0003800200 */
.L_x_320:
        /* <DEDUP_REMOVED lines=18> */
[----:B------:R-:W-:-:S04]  /*0d10*/  SHF.R.S32.HI R27, RZ, 0x4, R27 ;  /* 0x00000004ff1b7819 */ /* 0x000fc8000001141b */
[----:B------:R-:W-:-:S05]  /*0d20*/  LEA R26, R27, R26, 0x3 ;  /* 0x0000001a1b1a7211 */ /* 0x000fca00078e18ff */
        /* <DEDUP_REMOVED lines=17> */
.L_x_323:
[----:B------:R-:W-:Y:S05]  /*0e40*/  BSYNC.RECONVERGENT B0 ;  /* 0x0000000000007941 */ /* 0x000fea0003800200 */
.L_x_322:
[----:B----4-:R-:W-:Y:S01]  /*0e50*/  IADD3 R25, PT, PT, R25, UR11, RZ ;  /* 0x0000000b19197c10 */ /* 0x010fe2000fffe0ff */
[----:B------:R-:W-:Y:S01]  /*0e60*/  VIADD R23, R23, 0x1 ;  /* 0x0000000117177836 */ /* 0x000fe20000000000 */
[----:B------:R-:W-:Y:S06]  /*0e70*/  @P0 BRA `(.L_x_324) ;  /* 0xfffffff8006c0947 */ /* 0x000fec000383ffff */
.L_x_319:
        /* <DEDUP_REMOVED lines=22> */
.L_x_326:
        /* <DEDUP_REMOVED lines=55> */
.L_x_325:
[----:B------:R-:W-:Y:S05]  /*1350*/  @!P2 EXIT ;  /* 0x000000000000a94d */ /* 0x000fea0003800000 */
[----:B------:R-:W-:Y:S02]  /*1360*/  ISETP.GE.U32.AND P0, PT, R18, 0x8, PT ;  /* 0x000000081200780c */ /* 0x000fe40003f06070 */
[----:B0-----:R-:W-:-:S04]  /*1370*/  LOP3.LUT R22, R15, 0x7, RZ, 0xc0, !PT ;  /* 0x000000070f167812 */ /* 0x001fc800078ec0ff */
[----:B------:R-:W-:-:S07]  /*1380*/  ISETP.NE.AND P1, PT, R22, RZ, PT ;  /* 0x000000ff1600720c */ /* 0x000fce0003f25270 */
[----:B------:R-:W-:Y:S06]  /*1390*/  @!P0 BRA `(.L_x_327) ;  /* 0x0000000000748947 */ /* 0x000fec0003800000 */
[----:B------:R-:W0:Y:S01]  /*13a0*/  LDC.64 R2, c[0x0][0x390] ;  /* 0x0000e400ff027b82 */ /* 0x000e220000000a00 */
        /* <DEDUP_REMOVED lines=28> */
.L_x_327:
        /* <DEDUP_REMOVED lines=22> */
.L_x_328:
[----:B------:R-:W-:Y:S05]  /*16d0*/  @!P1 EXIT ;  /* 0x000000000000994d */ /* 0x000fea0003800000 */
[----:B01----:R-:W0:Y:S01]  /*16e0*/  LDC.64 R6, c[0x0][0x390] ;  /* 0x0000e400ff067b82 */ /* 0x003e220000000a00 */
[----:B------:R1:W2:Y:S01]  /*16f0*/  MUFU.RCP R11, R4 ;  /* 0x00000004000b7308 */ /* 0x0002a20000001000 */
[----:B------:R-:W-:Y:S02]  /*1700*/  IMAD.IADD R5, R0, 0x1, R5 ;  /* 0x0000000100057824 */ /* 0x000fe400078e0205 */
[----:B------:R-:W-:-:S07]  /*1710*/  IMAD.MOV R15, RZ, RZ, -R15 ;  /* 0x000000ffff0f7224 */ /* 0x000fce00078e0a0f */
.L_x_329:
        /* <DEDUP_REMOVED lines=9> */
.L_x_330:
        /* <DEDUP_REMOVED lines=13> */
.L_x_3742:


//--------------------- .text._ZN4vllm3moe10topkGatingILi8ELi8ELi4ELi16ELi32Ej13__nv_bfloat16LNS0_11ScoringFuncE1EEEvPKT5_PKbPfiPT4_PiiiibPKf --------------------------
	.section	.text._ZN4vllm3moe10topkGatingILi8ELi8ELi4ELi16ELi32Ej13__nv_bfloat16LNS0_11ScoringFuncE1EEEvPKT5_PKbPfiPT4_PiiiibPKf,"ax",@progbits
	.align	128
        .global         _ZN4vllm3moe10topkGatingILi8ELi8ELi4ELi16ELi32Ej13__nv_bfloat16LNS0_11ScoringFuncE1EEEvPKT5_PKbPfiPT4_PiiiibPKf
        .type           _ZN4vllm3moe10topkGatingILi8ELi8ELi4ELi16ELi32Ej13__nv_bfloat16LNS0_11ScoringFuncE1EEEvPKT5_PKbPfiPT4_PiiiibPKf,@function
        .size           _ZN4vllm3moe10topkGatingILi8ELi8ELi4ELi16ELi32Ej13__nv_bfloat16LNS0_11ScoringFuncE1EEEvPKT5_PKbPfiPT4_PiiiibPKf,(.L_x_3743 - _ZN4vllm3moe10topkGatingILi8ELi8ELi4ELi16ELi32Ej13__nv_bfloat16LNS0_11ScoringFuncE1EEEvPKT5_PKbPfiPT4_PiiiibPKf)
        .other          _ZN4vllm3moe10topkGatingILi8ELi8ELi4ELi16ELi32Ej13__nv_bfloat16LNS0_11ScoringFuncE1EEEvPKT5_PKbPfiPT4_PiiiibPKf,@"STO_CUDA_ENTRY STV_DEFAULT"
_ZN4vllm3moe10topkGatingILi8ELi8ELi4ELi16ELi32Ej13__nv_bfloat16LNS0_11ScoringFuncE1EEEvPKT5_PKbPfiPT4_PiiiibPKf:
.text._ZN4vllm3moe10topkGatingILi8ELi8ELi4ELi16ELi32Ej13__nv_bfloat16LNS0_11ScoringFuncE1EEEvPKT5_PKbPfiPT4_PiiiibPKf:
        /* <DEDUP_REMOVED lines=25> */
[----:B------:R-:W2:Y:S04]  /*0190*/  @P0 LDG.E.U8 R2, desc[UR6][R24.64] ;  /* 0x0000000618020981 */ /* 0x000ea8000c1e1100 */
[----:B0-----:R-:W3:Y:S04]  /*01a0*/  @P1 LDG.E R11, desc[UR6][R8.64] ;  /* 0x00000006080b1981 */ /* 0x001ee8000c1e1900 */
        /* <DEDUP_REMOVED lines=10> */
[C---:B------:R-:W-:Y:S01]  /*0250*/  IMAD.U32 R21, R5.reuse, 0x10000, RZ ;  /* 0x0001000005157824 */ /* 0x040fe200078e00ff */
[----:B------:R-:W-:Y:S01]  /*0260*/  PRMT R12, R5, 0x7632, R12 ;  /* 0x00007632050c7816 */ /* 0x000fe2000000000c */
[----:B------:R-:W-:Y:S01]  /*0270*/  FMUL.FTZ R4, R10, -1.4426950216293334961 ;  /* 0xbfb8aa3b0a047820 */ /* 0x000fe20000410000 */
[C---:B------:R-:W-:Y:S01]  /*0280*/  IMAD.U32 R5, R6.reuse, 0x10000, RZ ;  /* 0x0001000006057824 */ /* 0x040fe200078e00ff */
[----:B------:R-:W-:Y:S01]  /*0290*/  PRMT R10, R6, 0x7632, R10 ;  /* 0x00007632060a7816 */ /* 0x000fe2000000000a */
[C---:B------:R-:W-:Y:S01]  /*02a0*/  IMAD.U32 R6, R7.reuse, 0x10000, RZ ;  /* 0x0001000007067824 */ /* 0x040fe200078e00ff */
[----:B------:R-:W-:Y:S01]  /*02b0*/  PRMT R7, R7, 0x7632, R7 ;  /* 0x0000763207077816 */ /* 0x000fe20000000007 */
[----:B------:R-:W-:Y:S01]  /*02c0*/  FMUL.FTZ R21, R21, -1.4426950216293334961 ;  /* 0xbfb8aa3b15157820 */ /* 0x000fe20000410000 */
[----:B0-----:R-:W-:Y:S01]  /*02d0*/  FMUL.FTZ R8, R5, -1.4426950216293334961 ;  /* 0xbfb8aa3b05087820 */ /* 0x001fe20000410000 */
[----:B------:R-:W-:-:S02]  /*02e0*/  IMAD.U32 R10, R10, 0x10000, RZ ;  /* 0x000100000a0a7824 */ /* 0x000fc400078e00ff */
[----:B------:R-:W-:Y:S01]  /*02f0*/  FMUL.FTZ R9, R6, -1.4426950216293334961 ;  /* 0xbfb8aa3b06097820 */ /* 0x000fe20000410000 */
[----:B------:R-:W-:Y:S01]  /*0300*/  IMAD.U32 R12, R12, 0x10000, RZ ;  /* 0x000100000c0c7824 */ /* 0x000fe200078e00ff */
[----:B------:R0:W4:Y:S01]  /*0310*/  MUFU.EX2 R5, R21 ;  /* 0x0000001500057308 */ /* 0x0001220000000800 */
[----:B------:R-:W-:Y:S02]  /*0320*/  IMAD.U32 R7, R7, 0x10000, RZ ;  /* 0x0001000007077824 */ /* 0x000fe400078e00ff */
[----:B------:R-:W-:Y:S01]  /*0330*/  FMUL.FTZ R10, R10, -1.4426950216293334961 ;  /* 0xbfb8aa3b0a0a7820 */ /* 0x000fe20000410000 */
[----:B------:R-:W-:Y:S01]  /*0340*/  IMAD.U32 R18, R18, 0x10000, RZ ;  /* 0x0001000012127824 */ /* 0x000fe200078e00ff */
[----:B------:R4:W1:Y:S01]  /*0350*/  MUFU.EX2 R6, R8 ;  /* 0x0000000800067308 */ /* 0x0008620000000800 */
[----:B------:R-:W-:Y:S02]  /*0360*/  FMUL.FTZ R12, R12, -1.4426950216293334961 ;  /* 0xbfb8aa3b0c0c7820 */ /* 0x000fe40000410000 */
[----:B------:R-:W-:Y:S01]  /*0370*/  FMUL.FTZ R18, R18, -1.4426950216293334961 ;  /* 0xbfb8aa3b12127820 */ /* 0x000fe20000410000 */
[----:B------:R-:W1:Y:S01]  /*0380*/  MUFU.EX2 R4, R4 ;  /* 0x0000000400047308 */ /* 0x000e620000000800 */
[----:B0-----:R-:W-:-:S03]  /*0390*/  FMUL.FTZ R21, R7, -1.4426950216293334961 ;  /* 0xbfb8aa3b07157820 */ /* 0x001fc60000410000 */
[----:B------:R-:W0:Y:S01]  /*03a0*/  MUFU.EX2 R9, R9 ;  /* 0x0000000900097308 */ /* 0x000e220000000800 */
[----:B----4-:R-:W-:Y:S01]  /*03b0*/  FADD.FTZ R8, R5, 1 ;  /* 0x3f80000005087421 */ /* 0x010fe20000010000 */
[----:B--2---:R-:W-:Y:S02]  /*03c0*/  ISETP.EQ.OR P0, PT, R2, RZ, !P0 ;  /* 0x000000ff0200720c */ /* 0x004fe40004702670 */
[----:B------:R-:W2:Y:S01]  /*03d0*/  MUFU.EX2 R10, R10 ;  /* 0x0000000a000a7308 */ /* 0x000ea20000000800 */
[----:B-1----:R-:W-:-:S03]  /*03e0*/  FADD.FTZ R6, R6, 1 ;  /* 0x3f80000006067421 */ /* 0x002fc60000010000 */
[----:B------:R-:W1:Y:S01]  /*03f0*/  MUFU.EX2 R12, R12 ;  /* 0x0000000c000c7308 */ /* 0x000e620000000800 */
[----:B------:R-:W-:-:S03]  /*0400*/  FADD.FTZ R4, R4, 1 ;  /* 0x3f80000004047421 */ /* 0x000fc60000010000 */
[----:B------:R-:W4:Y:S01]  /*0410*/  MUFU.EX2 R21, R21 ;  /* 0x0000001500157308 */ /* 0x000f220000000800 */
[----:B0-----:R-:W-:-:S03]  /*0420*/  FADD.FTZ R9, R9, 1 ;  /* 0x3f80000009097421 */ /* 0x001fc60000010000 */
[----:B------:R-:W0:Y:S01]  /*0430*/  MUFU.EX2 R18, R18 ;  /* 0x0000001200127308 */ /* 0x000e220000000800 */
[----:B--2---:R-:W-:-:S03]  /*0440*/  FADD.FTZ R10, R10, 1 ;  /* 0x3f8000000a0a7421 */ /* 0x004fc60000010000 */
[----:B------:R-:W2:Y:S01]  /*0450*/  MUFU.RCP R6, R6 ;  /* 0x0000000600067308 */ /* 0x000ea20000001000 */
[----:B-1----:R-:W-:Y:S01]  /*0460*/  FADD.FTZ R12, R12, 1 ;  /* 0x3f8000000c0c7421 */ /* 0x002fe20000010000 */
[----:B----4-:R-:W-:-:S06]  /*0470*/  FADD.FTZ R21, R21, 1 ;  /* 0x3f80000015157421 */ /* 0x010fcc0000010000 */
[----:B------:R-:W1:Y:S01]  /*0480*/  MUFU.RCP R4, R4 ;  /* 0x0000000400047308 */ /* 0x000e620000001000 */
[----:B0-----:R-:W-:Y:S01]  /*0490*/  FADD.FTZ R5, R18, 1 ;  /* 0x3f80000012057421 */ /* 0x001fe20000010000 */
[----:B------:R-:W-:-:S06]  /*04a0*/  IMAD.U32 R18, RZ, RZ, UR4 ;  /* 0x00000004ff127e24 */ /* 0x000fcc000f8e00ff */
[----:B------:R-:W0:Y:S01]  /*04b0*/  MUFU.RCP R8, R8 ;  /* 0x0000000800087308 */ /* 0x000e220000001000 */
[----:B------:R-:W-:Y:S02]  /*04c0*/  ISETP.GE.AND P2, PT, R18, 0x1, PT ;  /* 0x000000011200780c */ /* 0x000fe40003f46270 */
[----:B--2---:R-:W-:-:S05]  /*04d0*/  FSETP.NE.FTZ.AND P3, PT, |R6|, +INF , PT ;  /* 0x7f8000000600780b */ /* 0x004fca0003f75200 */
[----:B------:R-:W2:Y:S01]  /*04e0*/  MUFU.RCP R9, R9 ;  /* 0x0000000900097308 */ /* 0x000ea20000001000 */
[----:B-1----:R-:W-:-:S04]  /*04f0*/  FSETP.NE.FTZ.AND P5, PT, |R4|, +INF , PT ;  /* 0x7f8000000400780b */ /* 0x002fc80003fb5200 */
[----:B------:R-:W-:-:S03]  /*0500*/  FSEL R2, R4, RZ, P5 ;  /* 0x000000ff04027208 */ /* 0x000fc60002800000 */
[----:B------:R-:W1:Y:S01]  /*0510*/  MUFU.RCP R10, R10 ;  /* 0x0000000a000a7308 */ /* 0x000e620000001000 */
[----:B0-----:R-:W-:-:S04]  /*0520*/  FSETP.NE.FTZ.AND P6, PT, |R8|, +INF , PT ;  /* 0x7f8000000800780b */ /* 0x001fc80003fd5200 */
[----:B------:R-:W-:-:S03]  /*0530*/  FSEL R4, R8, RZ, P6 ;  /* 0x000000ff08047208 */ /* 0x000fc60003000000 */
[----:B------:R0:W4:Y:S01]  /*0540*/  MUFU.RCP R7, R5 ;  /* 0x0000000500077308 */ /* 0x0001220000001000 */
[----:B--2---:R-:W-:-:S07]  /*0550*/  FSETP.NE.FTZ.AND P4, PT, |R9|, +INF , PT ;  /* 0x7f8000000900780b */ /* 0x004fce0003f95200 */
[----:B------:R-:W2:Y:S01]  /*0560*/  MUFU.RCP R12, R12 ;  /* 0x0000000c000c7308 */ /* 0x000ea20000001000 */
[----:B0-----:R-:W-:Y:S02]  /*0570*/  FSEL R5, R6, RZ, P3 ;  /* 0x000000ff06057208 */ /* 0x001fe40001800000 */
[C---:B-1----:R-:W-:Y:S02]  /*0580*/  FSETP.NE.FTZ.AND P3, PT, |R10|.reuse, +INF , PT ;  /* 0x7f8000000a00780b */ /* 0x042fe40003f75200 */
[----:B------:R-:W-:Y:S02]  /*0590*/  FSEL R6, R9, RZ, P4 ;  /* 0x000000ff09067208 */ /* 0x000fe40002000000 */
[----:B------:R-:W-:Y:S01]  /*05a0*/  FSEL R9, R10, RZ, P3 ;  /* 0x000000ff0a097208 */ /* 0x000fe20001800000 */
[----:B------:R-:W0:Y:S01]  /*05b0*/  MUFU.RCP R21, R21 ;  /* 0x0000001500157308 */ /* 0x000e220000001000 */
[----:B---3--:R-:W-:Y:S01]  /*05c0*/  @P1 FADD.FTZ R10, R2, R11 ;  /* 0x0000000b020a1221 */ /* 0x008fe20000010000 */
[----:B----4-:R-:W-:Y:S01]  /*05d0*/  FSETP.NE.FTZ.AND P5, PT, |R7|, +INF , PT ;  /* 0x7f8000000700780b */ /* 0x010fe20003fb5200 */
[----:B------:R-:W-:-:S02]  /*05e0*/  @!P1 IMAD.MOV.U32 R10, RZ, RZ, R2 ;  /* 0x000000ffff0a9224 */ /* 0x000fc400078e0002 */
[----:B-----5:R-:W-:Y:S01]  /*05f0*/  @P1 FADD.FTZ R25, R9, R20 ;  /* 0x0000001409191221 */ /* 0x020fe20000010000 */
[----:B------:R-:W-:Y:S01]  /*0600*/  @!P1 IMAD.MOV.U32 R25, RZ, RZ, R9 ;  /* 0x000000ffff199224 */ /* 0x000fe200078e0009 */
[----:B------:R-:W-:Y:S02]  /*0610*/  FSEL R7, R7, RZ, P5 ;  /* 0x000000ff07077208 */ /* 0x000fe40002800000 */
[----:B--2---:R-:W-:-:S04]  /*0620*/  FSETP.NE.FTZ.AND P6, PT, |R12|, +INF , PT ;  /* 0x7f8000000c00780b */ /* 0x004fc80003fd5200 */
[----:B------:R-:W-:Y:S01]  /*0630*/  FSEL R8, R12, RZ, P6 ;  /* 0x000000ff0c087208 */ /* 0x000fe20003000000 */
[----:B------:R-:W-:Y:S01]  /*0640*/  @P1 FADD.FTZ R12, R4, R13 ;  /* 0x0000000d040c1221 */ /* 0x000fe20000010000 */
[----:B------:R-:W-:Y:S01]  /*0650*/  @P1 FADD.FTZ R13, R5, R14 ;  /* 0x0000000e050d1221 */ /* 0x000fe20000010000 */
[----:B------:R-:W-:Y:S01]  /*0660*/  @P1 FADD.FTZ R14, R6, R15 ;  /* 0x0000000f060e1221 */ /* 0x000fe20000010000 */
[----:B0-----:R-:W-:Y:S01]  /*0670*/  FSETP.NE.FTZ.AND P4, PT, |R21|, +INF , PT ;  /* 0x7f8000001500780b */ /* 0x001fe20003f95200 */
[----:B------:R-:W-:Y:S01]  /*0680*/  @P1 FADD.FTZ R15, R7, R22 ;  /* 0x00000016070f1221 */ /* 0x000fe20000010000 */
[----:B------:R-:W-:Y:S01]  /*0690*/  @P1 FADD.FTZ R24, R8, R19 ;  /* 0x0000001308181221 */ /* 0x000fe20000010000 */
[----:B------:R-:W-:Y:S01]  /*06a0*/  @!P1 IMAD.MOV.U32 R12, RZ, RZ, R4 ;  /* 0x000000ffff0c9224 */ /* 0x000fe200078e0004 */
[----:B------:R-:W-:Y:S01]  /*06b0*/  FSEL R11, R21, RZ, P4 ;  /* 0x000000ff150b7208 */ /* 0x000fe20002000000 */
[----:B------:R-:W-:Y:S02]  /*06c0*/  @!P1 IMAD.MOV.U32 R13, RZ, RZ, R5 ;  /* 0x000000ffff0d9224 */ /* 0x000fe400078e0005 */
[----:B------:R-:W-:-:S02]  /*06d0*/  @!P1 IMAD.MOV.U32 R14, RZ, RZ, R6 ;  /* 0x000000ffff0e9224 */ /* 0x000fc400078e0006 */
[----:B------:R-:W-:Y:S01]  /*06e0*/  @P1 FADD.FTZ R26, R11, R26 ;  /* 0x0000001a0b1a1221 */ /* 0x000fe20000010000 */
[----:B------:R-:W-:Y:S02]  /*06f0*/  @!P1 IMAD.MOV.U32 R15, RZ, RZ, R7 ;  /* 0x000000ffff0f9224 */ /* 0x000fe400078e0007 */
[----:B------:R-:W-:Y:S02]  /*0700*/  @!P1 IMAD.MOV.U32 R24, RZ, RZ, R8 ;  /* 0x000000ffff189224 */ /* 0x000fe400078e0008 */
        /* <DEDUP_REMOVED lines=8> */
[----:B------:R-:W-:Y:S01]  /*0790*/  IMAD R29, R3, R18, RZ ;  /* 0x00000012031d7224 */ /* 0x000fe200078e02ff */
[----:B------:R-:W0:Y:S01]  /*07a0*/  LDCU.U8 UR9, c[0x0][0x3bc] ;  /* 0x00007780ff0977ac */ /* 0x000e220008000000 */
[----:B------:R-:W-:Y:S02]  /*07b0*/  IMAD R0, R17, 0x80, R0 ;  /* 0x0000008011007824 */ /* 0x000fe400078e0200 */
[----:B------:R-:W-:Y:S01]  /*07c0*/  IMAD.MOV.U32 R33, RZ, RZ, RZ ;  /* 0x000000ffff217224 */ /* 0x000fe200078e00ff */
[----:B------:R-:W1:Y:S01]  /*07d0*/  LDCU UR8, c[0x0][0x3b8] ;  /* 0x00007700ff0877ac */ /* 0x000e620008000800 */
[----:B------:R-:W-:Y:S02]  /*07e0*/  IMAD R27, R27, 0x20, R0 ;  /* 0x000000201b1b7824 */ /* 0x000fe400078e0200 */
[----:B------:R-:W-:Y:S01]  /*07f0*/  IMAD.MOV.U32 R30, RZ, RZ, R3 ;  /* 0x000000ffff1e7224 */ /* 0x000fe200078e0003 */
[----:B------:R-:W-:Y:S01]  /*0800*/  UMOV UR5, 0x1 ;  /* 0x0000000100057882 */ /* 0x000fe20000000000 */
[----:B------:R-:W-:-:S07]  /*0810*/  IMAD.MOV R31, RZ, RZ, -R28 ;  /* 0x000000ffff1f7224 */ /* 0x000fce00078e0a1c */
.L_x_335:
[CC--:B------:R-:W-:Y:S01]  /*0820*/  FSETP.GT.FTZ.AND P3, PT, R15.reuse, R10.reuse, PT ;  /* 0x0000000a0f00720b */ /* 0x0c0fe20003f74000 */
[----:B------:R-:W2:Y:S03]  /*0830*/  LDC.64 R18, c[0x0][0x3b0] ;  /* 0x0000ec00ff127b82 */ /* 0x000ea60000000a00 */
[----:B------:R-:W-:-:S04]  /*0840*/  FSEL R17, R15, R10, P3 ;  /* 0x0000000a0f117208 */ /* 0x000fc80001800000 */
[----:B------:R-:W-:-:S04]  /*0850*/  FSETP.GT.FTZ.AND P5, PT, R12, R17, PT ;  /* 0x000000110c00720b */ /* 0x000fc80003fb4000 */
[----:B------:R-:W-:-:S04]  /*0860*/  FSEL R17, R12, R17, P5 ;  /* 0x000000110c117208 */ /* 0x000fc80002800000 */
        /* <DEDUP_REMOVED lines=10> */
[----:B------:R-:W-:-:S02]  /*0910*/  FSEL R17, R7, R2, P3 ;  /* 0x0000000207117208 */ /* 0x000fc40001800000 */
[----:B------:R-:W-:Y:S02]  /*0920*/  SEL R0, R0, 0x3, !P4 ;  /* 0x0000000300007807 */ /* 0x000fe40006000000 */
[----:B------:R-:W-:Y:S02]  /*0930*/  FSEL R17, R4, R17, P5 ;  /* 0x0000001104117208 */ /* 0x000fe40002800000 */
[----:B--2---:R-:W-:Y:S02]  /*0940*/  ISETP.LE.AND P5, PT, R18, UR5, PT ;  /* 0x0000000512007c0c */ /* 0x004fe4000bfa3270 */
[----:B------:R-:W-:Y:S02]  /*0950*/  SEL R0, R0, 0x4, !P2 ;  /* 0x0000000400007807 */ /* 0x000fe40005000000 */
[----:B------:R-:W-:Y:S02]  /*0960*/  FSETP.GT.FTZ.AND P3, PT, R26, R21, PT ;  /* 0x000000151a00720b */ /* 0x000fe40003f74000 */
[----:B------:R-:W-:-:S04]  /*0970*/  SEL R0, R0, 0x5, !P1 ;  /* 0x0000000500007807 */ /* 0x000fc80004800000 */
[----:B------:R-:W-:-:S04]  /*0980*/  SEL R0, R0, 0x6, !P6 ;  /* 0x0000000600007807 */ /* 0x000fc80007000000 */
[----:B------:R-:W-:Y:S01]  /*0990*/  SEL R0, R0, 0x7, !P3 ;  /* 0x0000000700007807 */ /* 0x000fe20005800000 */
[----:B------:R-:W-:Y:S06]  /*09a0*/  @P5 BRA `(.L_x_333) ;  /* 0x0000000000445947 */ /* 0x000fec0003800000 */
        /* <DEDUP_REMOVED lines=17> */
.L_x_333:
[CC--:B------:R-:W-:Y:S01]  /*0ac0*/  FSETP.GT.FTZ.AND P5, PT, R15.reuse, R10.reuse, PT ;  /* 0x0000000a0f00720b */ /* 0x0c0fe20003fb4000 */
[----:B------:R-:W-:Y:S01]  /*0ad0*/  IMAD.IADD R32, R0, 0x1, -R19 ;  /* 0x0000000100207824 */ /* 0x000fe200078e0a13 */
[----:B------:R-:W-:Y:S01]  /*0ae0*/  FSEL R16, R8, R17, P4 ;  /* 0x0000001108107208 */ /* 0x000fe20002000000 */
[----:B------:R-:W2:Y:S01]  /*0af0*/  LDC.64 R22, c[0x0][0x3a0] ;  /* 0x0000e800ff167b82 */ /* 0x000ea20000000a00 */
[----:B------:R-:W-:Y:S01]  /*0b00*/  FSEL R21, R15, R10, P5 ;  /* 0x0000000a0f157208 */ /* 0x000fe20002800000 */
[----:B0-----:R-:W-:Y:S01]  /*0b10*/  UPRMT UR4, UR9, 0x8880, URZ ;  /* 0x0000888009047896 */ /* 0x001fe200080000ff */
[----:B------:R-:W-:Y:S02]  /*0b20*/  FSEL R16, R5, R16, P2 ;  /* 0x0000001005107208 */ /* 0x000fe40001000000 */
[----:B------:R-:W-:Y:S02]  /*0b30*/  FSETP.GT.FTZ.AND P4, PT, R12, R21, PT ;  /* 0x000000150c00720b */ /* 0x000fe40003f94000 */
[----:B------:R-:W-:-:S02]  /*0b40*/  FSEL R17, R9, R16, P1 ;  /* 0x0000001009117208 */ /* 0x000fc40000800000 */
[----:B------:R-:W-:Y:S02]  /*0b50*/  FSEL R21, R12, R21, P4 ;  /* 0x000000150c157208 */ /* 0x000fe40002000000 */
[----:B-1----:R-:W-:Y:S02]  /*0b60*/  ISETP.GE.AND P1, PT, R0, UR8, PT ;  /* 0x0000000800007c0c */ /* 0x002fe4000bf26270 */
[----:B------:R-:W-:Y:S02]  /*0b70*/  FSETP.GT.FTZ.AND P2, PT, R24, R21, PT ;  /* 0x000000151800720b */ /* 0x000fe40003f54000 */
[----:B------:R-:W-:Y:S02]  /*0b80*/  FSEL R34, R6, R17, P6 ;  /* 0x0000001106227208 */ /* 0x000fe40003000000 */
[----:B------:R-:W-:Y:S02]  /*0b90*/  FSEL R16, R24, R21, P2 ;  /* 0x0000001518107208 */ /* 0x000fe40001000000 */
[----:B------:R-:W-:Y:S01]  /*0ba0*/  ISETP.GE.AND P1, PT, R0, R19, !P1 ;  /* 0x000000130000720c */ /* 0x000fe20004f26270 */
[----:B------:R-:W0:Y:S01]  /*0bb0*/  LDC.64 R20, c[0x0][0x390] ;  /* 0x0000e400ff147b82 */ /* 0x000e220000000a00 */
[----:B------:R-:W-:-:S02]  /*0bc0*/  FSETP.GT.FTZ.AND P6, PT, R13, R16, PT ;  /* 0x000000100d00720b */ /* 0x000fc40003fd4000 */
[----:B------:R-:W-:Y:S01]  /*0bd0*/  SEL R0, RZ, 0x1, !P5 ;  /* 0x00000001ff007807 */ /* 0x000fe20006800000 */
[----:B--2---:R-:W-:Y:S01]  /*0be0*/  IMAD.WIDE R22, R29, 0x4, R22 ;  /* 0x000000041d167825 */ /* 0x004fe200078e0216 */
[----:B------:R-:W-:Y:S02]  /*0bf0*/  FSEL R16, R13, R16, P6 ;  /* 0x000000100d107208 */ /* 0x000fe40003000000 */
[----:B------:R-:W-:Y:S02]  /*0c00*/  SEL R32, R32, 0x8, P1 ;  /* 0x0000000820207807 */ /* 0x000fe40000800000 */
[CC--:B------:R-:W-:Y:S02]  /*0c10*/  FSETP.GT.FTZ.AND P1, PT, R25.reuse, R16.reuse, PT ;  /* 0x000000101900720b */ /* 0x0c0fe40003f34000 */
[----:B------:R-:W-:Y:S02]  /*0c20*/  SEL R0, R0, 0x2, !P4 ;  /* 0x0000000200007807 */ /* 0x000fe40006000000 */
[----:B------:R-:W-:-:S02]  /*0c30*/  FSEL R17, R25, R16, P1 ;  /* 0x0000001019117208 */ /* 0x000fc40000800000 */
[----:B------:R-:W-:Y:S02]  /*0c40*/  SEL R0, R0, 0x3, !P2 ;  /* 0x0000000300007807 */ /* 0x000fe40005000000 */
[----:B------:R-:W-:Y:S02]  /*0c50*/  FSEL R35, R7, R2, P5 ;  /* 0x0000000207237208 */ /* 0x000fe40002800000 */
[-C--:B------:R-:W-:Y:S02]  /*0c60*/  FSETP.GT.FTZ.AND P5, PT, R14, R17.reuse, PT ;  /* 0x000000110e00720b */ /* 0x080fe40003fb4000 */
[----:B------:R-:W-:Y:S02]  /*0c70*/  SEL R0, R0, 0x4, !P6 ;  /* 0x0000000400007807 */ /* 0x000fe40007000000 */
[----:B------:R-:W-:Y:S01]  /*0c80*/  FSEL R36, R14, R17, P5 ;  /* 0x000000110e247208 */ /* 0x000fe20002800000 */
[----:B0-----:R-:W-:Y:S01]  /*0c90*/  IMAD.WIDE R20, R29, 0x4, R20 ;  /* 0x000000041d147825 */ /* 0x001fe200078e0214 */
[----:B------:R-:W-:Y:S01]  /*0ca0*/  SEL R0, R0, 0x5, !P1 ;  /* 0x0000000500007807 */ /* 0x000fe20004800000 */
[----:B------:R-:W0:Y:S01]  /*0cb0*/  LDC.64 R16, c[0x0][0x3a8] ;  /* 0x0000ea00ff107b82 */ /* 0x000e220000000a00 */
[----:B------:R-:W-:-:S02]  /*0cc0*/  FSEL R35, R4, R35, P4 ;  /* 0x0000002304237208 */ /* 0x000fc40002000000 */
[----:B------:R-:W-:Y:S02]  /*0cd0*/  FSETP.GT.FTZ.AND P4, PT, R26, R36, PT ;  /* 0x000000241a00720b */ /* 0x000fe40003f94000 */
[----:B------:R-:W-:Y:S02]  /*0ce0*/  SEL R0, R0, 0x6, !P5 ;  /* 0x0000000600007807 */ /* 0x000fe40006800000 */
[----:B------:R-:W-:Y:S02]  /*0cf0*/  FSEL R36, R8, R35, P2 ;  /* 0x0000002308247208 */ /* 0x000fe40001000000 */
[----:B------:R-:W-:Y:S02]  /*0d00*/  SEL R0, R0, 0x7, !P4 ;  /* 0x0000000700007807 */ /* 0x000fe40006000000 */
[----:B------:R-:W-:Y:S02]  /*0d10*/  FSEL R36, R5, R36, P6 ;  /* 0x0000002405247208 */ /* 0x000fe40003000000 */
[----:B------:R-:W-:-:S02]  /*0d20*/  ISETP.GE.AND P2, PT, R0, UR8, PT ;  /* 0x0000000800007c0c */ /* 0x000fc4000bf46270 */
[----:B------:R-:W-:Y:S01]  /*0d30*/  FSEL R35, R9, R36, P1 ;  /* 0x0000002409237208 */ /* 0x000fe20000800000 */
[C---:B------:R-:W-:Y:S01]  /*0d40*/  IMAD.IADD R36, R0.reuse, 0x1, -R19 ;  /* 0x0000000100247824 */ /* 0x040fe200078e0a13 */
[----:B------:R-:W-:Y:S02]  /*0d50*/  ISETP.GE.AND P1, PT, R0, R19, !P2 ;  /* 0x000000130000720c */ /* 0x000fe40005726270 */
[----:B------:R-:W-:Y:S02]  /*0d60*/  SEL R37, R32, 0x8, P0 ;  /* 0x0000000820257807 */ /* 0x000fe40000000000 */
[----:B------:R-:W-:Y:S02]  /*0d70*/  SEL R36, R36, 0x8, P1 ;  /* 0x0000000824247807 */ /* 0x000fe40000800000 */
[----:B------:R-:W-:Y:S01]  /*0d80*/  ISETP.NE.AND P1, PT, RZ, UR4, PT ;  /* 0x00000004ff007c0c */ /* 0x000fe2000bf25270 */
[----:B------:R-:W-:Y:S01]  /*0d90*/  UIADD3 UR4, UPT, UPT, UR5, 0x1, URZ ;  /* 0x0000000105047890 */ /* 0x000fe2000fffe0ff */
[----:B------:R-:W-:Y:S01]  /*0da0*/  FSEL R32, R6, R35, P5 ;  /* 0x0000002306207208 */ /* 0x000fe20002800000 */
[----:B0-----:R-:W-:Y:S01]  /*0db0*/  IMAD.WIDE R16, R29, 0x4, R16 ;  /* 0x000000041d107825 */ /* 0x001fe200078e0210 */
[----:B------:R-:W-:-:S02]  /*0dc0*/  FSEL R19, R11, R34, P3 ;  /* 0x000000220b137208 */ /* 0x000fc40001800000 */
[----:B------:R-:W-:Y:S02]  /*0dd0*/  FSEL R35, R11, R32, P4 ;  /* 0x000000200b237208 */ /* 0x000fe40002000000 */
[----:B------:R-:W-:Y:S01]  /*0de0*/  ISETP.LE.AND P2, PT, R18, UR4, PT ;  /* 0x0000000412007c0c */ /* 0x000fe2000bf43270 */
[----:B------:R0:W-:Y:S01]  /*0df0*/  STG.E desc[UR6][R20.64], R19 ;  /* 0x0000001314007986 */ /* 0x0001e2000c101906 */
[----:B------:R-:W-:Y:S01]  /*0e00*/  SEL R36, R36, 0x8, P0 ;  /* 0x0000000824247807 */ /* 0x000fe20000000000 */
[----:B------:R-:W-:Y:S02]  /*0e10*/  FADD.FTZ R32, R19, R33 ;  /* 0x0000002113207221 */ /* 0x000fe40000010000 */
[----:B------:R0:W-:Y:S02]  /*0e20*/  STG.E desc[UR6][R22.64], R37 ;  /* 0x0000002516007986 */ /* 0x0001e4000c101906 */
[----:B------:R-:W-:Y:S02]  /*0e30*/  @P1 FADD.FTZ R33, R35, R32 ;  /* 0x0000002023211221 */ /* 0x000fe40000010000 */
[----:B------:R0:W-:Y:S04]  /*0e40*/  STG.E desc[UR6][R16.64], R30 ;  /* 0x0000001e10007986 */ /* 0x0001e8000c101906 */
[----:B------:R0:W-:Y:S04]  /*0e50*/  STG.E desc[UR6][R20.64+0x4], R35 ;  /* 0x0000042314007986 */ /* 0x0001e8000c101906 */
[----:B------:R0:W-:Y:S04]  /*0e60*/  STG.E desc[UR6][R22.64+0x4], R36 ;  /* 0x0000042416007986 */ /* 0x0001e8000c101906 */
        /* <DEDUP_REMOVED lines=19> */
.L_x_334:
[----:B------:R-:W0:Y:S01]  /*0fa0*/  LDC R0, c[0x0][0x398] ;  /* 0x0000e600ff007b82 */ /* 0x000e220000000800 */
[----:B------:R-:W-:Y:S01]  /*0fb0*/  VIADD R31, R31, 0x2 ;  /* 0x000000021f1f7836 */ /* 0x000fe20000000000 */
[----:B------:R-:W-:Y:S01]  /*0fc0*/  UIADD3 UR5, UPT, UPT, UR5, 0x2, URZ ;  /* 0x0000000205057890 */ /* 0x000fe2000fffe0ff */
[----:B------:R-:W-:-:S03]  /*0fd0*/  VIADD R29, R29, 0x2 ;  /* 0x000000021d1d7836 */ /* 0x000fc60000000000 */
[----:B------:R-:W-:Y:S01]  /*0fe0*/  ISETP.NE.AND P1, PT, R31, RZ, PT ;  /* 0x000000ff1f00720c */ /* 0x000fe20003f25270 */
[C---:B0-----:R-:W-:Y:S02]  /*0ff0*/  IMAD R27, R0.reuse, 0x2, R27 ;  /* 0x00000002001b7824 */ /* 0x041fe400078e021b */
[----:B------:R-:W-:-:S10]  /*1000*/  IMAD R30, R0, 0x2, R30 ;  /* 0x00000002001e7824 */ /* 0x000fd400078e021e */
[----:B------:R-:W-:Y:S05]  /*1010*/  @P1 BRA `(.L_x_335) ;  /* 0xfffffff800001947 */ /* 0x000fea000383ffff */
.L_x_332:
        /* <DEDUP_REMOVED lines=9> */
[----:B------:R-:W-:Y:S01]  /*10b0*/  FSETP.GT.FTZ.AND P4, PT, R12, R15, PT ;  /* 0x0000000f0c00720b */ /* 0x000fe20003f94000 */
[----:B------:R-:W3:Y:S01]  /*10c0*/  LDCU.U8 UR4, c[0x0][0x3bc] ;  /* 0x00007780ff0477ac */ /* 0x000ee20008000000 */
[----:B------:R-:W-:-:S02]  /*10d0*/  FSEL R7, R7, R2, P2 ;  /* 0x0000000207077208 */ /* 0x000fc40001000000 */
[----:B------:R-:W-:Y:S02]  /*10e0*/  FSEL R15, R12, R15, P4 ;  /* 0x0000000f0c0f7208 */ /* 0x000fe40002000000 */
[----:B------:R-:W-:Y:S02]  /*10f0*/  SEL R10, R10, 0x2, !P4 ;  /* 0x000000020a0a7807 */ /* 0x000fe40006000000 */
[----:B------:R-:W-:Y:S02]  /*1100*/  FSETP.GT.FTZ.AND P5, PT, R24, R15, PT ;  /* 0x0000000f1800720b */ /* 0x000fe40003fb4000 */
[----:B------:R-:W-:Y:S02]  /*1110*/  FSEL R7, R4, R7, P4 ;  /* 0x0000000704077208 */ /* 0x000fe40002000000 */
[----:B------:R-:W-:Y:S02]  /*1120*/  FSEL R24, R24, R15, P5 ;  /* 0x0000000f18187208 */ /* 0x000fe40002800000 */
[----:B------:R-:W-:-:S02]  /*1130*/  SEL R10, R10, 0x3, !P5 ;  /* 0x000000030a0a7807 */ /* 0x000fc40006800000 */
[C---:B------:R-:W-:Y:S02]  /*1140*/  FSETP.GT.FTZ.AND P3, PT, R13.reuse, R24, PT ;  /* 0x000000180d00720b */ /* 0x040fe40003f74000 */
[----:B------:R-:W-:Y:S01]  /*1150*/  FSEL R8, R8, R7, P5 ;  /* 0x0000000708087208 */ /* 0x000fe20002800000 */
[----:B------:R-:W-:Y:S01]  /*1160*/  IMAD R7, R28, R0, R3 ;  /* 0x000000001c077224 */ /* 0x000fe200078e0203 */
[----:B------:R-:W-:Y:S01]  /*1170*/  FSEL R24, R13, R24, P3 ;  /* 0x000000180d187208 */ /* 0x000fe20001800000 */
[----:B---3--:R-:W-:Y:S01]  /*1180*/  UPRMT UR4, UR4, 0x8880, URZ ;  /* 0x0000888004047896 */ /* 0x008fe200080000ff */
[----:B------:R-:W-:Y:S01]  /*1190*/  SEL R10, R10, 0x4, !P3 ;  /* 0x000000040a0a7807 */ /* 0x000fe20005800000 */
[----:B------:R-:W3:Y:S01]  /*11a0*/  LDC.64 R12, c[0x0][0x3a8] ;  /* 0x0000ea00ff0c7b82 */ /* 0x000ee20000000a00 */
[----:B------:R-:W-:Y:S02]  /*11b0*/  FSETP.GT.FTZ.AND P1, PT, R25, R24, PT ;  /* 0x000000181900720b */ /* 0x000fe40003f34000 */
[----:B------:R-:W-:Y:S01]  /*11c0*/  FSEL R8, R5, R8, P3 ;  /* 0x0000000805087208 */ /* 0x000fe20001800000 */
[----:B------:R-:W-:Y:S01]  /*11d0*/  IMAD R5, R3, R18, R28 ;  /* 0x0000001203057224 */ /* 0x000fe200078e021c */
[----:B------:R-:W-:-:S02]  /*11e0*/  FSEL R25, R25, R24, P1 ;  /* 0x0000001819197208 */ /* 0x000fc40000800000 */
[----:B------:R-:W-:Y:S01]  /*11f0*/  SEL R10, R10, 0x5, !P1 ;  /* 0x000000050a0a7807 */ /* 0x000fe20004800000 */
[----:B-1----:R-:W-:Y:S01]  /*1200*/  IMAD.WIDE R16, R5, 0x4, R16 ;  /* 0x0000000405107825 */ /* 0x002fe200078e0210 */
[CC--:B------:R-:W-:Y:S02]  /*1210*/  FSETP.GT.FTZ.AND P2, PT, R14.reuse, R25.reuse, PT ;  /* 0x000000190e00720b */ /* 0x0c0fe40003f54000 */
[----:B------:R-:W-:Y:S02]  /*1220*/  FSEL R9, R9, R8, P1 ;  /* 0x0000000809097208 */ /* 0x000fe40000800000 */
[----:B------:R-:W-:Y:S02]  /*1230*/  FSEL R25, R14, R25, P2 ;  /* 0x000000190e197208 */ /* 0x000fe40001000000 */
[----:B------:R-:W1:Y:S01]  /*1240*/  LDC.64 R14, c[0x0][0x3a0] ;  /* 0x0000e800ff0e7b82 */ /* 0x000e620000000a00 */
[----:B------:R-:W-:Y:S02]  /*1250*/  SEL R10, R10, 0x6, !P2 ;  /* 0x000000060a0a7807 */ /* 0x000fe40005000000 */
[----:B------:R-:W-:-:S02]  /*1260*/  FSETP.GT.FTZ.AND P4, PT, R26, R25, PT ;  /* 0x000000191a00720b */ /* 0x000fc40003f94000 */
[----:B------:R-:W-:Y:S02]  /*1270*/  FSEL R6, R6, R9, P2 ;  /* 0x0000000906067208 */ /* 0x000fe40001000000 */
[----:B------:R-:W-:Y:S02]  /*1280*/  SEL R10, R10, 0x7, !P4 ;  /* 0x000000070a0a7807 */ /* 0x000fe40006000000 */
[----:B------:R-:W-:Y:S01]  /*1290*/  FSEL R6, R11, R6, P4 ;  /* 0x000000060b067208 */ /* 0x000fe20002000000 */
[----:B---3--:R-:W-:Y:S01]  /*12a0*/  IMAD.WIDE R12, R5, 0x4, R12 ;  /* 0x00000004050c7825 */ /* 0x008fe200078e020c */
[----:B0-----:R-:W-:-:S03]  /*12b0*/  ISETP.GE.AND P1, PT, R10, UR5, PT ;  /* 0x000000050a007c0c */ /* 0x001fc6000bf26270 */
[C---:B--2---:R-:W-:Y:S01]  /*12c0*/  VIADD R2, R10.reuse, -UR8 ;  /* 0x800000080a027c36 */ /* 0x044fe20008000000 */
[----:B------:R-:W-:Y:S01]  /*12d0*/  ISETP.GE.AND P1, PT, R10, UR8, !P1 ;  /* 0x000000080a007c0c */ /* 0x000fe2000cf26270 */
[----:B------:R0:W-:Y:S03]  /*12e0*/  STG.E desc[UR6][R16.64], R6 ;  /* 0x0000000610007986 */ /* 0x0001e6000c101906 */
[----:B------:R-:W-:Y:S01]  /*12f0*/  SEL R2, R2, 0x8, P1 ;  /* 0x0000000802027807 */ /* 0x000fe20000800000 */
[----:B-1----:R-:W-:-:S03]  /*1300*/  IMAD.WIDE R14, R5, 0x4, R14 ;  /* 0x00000004050e7825 */ /* 0x002fc600078e020e */
[----:B------:R-:W-:Y:S02]  /*1310*/  SEL R5, R2, 0x8, P0 ;  /* 0x0000000802057807 */ /* 0x000fe40000000000 */
[----:B------:R-:W-:-:S03]  /*1320*/  ISETP.NE.AND P0, PT, RZ, UR4, PT ;  /* 0x00000004ff007c0c */ /* 0x000fc6000bf05270 */
[----:B------:R0:W-:Y:S04]  /*1330*/  STG.E desc[UR6][R14.64], R5 ;  /* 0x000000050e007986 */ /* 0x0001e8000c101906 */
[----:B------:R0:W-:Y:S06]  /*1340*/  STG.E desc[UR6][R12.64], R7 ;  /* 0x000000070c007986 */ /* 0x0001ec000c101906 */
[----:B------:R-:W-:-:S07]  /*1350*/  @P0 FADD.FTZ R33, R33, R6 ;  /* 0x0000000621210221 */ /* 0x000fce0000010000 */
.L_x_331:
        /* <DEDUP_REMOVED lines=8> */
[----:B------:R-:W-:Y:S01]  /*13e0*/  LOP3.LUT R8, R18, 0xf, RZ, 0xc0, !PT ;  /* 0x0000000f12087812 */ /* 0x000fe200078ec0ff */
[----:B0-----:R-:W-:Y:S01]  /*13f0*/  IMAD.MOV.U32 R5, RZ, RZ, RZ ;  /* 0x000000ffff057224 */ /* 0x001fe200078e00ff */
        /* <DEDUP_REMOVED lines=11> */
.L_x_337:
        /* <DEDUP_REMOVED lines=55> */
.L_x_336:
        /* <DEDUP_REMOVED lines=34> */
.L_x_338:
        /* <DEDUP_REMOVED lines=22> */
.L_x_339:
[----:B------:R-:W-:Y:S05]  /*1ba0*/  @!P1 EXIT ;  /* 0x000000000000994d */ /* 0x000fea0003800000 */
[----:B01----:R-:W0:Y:S01]  /*1bb0*/  LDC.64 R6, c[0x0][0x390] ;  /* 0x0000e400ff067b82 */ /* 0x003e220000000a00 */
[----:B------:R-:W1:Y:S01]  /*1bc0*/  MUFU.RCP R33, R33 ;  /* 0x0000002100217308 */ /* 0x000e620000001000 */
[----:B------:R-:W-:Y:S02]  /*1bd0*/  IMAD.IADD R5, R0, 0x1, R5 ;  /* 0x0000000100057824 */ /* 0x000fe400078e0205 */
[----:B------:R-:W-:-:S07]  /*1be0*/  IMAD.MOV R18, RZ, RZ, -R18 ;  /* 0x000000ffff127224 */ /* 0x000fce00078e0a12 */
.L_x_340:
        /* <DEDUP_REMOVED lines=9> */
.L_x_341:
        /* <DEDUP_REMOVED lines=16> */
.L_x_3743:


//--------------------- .text._ZN4vllm3moe10topkGatingILi4ELi4ELi4ELi8ELi32Ej13__nv_bfloat16LNS0_11ScoringFuncE1EEEvPKT5_PKbPfiPT4_PiiiibPKf --------------------------
	.section	.text._ZN4vllm3moe10topkGatingILi4ELi4ELi4ELi8ELi32Ej13__nv_bfloat16LNS0_11ScoringFuncE1EEEvPKT5_PKbPfiPT4_PiiiibPKf,"ax",@progbits
	.align	128
        .global         _ZN4vllm3moe10topkGatingILi4ELi4ELi4ELi8ELi32Ej13__nv_bfloat16LNS0_11ScoringFuncE1EEEvPKT5_PKbPfiPT4_PiiiibPKf
        .type           _ZN4vllm3moe10topkGatingILi4ELi4ELi4ELi8ELi32Ej13__nv_bfloat16LNS0_11ScoringFuncE1EEEvPKT5_PKbPfiPT4_PiiiibPKf,@function
        .size           _ZN4vllm3moe10topkGatingILi4ELi4ELi4ELi8ELi32Ej13__nv_bfloat16LNS0_11ScoringFuncE1EEEvPKT5_PKbPfiPT4_PiiiibPKf,(.L_x_3744 - _ZN4vllm3moe10topkGatingILi4ELi4ELi4ELi8ELi32Ej13__nv_bfloat16LNS0_11ScoringFuncE1EEEvPKT5_PKbPfiPT4_PiiiibPKf)
        .other          _ZN4vllm3moe10topkGatingILi4ELi4ELi4ELi8ELi32Ej13__nv_bfloat16LNS0_11ScoringFuncE1EEEvPKT5_PKbPfiPT4_PiiiibPKf,@"STO_CUDA_ENTRY STV_DEFAULT"
_ZN4vllm3moe10topkGatingILi4ELi4ELi4ELi8ELi32Ej13__nv_bfloat16LNS0_11ScoringFuncE1EEEvPKT5_PKbPfiPT4_PiiiibPKf:
.text._ZN4vllm3moe10topkGatingILi4ELi4ELi4ELi8ELi32Ej13__nv_bfloat16LNS0_11ScoringFuncE1EEEvPKT5_PKbPfiPT4_PiiiibPKf:
        /* <DEDUP_REMOVED lines=30> */
[C---:B----4-:R-:W-:Y:S01]  /*01e0*/  IMAD.U32 R6, R14.reuse, 0x10000, RZ ;  /* 0x000100000e067824 */ /* 0x050fe200078e00ff */
[----:B------:R-:W-:Y:S01]  /*01f0*/  PRMT R4, R14, 0x7632, R4 ;  /* 0x000076320e047816 */ /* 0x000fe20000000004 */
[----:B------:R-:W-:-:S02]  /*0200*/  IMAD.U32 R12, R15, 0x10000, RZ ;  /* 0x000100000f0c7824 */ /* 0x000fc400078e00ff */
[----:B------:R-:W-:Y:S01]  /*0210*/  FMUL.FTZ R14, R6, -1.4426950216293334961 ;  /* 0xbfb8aa3b060e7820 */ /* 0x000fe20000410000 */
[----:B------:R-:W-:Y:S01]  /*0220*/  PRMT R6, R15, 0x7632, R6 ;  /* 0x000076320f067816 */ /* 0x000fe20000000006 */
[----:B------:R-:W-:Y:S02]  /*0230*/  IMAD.U32 R4, R4, 0x10000, RZ ;  /* 0x0001000004047824 */ /* 0x000fe400078e00ff */
[----:B------:R-:W-:Y:S02]  /*0240*/  FMUL.FTZ R12, R12, -1.4426950216293334961 ;  /* 0xbfb8aa3b0c0c7820 */ /* 0x000fe40000410000 */
[----:B------:R-:W-:Y:S02]  /*0250*/  IMAD.U32 R6, R6, 0x10000, RZ ;  /* 0x0001000006067824 */ /* 0x000fe400078e00ff */
[----:B-1----:R-:W-:Y:S01]  /*0260*/  FMUL.FTZ R8, R4, -1.4426950216293334961 ;  /* 0xbfb8aa3b04087820 */ /* 0x002fe20000410000 */
[----:B------:R-:W0:Y:S01]  /*0270*/  MUFU.EX2 R14, R14 ;  /* 0x0000000e000e7308 */ /* 0x000e220000000800 */
[----:B------:R-:W-:-:S03]  /*0280*/  FMUL.FTZ R10, R6, -1.4426950216293334961 ;  /* 0xbfb8aa3b060a7820 */ /* 0x000fc60000410000 */
[----:B------:R-:W1:Y:S04]  /*0290*/  MUFU.EX2 R12, R12 ;  /* 0x0000000c000c7308 */ /* 0x000e680000000800 */
[----:B------:R-:W4:Y:S04]  /*02a0*/  MUFU.EX2 R8, R8 ;  /* 0x0000000800087308 */ /* 0x000f280000000800 */
[----:B------:R-:W4:Y:S01]  /*02b0*/  MUFU.EX2 R10, R10 ;  /* 0x0000000a000a7308 */ /* 0x000f220000000800 */
[----:B0-----:R-:W-:Y:S01]  /*02c0*/  FADD.FTZ R4, R14, 1 ;  /* 0x3f8000000e047421 */ /* 0x001fe20000010000 */
[----:B--2---:R-:W-:Y:S01]  /*02d0*/  ISETP.EQ.OR P0, PT, R2, RZ, !P0 ;  /* 0x000000ff0200720c */ /* 0x004fe20004702670 */
[----:B-1----:R-:W-:-:S04]  /*02e0*/  FADD.FTZ R9, R12, 1 ;  /* 0x3f8000000c097421 */ /* 0x002fc80000010000 */
[----:B------:R-:W0:Y:S01]  /*02f0*/  MUFU.RCP R4, R4 ;  /* 0x0000000400047308 */ /* 0x000e220000001000 */
[----:B----4-:R-:W-:Y:S01]  /*0300*/  FADD.FTZ R6, R8, 1 ;  /* 0x3f80000008067421 */ /* 0x010fe20000010000 */
[----:B------:R-:W-:Y:S02]  /*0310*/  IMAD.MOV.U32 R8, RZ, RZ, RZ ;  /* 0x000000ffff087224 */ /* 0x000fe400078e00ff */
[----:B------:R-:W-:-:S04]  /*0320*/  FADD.FTZ R15, R10, 1 ;  /* 0x3f8000000a0f7421 */ /* 0x000fc80000010000 */
[----:B------:R-:W1:Y:S08]  /*0330*/  MUFU.RCP R9, R9 ;  /* 0x0000000900097308 */ /* 0x000e700000001000 */
[----:B------:R-:W2:Y:S01]  /*0340*/  MUFU.RCP R6, R6 ;  /* 0x0000000600067308 */ /* 0x000ea20000001000 */
[----:B0-----:R-:W-:-:S04]  /*0350*/  FSETP.NE.FTZ.AND P2, PT, |R4|, +INF , PT ;  /* 0x7f8000000400780b */ /* 0x001fc80003f55200 */
[----:B------:R-:W-:-:S03]  /*0360*/  FSEL R14, R4, RZ, P2 ;  /* 0x000000ff040e7208 */ /* 0x000fc60001000000 */
[----:B------:R-:W0:Y:S01]  /*0370*/  MUFU.RCP R15, R15 ;  /* 0x0000000f000f7308 */ /* 0x000e220000001000 */
[----:B-1----:R-:W-:-:S04]  /*0380*/  FSETP.NE.FTZ.AND P4, PT, |R9|, +INF , PT ;  /* 0x7f8000000900780b */ /* 0x002fc80003f95200 */
[----:B------:R-:W-:Y:S01]  /*0390*/  FSEL R12, R9, RZ, P4 ;  /* 0x000000ff090c7208 */ /* 0x000fe20002000000 */
[----:B---3--:R-:W-:Y:S01]  /*03a0*/  @P1 FADD.FTZ R9, R14, R3 ;  /* 0x000000030e091221 */ /* 0x008fe20000010000 */
[----:B------:R-:W-:Y:S01]  /*03b0*/  @!P1 IMAD.MOV.U32 R9, RZ, RZ, R14 ;  /* 0x000000ffff099224 */ /* 0x000fe200078e000e */
[----:B--2---:R-:W-:Y:S02]  /*03c0*/  FSETP.NE.FTZ.AND P3, PT, |R6|, +INF , PT ;  /* 0x7f8000000600780b */ /* 0x004fe40003f75200 */
        /* <DEDUP_REMOVED lines=22> */
.L_x_348:
[CC--:B------:R-:W-:Y:S01]  /*0530*/  FSETP.GT.FTZ.AND P3, PT, R0.reuse, R9.reuse, PT ;  /* 0x000000090000720b */ /* 0x0c0fe20003f74000 */
[----:B0-----:R-:W4:Y:S01]  /*0540*/  LDC.64 R2, c[0x0][0x390] ;  /* 0x0000e400ff027b82 */ /* 0x001f220000000a00 */
[----:B------:R-:W-:Y:S02]  /*0550*/  UIADD3 UR6, UPT, UPT, UR5, 0x1, URZ ;  /* 0x0000000105067890 */ /* 0x000fe4000fffe0ff */
[----:B------:R-:W-:Y:S01]  /*0560*/  FSEL R5, R0, R9, P3 ;  /* 0x0000000900057208 */ /* 0x000fe20001800000 */
[----:B---3--:R-:W-:Y:S02]  /*0570*/  UMOV UR8, UR10 ;  /* 0x0000000a00087c82 */ /* 0x008fe40008000000 */
[----:B------:R-:W-:Y:S01]  /*0580*/  UISETP.GE.AND UP0, UPT, UR6, UR8, UPT ;  /* 0x000000080600728c */ /* 0x000fe2000bf06270 */
[----:B------:R-:W-:-:S04]  /*0590*/  FSETP.GT.FTZ.AND P5, PT, R16, R5, PT ;  /* 0x000000051000720b */ /* 0x000fc80003fb4000 */
[----:B------:R-:W-:-:S04]  /*05a0*/  FSEL R4, R16, R5, P5 ;  /* 0x0000000510047208 */ /* 0x000fc80002800000 */
[----:B------:R-:W-:Y:S02]  /*05b0*/  FSETP.GT.FTZ.AND P4, PT, R15, R4, PT ;  /* 0x000000040f00720b */ /* 0x000fe40003f94000 */
[----:B------:R-:W-:-:S04]  /*05c0*/  SEL R4, RZ, 0x1, !P3 ;  /* 0x00000001ff047807 */ /* 0x000fc80005800000 */
[----:B------:R-:W-:-:S04]  /*05d0*/  SEL R4, R4, 0x2, !P5 ;  /* 0x0000000204047807 */ /* 0x000fc80006800000 */
[----:B------:R-:W-:Y:S01]  /*05e0*/  SEL R17, R4, 0x3, !P4 ;  /* 0x0000000304117807 */ /* 0x000fe20006000000 */
[----:B------:R-:W-:Y:S06]  /*05f0*/  BRA.U UP0, `(.L_x_344) ;  /* 0x0000000100247547 */ /* 0x000fec000b800000 */
        /* <DEDUP_REMOVED lines=9> */
.L_x_344:
[CC--:B------:R-:W-:Y:S01]  /*0690*/  FSETP.GT.FTZ.AND P1, PT, R0.reuse, R9.reuse, PT ;  /* 0x000000090000720b */ /* 0x0c0fe20003f34000 */
[----:B------:R-:W3:Y:S01]  /*06a0*/  LDC.64 R4, c[0x0][0x3a0] ;  /* 0x0000e800ff047b82 */ /* 0x000ee20000000a00 */
[----:B------:R-:W-:Y:S01]  /*06b0*/  UIADD3 UR6, UPT, UPT, UR5, 0x2, URZ ;  /* 0x0000000205067890 */ /* 0x000fe2000fffe0ff */
[----:B------:R-:W-:Y:S01]  /*06c0*/  IMAD.U32 R18, RZ, RZ, UR8 ;  /* 0x00000008ff127e24 */ /* 0x000fe2000f8e00ff */
[----:B------:R-:W-:Y:S02]  /*06d0*/  FSEL R7, R0, R9, P1 ;  /* 0x0000000900077208 */ /* 0x000fe40000800000 */
[----:B------:R-:W-:Y:S01]  /*06e0*/  UISETP.GE.AND UP0, UPT, UR6, UR8, UPT ;  /* 0x000000080600728c */ /* 0x000fe2000bf06270 */
[----:B------:R-:W-:Y:S01]  /*06f0*/  IMAD R21, R13, R18, UR5 ;  /* 0x000000050d157e24 */ /* 0x000fe2000f8e0212 */
[----:B------:R-:W-:-:S03]  /*0700*/  FSETP.GT.FTZ.AND P2, PT, R16, R7, PT ;  /* 0x000000071000720b */ /* 0x000fc60003f54000 */
[----:B----4-:R-:W-:Y:S01]  /*0710*/  IMAD.WIDE R2, R21, 0x4, R2 ;  /* 0x0000000415027825 */ /* 0x010fe200078e0202 */
[----:B------:R-:W-:Y:S02]  /*0720*/  FSEL R6, R16, R7, P2 ;  /* 0x0000000710067208 */ /* 0x000fe40001000000 */
[----:B------:R-:W-:Y:S02]  /*0730*/  FSEL R7, R11, R14, P3 ;  /* 0x0000000e0b077208 */ /* 0x000fe40001800000 */
[----:B-1----:R-:W-:Y:S02]  /*0740*/  ISETP.GE.AND P3, PT, R17, UR14, PT ;  /* 0x0000000e11007c0c */ /* 0x002fe4000bf66270 */
[----:B------:R-:W-:Y:S01]  /*0750*/  FSETP.GT.FTZ.AND P6, PT, R15, R6, PT ;  /* 0x000000060f00720b */ /* 0x000fe20003fd4000 */
[C---:B------:R-:W-:Y:S01]  /*0760*/  VIADD R6, R17.reuse, -UR11 ;  /* 0x8000000b11067c36 */ /* 0x040fe20008000000 */
[----:B------:R-:W-:Y:S02]  /*0770*/  ISETP.GE.AND P3, PT, R17, UR11, !P3 ;  /* 0x0000000b11007c0c */ /* 0x000fe4000df66270 */
[----:B------:R-:W-:-:S02]  /*0780*/  SEL R17, RZ, 0x1, !P1 ;  /* 0x00000001ff117807 */ /* 0x000fc40004800000 */
[----:B------:R-:W-:Y:S01]  /*0790*/  FSEL R7, R12, R7, P5 ;  /* 0x000000070c077208 */ /* 0x000fe20002800000 */
[----:B---3--:R-:W-:Y:S01]  /*07a0*/  IMAD.WIDE R4, R21, 0x4, R4 ;  /* 0x0000000415047825 */ /* 0x008fe200078e0204 */
[----:B------:R-:W-:Y:S02]  /*07b0*/  SEL R6, R6, 0x4, P3 ;  /* 0x0000000406067807 */ /* 0x000fe40001800000 */
[----:B------:R-:W-:Y:S02]  /*07c0*/  SEL R17, R17, 0x2, !P2 ;  /* 0x0000000211117807 */ /* 0x000fe40005000000 */
[----:B------:R-:W-:Y:S02]  /*07d0*/  P2R R20, PR, RZ, 0x40 ;  /* 0x00000040ff147803 */ /* 0x000fe40000000000 */
[----:B------:R-:W-:Y:S02]  /*07e0*/  FSEL R19, R10, R7, P4 ;  /* 0x000000070a137208 */ /* 0x000fe40002000000 */
[----:B------:R-:W-:-:S02]  /*07f0*/  SEL R23, R6, 0x4, P0 ;  /* 0x0000000406177807 */ /* 0x000fc40000000000 */
        /* <DEDUP_REMOVED lines=11> */
.L_x_345:
[CC--:B------:R-:W-:Y:S01]  /*08b0*/  FSETP.GT.FTZ.AND P3, PT, R0.reuse, R9.reuse, PT ;  /* 0x000000090000720b */ /* 0x0c0fe20003f74000 */
[----:B------:R1:W-:Y:S01]  /*08c0*/  STG.E desc[UR12][R2.64], R19 ;  /* 0x0000001302007986 */ /* 0x0003e2000c10190c */
[----:B------:R-:W3:Y:S01]  /*08d0*/  LDC.64 R6, c[0x0][0x3a8] ;  /* 0x0000ea00ff067b82 */ /* 0x000ee20000000a00 */
[----:B------:R-:W-:Y:S01]  /*08e0*/  UIADD3 UR6, UPT, UPT, UR5, 0x3, URZ ;  /* 0x0000000305067890 */ /* 0x000fe2000fffe0ff */
[----:B------:R-:W-:Y:S01]  /*08f0*/  FSEL R17, R0, R9, P3 ;  /* 0x0000000900117208 */ /* 0x000fe20001800000 */
[----:B------:R1:W-:Y:S02]  /*0900*/  STG.E desc[UR12][R4.64], R23 ;  /* 0x0000001704007986 */ /* 0x0003e4000c10190c */
[----:B------:R-:W-:Y:S01]  /*0910*/  UISETP.GE.AND UP0, UPT, UR6, UR8, UPT ;  /* 0x000000080600728c */ /* 0x000fe2000bf06270 */
[----:B------:R-:W-:-:S04]  /*0920*/  FSETP.GT.FTZ.AND P4, PT, R16, R17, PT ;  /* 0x000000111000720b */ /* 0x000fc80003f94000 */
[----:B------:R-:W-:Y:S02]  /*0930*/  FSEL R22, R16, R17, P4 ;  /* 0x0000001110167208 */ /* 0x000fe40002000000 */
[----:B------:R-:W-:Y:S02]  /*0940*/  SEL R17, RZ, 0x1, !P3 ;  /* 0x00000001ff117807 */ /* 0x000fe40005800000 */
[----:B------:R-:W-:Y:S02]  /*0950*/  FSETP.GT.FTZ.AND P5, PT, R15, R22, PT ;  /* 0x000000160f00720b */ /* 0x000fe40003fb4000 */
[----:B------:R-:W-:-:S04]  /*0960*/  SEL R17, R17, 0x2, !P4 ;  /* 0x0000000211117807 */ /* 0x000fc80006000000 */
[----:B------:R-:W-:Y:S01]  /*0970*/  SEL R17, R17, 0x3, !P5 ;  /* 0x0000000311117807 */ /* 0x000fe20006800000 */
[----:B-1----:R-:W-:Y:S06]  /*0980*/  BRA.U UP0, `(.L_x_346) ;  /* 0x0000000100247547 */ /* 0x002fec000b800000 */
        /* <DEDUP_REMOVED lines=8> */
[----:B------:R-:W-:-:S07]  /*0a10*/  @P6 IMAD.MOV.U32 R15, RZ, RZ, -0x39e3c000 ;  /* 0xc61c4000ff0f6424 */ /* 0x000fce00078e00ff */
.L_x_346:
[-C--:B------:R-:W-:Y:S01]  /*0a20*/  FSEL R25, R11, R14.reuse, P1 ;  /* 0x0000000e0b197208 */ /* 0x080fe20000800000 */
[----:B---3--:R-:W-:Y:S01]  /*0a30*/  IMAD.WIDE R6, R21, 0x4, R6 ;  /* 0x0000000415067825 */ /* 0x008fe200078e0206 */
[----:B------:R-:W-:Y:S01]  /*0a40*/  FSETP.GT.FTZ.AND P1, PT, R0, R9, PT ;  /* 0x000000090000720b */ /* 0x000fe20003f34000 */
[----:B0-----:R-:W-:Y:S01]  /*0a50*/  UPRMT UR6, UR15, 0x8880, URZ ;  /* 0x000088800f067896 */ /* 0x001fe200080000ff */
[----:B------:R-:W-:Y:S02]  /*0a60*/  FSEL R25, R12, R25, P2 ;  /* 0x000000190c197208 */ /* 0x000fe40001000000 */
[----:B------:R-:W-:Y:S02]  /*0a70*/  ISETP.GE.AND P2, PT, R18, UR14, PT ;  /* 0x0000000e12007c0c */ /* 0x000fe4000bf46270 */
[----:B------:R-:W-:Y:S01]  /*0a80*/  ISETP.NE.AND P6, PT, R20, RZ, PT ;  /* 0x000000ff1400720c */ /* 0x000fe20003fc5270 */
[----:B--2---:R-:W-:Y:S01]  /*0a90*/  IMAD.U32 R20, RZ, RZ, UR7 ;  /* 0x00000007ff147e24 */ /* 0x004fe2000f8e00ff */
[C---:B------:R-:W-:Y:S01]  /*0aa0*/  ISETP.GE.AND P2, PT, R18.reuse, UR11, !P2 ;  /* 0x0000000b12007c0c */ /* 0x040fe2000d746270 */
[----:B------:R-:W-:Y:S01]  /*0ab0*/  VIADD R18, R18, -UR11 ;  /* 0x8000000b12127c36 */ /* 0x000fe20008000000 */
[----:B------:R-:W-:Y:S01]  /*0ac0*/  FSEL R23, R0, R9, P1 ;  /* 0x0000000900177208 */ /* 0x000fe20000800000 */
[----:B------:R-:W-:Y:S01]  /*0ad0*/  IMAD R27, R20, UR5, R13 ;  /* 0x00000005141b7c24 */ /* 0x000fe2000f8e020d */
[----:B------:R-:W-:Y:S01]  /*0ae0*/  FSEL R21, R10, R25, P6 ;  /* 0x000000190a157208 */ /* 0x000fe20003000000 */
[----:B------:R-:W-:Y:S01]  /*0af0*/  VIADD R20, R17, -UR11 ;  /* 0x8000000b11147c36 */ /* 0x000fe20008000000 */
[----:B------:R-:W-:Y:S01]  /*0b00*/  SEL R18, R18, 0x4, P2 ;  /* 0x0000000412127807 */ /* 0x000fe20001000000 */
[----:B------:R-:W-:Y:S01]  /*0b10*/  UIADD3 UR5, UPT, UPT, UR5, 0x4, URZ ;  /* 0x0000000405057890 */ /* 0x000fe2000fffe0ff */
[-C--:B------:R-:W-:Y:S01]  /*0b20*/  FSETP.GT.FTZ.AND P6, PT, R16, R23.reuse, PT ;  /* 0x000000171000720b */ /* 0x080fe20003fd4000 */
[----:B------:R-:W-:Y:S01]  /*0b30*/  STG.E desc[UR12][R6.64], R27 ;  /* 0x0000001b06007986 */ /* 0x000fe2000c10190c */
[----:B------:R-:W-:Y:S01]  /*0b40*/  SEL R25, R18, 0x4, P0 ;  /* 0x0000000412197807 */ /* 0x000fe20000000000 */
[----:B------:R-:W-:Y:S01]  /*0b50*/  UISETP.GE.AND UP0, UPT, UR5, UR8, UPT ;  /* 0x000000080500728c */ /* 0x000fe2000bf06270 */
[----:B------:R-:W-:Y:S01]  /*0b60*/  FSEL R18, R16, R23, P6 ;  /* 0x0000001710127208 */ /* 0x000fe20003000000 */
[----:B------:R-:W-:Y:S01]  /*0b70*/  STG.E desc[UR12][R2.64+0x4], R21 ;  /* 0x0000041502007986 */ /* 0x000fe2000c10190c */
[----:B------:R-:W-:Y:S01]  /*0b80*/  FSEL R29, R11, R14, P3 ;  /* 0x0000000e0b1d7208 */ /* 0x000fe20001800000 */
[----:B------:R-:W-:Y:S01]  /*0b90*/  VIADD R23, R27, UR7 ;  /* 0x000000071b177c36 */ /* 0x000fe20008000000 */
[----:B------:R-:W-:Y:S01]  /*0ba0*/  FSETP.GT.FTZ.AND P2, PT, R15, R18, PT ;  /* 0x000000120f00720b */ /* 0x000fe20003f54000 */
[----:B------:R0:W-:Y:S01]  /*0bb0*/  STG.E desc[UR12][R4.64+0x4], R25 ;  /* 0x0000041904007986 */ /* 0x0001e2000c10190c */
[----:B------:R-:W-:Y:S01]  /*0bc0*/  SEL R18, RZ, 0x1, !P1 ;  /* 0x00000001ff127807 */ /* 0x000fe20004800000 */
[----:B------:R-:W-:Y:S01]  /*0bd0*/  VIADD R24, R23, UR7 ;  /* 0x0000000717187c36 */ /* 0x000fe20008000000 */
[----:B------:R-:W-:Y:S01]  /*0be0*/  ISETP.GE.AND P3, PT, R17, UR14, PT ;  /* 0x0000000e11007c0c */ /* 0x000fe2000bf66270 */
[----:B------:R1:W-:Y:S01]  /*0bf0*/  STG.E desc[UR12][R6.64+0x4], R23 ;  /* 0x0000041706007986 */ /* 0x0003e2000c10190c */
[----:B------:R-:W-:-:S02]  /*0c00*/  SEL R18, R18, 0x2, !P6 ;  /* 0x0000000212127807 */ /* 0x000fc40007000000 */
[----:B------:R-:W-:Y:S02]  /*0c10*/  ISETP.GE.AND P3, PT, R17, UR11, !P3 ;  /* 0x0000000b11007c0c */ /* 0x000fe4000df66270 */
[----:B------:R-:W-:Y:S02]  /*0c20*/  SEL R18, R18, 0x3, !P2 ;  /* 0x0000000312127807 */ /* 0x000fe40005000000 */
[----:B------:R-:W-:Y:S02]  /*0c30*/  FSEL R29, R12, R29, P4 ;  /* 0x0000001d0c1d7208 */ /* 0x000fe40002000000 */
[----:B0-----:R-:W-:Y:S01]  /*0c40*/  FSEL R25, R11, R14, P1 ;  /* 0x0000000e0b197208 */ /* 0x001fe20000800000 */
[C---:B------:R-:W-:Y:S01]  /*0c50*/  VIADD R22, R18.reuse, -UR11 ;  /* 0x8000000b12167c36 */ /* 0x040fe20008000000 */
[----:B------:R-:W-:Y:S02]  /*0c60*/  ISETP.GE.AND P1, PT, R18, UR14, PT ;  /* 0x0000000e12007c0c */ /* 0x000fe4000bf26270 */
[----:B------:R-:W-:-:S02]  /*0c70*/  SEL R20, R20, 0x4, P3 ;  /* 0x0000000414147807 */ /* 0x000fc40001800000 */
[----:B------:R-:W-:Y:S02]  /*0c80*/  ISETP.GE.AND P1, PT, R18, UR11, !P1 ;  /* 0x0000000b12007c0c */ /* 0x000fe4000cf26270 */
[----:B------:R-:W-:Y:S02]  /*0c90*/  FSEL R27, R12, R25, P6 ;  /* 0x000000190c1b7208 */ /* 0x000fe40003000000 */
[----:B------:R-:W-:Y:S01]  /*0ca0*/  FSEL R17, R10, R29, P5 ;  /* 0x0000001d0a117208 */ /* 0x000fe20002800000 */
[----:B------:R-:W-:Y:S01]  /*0cb0*/  VIADD R29, R24, UR7 ;  /* 0x00000007181d7c36 */ /* 0x000fe20008000000 */
[----:B------:R-:W-:Y:S02]  /*0cc0*/  SEL R22, R22, 0x4, P1 ;  /* 0x0000000416167807 */ /* 0x000fe40000800000 */
[----:B------:R-:W-:Y:S01]  /*0cd0*/  SEL R25, R20, 0x4, P0 ;  /* 0x0000000414197807 */ /* 0x000fe20000000000 */
[----:B------:R0:W-:Y:S01]  /*0ce0*/  STG.E desc[UR12][R2.64+0x8], R17 ;  /* 0x0000081102007986 */ /* 0x0001e2000c10190c */
[----:B-1----:R-:W-:Y:S01]  /*0cf0*/  FSEL R23, R10, R27, P2 ;  /* 0x0000001b0a177208 */ /* 0x002fe20001000000 */
[----:B------:R-:W-:Y:S01]  /*0d00*/  IMAD.MOV.U32 R20, RZ, RZ, R8 ;  /* 0x000000ffff147224 */ /* 0x000fe200078e0008 */
[----:B------:R-:W-:Y:S01]  /*0d10*/  SEL R27, R22, 0x4, P0 ;  /* 0x00000004161b7807 */ /* 0x000fe20000000000 */
[----:B------:R0:W-:Y:S01]  /*0d20*/  STG.E desc[UR12][R4.64+0x8], R25 ;  /* 0x0000081904007986 */ /* 0x0001e2000c10190c */
[----:B------:R-:W-:Y:S01]  /*0d30*/  ISETP.NE.AND P1, PT, RZ, UR6, PT ;  /* 0x00000006ff007c0c */ /* 0x000fe2000bf25270 */
[----:B------:R-:W-:-:S02]  /*0d40*/  FADD.FTZ R8, R19, R20 ;  /* 0x0000001413087221 */ /* 0x000fc40000010000 */
[----:B------:R0:W-:Y:S02]  /*0d50*/  STG.E desc[UR12][R6.64+0x8], R24 ;  /* 0x0000081806007986 */ /* 0x0001e4000c10190c */
[----:B------:R-:W-:Y:S02]  /*0d60*/  FADD.FTZ R8, R21, R8 ;  /* 0x0000000815087221 */ /* 0x000fe40000010000 */
[----:B------:R0:W-:Y:S02]  /*0d70*/  STG.E desc[UR12][R2.64+0xc], R23 ;  /* 0x00000c1702007986 */ /* 0x0001e4000c10190c */
[----:B------:R-:W-:Y:S02]  /*0d80*/  FADD.FTZ R8, R17, R8 ;  /* 0x0000000811087221 */ /* 0x000fe40000010000 */
[----:B------:R0:W-:Y:S02]  /*0d90*/  STG.E desc[UR12][R4.64+0xc], R27 ;  /* 0x00000c1b04007986 */ /* 0x0001e4000c10190c */
[----:B------:R-:W-:-:S02]  /*0da0*/  @P1 FADD.FTZ R20, R8, R23 ;  /* 0x0000001708141221 */ /* 0x000fc40000010000 */
[----:B------:R0:W-:Y:S02]  /*0db0*/  STG.E desc[UR12][R6.64+0xc], R29 ;  /* 0x00000c1d06007986 */ /* 0x0001e4000c10190c */
[----:B------:R-:W-:Y:S01]  /*0dc0*/  IMAD.MOV.U32 R8, RZ, RZ, R20 ;  /* 0x000000ffff087224 */ /* 0x000fe200078e0014 */
        /* <DEDUP_REMOVED lines=10> */
.L_x_347:
[----:B------:R-:W-:-:S09]  /*0e70*/  UISETP.NE.AND UP0, UPT, UR5, UR4, UPT ;  /* 0x000000040500728c */ /* 0x000fd2000bf05270 */
[----:B------:R-:W-:Y:S05]  /*0e80*/  BRA.U UP0, `(.L_x_348) ;  /* 0xfffffff500a87547 */ /* 0x000fea000b83ffff */
.L_x_343:
[----:B------:R-:W-:-:S09]  /*0e90*/  UISETP.NE.AND UP0, UPT, UR9, URZ, UPT ;  /* 0x000000ff0900728c */ /* 0x000fd2000bf05270 */
[----:B------:R-:W-:Y:S05]  /*0ea0*/  BRA.U !UP0, `(.L_x_342) ;  /* 0x0000000508e47547 */ /* 0x000fea000b800000 */
[----:B------:R-:W-:-:S09]  /*0eb0*/  UISETP.NE.AND UP0, UPT, UR9, 0x1, UPT ;  /* 0x000000010900788c */ /* 0x000fd2000bf05270 */
[----:B------:R-:W-:Y:S05]  /*0ec0*/  BRA.U !UP0, `(.L_x_349) ;  /* 0x0000000508407547 */ /* 0x000fea000b800000 */
[CC--:B------:R-:W-:Y:S01]  /*0ed0*/  FSETP.GT.FTZ.AND P1, PT, R0.reuse, R9.reuse, PT ;  /* 0x000000090000720b */ /* 0x0c0fe20003f34000 */
[----:B0-----:R-:W0:Y:S01]  /*0ee0*/  LDC.64 R2, c[0x0][0x390] ;  /* 0x0000e400ff027b82 */ /* 0x001e220000000a00 */
[----:B------:R-:W-:Y:S02]  /*0ef0*/  UIADD3 UR5, UPT, UPT, UR4, 0x1, URZ ;  /* 0x0000000104057890 */ /* 0x000fe4000fffe0ff */
[----:B------:R-:W-:Y:S02]  /*0f00*/  FSEL R17, R0, R9, P1 ;  /* 0x0000000900117208 */ /* 0x000fe40000800000 */
[----:B------:R-:W-:Y:S02]  /*0f10*/  UISETP.GE.AND UP0, UPT, UR5, UR8, UPT ;  /* 0x000000080500728c */ /* 0x000fe4000bf06270 */
[CC--:B------:R-:W-:Y:S01]  /*0f20*/  FSETP.GT.FTZ.AND P6, PT, R16.reuse, R17.reuse, PT ;  /* 0x000000111000720b */ /* 0x0c0fe20003fd4000 */
[----:B------:R-:W1:Y:S03]  /*0f30*/  LDC.64 R6, c[0x0][0x3a0] ;  /* 0x0000e800ff067b82 */ /* 0x000e660000000a00 */
[----:B------:R-:W-:-:S02]  /*0f40*/  FSEL R18, R16, R17, P6 ;  /* 0x0000001110127208 */ /* 0x000fc40003000000 */
[----:B------:R-:W-:Y:S02]  /*0f50*/  SEL R17, RZ, 0x1, !P1 ;  /* 0x00000001ff117807 */ /* 0x000fe40004800000 */
[----:B------:R-:W-:Y:S01]  /*0f60*/  FSETP.GT.FTZ.AND P3, PT, R15, R18, PT ;  /* 0x000000120f00720b */ /* 0x000fe20003f74000 */
[----:B------:R-:W2:Y:S01]  /*0f70*/  LDC.64 R4, c[0x0][0x3a8] ;  /* 0x0000ea00ff047b82 */ /* 0x000ea20000000a00 */
        /* <DEDUP_REMOVED lines=12> */
.L_x_350:
[CC--:B------:R-:W-:Y:S01]  /*1040*/  FSETP.GT.FTZ.AND P2, PT, R0.reuse, R9.reuse, PT ;  /* 0x000000090000720b */ /* 0x0c0fe20003f54000 */
[----:B------:R-:W3:Y:S01]  /*1050*/  LDCU UR6, c[0x0][0x3b8] ;  /* 0x00007700ff0677ac */ /* 0x000ee20008000800 */
[----:B------:R-:W-:Y:S01]  /*1060*/  IMAD.U32 R20, RZ, RZ, UR8 ;  /* 0x00000008ff147e24 */ /* 0x000fe2000f8e00ff */
[CC--:B------:R-:W-:Y:S02]  /*1070*/  FSEL R21, R11.reuse, R14.reuse, P1 ;  /* 0x0000000e0b157208 */ /* 0x0c0fe40000800000 */
[----:B------:R-:W-:Y:S01]  /*1080*/  FSEL R19, R0, R9, P2 ;  /* 0x0000000900137208 */ /* 0x000fe20001000000 */
[----:B------:R-:W4:Y:S01]  /*1090*/  LDCU UR9, c[0x0][0x3b4] ;  /* 0x00007680ff0977ac */ /* 0x000f220008000800 */
[----:B------:R-:W-:Y:S02]  /*10a0*/  FSEL R23, R12, R21, P6 ;  /* 0x000000150c177208 */ /* 0x000fe40003000000 */
[----:B------:R-:W-:Y:S01]  /*10b0*/  FSETP.GT.FTZ.AND P4, PT, R16, R19, PT ;  /* 0x000000131000720b */ /* 0x000fe20003f94000 */
[----:B------:R-:W5:Y:S01]  /*10c0*/  LDCU.U8 UR5, c[0x0][0x3bc] ;  /* 0x00007780ff0577ac */ /* 0x000f620008000000 */
[----:B------:R-:W-:-:S02]  /*10d0*/  FSEL R21, R11, R14, P2 ;  /* 0x0000000e0b157208 */ /* 0x000fc40001000000 */
[----:B------:R-:W-:Y:S01]  /*10e0*/  FSEL R18, R16, R19, P4 ;  /* 0x0000001310127208 */ /* 0x000fe20002000000 */
[----:B------:R-:W-:Y:S01]  /*10f0*/  IMAD R19, R13, R20, UR4 ;  /* 0x000000040d137e24 */ /* 0x000fe2000f8e0214 */
[----:B------:R-:W-:Y:S01]  /*1100*/  FSEL R21, R12, R21, P4 ;  /* 0x000000150c157208 */ /* 0x000fe20002000000 */
[----:B------:R-:W-:Y:S01]  /*1110*/  IMAD.U32 R20, RZ, RZ, UR7 ;  /* 0x00000007ff147e24 */ /* 0x000fe2000f8e00ff */
[----:B------:R-:W-:Y:S01]  /*1120*/  FSETP.GT.FTZ.AND P5, PT, R15, R18, PT ;  /* 0x000000120f00720b */ /* 0x000fe20003fb4000 */
[----:B0-----:R-:W-:Y:S01]  /*1130*/  IMAD.WIDE R2, R19, 0x4, R2 ;  /* 0x0000000413027825 */ /* 0x001fe200078e0202 */
[----:B------:R-:W-:Y:S02]  /*1140*/  SEL R18, RZ, 0x1, !P2 ;  /* 0x00000001ff127807 */ /* 0x000fe40005000000 */
[----:B---3--:R-:W-:Y:S01]  /*1150*/  ISETP.GE.AND P1, PT, R17, UR6, PT ;  /* 0x0000000611007c0c */ /* 0x008fe2000bf26270 */
[----:B-1----:R-:W-:Y:S01]  /*1160*/  IMAD.WIDE R6, R19, 0x4, R6 ;  /* 0x0000000413067825 */ /* 0x002fe200078e0206 */
[----:B------:R-:W-:-:S02]  /*1170*/  SEL R18, R18, 0x2, !P4 ;  /* 0x0000000212127807 */ /* 0x000fc40006000000 */
[C---:B----4-:R-:W-:Y:S01]  /*1180*/  ISETP.GE.AND P1, PT, R17.reuse, UR9, !P1 ;  /* 0x0000000911007c0c */ /* 0x050fe2000cf26270 */
[----:B------:R-:W-:Y:S01]  /*1190*/  VIADD R17, R17, -UR9 ;  /* 0x8000000911117c36 */ /* 0x000fe20008000000 */
[----:B------:R-:W-:Y:S01]  /*11a0*/  SEL R18, R18, 0x3, !P5 ;  /* 0x0000000312127807 */ /* 0x000fe20006800000 */
[----:B--2---:R-:W-:Y:S01]  /*11b0*/  IMAD.WIDE R4, R19, 0x4, R4 ;  /* 0x0000000413047825 */ /* 0x004fe200078e0204 */
[----:B------:R-:W-:Y:S01]  /*11c0*/  FSEL R27, R10, R23, P3 ;  /* 0x000000170a1b7208 */ /* 0x000fe20001800000 */
[----:B-----5:R-:W-:Y:S01]  /*11d0*/  UPRMT UR5, UR5, 0x8880, URZ ;  /* 0x0000888005057896 */ /* 0x020fe200080000ff */
[----:B------:R-:W-:Y:S01]  /*11e0*/  ISETP.GE.AND P6, PT, R18, UR6, PT ;  /* 0x0000000612007c0c */ /* 0x000fe2000bfc6270 */
[----:B------:R-:W-:Y:S01]  /*11f0*/  IMAD R19, R20, UR4, R13 ;  /* 0x0000000414137c24 */ /* 0x000fe2000f8e020d */
[----:B------:R-:W-:Y:S01]  /*1200*/  SEL R17, R17, 0x4, P1 ;  /* 0x0000000411117807 */ /* 0x000fe20000800000 */
[C---:B------:R-:W-:Y:S01]  /*1210*/  VIADD R20, R18.reuse, -UR9 ;  /* 0x8000000912147c36 */ /* 0x040fe20008000000 */
[----:B------:R-:W-:Y:S01]  /*1220*/  ISETP.GE.AND P2, PT, R18, UR9, !P6 ;  /* 0x0000000912007c0c */ /* 0x000fe2000f746270 */
[----:B------:R-:W-:Y:S01]  /*1230*/  VIADD R25, R19, UR7 ;  /* 0x0000000713197c36 */ /* 0x000fe20008000000 */
[----:B------:R-:W-:Y:S01]  /*1240*/  SEL R17, R17, 0x4, P0 ;  /* 0x0000000411117807 */ /* 0x000fe20000000000 */
[----:B------:R1:W-:Y:S01]  /*1250*/  STG.E desc[UR12][R2.64], R27 ;  /* 0x0000001b02007986 */ /* 0x0003e2000c10190c */
[----:B------:R-:W-:Y:S01]  /*1260*/  SEL R20, R20, 0x4, P2 ;  /* 0x0000000414147807 */ /* 0x000fe20001000000 */
[----:B------:R-:W-:Y:S01]  /*1270*/  UIADD3 UR4, UPT, UPT, UR4, 0x2, URZ ;  /* 0x0000000204047890 */ /* 0x000fe2000fffe0ff */
[----:B------:R-:W-:Y:S01]  /*1280*/  FSEL R21, R10, R21, P5 ;  /* 0x000000150a157208 */ /* 0x000fe20002800000 */
[----:B------:R1:W-:Y:S01]  /*1290*/  STG.E desc[UR12][R6.64], R17 ;  /* 0x0000001106007986 */ /* 0x0003e2000c10190c */
[----:B------:R-:W-:Y:S01]  /*12a0*/  SEL R23, R20, 0x4, P0 ;  /* 0x0000000414177807 */ /* 0x000fe20000000000 */
[----:B------:R-:W-:Y:S01]  /*12b0*/  UISETP.GE.AND UP0, UPT, UR4, UR8, UPT ;  /* 0x000000080400728c */ /* 0x000fe2000bf06270 */
[----:B------:R-:W-:Y:S01]  /*12c0*/  ISETP.NE.AND P1, PT, RZ, UR5, PT ;  /* 0x00000005ff007c0c */ /* 0x000fe2000bf25270 */
[----:B------:R1:W-:Y:S01]  /*12d0*/  STG.E desc[UR12][R4.64], R19 ;  /* 0x0000001304007986 */ /* 0x0003e2000c10190c */
[----:B------:R-:W-:-:S03]  /*12e0*/  FADD.FTZ R20, R8, R27 ;  /* 0x0000001b08147221 */ /* 0x000fc60000010000 */
[----:B------:R1:W-:Y:S04]  /*12f0*/  STG.E desc[UR12][R2.64+0x4], R21 ;  /* 0x0000041502007986 */ /* 0x0003e8000c10190c */
[----:B------:R1:W-:Y:S04]  /*1300*/  STG.E desc[UR12][R6.64+0x4], R23 ;  /* 0x0000041706007986 */ /* 0x0003e8000c10190c */
[----:B------:R1:W-:Y:S01]  /*1310*/  STG.E desc[UR12][R4.64+0x4], R25 ;  /* 0x0000041904007986 */ /* 0x0003e2000c10190c */
[----:B------:R-:W-:Y:S01]  /*1320*/  @P1 FADD.FTZ R8, R21, R20 ;  /* 0x0000001415081221 */ /* 0x000fe20000010000 */
        /* <DEDUP_REMOVED lines=10> */
.L_x_349:
[----:B------:R-:W-:-:S04]  /*13d0*/  ULOP3.LUT UR5, UR8, 0x1, URZ, 0xc0, !UPT ;  /* 0x0000000108057892 */ /* 0x000fc8000f8ec0ff */
[----:B------:R-:W-:-:S09]  /*13e0*/  UISETP.NE.U32.AND UP0, UPT, UR5, 0x1, UPT ;  /* 0x000000010500788c */ /* 0x000fd2000bf05070 */
[----:B------:R-:W-:Y:S05]  /*13f0*/  BRA.U UP0, `(.L_x_342) ;  /* 0x0000000100907547 */ /* 0x000fea000b800000 */
[CC--:B------:R-:W-:Y:S01]  /*1400*/  FSETP.GT.FTZ.AND P1, PT, R0.reuse, R9.reuse, PT ;  /* 0x000000090000720b */ /* 0x0c0fe20003f34000 */
[----:B------:R-:W2:Y:S01]  /*1410*/  LDCU UR6, c[0x0][0x3b8] ;  /* 0x00007700ff0677ac */ /* 0x000ea20008000800 */
[----:B01----:R-:W0:Y:S02]  /*1420*/  LDC.64 R6, c[0x0][0x390] ;  /* 0x0000e400ff067b82 */ /* 0x003e240000000a00 */
[----:B------:R-:W-:Y:S01]  /*1430*/  FSEL R9, R0, R9, P1 ;  /* 0x0000000900097208 */ /* 0x000fe20000800000 */
[----:B------:R-:W1:Y:S01]  /*1440*/  LDCU UR9, c[0x0][0x3b4] ;  /* 0x00007680ff0977ac */ /* 0x000e620008000800 */
[----:B------:R-:W-:Y:S02]  /*1450*/  SEL R0, RZ, 0x1, !P1 ;  /* 0x00000001ff007807 */ /* 0x000fe40004800000 */
[CC--:B------:R-:W-:Y:S01]  /*1460*/  FSETP.GT.FTZ.AND P2, PT, R16.reuse, R9.reuse, PT ;  /* 0x000000091000720b */ /* 0x0c0fe20003f54000 */
[----:B------:R-:W3:Y:S01]  /*1470*/  LDCU.U8 UR5, c[0x0][0x3bc] ;  /* 0x00007780ff0577ac */ /* 0x000ee20008000000 */
[----:B------:R-:W4:Y:S01]  /*1480*/  LDC.64 R4, c[0x0][0x3a0] ;  /* 0x0000e800ff047b82 */ /* 0x000f220000000a00 */
[----:B------:R-:W-:Y:S01]  /*1490*/  FSEL R11, R11, R14, P1 ;  /* 0x0000000e0b0b7208 */ /* 0x000fe20000800000 */
[----:B------:R-:W-:Y:S01]  /*14a0*/  IMAD.U32 R14, RZ, RZ, UR8 ;  /* 0x00000008ff0e7e24 */ /* 0x000fe2000f8e00ff */
[----:B------:R-:W-:-:S02]  /*14b0*/  FSEL R16, R16, R9, P2 ;  /* 0x0000000910107208 */ /* 0x000fc40001000000 */
[----:B------:R-:W-:Y:S01]  /*14c0*/  SEL R0, R0, 0x2, !P2 ;  /* 0x0000000200007807 */ /* 0x000fe20005000000 */
[----:B------:R-:W-:Y:S01]  /*14d0*/  IMAD R9, R13, R14, UR4 ;  /* 0x000000040d097e24 */ /* 0x000fe2000f8e020e */
[----:B------:R-:W-:Y:S01]  /*14e0*/  FSETP.GT.FTZ.AND P3, PT, R15, R16, PT ;  /* 0x000000100f00720b */ /* 0x000fe20003f74000 */
[----:B------:R-:W5:Y:S01]  /*14f0*/  LDC.64 R2, c[0x0][0x3a8] ;  /* 0x0000ea00ff027b82 */ /* 0x000f620000000a00 */
[----:B------:R-:W-:Y:S02]  /*1500*/  FSEL R11, R12, R11, P2 ;  /* 0x0000000b0c0b7208 */ /* 0x000fe40001000000 */
[----:B------:R-:W-:Y:S02]  /*1510*/  SEL R0, R0, 0x3, !P3 ;  /* 0x0000000300007807 */ /* 0x000fe40005800000 */
[----:B------:R-:W-:Y:S01]  /*1520*/  FSEL R15, R10, R11, P3 ;  /* 0x0000000b0a0f7208 */ /* 0x000fe20001800000 */
[----:B------:R-:W-:Y:S01]  /*1530*/  IMAD.U32 R10, RZ, RZ, UR7 ;  /* 0x00000007ff0a7e24 */ /* 0x000fe2000f8e00ff */
[----:B--2---:R-:W-:Y:S01]  /*1540*/  ISETP.GE.AND P1, PT, R0, UR6, PT ;  /* 0x0000000600007c0c */ /* 0x004fe2000bf26270 */
[----:B0-----:R-:W-:Y:S01]  /*1550*/  IMAD.WIDE R6, R9, 0x4, R6 ;  /* 0x0000000409067825 */ /* 0x001fe200078e0206 */
[----:B---3--:R-:W-:-:S02]  /*1560*/  UPRMT UR5, UR5, 0x8880, URZ ;  /* 0x0000888005057896 */ /* 0x008fc400080000ff */
[C---:B-1----:R-:W-:Y:S01]  /*1570*/  ISETP.GE.AND P1, PT, R0.reuse, UR9, !P1 ;  /* 0x0000000900007c0c */ /* 0x042fe2000cf26270 */
[----:B------:R-:W-:Y:S01]  /*1580*/  VIADD R0, R0, -UR9 ;  /* 0x8000000900007c36 */ /* 0x000fe20008000000 */
[----:B------:R2:W-:Y:S01]  /*1590*/  STG.E desc[UR12][R6.64], R15 ;  /* 0x0000000f06007986 */ /* 0x0005e2000c10190c */
[----:B------:R-:W-:Y:S02]  /*15a0*/  IMAD R11, R10, UR4, R13 ;  /* 0x000000040a0b7c24 */ /* 0x000fe4000f8e020d */
[C---:B----4-:R-:W-:Y:S01]  /*15b0*/  IMAD.WIDE R4, R9.reuse, 0x4, R4 ;  /* 0x0000000409047825 */ /* 0x050fe200078e0204 */
[----:B------:R-:W-:Y:S01]  /*15c0*/  SEL R0, R0, 0x4, P1 ;  /* 0x0000000400007807 */ /* 0x000fe20000800000 */
[----:B------:R-:W-:Y:S02]  /*15d0*/  UMOV UR4, UR5 ;  /* 0x0000000500047c82 */ /* 0x000fe40008000000 */
[----:B-----5:R-:W-:Y:S01]  /*15e0*/  IMAD.WIDE R2, R9, 0x4, R2 ;  /* 0x0000000409027825 */ /* 0x020fe200078e0202 */
[----:B------:R-:W-:-:S02]  /*15f0*/  SEL R9, R0, 0x4, P0 ;  /* 0x0000000400097807 */ /* 0x000fc40000000000 */
[----:B------:R-:W-:-:S03]  /*1600*/  ISETP.NE.AND P0, PT, RZ, UR4, PT ;  /* 0x00000004ff007c0c */ /* 0x000fc6000bf05270 */
[----:B------:R2:W-:Y:S04]  /*1610*/  STG.E desc[UR12][R4.64], R9 ;  /* 0x0000000904007986 */ /* 0x0005e8000c10190c */
[----:B------:R2:W-:Y:S06]  /*1620*/  STG.E desc[UR12][R2.64], R11 ;  /* 0x0000000b02007986 */ /* 0x0005ec000c10190c */
[----:B------:R-:W-:-:S07]  /*1630*/  @P0 FADD.FTZ R8, R8, R15 ;  /* 0x0000000f08080221 */ /* 0x000fce0000010000 */
.L_x_342:
        /* <DEDUP_REMOVED lines=8> */
[C---:B------:R-:W-:Y:S01]  /*16c0*/  FSETP.GT.FTZ.AND P0, PT, R8.reuse, RZ, PT ;  /* 0x000000ff0800720b */ /* 0x040fe20003f14000 */
        /* <DEDUP_REMOVED lines=13> */
.L_x_352:
        /* <DEDUP_REMOVED lines=55> */
.L_x_351:
        /* <DEDUP_REMOVED lines=34> */
.L_x_353:
        /* <DEDUP_REMOVED lines=22> */
.L_x_354:
[----:B------:R-:W-:Y:S05]  /*1e90*/  @!P0 EXIT ;  /* 0x000000000000894d */ /* 0x000fea0003800000 */
[----:B0123--:R-:W0:Y:S01]  /*1ea0*/  LDC.64 R4, c[0x0][0x390] ;  /* 0x0000e400ff047b82 */ /* 0x00fe220000000a00 */
[----:B------:R1:W2:Y:S01]  /*1eb0*/  MUFU.RCP R9, R8 ;  /* 0x0000000800097308 */ /* 0x0002a20000001000 */
[----:B------:R-:W-:Y:S01]  /*1ec0*/  VIADD R13, R13, UR4 ;  /* 0x000000040d0d7c36 */ /* 0x000fe20008000000 */
[----:B------:R-:W-:-:S12]  /*1ed0*/  UIADD3 UR5, UPT, UPT, -UR5, URZ, URZ ;  /* 0x000000ff05057290 */ /* 0x000fd8000fffe1ff */
.L_x_355:
        /* <DEDUP_REMOVED lines=9> */
.L_x_356:
        /* <DEDUP_REMOVED lines=9> */
.L_x_3744:


//--------------------- .text._ZN4vllm3moe10topkGatingILi2ELi2ELi4ELi4ELi32Ej13__nv_bfloat16LNS0_11ScoringFuncE1EEEvPKT5_PKbPfiPT4_PiiiibPKf --------------------------
	.section	.text._ZN4vllm3moe10topkGatingILi2ELi2ELi4ELi4ELi32Ej13__nv_bfloat16LNS0_11ScoringFuncE1EEEvPKT5_PKbPfiPT4_PiiiibPKf,"ax",@progbits
	.align	128
        .global         _ZN4vllm3moe10topkGatingILi2ELi2ELi4ELi4ELi32Ej13__nv_bfloat16LNS0_11ScoringFuncE1EEEvPKT5_PKbPfiPT4_PiiiibPKf
        .type           _ZN4vllm3moe10topkGatingILi2ELi2ELi4ELi4ELi32Ej13__nv_bfloat16LNS0_11ScoringFuncE1EEEvPKT5_PKbPfiPT4_PiiiibPKf,@function
        .size           _ZN4vllm3moe10topkGatingILi2ELi2ELi4ELi4ELi32Ej13__nv_bfloat16LNS0_11ScoringFuncE1EEEvPKT5_PKbPfiPT4_PiiiibPKf,(.L_x_3745 - _ZN4vllm3moe10topkGatingILi2ELi2ELi4ELi4ELi32Ej13__nv_bfloat16LNS0_11ScoringFuncE1EEEvPKT5_PKbPfiPT4_PiiiibPKf)
        .other          _ZN4vllm3moe10topkGatingILi2ELi2ELi4ELi4ELi32Ej13__nv_bfloat16LNS0_11ScoringFuncE1EEEvPKT5_PKbPfiPT4_PiiiibPKf,@"STO_CUDA_ENTRY STV_DEFAULT"
_ZN4vllm3moe10topkGatingILi2ELi2ELi4ELi4ELi32Ej13__nv_bfloat16LNS0_11ScoringFuncE1EEEvPKT5_PKbPfiPT4_PiiiibPKf:
.text._ZN4vllm3moe10topkGatingILi2ELi2ELi4ELi4ELi32Ej13__nv_bfloat16LNS0_11ScoringFuncE1EEEvPKT5_PKbPfiPT4_PiiiibPKf:
        /* <DEDUP_REMOVED lines=26> */
[----:B------:R4:W3:Y:S01]  /*01a0*/  @P1 LDG.E R8, desc[UR6][R4.64+0x4] ;  /* 0x0000040604081981 */ /* 0x0008e2000c1e1900 */
[----:B------:R-:W-:Y:S01]  /*01b0*/  IMAD.MOV.U32 R21, RZ, RZ, RZ ;  /* 0x000000ffff157224 */ /* 0x000fe200078e00ff */
[----:B----4-:R-:W-:-:S02]  /*01c0*/  MOV R4, UR4 ;  /* 0x0000000400047c02 */ /* 0x010fc40008000f00 */
        /* <DEDUP_REMOVED lines=10> */
[----:B------:R-:W0:Y:S08]  /*0270*/  MUFU.RCP R0, R0 ;  /* 0x0000000000007308 */ /* 0x000e300000001000 */
        /* <DEDUP_REMOVED lines=16> */
[----:B------:R-:W0:Y:S01]  /*0380*/  LDC.64 R2, c[0x0][0x390] ;  /* 0x0000e400ff027b82 */ /* 0x000e220000000a00 */
[----:B------:R-:W-:Y:S01]  /*0390*/  HFMA2 R21, -RZ, RZ, 0, 0 ;  /* 0x00000000ff157431 */ /* 0x000fe200000001ff */
[----:B------:R-:W-:Y:S01]  /*03a0*/  LOP3.LUT R18, R4, 0x7ffffffc, RZ, 0xc0, !PT ;  /* 0x7ffffffc04127812 */ /* 0x000fe200078ec0ff */
[----:B------:R-:W-:Y:S01]  /*03b0*/  IMAD.MOV.U32 R0, RZ, RZ, RZ ;  /* 0x000000ffff007224 */ /* 0x000fe200078e00ff */
[----:B------:R-:W1:Y:S01]  /*03c0*/  LDCU.U8 UR9, c[0x0][0x3bc] ;  /* 0x00007780ff0977ac */ /* 0x000e620008000000 */
[----:B------:R-:W2:Y:S01]  /*03d0*/  LDCU UR8, c[0x0][0x3b8] ;  /* 0x00007700ff0877ac */ /* 0x000ea20008000800 */
[----:B------:R-:W3:Y:S04]  /*03e0*/  LDCU UR5, c[0x0][0x398] ;  /* 0x00007300ff0577ac */ /* 0x000ee80008000800 */
.L_x_360:
[----:B------:R-:W4:Y:S01]  /*03f0*/  LDC.64 R4, c[0x0][0x3b0] ;  /* 0x0000ec00ff047b82 */ /* 0x000f220000000a00 */
[----:B------:R-:W-:Y:S01]  /*0400*/  VIADD R7, R0, 0x1 ;  /* 0x0000000100077836 */ /* 0x000fe20000000000 */
[----:B------:R-:W-:Y:S01]  /*0410*/  FSETP.GT.FTZ.AND P2, PT, R14, R17, PT ;  /* 0x000000110e00720b */ /* 0x000fe20003f54000 */
[----:B------:R-:W-:Y:S02]  /*0420*/  VIADD R11, R0, 0x2 ;  /* 0x00000002000b7836 */ /* 0x000fe40000000000 */
[----:B------:R-:W-:Y:S02]  /*0430*/  IMAD.MOV.U32 R15, RZ, RZ, R17 ;  /* 0x000000ffff0f7224 */ /* 0x000fe400078e0011 */
[----:B------:R-:W-:Y:S01]  /*0440*/  IMAD.MOV.U32 R12, RZ, RZ, R14 ;  /* 0x000000ffff0c7224 */ /* 0x000fe200078e000e */
[----:B------:R-:W0:Y:S01]  /*0450*/  LDC.64 R8, c[0x0][0x3a0] ;  /* 0x0000e800ff087b82 */ /* 0x000e220000000a00 */
[-C--:B----4-:R-:W-:Y:S02]  /*0460*/  ISETP.GE.AND P1, PT, R7, R4.reuse, PT ;  /* 0x000000040700720c */ /* 0x090fe40003f26270 */
[----:B------:R-:W-:-:S11]  /*0470*/  ISETP.GE.AND P3, PT, R11, R4, PT ;  /* 0x000000040b00720c */ /* 0x000fd60003f66270 */
[----:B0-----:R-:W-:Y:S05]  /*0480*/  @P1 BRA `(.L_x_359) ;  /* 0x0000000000241947 */ /* 0x001fea0003800000 */
[----:B------:R-:W-:-:S04]  /*0490*/  FSETP.GT.FTZ.AND P1, PT, R12, R15, PT ;  /* 0x0000000f0c00720b */ /* 0x000fc80003f34000 */
[----:B------:R-:W-:-:S04]  /*04a0*/  SEL R6, RZ, 0x1, !P1 ;  /* 0x00000001ff067807 */ /* 0x000fc80004800000 */
[----:B------:R-:W-:-:S04]  /*04b0*/  SHF.L.U32 R6, R6, 0x2, RZ ;  /* 0x0000000206067819 */ /* 0x000fc800000006ff */
[C---:B------:R-:W-:Y:S02]  /*04c0*/  ISETP.EQ.AND P1, PT, R6.reuse, RZ, PT ;  /* 0x000000ff0600720c */ /* 0x040fe40003f22270 */
[----:B------:R-:W-:-:S11]  /*04d0*/  ISETP.EQ.AND P4, PT, R6, 0x4, PT ;  /* 0x000000040600780c */ /* 0x000fd60003f82270 */
[----:B------:R-:W-:Y:S02]  /*04e0*/  @P1 IMAD.MOV.U32 R17, RZ, RZ, -0x39e3c000 ;  /* 0xc61c4000ff111424 */ /* 0x000fe400078e00ff */
[----:B------:R-:W-:Y:S02]  /*04f0*/  @P4 IMAD.MOV.U32 R14, RZ, RZ, -0x39e3c000 ;  /* 0xc61c4000ff0e4424 */ /* 0x000fe400078e00ff */
[----:B------:R-:W-:Y:S02]  /*0500*/  IMAD.MOV.U32 R15, RZ, RZ, R17 ;  /* 0x000000ffff0f7224 */ /* 0x000fe400078e0011 */
[----:B------:R-:W-:-:S07]  /*0510*/  IMAD.MOV.U32 R12, RZ, RZ, R14 ;  /* 0x000000ffff0c7224 */ /* 0x000fce00078e000e */
.L_x_359:
[----:B------:R-:W-:Y:S01]  /*0520*/  FSETP.GT.FTZ.AND P4, PT, R12, R15, PT ;  /* 0x0000000f0c00720b */ /* 0x000fe20003f94000 */
[----:B------:R-:W0:Y:S01]  /*0530*/  LDC.64 R6, c[0x0][0x3a8] ;  /* 0x0000ea00ff067b82 */ /* 0x000e220000000a00 */
[----:B------:R-:W-:Y:S01]  /*0540*/  SEL R10, RZ, 0x1, !P2 ;  /* 0x00000001ff0a7807 */ /* 0x000fe20005000000 */
[----:B------:R-:W-:Y:S01]  /*0550*/  IMAD R23, R13, R4, R0 ;  /* 0x000000040d177224 */ /* 0x000fe200078e0200 */
[----:B------:R-:W-:Y:S01]  /*0560*/  SEL R20, RZ, 0x1, !P4 ;  /* 0x00000001ff147807 */ /* 0x000fe20006000000 */
[----:B-1----:R-:W-:Y:S01]  /*0570*/  UPRMT UR4, UR9, 0x8880, URZ ;  /* 0x0000888009047896 */ /* 0x002fe200080000ff */
[C---:B--2---:R-:W-:Y:S01]  /*0580*/  ISETP.GE.AND P1, PT, R10.reuse, UR8, PT ;  /* 0x000000080a007c0c */ /* 0x044fe2000bf26270 */
[----:B------:R-:W-:Y:S01]  /*0590*/  IMAD.WIDE R8, R23, 0x4, R8 ;  /* 0x0000000417087825 */ /* 0x000fe200078e0208 */
[CC--:B------:R-:W-:Y:S02]  /*05a0*/  FSEL R22, R19.reuse, R16.reuse, P2 ;  /* 0x0000001013167208 */ /* 0x0c0fe40001000000 */
[-C--:B------:R-:W-:Y:S01]  /*05b0*/  ISETP.GE.AND P1, PT, R10, R5.reuse, !P1 ;  /* 0x000000050a00720c */ /* 0x080fe20004f26270 */
[----:B------:R-:W-:Y:S01]  /*05c0*/  @!P3 IMAD.SHL.U32 R11, R20, 0x4, RZ ;  /* 0x00000004140bb824 */ /* 0x000fe200078e00ff */
[----:B------:R-:W-:Y:S01]  /*05d0*/  IADD3 R10, PT, PT, R10, -R5, RZ ;  /* 0x800000050a0a7210 */ /* 0x000fe20007ffe0ff */
[----:B------:R-:W-:Y:S01]  /*05e0*/  FADD.FTZ R26, R22, R21 ;  /* 0x00000015161a7221 */ /* 0x000fe20000010000 */
[----:B------:R-:W-:-:S02]  /*05f0*/  FSEL R27, R19, R16, P4 ;  /* 0x00000010131b7208 */ /* 0x000fc40002000000 */
[C---:B------:R-:W-:Y:S02]  /*0600*/  ISETP.EQ.AND P5, PT, R11.reuse, RZ, !P3 ;  /* 0x000000ff0b00720c */ /* 0x040fe40005fa2270 */
[----:B------:R-:W-:Y:S02]  /*0610*/  ISETP.EQ.AND P6, PT, R11, 0x4, !P3 ;  /* 0x000000040b00780c */ /* 0x000fe40005fc2270 */
[----:B------:R-:W-:Y:S01]  /*0620*/  SEL R25, R10, 0x2, P1 ;  /* 0x000000020a197807 */ /* 0x000fe20000800000 */
[C---:B------:R-:W-:Y:S01]  /*0630*/  IMAD.WIDE R10, R23.reuse, 0x4, R2 ;  /* 0x00000004170a7825 */ /* 0x040fe200078e0202 */
[C---:B------:R-:W-:Y:S02]  /*0640*/  ISETP.GE.AND P2, PT, R20.reuse, UR8, PT ;  /* 0x0000000814007c0c */ /* 0x040fe4000bf46270 */
[----:B------:R-:W-:Y:S01]  /*0650*/  ISETP.GE.AND P1, PT, R20, R5, PT ;  /* 0x000000051400720c */ /* 0x000fe20003f26270 */
[----:B0-----:R-:W-:Y:S01]  /*0660*/  IMAD.WIDE R6, R23, 0x4, R6 ;  /* 0x0000000417067825 */ /* 0x001fe200078e0206 */
[----:B------:R0:W-:Y:S01]  /*0670*/  STG.E desc[UR6][R10.64], R22 ;  /* 0x000000160a007986 */ /* 0x0001e2000c101906 */
[----:B------:R-:W-:-:S02]  /*0680*/  SEL R29, R25, 0x2, P0 ;  /* 0x00000002191d7807 */ /* 0x000fc40000000000 */
[----:B------:R-:W-:Y:S01]  /*0690*/  FADD.FTZ R23, R27, R26 ;  /* 0x0000001a1b177221 */ /* 0x000fe20000010000 */
[----:B------:R-:W-:Y:S02]  /*06a0*/  @P5 IMAD.MOV.U32 R17, RZ, RZ, -0x39e3c000 ;  /* 0xc61c4000ff115424 */ /* 0x000fe400078e00ff */
[----:B------:R-:W-:Y:S01]  /*06b0*/  @P6 IMAD.MOV.U32 R14, RZ, RZ, -0x39e3c000 ;  /* 0xc61c4000ff0e6424 */ /* 0x000fe200078e00ff */
[----:B------:R1:W-:Y:S01]  /*06c0*/  STG.E desc[UR6][R8.64], R29 ;  /* 0x0000001d08007986 */ /* 0x0003e2000c101906 */
[----:B------:R-:W-:Y:S02]  /*06d0*/  @!P3 IMAD.MOV.U32 R15, RZ, RZ, R17 ;  /* 0x000000ffff0fb224 */ /* 0x000fe400078e0011 */
[----:B------:R-:W-:Y:S02]  /*06e0*/  @!P3 IMAD.MOV.U32 R12, RZ, RZ, R14 ;  /* 0x000000ffff0cb224 */ /* 0x000fe400078e000e */
[----:B---3--:R-:W-:Y:S02]  /*06f0*/  IMAD R25, R0, UR5, R13 ;  /* 0x0000000500197c24 */ /* 0x008fe4000f8e020d */
[----:B0-----:R-:W-:Y:S01]  /*0700*/  IMAD.IADD R22, R20, 0x1, -R5 ;  /* 0x0000000114167824 */ /* 0x001fe200078e0a05 */
[----:B------:R-:W-:-:S02]  /*0710*/  FSETP.GT.FTZ.AND P3, PT, R12, R15, PT ;  /* 0x0000000f0c00720b */ /* 0x000fc40003f74000 */
[----:B------:R0:W-:Y:S02]  /*0720*/  STG.E desc[UR6][R6.64], R25 ;  /* 0x0000001906007986 */ /* 0x0001e4000c101906 */
[----:B------:R-:W-:Y:S01]  /*0730*/  SEL R20, RZ, 0x1, !P3 ;  /* 0x00000001ff147807 */ /* 0x000fe20005800000 */
[----:B-1----:R-:W-:Y:S01]  /*0740*/  VIADD R29, R0, 0x3 ;  /* 0x00000003001d7836 */ /* 0x002fe20000000000 */
[----:B------:R-:W-:Y:S01]  /*0750*/  SEL R22, R22, 0x2, !P2 ;  /* 0x0000000216167807 */ /* 0x000fe20005000000 */
[----:B------:R1:W-:Y:S01]  /*0760*/  STG.E desc[UR6][R10.64+0x4], R27 ;  /* 0x0000041b0a007986 */ /* 0x0003e2000c101906 */
[----:B------:R-:W-:Y:S01]  /*0770*/  ISETP.GE.AND P2, PT, R20, UR8, PT ;  /* 0x0000000814007c0c */ /* 0x000fe2000bf46270 */
[----:B------:R-:W-:Y:S01]  /*0780*/  VIADD R0, R0, 0x4 ;  /* 0x0000000400007836 */ /* 0x000fe20000000000 */
[----:B------:R-:W-:Y:S02]  /*0790*/  IADD3 R26, PT, PT, R20, -R5, RZ ;  /* 0x80000005141a7210 */ /* 0x000fe40007ffe0ff */
[----:B------:R-:W-:-:S02]  /*07a0*/  SEL R22, R22, 0x2, P1 ;  /* 0x0000000216167807 */ /* 0x000fc40000800000 */
[----:B------:R-:W-:Y:S01]  /*07b0*/  ISETP.GE.AND P1, PT, R20, R5, PT ;  /* 0x000000051400720c */ /* 0x000fe20003f26270 */
[----:B0-----:R-:W-:Y:S01]  /*07c0*/  VIADD R25, R25, UR5 ;  /* 0x0000000519197c36 */ /* 0x001fe20008000000 */
[----:B------:R-:W-:Y:S02]  /*07d0*/  SEL R26, R26, 0x2, !P2 ;  /* 0x000000021a1a7807 */ /* 0x000fe40005000000 */
[----:B-1----:R-:W-:Y:S02]  /*07e0*/  SEL R27, R22, 0x2, P0 ;  /* 0x00000002161b7807 */ /* 0x002fe40000000000 */
[----:B------:R-:W-:Y:S02]  /*07f0*/  SEL R26, R26, 0x2, P1 ;  /* 0x000000021a1a7807 */ /* 0x000fe40000800000 */
[----:B------:R-:W-:Y:S01]  /*0800*/  ISETP.GE.AND P1, PT, R29, R4, PT ;  /* 0x000000041d00720c */ /* 0x000fe20003f26270 */
[----:B------:R0:W-:Y:S01]  /*0810*/  STG.E desc[UR6][R8.64+0x4], R27 ;  /* 0x0000041b08007986 */ /* 0x0001e2000c101906 */
[----:B------:R-:W-:-:S02]  /*0820*/  FSEL R22, R19, R16, P3 ;  /* 0x0000001013167208 */ /* 0x000fc40001800000 */
[----:B------:R-:W-:Y:S01]  /*0830*/  SEL R26, R26, 0x2, P0 ;  /* 0x000000021a1a7807 */ /* 0x000fe20000000000 */
[----:B------:R1:W-:Y:S04]  /*0840*/  STG.E desc[UR6][R6.64+0x4], R25 ;  /* 0x0000041906007986 */ /* 0x0003e8000c101906 */
[----:B------:R2:W-:Y:S04]  /*0850*/  STG.E desc[UR6][R10.64+0x8], R22 ;  /* 0x000008160a007986 */ /* 0x0005e8000c101906 */
[----:B------:R-:W-:Y:S01]  /*0860*/  @!P1 IMAD.SHL.U32 R20, R20, 0x4, RZ ;  /* 0x0000000414149824 */ /* 0x000fe200078e00ff */
[----:B------:R4:W-:Y:S01]  /*0870*/  STG.E desc[UR6][R8.64+0x8], R26 ;  /* 0x0000081a08007986 */ /* 0x0009e2000c101906 */
[----:B0-----:R-:W-:-:S03]  /*0880*/  VIADD R27, R25, UR5 ;  /* 0x00000005191b7c36 */ /* 0x001fc60008000000 */
[C---:B------:R-:W-:Y:S01]  /*0890*/  ISETP.EQ.AND P2, PT, R20.reuse, RZ, !P1 ;  /* 0x000000ff1400720c */ /* 0x040fe20004f42270 */
[----:B-1----:R-:W-:Y:S01]  /*08a0*/  VIADD R25, R27, UR5 ;  /* 0x000000051b197c36 */ /* 0x002fe20008000000 */
[----:B------:R-:W-:Y:S01]  /*08b0*/  ISETP.EQ.AND P3, PT, R20, 0x4, !P1 ;  /* 0x000000041400780c */ /* 0x000fe20004f62270 */
[----:B--2---:R-:W-:Y:S01]  /*08c0*/  FADD.FTZ R22, R22, R23 ;  /* 0x0000001716167221 */ /* 0x004fe20000010000 */
[----:B------:R4:W-:Y:S09]  /*08d0*/  STG.E desc[UR6][R6.64+0x8], R27 ;  /* 0x0000081b06007986 */ /* 0x0009f2000c101906 */
[----:B------:R-:W-:-:S02]  /*08e0*/  @P2 IMAD.MOV.U32 R17, RZ, RZ, -0x39e3c000 ;  /* 0xc61c4000ff112424 */ /* 0x000fc400078e00ff */
[----:B------:R-:W-:-:S03]  /*08f0*/  @P3 IMAD.MOV.U32 R14, RZ, RZ, -0x39e3c000 ;  /* 0xc61c4000ff0e3424 */ /* 0x000fc600078e00ff */
[----:B------:R-:W-:Y:S01]  /*0900*/  @!P1 MOV R15, R17 ;  /* 0x00000011000f9202 */ /* 0x000fe20000000f00 */
[----:B------:R-:W-:-:S05]  /*0910*/  @!P1 IMAD.MOV.U32 R12, RZ, RZ, R14 ;  /* 0x000000ffff0c9224 */ /* 0x000fca00078e000e */
[----:B------:R-:W-:-:S04]  /*0920*/  FSETP.GT.FTZ.AND P2, PT, R12, R15, PT ;  /* 0x0000000f0c00720b */ /* 0x000fc80003f54000 */
[----:B------:R-:W-:-:S04]  /*0930*/  SEL R12, RZ, 0x1, !P2 ;  /* 0x00000001ff0c7807 */ /* 0x000fc80005000000 */
[C---:B------:R-:W-:Y:S01]  /*0940*/  ISETP.GE.AND P1, PT, R12.reuse, UR8, PT ;  /* 0x000000080c007c0c */ /* 0x040fe2000bf26270 */
[C---:B------:R-:W-:Y:S01]  /*0950*/  IMAD.IADD R15, R12.reuse, 0x1, -R5 ;  /* 0x000000010c0f7824 */ /* 0x040fe200078e0a05 */
[----:B------:R-:W-:Y:S02]  /*0960*/  ISETP.GE.AND P3, PT, R12, R5, PT ;  /* 0x000000050c00720c */ /* 0x000fe40003f66270 */
[----:B------:R-:W-:Y:S02]  /*0970*/  FSEL R5, R19, R16, P2 ;  /* 0x0000001013057208 */ /* 0x000fe40001000000 */
[----:B------:R-:W-:Y:S02]  /*0980*/  SEL R15, R15, 0x2, !P1 ;  /* 0x000000020f0f7807 */ /* 0x000fe40004800000 */
[----:B------:R-:W-:Y:S01]  /*0990*/  ISETP.GE.AND P1, PT, R0, R4, PT ;  /* 0x000000040000720c */ /* 0x000fe20003f26270 */
[----:B------:R4:W-:Y:S01]  /*09a0*/  STG.E desc[UR6][R10.64+0xc], R5 ;  /* 0x00000c050a007986 */ /* 0x0009e2000c101906 */
[----:B------:R-:W-:-:S02]  /*09b0*/  ISETP.NE.AND P2, PT, RZ, UR4, PT ;  /* 0x00000004ff007c0c */ /* 0x000fc4000bf45270 */
[----:B------:R-:W-:-:S04]  /*09c0*/  SEL R15, R15, 0x2, P3 ;  /* 0x000000020f0f7807 */ /* 0x000fc80001800000 */
[----:B------:R-:W-:-:S05]  /*09d0*/  SEL R15, R15, 0x2, P0 ;  /* 0x000000020f0f7807 */ /* 0x000fca0000000000 */
[----:B------:R-:W-:Y:S01]  /*09e0*/  @!P1 SHF.L.U32 R12, R12, 0x2, RZ ;  /* 0x000000020c0c9819 */ /* 0x000fe200000006ff */
[----:B------:R4:W-:Y:S01]  /*09f0*/  STG.E desc[UR6][R8.64+0xc], R15 ;  /* 0x00000c0f08007986 */ /* 0x0009e2000c101906 */
[----:B------:R-:W-:Y:S01]  /*0a00*/  @P2 FADD.FTZ R21, R22, R5 ;  /* 0x0000000516152221 */ /* 0x000fe20000010000 */
[----:B------:R-:W-:Y:S02]  /*0a10*/  ISETP.NE.AND P2, PT, R0, R18, PT ;  /* 0x000000120000720c */ /* 0x000fe40003f45270 */
[C---:B------:R-:W-:Y:S01]  /*0a20*/  ISETP.EQ.AND P3, PT, R12.reuse, RZ, !P1 ;  /* 0x000000ff0c00720c */ /* 0x040fe20004f62270 */
[----:B------:R4:W-:Y:S01]  /*0a30*/  STG.E desc[UR6][R6.64+0xc], R25 ;  /* 0x00000c1906007986 */ /* 0x0009e2000c101906 */
[----:B------:R-:W-:-:S11]  /*0a40*/  ISETP.EQ.AND P1, PT, R12, 0x4, !P1 ;  /* 0x000000040c00780c */ /* 0x000fd60004f22270 */
[----:B------:R-:W-:Y:S02]  /*0a50*/  @P3 IMAD.MOV.U32 R17, RZ, RZ, -0x39e3c000 ;  /* 0xc61c4000ff113424 */ /* 0x000fe400078e00ff */
[----:B------:R-:W-:Y:S01]  /*0a60*/  @P1 IMAD.MOV.U32 R14, RZ, RZ, -0x39e3c000 ;  /* 0xc61c4000ff0e1424 */ /* 0x000fe200078e00ff */
[----:B----4-:R-:W-:Y:S06]  /*0a70*/  @P2 BRA `(.L_x_360) ;  /* 0xfffffff8005c2947 */ /* 0x010fec000383ffff */
.L_x_358:
        /* <DEDUP_REMOVED lines=14> */
[----:B------:R-:W2:Y:S01]  /*0b60*/  LDCU UR9, c[0x0][0x3b4] ;  /* 0x00007680ff0977ac */ /* 0x000ea20008000800 */
[C---:B------:R-:W-:Y:S01]  /*0b70*/  IMAD R25, R18.reuse, UR5, R13 ;  /* 0x0000000512197c24 */ /* 0x040fe2000f8e020d */
[----:B------:R-:W3:Y:S01]  /*0b80*/  LDC.64 R2, c[0x0][0x390] ;  /* 0x0000e400ff027b82 */ /* 0x000ee20000000a00 */
[----:B------:R-:W-:Y:S01]  /*0b90*/  VIADD R18, R18, 0x2 ;  /* 0x0000000212127836 */ /* 0x000fe20000000000 */
[----:B------:R-:W4:Y:S01]  /*0ba0*/  LDCU.U8 UR4, c[0x0][0x3bc] ;  /* 0x00007780ff0477ac */ /* 0x000f220008000000 */
[----:B------:R-:W-:Y:S01]  /*0bb0*/  FSEL R20, R19, R16, P4 ;  /* 0x0000001013147208 */ /* 0x000fe20002000000 */
[----:B------:R-:W-:-:S04]  /*0bc0*/  VIADD R23, R25, UR5 ;  /* 0x0000000519177c36 */ /* 0x000fc80008000000 */
[----:B------:R-:W-:Y:S01]  /*0bd0*/  @!P1 IMAD.SHL.U32 R0, R10, 0x4, RZ ;  /* 0x000000040a009824 */ /* 0x000fe200078e00ff */
[----:B------:R-:W5:Y:S04]  /*0be0*/  LDC.64 R8, c[0x0][0x3a8] ;  /* 0x0000ea00ff087b82 */ /* 0x000f680000000a00 */
[C---:B------:R-:W-:Y:S02]  /*0bf0*/  ISETP.EQ.AND P3, PT, R0.reuse, RZ, !P1 ;  /* 0x000000ff0000720c */ /* 0x040fe40004f62270 */
[----:B------:R-:W-:Y:S01]  /*0c00*/  ISETP.EQ.AND P5, PT, R0, 0x4, !P1 ;  /* 0x000000040000780c */ /* 0x000fe20004fa2270 */
[----:B0-----:R-:W-:Y:S01]  /*0c10*/  IMAD.WIDE R6, R5, 0x4, R6 ;  /* 0x0000000405067825 */ /* 0x001fe200078e0206 */
[----:B------:R-:W-:Y:S01]  /*0c20*/  MOV R0, R17 ;  /* 0x0000001100007202 */ /* 0x000fe20000000f00 */
[----:B----4-:R-:W-:-:S02]  /*0c30*/  UPRMT UR4, UR4, 0x8880, URZ ;  /* 0x0000888004047896 */ /* 0x010fc400080000ff */
[----:B---3--:R-:W-:-:S06]  /*0c40*/  IMAD.WIDE R2, R5, 0x4, R2 ;  /* 0x0000000405027825 */ /* 0x008fcc00078e0202 */
[----:B------:R-:W-:Y:S01]  /*0c50*/  @P3 IMAD.MOV.U32 R17, RZ, RZ, -0x39e3c000 ;  /* 0xc61c4000ff113424 */ /* 0x000fe200078e00ff */
[----:B------:R0:W-:Y:S01]  /*0c60*/  STG.E desc[UR6][R2.64], R20 ;  /* 0x0000001402007986 */ /* 0x0001e2000c101906 */
[----:B------:R-:W-:Y:S02]  /*0c70*/  @P5 IMAD.MOV.U32 R14, RZ, RZ, -0x39e3c000 ;  /* 0xc61c4000ff0e5424 */ /* 0x000fe400078e00ff */
[----:B------:R-:W-:Y:S02]  /*0c80*/  @!P1 IMAD.MOV.U32 R0, RZ, RZ, R17 ;  /* 0x000000ffff009224 */ /* 0x000fe400078e0011 */
[----:B-----5:R-:W-:Y:S01]  /*0c90*/  IMAD.WIDE R8, R5, 0x4, R8 ;  /* 0x0000000405087825 */ /* 0x020fe200078e0208 */
[----:B------:R-:W-:Y:S02]  /*0ca0*/  @!P1 MOV R11, R14 ;  /* 0x0000000e000b9202 */ /* 0x000fe40000000f00 */
[C---:B-1----:R-:W-:Y:S02]  /*0cb0*/  ISETP.GE.AND P1, PT, R10.reuse, UR8, PT ;  /* 0x000000080a007c0c */ /* 0x042fe4000bf26270 */
[----:B------:R-:W-:Y:S01]  /*0cc0*/  FSETP.GT.FTZ.AND P3, PT, R11, R0, PT ;  /* 0x000000000b00720b */ /* 0x000fe20003f74000 */
[C---:B--2---:R-:W-:Y:S01]  /*0cd0*/  VIADD R0, R10.reuse, -UR9 ;  /* 0x800000090a007c36 */ /* 0x044fe20008000000 */
[----:B------:R-:W-:-:S02]  /*0ce0*/  ISETP.GE.AND P1, PT, R10, UR9, !P1 ;  /* 0x000000090a007c0c */ /* 0x000fc4000cf26270 */
[----:B------:R-:W-:Y:S02]  /*0cf0*/  SEL R12, RZ, 0x1, !P3 ;  /* 0x00000001ff0c7807 */ /* 0x000fe40005800000 */
[----:B------:R-:W-:Y:S02]  /*0d00*/  SEL R0, R0, 0x2, P1 ;  /* 0x0000000200007807 */ /* 0x000fe40000800000 */
[C---:B------:R-:W-:Y:S01]  /*0d10*/  ISETP.GE.AND P6, PT, R12.reuse, UR8, PT ;  /* 0x000000080c007c0c */ /* 0x040fe2000bfc6270 */
[C---:B------:R-:W-:Y:S01]  /*0d20*/  VIADD R5, R12.reuse, -UR9 ;  /* 0x800000090c057c36 */ /* 0x040fe20008000000 */
[----:B------:R-:W-:Y:S02]  /*0d30*/  ISETP.GE.AND P5, PT, R12, UR9, PT ;  /* 0x000000090c007c0c */ /* 0x000fe4000bfa6270 */
[----:B------:R-:W-:Y:S02]  /*0d40*/  ISETP.GE.AND P1, PT, R18, R4, PT ;  /* 0x000000041200720c */ /* 0x000fe40003f26270 */
[----:B------:R-:W-:-:S02]  /*0d50*/  SEL R10, R5, 0x2, !P6 ;  /* 0x00000002050a7807 */ /* 0x000fc40007000000 */
[----:B------:R-:W-:Y:S02]  /*0d60*/  SEL R5, R0, 0x2, P0 ;  /* 0x0000000200057807 */ /* 0x000fe40000000000 */
[----:B------:R-:W-:Y:S02]  /*0d70*/  SEL R10, R10, 0x2, P5 ;  /* 0x000000020a0a7807 */ /* 0x000fe40002800000 */
[----:B------:R-:W-:Y:S01]  /*0d80*/  FSEL R11, R19, R16, P3 ;  /* 0x00000010130b7208 */ /* 0x000fe20001800000 */
[----:B------:R0:W-:Y:S01]  /*0d90*/  STG.E desc[UR6][R6.64], R5 ;  /* 0x0000000506007986 */ /* 0x0001e2000c101906 */
[----:B------:R-:W-:Y:S02]  /*0da0*/  SEL R15, R10, 0x2, P0 ;  /* 0x000000020a0f7807 */ /* 0x000fe40000000000 */
[----:B------:R-:W-:Y:S01]  /*0db0*/  ISETP.NE.AND P3, PT, RZ, UR4, PT ;  /* 0x00000004ff007c0c */ /* 0x000fe2000bf65270 */
[----:B------:R0:W-:Y:S01]  /*0dc0*/  STG.E desc[UR6][R8.64], R25 ;  /* 0x0000001908007986 */ /* 0x0001e2000c101906 */
[----:B------:R-:W-:-:S03]  /*0dd0*/  @!P1 SHF.L.U32 R0, R12, 0x2, RZ ;  /* 0x000000020c009819 */ /* 0x000fc600000006ff */
[----:B------:R0:W-:Y:S01]  /*0de0*/  STG.E desc[UR6][R2.64+0x4], R11 ;  /* 0x0000040b02007986 */ /* 0x0001e2000c101906 */
[C---:B------:R-:W-:Y:S02]  /*0df0*/  ISETP.EQ.AND P4, PT, R0.reuse, RZ, !P1 ;  /* 0x000000ff0000720c */ /* 0x040fe40004f82270 */
[----:B------:R-:W-:Y:S01]  /*0e00*/  ISETP.EQ.AND P1, PT, R0, 0x4, !P1 ;  /* 0x000000040000780c */ /* 0x000fe20004f22270 */
[----:B------:R0:W-:Y:S01]  /*0e10*/  STG.E desc[UR6][R6.64+0x4], R15 ;  /* 0x0000040f06007986 */ /* 0x0001e2000c101906 */
[----:B------:R-:W-:-:S03]  /*0e20*/  FADD.FTZ R0, R21, R20 ;  /* 0x0000001415007221 */ /* 0x000fc60000010000 */
[----:B------:R0:W-:Y:S01]  /*0e30*/  STG.E desc[UR6][R8.64+0x4], R23 ;  /* 0x0000041708007986 */ /* 0x0001e2000c101906 */
[----:B------:R-:W-:-:S05]  /*0e40*/  @P3 FADD.FTZ R21, R11, R0 ;  /* 0x000000000b153221 */ /* 0x000fca0000010000 */
[----:B------:R-:W-:Y:S02]  /*0e50*/  @P4 IMAD.MOV.U32 R17, RZ, RZ, -0x39e3c000 ;  /* 0xc61c4000ff114424 */ /* 0x000fe400078e00ff */
[----:B------:R-:W-:-:S07]  /*0e60*/  @P1 IMAD.MOV.U32 R14, RZ, RZ, -0x39e3c000 ;  /* 0xc61c4000ff0e1424 */ /* 0x000fce00078e00ff */
.L_x_361:
        /* <DEDUP_REMOVED lines=11> */
[----:B-1----:R-:W-:-:S04]  /*0f20*/  ISETP.GE.AND P1, PT, R0, UR8, PT ;  /* 0x0000000800007c0c */ /* 0x002fc8000bf26270 */
[C---:B--2---:R-:W-:Y:S01]  /*0f30*/  ISETP.GE.AND P1, PT, R0.reuse, UR9, !P1 ;  /* 0x0000000900007c0c */ /* 0x044fe2000cf26270 */
[----:B------:R-:W-:Y:S02]  /*0f40*/  VIADD R0, R0, -UR9 ;  /* 0x8000000900007c36 */ /* 0x000fe40008000000 */
[C---:B0-----:R-:W-:Y:S01]  /*0f50*/  IMAD.WIDE R8, R5.reuse, 0x4, R8 ;  /* 0x0000000405087825 */ /* 0x041fe200078e0208 */
[----:B---3--:R-:W-:Y:S02]  /*0f60*/  UPRMT UR4, UR4, 0x8880, URZ ;  /* 0x0000888004047896 */ /* 0x008fe400080000ff */
[----:B------:R-:W-:Y:S02]  /*0f70*/  SEL R0, R0, 0x2, P1 ;  /* 0x0000000200007807 */ /* 0x000fe40000800000 */
[----:B------:R1:W-:Y:S02]  /*0f80*/  STG.E desc[UR6][R8.64], R16 ;  /* 0x0000001008007986 */ /* 0x0003e4000c101906 */
[----:B------:R-:W-:Y:S01]  /*0f90*/  SEL R11, R0, 0x2, P0 ;  /* 0x00000002000b7807 */ /* 0x000fe20000000000 */
[----:B----4-:R-:W-:Y:S01]  /*0fa0*/  IMAD.WIDE R6, R5, 0x4, R6 ;  /* 0x0000000405067825 */ /* 0x010fe200078e0206 */
[----:B------:R-:W-:-:S04]  /*0fb0*/  ISETP.NE.AND P0, PT, RZ, UR4, PT ;  /* 0x00000004ff007c0c */ /* 0x000fc8000bf05270 */
[----:B------:R1:W-:Y:S01]  /*0fc0*/  STG.E desc[UR6][R6.64], R11 ;  /* 0x0000000b06007986 */ /* 0x0003e2000c101906 */
[----:B-----5:R-:W-:-:S04]  /*0fd0*/  IMAD.WIDE R2, R5, 0x4, R2 ;  /* 0x0000000405027825 */ /* 0x020fc800078e0202 */
[----:B------:R-:W-:-:S04]  /*0fe0*/  IMAD R5, R18, UR5, R13 ;  /* 0x0000000512057c24 */ /* 0x000fc8000f8e020d */
[----:B------:R-:W-:Y:S01]  /*0ff0*/  @P0 FADD.FTZ R21, R21, R16 ;  /* 0x0000001015150221 */ /* 0x000fe20000010000 */
[----:B------:R1:W-:Y:S06]  /*1000*/  STG.E desc[UR6][R2.64], R5 ;  /* 0x0000000502007986 */ /* 0x0003ec000c101906 */
.L_x_357:
        /* <DEDUP_REMOVED lines=14> */
[----:B------:R-:W2:Y:S01]  /*10f0*/  LDCU.64 UR4, c[0x0][0x390] ;  /* 0x00007200ff0477ac */ /* 0x000ea20008000a00 */
[----:B01----:R0:W1:Y:S01]  /*1100*/  MUFU.RCP R5, R21 ;  /* 0x0000001500057308 */ /* 0x0030620000001000 */
[----:B------:R-:W-:Y:S02]  /*1110*/  LOP3.LUT R0, R4, 0x7ffffff0, RZ, 0xc0, !PT ;  /* 0x7ffffff004007812 */ /* 0x000fe400078ec0ff */
[----:B------:R-:W-:-:S03]  /*1120*/  MOV R6, R13 ;  /* 0x0000000d00067202 */ /* 0x000fc60000000f00 */
[----:B------:R-:W-:Y:S01]  /*1130*/  IMAD.MOV R7, RZ, RZ, -R0 ;  /* 0x000000ffff077224 */ /* 0x000fe200078e0a00 */
[----:B--2---:R-:W-:-:S04]  /*1140*/  UIADD3 UR4, UP0, UPT, UR4, 0x20, URZ ;  /* 0x0000002004047890 */ /* 0x004fc8000ff1e0ff */
[----:B01----:R-:W-:-:S12]  /*1150*/  UIADD3.X UR5, UPT, UPT, URZ, UR5, URZ, UP0, !UPT ;  /* 0x00000005ff057290 */ /* 0x003fd800087fe4ff */
.L_x_363:
        /* <DEDUP_REMOVED lines=19> */
[----:B------:R-:W-:Y:S01]  /*1290*/  VIADD R7, R7, 0x10 ;  /* 0x0000001007077836 */ /* 0x000fe20000000000 */
[----:B------:R-:W-:-:S04]  /*12a0*/  IADD3 R6, PT, PT, R6, 0x10, RZ ;  /* 0x0000001006067810 */ /* 0x000fc80007ffe0ff */
        /* <DEDUP_REMOVED lines=34> */
.L_x_362:
[----:B------:R-:W-:Y:S05]  /*14d0*/  @!P2 EXIT ;  /* 0x000000000000a94d */ /* 0x000fea0003800000 */
[----:B------:R-:W-:Y:S02]  /*14e0*/  ISETP.GE.U32.AND P0, PT, R17, 0x8, PT ;  /* 0x000000081100780c */ /* 0x000fe40003f06070 */
[----:B0---4-:R-:W-:-:S04]  /*14f0*/  LOP3.LUT R20, R4, 0x7, RZ, 0xc0, !PT ;  /* 0x0000000704147812 */ /* 0x011fc800078ec0ff */
[----:B------:R-:W-:-:S07]  /*1500*/  ISETP.NE.AND P1, PT, R20, RZ, PT ;  /* 0x000000ff1400720c */ /* 0x000fce0003f25270 */
[----:B------:R-:W-:Y:S06]  /*1510*/  @!P0 BRA `(.L_x_364) ;  /* 0x0000000000748947 */ /* 0x000fec0003800000 */
[----:B-1----:R-:W0:Y:S01]  /*1520*/  LDC.64 R2, c[0x0][0x390] ;  /* 0x0000e400ff027b82 */ /* 0x002e220000000a00 */
        /* <DEDUP_REMOVED lines=28> */
.L_x_364:
        /* <DEDUP_REMOVED lines=22> */
.L_x_365:
[----:B------:R-:W-:Y:S05]  /*1850*/  @!P1 EXIT ;  /* 0x000000000000994d */ /* 0x000fea0003800000 */
[----:B012---:R-:W0:Y:S01]  /*1860*/  LDC.64 R4, c[0x0][0x390] ;  /* 0x0000e400ff047b82 */ /* 0x007e220000000a00 */
[----:B------:R-:W1:Y:S01]  /*1870*/  MUFU.RCP R21, R21 ;  /* 0x0000001500157308 */ /* 0x000e620000001000 */
[----:B------:R-:W-:Y:S01]  /*1880*/  IADD3 R13, PT, PT, R13, R0, RZ ;  /* 0x000000000d0d7210 */ /* 0x000fe20007ffe0ff */
[----:B------:R-:W-:-:S07]  /*1890*/  IMAD.MOV R0, RZ, RZ, -R12 ;  /* 0x000000ffff007224 */ /* 0x000fce00078e0a0c */
.L_x_366:
        /* <DEDUP_REMOVED lines=9> */
.L_x_367:
        /* <DEDUP_REMOVED lines=13> */
.L_x_3745:


//--------------------- .text._ZN4vllm3moe10topkGatingILi1ELi1ELi4ELi2ELi32Ej13__nv_bfloat16LNS0_11ScoringFuncE1EEEvPKT5_PKbPfiPT4_PiiiibPKf --------------------------
	.section	.text._ZN4vllm3moe10topkGatingILi1ELi1ELi4ELi2ELi32Ej13__nv_bfloat16LNS0_11ScoringFuncE1EEEvPKT5_PKbPfiPT4_PiiiibPKf,"ax",@progbits
	.align	128
        .global         _ZN4vllm3moe10topkGatingILi1ELi1ELi4ELi2ELi32Ej13__nv_bfloat16LNS0_11ScoringFuncE1EEEvPKT5_PKbPfiPT4_PiiiibPKf
        .type           _ZN4vllm3moe10topkGatingILi1ELi1ELi4ELi2ELi32Ej13__nv_bfloat16LNS0_11ScoringFuncE1EEEvPKT5_PKbPfiPT4_PiiiibPKf,@function
        .size           _ZN4vllm3moe10topkGatingILi1ELi1ELi4ELi2ELi32Ej13__nv_bfloat16LNS0_11ScoringFuncE1EEEvPKT5_PKbPfiPT4_PiiiibPKf,(.L_x_3746 - _ZN4vllm3moe10topkGatingILi1ELi1ELi4ELi2ELi32Ej13__nv_bfloat16LNS0_11ScoringFuncE1EEEvPKT5_PKbPfiPT4_PiiiibPKf)
        .other          _ZN4vllm3moe10topkGatingILi1ELi1ELi4ELi2ELi32Ej13__nv_bfloat16LNS0_11ScoringFuncE1EEEvPKT5_PKbPfiPT4_PiiiibPKf,@"STO_CUDA_ENTRY STV_DEFAULT"
_ZN4vllm3moe10topkGatingILi1ELi1ELi4ELi2ELi32Ej13__nv_bfloat16LNS0_11ScoringFuncE1EEEvPKT5_PKbPfiPT4_PiiiibPKf:
.text._ZN4vllm3moe10topkGatingILi1ELi1ELi4ELi2ELi32Ej13__nv_bfloat16LNS0_11ScoringFuncE1EEEvPKT5_PKbPfiPT4_PiiiibPKf:
        /* <DEDUP_REMOVED lines=32> */
[C---:B------:R-:W-:Y:S01]  /*0200*/  ISETP.GE.U32.AND P3, PT, R0.reuse, 0x4, PT ;  /* 0x000000040000780c */ /* 0x040fe20003f66070 */
[----:B------:R-:W-:Y:S01]  /*0210*/  IMAD R21, R9, R0, RZ ;  /* 0x0000000009157224 */ /* 0x000fe200078e02ff */
[----:B------:R-:W-:Y:S01]  /*0220*/  LOP3.LUT R16, R0, 0x3, RZ, 0xc0, !PT ;  /* 0x0000000300107812 */ /* 0x000fe200078ec0ff */
[----:B------:R-:W-:Y:S01]  /*0230*/  IMAD.MOV.U32 R10, RZ, RZ, RZ ;  /* 0x000000ffff0a7224 */ /* 0x000fe200078e00ff */
[----:B------:R-:W-:-:S03]  /*0240*/  MOV R12, RZ ;  /* 0x000000ff000c7202 */ /* 0x000fc60000000f00 */
[----:B------:R-:W1:Y:S01]  /*0250*/  LDC R6, c[0x0][0x3b4] ;  /* 0x0000ed00ff067b82 */ /* 0x000e620000000800 */
[----:B0-----:R-:W-:Y:S02]  /*0260*/  ISETP.GT.AND P4, PT, R5, RZ, PT ;  /* 0x000000ff0500720c */ /* 0x001fe40003f84270 */
[C---:B-1----:R-:W-:Y:S02]  /*0270*/  IADD3 R5, PT, PT, -R6.reuse, RZ, RZ ;  /* 0x000000ff06057210 */ /* 0x042fe40007ffe1ff */
[----:B------:R-:W-:Y:S02]  /*0280*/  ISETP.GE.AND P2, PT, R6, 0x1, PT ;  /* 0x000000010600780c */ /* 0x000fe40003f46270 */
[----:B------:R-:W-:Y:S02]  /*0290*/  SEL R5, R5, 0x1, P4 ;  /* 0x0000000105057807 */ /* 0x000fe40002000000 */
[----:B------:R-:W-:Y:S02]  /*02a0*/  ISETP.NE.AND P4, PT, R16, RZ, PT ;  /* 0x000000ff1000720c */ /* 0x000fe40003f85270 */
[----:B------:R-:W-:-:S04]  /*02b0*/  SEL R5, R5, 0x1, !P2 ;  /* 0x0000000105057807 */ /* 0x000fc80005000000 */
[----:B------:R-:W-:Y:S01]  /*02c0*/  SEL R13, R5, 0x1, P0 ;  /* 0x00000001050d7807 */ /* 0x000fe20000000000 */
[----:B------:R-:W-:Y:S06]  /*02d0*/  @!P3 BRA `(.L_x_369) ;  /* 0x0000000000d4b947 */ /* 0x000fec0003800000 */
[----:B------:R-:W0:Y:S01]  /*02e0*/  LDCU.U8 UR4, c[0x0][0x3bc] ;  /* 0x00007780ff0477ac */ /* 0x000e220008000000 */
[----:B------:R-:W-:Y:S02]  /*02f0*/  LEA R3, R4, R3, 0x7 ;  /* 0x0000000304037211 */ /* 0x000fe400078e38ff */
[----:B------:R-:W-:Y:S01]  /*0300*/  LOP3.LUT R12, R0, 0x7ffffffc, RZ, 0xc0, !PT ;  /* 0x7ffffffc000c7812 */ /* 0x000fe200078ec0ff */
[----:B------:R-:W1:Y:S01]  /*0310*/  LDCU.64 UR10, c[0x0][0x390] ;  /* 0x00007200ff0a77ac */ /* 0x000e620008000a00 */
[----:B------:R-:W-:Y:S01]  /*0320*/  MOV R10, RZ ;  /* 0x000000ff000a7202 */ /* 0x000fe20000000f00 */
[----:B------:R-:W-:Y:S01]  /*0330*/  IMAD R3, R2, 0x20, R3 ;  /* 0x0000002002037824 */ /* 0x000fe200078e0203 */
[----:B------:R-:W-:Y:S01]  /*0340*/  MOV R15, R9 ;  /* 0x00000009000f7202 */ /* 0x000fe20000000f00 */
[----:B------:R-:W2:Y:S01]  /*0350*/  LDCU.128 UR12, c[0x0][0x3a0] ;  /* 0x00007400ff0c77ac */ /* 0x000ea20008000c00 */
[----:B------:R-:W-:Y:S02]  /*0360*/  IMAD.MOV R14, RZ, RZ, -R12 ;  /* 0x000000ffff0e7224 */ /* 0x000fe400078e0a0c */
[C---:B------:R-:W-:Y:S01]  /*0370*/  IMAD R19, R8.reuse, 0x3, R3 ;  /* 0x0000000308137824 */ /* 0x040fe200078e0203 */
[----:B------:R-:W-:-:S02]  /*0380*/  LEA R17, R8, R3, 0x1 ;  /* 0x0000000308117211 */ /* 0x000fc400078e08ff */
[----:B------:R-:W-:Y:S01]  /*0390*/  IADD3 R23, PT, PT, R3, R8, RZ ;  /* 0x0000000803177210 */ /* 0x000fe20007ffe0ff */
[----:B0-----:R-:W-:Y:S02]  /*03a0*/  UPRMT UR4, UR4, 0x8880, URZ ;  /* 0x0000888004047896 */ /* 0x001fe400080000ff */
[----:B-1----:R-:W-:-:S04]  /*03b0*/  UIADD3 UR7, UP1, UPT, UR10, 0x8, URZ ;  /* 0x000000080a077890 */ /* 0x002fc8000ff3e0ff */
[----:B------:R-:W-:Y:S01]  /*03c0*/  ISETP.NE.AND P0, PT, RZ, UR4, PT ;  /* 0x00000004ff007c0c */ /* 0x000fe2000bf05270 */
[----:B--2---:R-:W-:Y:S02]  /*03d0*/  UIADD3 UR9, UP0, UPT, UR14, 0x8, URZ ;  /* 0x000000080e097890 */ /* 0x004fe4000ff1e0ff */
[----:B------:R-:W-:Y:S02]  /*03e0*/  UIADD3 UR5, UP2, UPT, UR12, 0x8, URZ ;  /* 0x000000080c057890 */ /* 0x000fe4000ff5e0ff */
[----:B------:R-:W-:Y:S02]  /*03f0*/  UIADD3.X UR10, UPT, UPT, URZ, UR15, URZ, UP0, !UPT ;  /* 0x0000000fff0a7290 */ /* 0x000fe400087fe4ff */
[----:B------:R-:W-:Y:S02]  /*0400*/  UIADD3.X UR6, UPT, UPT, URZ, UR13, URZ, UP2, !UPT ;  /* 0x0000000dff067290 */ /* 0x000fe400097fe4ff */
[----:B------:R-:W-:-:S12]  /*0410*/  UIADD3.X UR8, UPT, UPT, URZ, UR11, URZ, UP1, !UPT ;  /* 0x0000000bff087290 */ /* 0x000fd80008ffe4ff */
.L_x_370:
[----:B------:R-:W-:Y:S01]  /*0420*/  MOV R4, UR7 ;  /* 0x0000000700047c02 */ /* 0x000fe20008000f00 */
[----:B------:R-:W-:Y:S01]  /*0430*/  IMAD.U32 R5, RZ, RZ, UR8 ;  /* 0x00000008ff057e24 */ /* 0x000fe2000f8e00ff */
[----:B------:R-:W-:Y:S01]  /*0440*/  MOV R6, UR5 ;  /* 0x0000000500067c02 */ /* 0x000fe20008000f00 */
[----:B------:R-:W-:Y:S01]  /*0450*/  IMAD.U32 R2, RZ, RZ, UR9 ;  /* 0x00000009ff027e24 */ /* 0x000fe2000f8e00ff */
[----:B------:R-:W-:Y:S01]  /*0460*/  MOV R7, UR6 ;  /* 0x0000000600077c02 */ /* 0x000fe20008000f00 */
[----:B------:R-:W-:Y:S01]  /*0470*/  VIADD R14, R14, 0x4 ;  /* 0x000000040e0e7836 */ /* 0x000fe20000000000 */
[----:B------:R-:W-:Y:S01]  /*0480*/  MOV R3, UR10 ;  /* 0x0000000a00037c02 */ /* 0x000fe20008000f00 */
[----:B------:R-:W-:-:S04]  /*0490*/  IMAD.WIDE R4, R21, 0x4, R4 ;  /* 0x0000000415047825 */ /* 0x000fc800078e0204 */
[----:B------:R-:W-:Y:S01]  /*04a0*/  FADD.FTZ R18, R11, R10 ;  /* 0x0000000a0b127221 */ /* 0x000fe20000010000 */
[----:B------:R-:W-:Y:S01]  /*04b0*/  ISETP.NE.AND P2, PT, R14, RZ, PT ;  /* 0x000000ff0e00720c */ /* 0x000fe20003f45270 */
[----:B------:R-:W-:Y:S01]  /*04c0*/  IMAD.WIDE R6, R21, 0x4, R6 ;  /* 0x0000000415067825 */ /* 0x000fe200078e0206 */
[----:B------:R-:W-:Y:S03]  /*04d0*/  STG.E desc[UR16][R4.64+-0x8], R11 ;  /* 0xfffff80b04007986 */ /* 0x000fe6000c101910 */
[----:B------:R-:W-:Y:S01]  /*04e0*/  FADD.FTZ R18, R11, R18 ;  /* 0x000000120b127221 */ /* 0x000fe20000010000 */
[----:B------:R-:W-:Y:S01]  /*04f0*/  IMAD.WIDE R2, R21, 0x4, R2 ;  /* 0x0000000415027825 */ /* 0x000fe200078e0202 */
[----:B------:R-:W-:Y:S03]  /*0500*/  STG.E desc[UR16][R6.64+-0x8], R13 ;  /* 0xfffff80d06007986 */ /* 0x000fe6000c101910 */
[----:B------:R-:W-:Y:S01]  /*0510*/  FADD.FTZ R18, R11, R18 ;  /* 0x000000120b127221 */ /* 0x000fe20000010000 */
[----:B------:R-:W-:Y:S01]  /*0520*/  IADD3 R21, PT, PT, R21, 0x4, RZ ;  /* 0x0000000415157810 */ /* 0x000fe20007ffe0ff */
[----:B------:R0:W-:Y:S02]  /*0530*/  STG.E desc[UR16][R2.64+-0x8], R15 ;  /* 0xfffff80f02007986 */ /* 0x0001e4000c101910 */
[----:B------:R-:W-:-:S02]  /*0540*/  @P0 FADD.FTZ R10, R11, R18 ;  /* 0x000000120b0a0221 */ /* 0x000fc40000010000 */
[----:B------:R-:W-:Y:S04]  /*0550*/  STG.E desc[UR16][R4.64+-0x4], R11 ;  /* 0xfffffc0b04007986 */ /* 0x000fe8000c101910 */
[----:B------:R-:W-:Y:S04]  /*0560*/  STG.E desc[UR16][R6.64+-0x4], R13 ;  /* 0xfffffc0d06007986 */ /* 0x000fe8000c101910 */
[----:B------:R1:W-:Y:S01]  /*0570*/  STG.E desc[UR16][R2.64+-0x4], R23 ;  /* 0xfffffc1702007986 */ /* 0x0003e2000c101910 */
[----:B0-----:R-:W-:-:S03]  /*0580*/  LEA R15, R8, R15, 0x2 ;  /* 0x0000000f080f7211 */ /* 0x001fc600078e10ff */
[----:B------:R-:W-:Y:S04]  /*0590*/  STG.E desc[UR16][R4.64], R11 ;  /* 0x0000000b04007986 */ /* 0x000fe8000c101910 */
[----:B------:R-:W-:Y:S04]  /*05a0*/  STG.E desc[UR16][R6.64], R13 ;  /* 0x0000000d06007986 */ /* 0x000fe8000c101910 */
[----:B------:R0:W-:Y:S01]  /*05b0*/  STG.E desc[UR16][R2.64], R17 ;  /* 0x0000001102007986 */ /* 0x0001e2000c101910 */
[----:B-1----:R-:W-:-:S03]  /*05c0*/  IMAD R23, R8, 0x4, R23 ;  /* 0x0000000408177824 */ /* 0x002fc600078e0217 */
[----:B------:R-:W-:Y:S04]  /*05d0*/  STG.E desc[UR16][R4.64+0x4], R11 ;  /* 0x0000040b04007986 */ /* 0x000fe8000c101910 */
[----:B------:R-:W-:Y:S04]  /*05e0*/  STG.E desc[UR16][R6.64+0x4], R13 ;  /* 0x0000040d06007986 */ /* 0x000fe8000c101910 */
[----:B------:R1:W-:Y:S01]  /*05f0*/  STG.E desc[UR16][R2.64+0x4], R19 ;  /* 0x0000041302007986 */ /* 0x0003e2000c101910 */
[C---:B0-----:R-:W-:Y:S02]  /*0600*/  LEA R17, R8.reuse, R17, 0x2 ;  /* 0x0000001108117211 */ /* 0x041fe400078e10ff */
[----:B-1----:R-:W-:Y:S01]  /*0610*/  LEA R19, R8, R19, 0x2 ;  /* 0x0000001308137211 */ /* 0x002fe200078e10ff */
[----:B------:R-:W-:Y:S06]  /*0620*/  @P2 BRA `(.L_x_370) ;  /* 0xfffffffc007c2947 */ /* 0x000fec000383ffff */
.L_x_369:
        /* <DEDUP_REMOVED lines=8> */
[----:B------:R-:W-:Y:S02]  /*06b0*/  IMAD.IADD R17, R7, 0x1, R12 ;  /* 0x0000000107117824 */ /* 0x000fe400078e020c */
[----:B------:R-:W-:Y:S01]  /*06c0*/  FADD.FTZ R6, R11, R10 ;  /* 0x0000000a0b067221 */ /* 0x000fe20000010000 */
[C---:B------:R-:W-:Y:S01]  /*06d0*/  IMAD R19, R12.reuse, R8, R9 ;  /* 0x000000080c137224 */ /* 0x040fe200078e0209 */
        /* <DEDUP_REMOVED lines=8> */
[----:B------:R0:W-:Y:S06]  /*0760*/  STG.E desc[UR16][R14.64], R13 ;  /* 0x0000000d0e007986 */ /* 0x0001ec000c101910 */
[----:B------:R-:W-:Y:S01]  /*0770*/  @P0 FADD.FTZ R10, R11, R6 ;  /* 0x000000060b0a0221 */ /* 0x000fe20000010000 */
[----:B---3--:R-:W-:Y:S01]  /*0780*/  IMAD.WIDE R2, R17, 0x4, R2 ;  /* 0x0000000411027825 */ /* 0x008fe200078e0202 */
[----:B------:R-:W-:-:S04]  /*0790*/  IADD3 R17, PT, PT, R19, R8, RZ ;  /* 0x0000000813117210 */ /* 0x000fc80007ffe0ff */
[----:B------:R0:W-:Y:S04]  /*07a0*/  STG.E desc[UR16][R2.64], R19 ;  /* 0x0000001302007986 */ /* 0x0001e8000c101910 */
[----:B------:R0:W-:Y:S04]  /*07b0*/  STG.E desc[UR16][R4.64+0x4], R11 ;  /* 0x0000040b04007986 */ /* 0x0001e8000c101910 */
[----:B------:R0:W-:Y:S04]  /*07c0*/  STG.E desc[UR16][R14.64+0x4], R13 ;  /* 0x0000040d0e007986 */ /* 0x0001e8000c101910 */
[----:B------:R0:W-:Y:S02]  /*07d0*/  STG.E desc[UR16][R2.64+0x4], R17 ;  /* 0x0000041102007986 */ /* 0x0001e4000c101910 */
.L_x_371:
[----:B------:R-:W-:Y:S05]  /*07e0*/  @P2 BRA `(.L_x_368) ;  /* 0x00000000003c2947 */ /* 0x000fea0003800000 */
[----:B0-----:R-:W0:Y:S01]  /*07f0*/  LDC.64 R4, c[0x0][0x390] ;  /* 0x0000e400ff047b82 */ /* 0x001e220000000a00 */
[----:B------:R-:W1:Y:S01]  /*0800*/  LDCU.U8 UR4, c[0x0][0x3bc] ;  /* 0x00007780ff0477ac */ /* 0x000e620008000000 */
[----:B------:R-:W-:Y:S02]  /*0810*/  IMAD.IADD R17, R7, 0x1, R12 ;  /* 0x0000000107117824 */ /* 0x000fe400078e020c */
[----:B------:R-:W-:-:S04]  /*0820*/  IMAD R19, R12, R8, R9 ;  /* 0x000000080c137224 */ /* 0x000fc800078e0209 */
        /* <DEDUP_REMOVED lines=9> */
[----:B---3--:R-:W-:-:S05]  /*08c0*/  IMAD.WIDE R2, R17, 0x4, R2 ;  /* 0x0000000411027825 */ /* 0x008fca00078e0202 */
[----:B------:R1:W-:Y:S02]  /*08d0*/  STG.E desc[UR16][R2.64], R19 ;  /* 0x0000001302007986 */ /* 0x0003e4000c101910 */
.L_x_368:
[----:B------:R-:W2:Y:S02]  /*08e0*/  LDCU.U8 UR4, c[0x0][0x3bc] ;  /* 0x00007780ff0477ac */ /* 0x000ea40008000000 */
[----:B--2---:R-:W-:-:S06]  /*08f0*/  UPRMT UR4, UR4, 0x8880, URZ ;  /* 0x0000888004047896 */ /* 0x004fcc00080000ff */
[----:B------:R-:W-:-:S13]  /*0900*/  ISETP.NE.AND P0, PT, RZ, UR4, PT ;  /* 0x00000004ff007c0c */ /* 0x000fda000bf05270 */
[----:B------:R-:W-:Y:S05]  /*0910*/  @!P0 EXIT ;  /* 0x000000000000894d */ /* 0x000fea0003800000 */
[----:B------:R-:W-:Y:S05]  /*0920*/  @!P1 EXIT ;  /* 0x000000000000994d */ /* 0x000fea0003800000 */
[C---:B------:R-:W-:Y:S01]  /*0930*/  ISETP.GE.U32.AND P1, PT, R0.reuse, 0x10, PT ;  /* 0x000000100000780c */ /* 0x040fe20003f26070 */
[----:B01----:R-:W-:Y:S01]  /*0940*/  HFMA2 R4, -RZ, RZ, 0, 0 ;  /* 0x00000000ff047431 */ /* 0x003fe200000001ff */
[----:B------:R-:W-:Y:S01]  /*0950*/  LOP3.LUT R19, R0, 0xf, RZ, 0xc0, !PT ;  /* 0x0000000f00137812 */ /* 0x000fe200078ec0ff */
[----:B------:R-:W-:Y:S01]  /*0960*/  IMAD R9, R9, R0, RZ ;  /* 0x0000000009097224 */ /* 0x000fe200078e02ff */
        /* <DEDUP_REMOVED lines=11> */
.L_x_373:
        /* <DEDUP_REMOVED lines=19> */
[----:B------:R-:W-:-:S02]  /*0b50*/  IADD3 R7, PT, PT, R7, 0x10, RZ ;  /* 0x0000001007077810 */ /* 0x000fc40007ffe0ff */
[----:B------:R-:W-:Y:S02]  /*0b60*/  IADD3 R6, PT, PT, R6, 0x10, RZ ;  /* 0x0000001006067810 */ /* 0x000fe40007ffe0ff */
        /* <DEDUP_REMOVED lines=34> */
.L_x_372:
        /* <DEDUP_REMOVED lines=34> */
.L_x_374:
[----:B------:R-:W-:Y:S05]  /*0fb0*/  @!P1 EXIT ;  /* 0x000000000000994d */ /* 0x000fea0003800000 */
[----:B------:R-:W-:Y:S02]  /*0fc0*/  ISETP.GE.U32.AND P0, PT, R22, 0x4, PT ;  /* 0x000000041600780c */ /* 0x000fe40003f06070 */
[----:B------:R-:W-:-:S04]  /*0fd0*/  LOP3.LUT R14, R0, 0x3, RZ, 0xc0, !PT ;  /* 0x00000003000e7812 */ /* 0x000fc800078ec0ff */
[----:B------:R-:W-:-:S07]  /*0fe0*/  ISETP.NE.AND P1, PT, R14, RZ, PT ;  /* 0x000000ff0e00720c */ /* 0x000fce0003f25270 */
[----:B------:R-:W-:Y:S06]  /*0ff0*/  @!P0 BRA `(.L_x_375) ;  /* 0x0000000000448947 */ /* 0x000fec0003800000 */
[----:B01----:R-:W0:Y:S01]  /*1000*/  LDC.64 R2, c[0x0][0x390] ;  /* 0x0000e400ff027b82 */ /* 0x003e220000000a00 */
[----:B------:R-:W-:-:S05]  /*1010*/  IADD3 R5, PT, PT, R9, R4, RZ ;  /* 0x0000000409057210 */ /* 0x000fca0007ffe0ff */
        /* <DEDUP_REMOVED lines=15> */
.L_x_375:
[----:B------:R-:W-:Y:S05]  /*1110*/  @!P1 EXIT ;  /* 0x000000000000994d */ /* 0x000fea0003800000 */
[----:B-12---:R-:W1:Y:S01]  /*1120*/  LDC.64 R6, c[0x0][0x390] ;  /* 0x0000e400ff067b82 */ /* 0x006e620000000a00 */
[----:B0-----:R0:W2:Y:S01]  /*1130*/  MUFU.RCP R11, R10 ;  /* 0x0000000a000b7308 */ /* 0x0010a20000001000 */
[----:B------:R-:W-:Y:S01]  /*1140*/  IMAD.IADD R9, R9, 0x1, R4 ;  /* 0x0000000109097824 */ /* 0x000fe200078e0204 */
[----:B------:R-:W-:-:S07]  /*1150*/  IADD3 R0, PT, PT, -R14, RZ, RZ ;  /* 0x000000ff0e007210 */ /* 0x000fce0007ffe1ff */
.L_x_376:
        /* <DEDUP_REMOVED lines=9> */
.L_x_377:
        /* <DEDUP_REMOVED lines=9> */
.L_x_3746:


//--------------------- .text._ZN4vllm3moe10moeSigmoidILi256E13__nv_bfloat16EEvPKT0_PKbPfi --------------------------
	.section	.text._ZN4vllm3moe10moeSigmoidILi256E13__nv_bfloat16EEvPKT0_PKbPfi,"ax",@progbits
	.align	128
        .global         _ZN4vllm3moe10moeSigmoidILi256E13__nv_bfloat16EEvPKT0_PKbPfi
        .type           _ZN4vllm3moe10moeSigmoidILi256E13__nv_bfloat16EEvPKT0_PKbPfi,@function
        .size           _ZN4vllm3moe10moeSigmoidILi256E13__nv_bfloat16EEvPKT0_PKbPfi,(.L_x_3747 - _ZN4vllm3moe10moeSigmoidILi256E13__nv_bfloat16EEvPKT0_PKbPfi)
        .other          _ZN4vllm3moe10moeSigmoidILi256E13__nv_bfloat16EEvPKT0_PKbPfi,@"STO_CUDA_ENTRY STV_DEFAULT"
_ZN4vllm3moe10moeSigmoidILi256E13__nv_bfloat16EEvPKT0_PKbPfi:
.text._ZN4vllm3moe10moeSigmoidILi256E13__nv_bfloat16EEvPKT0_PKbPfi:
[----:B------:R-:W-:Y:S01]  /*0000*/  LDC R1, c[0x0][0x37c] ;  /* 0x0000df00ff017b82 */ /* 0x000fe20000000800 */
[----:B------:R-:W0:Y:S07]  /*0010*/  LDCU.64 UR4, c[0x0][0x388] ;  /* 0x00007100ff0477ac */ /* 0x000e2e0008000a00 */
[----:B------:R-:W1:Y:S01]  /*0020*/  S2UR UR8, SR_CTAID.X ;  /* 0x00000000000879c3 */ /* 0x000e620000002500 */
[----:B------:R-:W2:Y:S01]  /*0030*/  LDCU.64 UR6, c[0x0][0x358] ;  /* 0x00006b00ff0677ac */ /* 0x000ea20008000a00 */
[----:B0-----:R-:W-:-:S04]  /*0040*/  UISETP.NE.U32.AND UP0, UPT, UR4, URZ, UPT ;  /* 0x000000ff0400728c */ /* 0x001fc8000bf05070 */
[----:B------:R-:W-:-:S09]  /*0050*/  UISETP.NE.AND.EX UP0, UPT, UR5, URZ, UPT, UP0 ;  /* 0x000000ff0500728c */ /* 0x000fd2000bf05300 */
[----:B-12---:R-:W-:Y:S05]  /*0060*/  BRA.U !UP0, `(.L_x_378) ;  /* 0x0000000108307547 */ /* 0x006fea000b800000 */
[----:B------:R-:W-:-:S04]  /*0070*/  UIADD3 UR4, UP0, UPT, UR8, UR4, URZ ;  /* 0x0000000408047290 */ /* 0x000fc8000ff1e0ff */
[----:B------:R-:W-:Y:S02]  /*0080*/  UIADD3.X UR5, UPT, UPT, URZ, UR5, URZ, UP0, !UPT ;  /* 0x00000005ff057290 */ /* 0x000fe400087fe4ff */
[----:B------:R-:W-:-:S04]  /*0090*/  IMAD.U32 R4, RZ, RZ, UR4 ;  /* 0x00000004ff047e24 */ /* 0x000fc8000f8e00ff */
[----:B------:R-:W-:Y:S01]  /*00a0*/  IMAD.U32 R5, RZ, RZ, UR5 ;  /* 0x00000005ff057e24 */ /* 0x000fe2000f8e00ff */
[----:B------:R-:W0:Y:S01]  /*00b0*/  S2R R0, SR_TID.X ;  /* 0x0000000000007919 */ /* 0x000e220000002100 */
[----:B------:R-:W1:Y:S03]  /*00c0*/  LDCU UR4, c[0x0][0x398] ;  /* 0x00007300ff0477ac */ /* 0x000e660008000800 */
[----:B------:R-:W2:Y:S01]  /*00d0*/  LDG.E.U8 R4, desc[UR6][R4.64] ;  /* 0x0000000604047981 */ /* 0x000ea2000c1e1100 */
[----:B-1----:R-:W-:-:S05]  /*00e0*/  IMAD.U32 R3, RZ, RZ, UR4 ;  /* 0x00000004ff037e24 */ /* 0x002fca000f8e00ff */
[----:B0-----:R-:W-:Y:S02]  /*00f0*/  ISETP.GE.AND P0, PT, R0, R3, PT ;  /* 0x000000030000720c */ /* 0x001fe40003f06270 */
[----:B--2---:R-:W-:-:S13]  /*0100*/  ISETP.EQ.AND P1, PT, R4, RZ, PT ;  /* 0x000000ff0400720c */ /* 0x004fda0003f22270 */
[----:B------:R-:W-:Y:S05]  /*0110*/  @!P0 BRA P1, `(.L_x_379) ;  /* 0x0000000000148947 */ /* 0x000fea0000800000 */
[----:B------:R-:W-:Y:S05]  /*0120*/  EXIT ;  /* 0x000000000000794d */ /* 0x000fea0003800000 */
.L_x_378:
[----:B------:R-:W0:Y:S01]  /*0130*/  S2R R0, SR_TID.X ;  /* 0x0000000000007919 */ /* 0x000e220000002100 */
[----:B------:R-:W0:Y:S02]  /*0140*/  LDC R3, c[0x0][0x398] ;  /* 0x0000e600ff037b82 */ /* 0x000e240000000800 */
[----:B0-----:R-:W-:-:S13]  /*0150*/  ISETP.GE.AND P0, PT, R0, R3, PT ;  /* 0x000000030000720c */ /* 0x001fda0003f06270 */
[----:B------:R-:W-:Y:S05]  /*0160*/  @P0 EXIT ;  /* 0x000000000000094d */ /* 0x000fea0003800000 */
.L_x_379:
[----:B------:R-:W-:Y:S01]  /*0170*/  LOP3.LUT R2, R0, 0x100, RZ, 0xfc, !PT ;  /* 0x0000010000027812 */ /* 0x000fe200078efcff */
[----:B------:R-:W-:Y:S01]  /*0180*/  BSSY.RECONVERGENT B0, `(.L_x_380) ;  /* 0x000001f000007945 */ /* 0x000fe20003800200 */
[----:B------:R-:W-:Y:S02]  /*0190*/  LOP3.LUT R5, RZ, R0, RZ, 0x33, !PT ;  /* 0x00000000ff057212 */ /* 0x000fe400078e33ff */
[----:B------:R-:W-:-:S04]  /*01a0*/  VIMNMX.U32 R2, PT, PT, R2, R3, !PT ;  /* 0x0000000302027248 */ /* 0x000fc80007fe0000 */
[----:B------:R-:W-:-:S04]  /*01b0*/  IADD3 R2, PT, PT, R2, R5, RZ ;  /* 0x0000000502027210 */ /* 0x000fc80007ffe0ff */
[C---:B------:R-:W-:Y:S02]  /*01c0*/  LOP3.LUT R4, R2.reuse, 0x300, RZ, 0xc0, !PT ;  /* 0x0000030002047812 */ /* 0x040fe400078ec0ff */
[----:B------:R-:W-:Y:S02]  /*01d0*/  ISETP.GE.U32.AND P0, PT, R2, 0x300, PT ;  /* 0x000003000200780c */ /* 0x000fe40003f06070 */
[----:B------:R-:W-:-:S13]  /*01e0*/  ISETP.NE.AND P1, PT, R4, 0x300, PT ;  /* 0x000003000400780c */ /* 0x000fda0003f25270 */
[----:B------:R-:W-:Y:S05]  /*01f0*/  @!P1 BRA `(.L_x_381) ;  /* 0x00000000005c9947 */ /* 0x000fea0003800000 */
[----:B------:R-:W0:Y:S01]  /*0200*/  LDC.64 R4, c[0x0][0x390] ;  /* 0x0000e400ff047b82 */ /* 0x000e220000000a00 */
[----:B------:R-:W-:Y:S01]  /*0210*/  LEA.HI R2, R2, 0x1, RZ, 0x18 ;  /* 0x0000000102027811 */ /* 0x000fe200078fc0ff */
[----:B------:R-:W-:-:S04]  /*0220*/  IMAD R13, R3, UR8, R0 ;  /* 0x00000008030d7c24 */ /* 0x000fc8000f8e0200 */
[C---:B------:R-:W-:Y:S01]  /*0230*/  IMAD.SHL.U32 R9, R2.reuse, 0x100, RZ ;  /* 0x0000010002097824 */ /* 0x040fe200078e00ff */
[----:B------:R-:W-:Y:S01]  /*0240*/  LOP3.LUT R2, R2, 0x3, RZ, 0xc0, !PT ;  /* 0x0000000302027812 */ /* 0x000fe200078ec0ff */
[----:B------:R-:W1:Y:S03]  /*0250*/  LDC.64 R6, c[0x0][0x380] ;  /* 0x0000e000ff067b82 */ /* 0x000e660000000a00 */
[----:B------:R-:W-:Y:S01]  /*0260*/  LOP3.LUT R0, R0, 0x300, R9, 0xf8, !PT ;  /* 0x0000030000007812 */ /* 0x000fe200078ef809 */
[----:B------:R-:W-:-:S07]  /*0270*/  IMAD.MOV R2, RZ, RZ, -R2 ;  /* 0x000000ffff027224 */ /* 0x000fce00078e0a02 */
.L_x_382:
[----:B-1----:R-:W-:-:S06]  /*0280*/  IMAD.WIDE R10, R13, 0x2, R6 ;  /* 0x000000020d0a7825 */ /* 0x002fcc00078e0206 */
[----:B--2---:R-:W2:Y:S01]  /*0290*/  LDG.E.U16 R10, desc[UR6][R10.64] ;  /* 0x000000060a0a7981 */ /* 0x004ea2000c1e1500 */
[----:B------:R-:W-:Y:S01]  /*02a0*/  VIADD R2, R2, 0x1 ;  /* 0x0000000102027836 */ /* 0x000fe20000000000 */
[----:B--2---:R-:W-:-:S05]  /*02b0*/  SHF.L.U32 R8, R10, 0x10, RZ ;  /* 0x000000100a087819 */ /* 0x004fca00000006ff */
[----:B------:R-:W-:Y:S01]  /*02c0*/  FMUL.FTZ R12, R8, -1.4426950216293334961 ;  /* 0xbfb8aa3b080c7820 */ /* 0x000fe20000410000 */
[----:B0-----:R-:W-:-:S04]  /*02d0*/  IMAD.WIDE R8, R13, 0x4, R4 ;  /* 0x000000040d087825 */ /* 0x001fc800078e0204 */
[----:B------:R-:W-:Y:S01]  /*02e0*/  VIADD R13, R13, 0x100 ;  /* 0x000001000d0d7836 */ /* 0x000fe20000000000 */
[----:B------:R-:W0:Y:S02]  /*02f0*/  MUFU.EX2 R12, R12 ;  /* 0x0000000c000c7308 */ /* 0x000e240000000800 */
[----:B0-----:R-:W-:-:S06]  /*0300*/  FADD.FTZ R14, R12, 1 ;  /* 0x3f8000000c0e7421 */ /* 0x001fcc0000010000 */
[----:B------:R-:W0:Y:S02]  /*0310*/  MUFU.RCP R14, R14 ;  /* 0x0000000e000e7308 */ /* 0x000e240000001000 */
[----:B0-----:R-:W-:-:S04]  /*0320*/  FSETP.NE.FTZ.AND P1, PT, |R14|, +INF , PT ;  /* 0x7f8000000e00780b */ /* 0x001fc80003f35200 */
[----:B------:R-:W-:Y:S02]  /*0330*/  FSEL R15, R14, RZ, P1 ;  /* 0x000000ff0e0f7208 */ /* 0x000fe40000800000 */
[----:B------:R-:W-:-:S03]  /*0340*/  ISETP.NE.AND P1, PT, R2, RZ, PT ;  /* 0x000000ff0200720c */ /* 0x000fc60003f25270 */
[----:B------:R2:W-:Y:S10]  /*0350*/  STG.E desc[UR6][R8.64], R15 ;  /* 0x0000000f08007986 */ /* 0x0005f4000c101906 */
[----:B------:R-:W-:Y:S05]  /*0360*/  @P1 BRA `(.L_x_382) ;  /* 0xfffffffc00c41947 */ /* 0x000fea000383ffff */
.L_x_381:
[----:B------:R-:W-:Y:S05]  /*0370*/  BSYNC.RECONVERGENT B0 ;  /* 0x0000000000007941 */ /* 0x000fea0003800200 */
.L_x_380:
[----:B------:R-:W-:Y:S05]  /*0380*/  @!P0 EXIT ;  /* 0x000000000000894d */ /* 0x000fea0003800000 */
[----:B------:R-:W0:Y:S01]  /*0390*/  LDC.64 R6, c[0x0][0x390] ;  /* 0x0000e400ff067b82 */ /* 0x000e220000000a00 */
[----:B------:R-:W-:-:S07]  /*03a0*/  IMAD R13, R3, UR8, R0 ;  /* 0x00000008030d7c24 */ /* 0x000fce000f8e0200 */
[----:B------:R-:W1:Y:S01]  /*03b0*/  LDC.64 R4, c[0x0][0x380] ;  /* 0x0000e000ff047b82 */ /* 0x000e620000000a00 */
[----:B0-----:R-:W-:-:S05]  /*03c0*/  IADD3 R6, P1, PT, R6, 0x800, RZ ;  /* 0x0000080006067810 */ /* 0x001fca0007f3e0ff */
[----:B------:R-:W-:Y:S01]  /*03d0*/  IMAD.X R7, RZ, RZ, R7, P1 ;  /* 0x000000ffff077224 */ /* 0x000fe200008e0607 */
[----:B-1----:R-:W-:-:S04]  /*03e0*/  IADD3 R4, P0, PT, R4, 0x400, RZ ;  /* 0x0000040004047810 */ /* 0x002fc80007f1e0ff */
[----:B------:R-:W-:-:S09]  /*03f0*/  IADD3.X R5, PT, PT, RZ, R5, RZ, P0, !PT ;  /* 0x00000005ff057210 */ /* 0x000fd200007fe4ff */
.L_x_383:
[----:B--2---:R-:W-:-:S05]  /*0400*/  IMAD.WIDE R8, R13, 0x2, R4 ;  /* 0x000000020d087825 */ /* 0x004fca00078e0204 */
[----:B------:R-:W2:Y:S01]  /*0410*/  LDG.E.U16 R2, desc[UR6][R8.64+-0x400] ;  /* 0xfffc000608027981 */ /* 0x000ea2000c1e1500 */
[----:B-1----:R-:W-:-:S04]  /*0420*/  IMAD.WIDE R10, R13, 0x4, R6 ;  /* 0x000000040d0a7825 */ /* 0x002fc800078e0206 */
[----:B--2---:R-:W-:-:S04]  /*0430*/  IMAD.U32 R2, R2, 0x10000, RZ ;  /* 0x0001000002027824 */ /* 0x004fc800078e00ff */
[----:B------:R-:W-:-:S06]  /*0440*/  FMUL.FTZ R2, R2, -1.4426950216293334961 ;  /* 0xbfb8aa3b02027820 */ /* 0x000fcc0000410000 */
[----:B------:R-:W0:Y:S02]  /*0450*/  MUFU.EX2 R2, R2 ;  /* 0x0000000200027308 */ /* 0x000e240000000800 */
[----:B0-----:R-:W-:-:S06]  /*0460*/  FADD.FTZ R12, R2, 1 ;  /* 0x3f800000020c7421 */ /* 0x001fcc0000010000 */
[----:B------:R-:W0:Y:S02]  /*0470*/  MUFU.RCP R12, R12 ;  /* 0x0000000c000c7308 */ /* 0x000e240000001000 */
[----:B0-----:R-:W-:-:S04]  /*0480*/  FSETP.NE.FTZ.AND P0, PT, |R12|, +INF , PT ;  /* 0x7f8000000c00780b */ /* 0x001fc80003f15200 */
[----:B------:R-:W-:-:S05]  /*0490*/  FSEL R15, R12, RZ, P0 ;  /* 0x000000ff0c0f7208 */ /* 0x000fca0000000000 */
[----:B------:R0:W-:Y:S04]  /*04a0*/  STG.E desc[UR6][R10.64+-0x800], R15 ;  /* 0xfff8000f0a007986 */ /* 0x0001e8000c101906 */
[----:B------:R-:W2:Y:S02]  /*04b0*/  LDG.E.U16 R14, desc[UR6][R8.64+-0x200] ;  /* 0xfffe0006080e7981 */ /* 0x000ea4000c1e1500 */
[----:B--2---:R-:W-:-:S05]  /*04c0*/  SHF.L.U32 R14, R14, 0x10, RZ ;  /* 0x000000100e0e7819 */ /* 0x004fca00000006ff */
[----:B------:R-:W-:-:S06]  /*04d0*/  FMUL.FTZ R14, R14, -1.4426950216293334961 ;  /* 0xbfb8aa3b0e0e7820 */ /* 0x000fcc0000410000 */
[----:B------:R-:W1:Y:S02]  /*04e0*/  MUFU.EX2 R14, R14 ;  /* 0x0000000e000e7308 */ /* 0x000e640000000800 */
[----:B-1----:R-:W-:-:S06]  /*04f0*/  FADD.FTZ R2, R14, 1 ;  /* 0x3f8000000e027421 */ /* 0x002fcc0000010000 */
[----:B------:R-:W1:Y:S02]  /*0500*/  MUFU.RCP R2, R2 ;  /* 0x0000000200027308 */ /* 0x000e640000001000 */
[----:B-1----:R-:W-:-:S04]  /*0510*/  FSETP.NE.FTZ.AND P0, PT, |R2|, +INF , PT ;  /* 0x7f8000000200780b */ /* 0x002fc80003f15200 */
[----:B------:R-:W-:-:S05]  /*0520*/  FSEL R17, R2, RZ, P0 ;  /* 0x000000ff02117208 */ /* 0x000fca0000000000 */
[----:B------:R1:W-:Y:S04]  /*0530*/  STG.E desc[UR6][R10.64+-0x400], R17 ;  /* 0xfffc00110a007986 */ /* 0x0003e8000c101906 */
[----:B------:R-:W2:Y:S02]  /*0540*/  LDG.E.U16 R12, desc[UR6][R8.64] ;  /* 0x00000006080c7981 */ /* 0x000ea4000c1e1500 */
        /* <DEDUP_REMOVED lines=8> */
[----:B------:R-:W2:Y:S01]  /*05d0*/  LDG.E.U16 R2, desc[UR6][R8.64+0x200] ;  /* 0x0002000608027981 */ /* 0x000ea2000c1e1500 */
[----:B------:R-:W-:Y:S01]  /*05e0*/  IADD3 R0, PT, PT, R0, 0x400, RZ ;  /* 0x0000040000007810 */ /* 0x000fe20007ffe0ff */
[----:B------:R-:W-:Y:S02]  /*05f0*/  VIADD R13, R13, 0x400 ;  /* 0x000004000d0d7836 */ /* 0x000fe40000000000 */
[----:B--2---:R-:W-:-:S04]  /*0600*/  IMAD.U32 R2, R2, 0x10000, RZ ;  /* 0x0001000002027824 */ /* 0x004fc800078e00ff */
[----:B------:R-:W-:-:S06]  /*0610*/  FMUL.FTZ R2, R2, -1.4426950216293334961 ;  /* 0xbfb8aa3b02027820 */ /* 0x000fcc0000410000 */
[----:B------:R-:W0:Y:S02]  /*0620*/  MUFU.EX2 R2, R2 ;  /* 0x0000000200027308 */ /* 0x000e240000000800 */
[----:B0-----:R-:W-:-:S06]  /*0630*/  FADD.FTZ R14, R2, 1 ;  /* 0x3f800000020e7421 */ /* 0x001fcc0000010000 */
[----:B------:R-:W0:Y:S02]  /*0640*/  MUFU.RCP R14, R14 ;  /* 0x0000000e000e7308 */ /* 0x000e240000001000 */
[----:B0-----:R-:W-:-:S04]  /*0650*/  FSETP.NE.FTZ.AND P0, PT, |R14|, +INF , PT ;  /* 0x7f8000000e00780b */ /* 0x001fc80003f15200 */
[----:B------:R-:W-:Y:S02]  /*0660*/  FSEL R15, R14, RZ, P0 ;  /* 0x000000ff0e0f7208 */ /* 0x000fe40000000000 */
[----:B------:R-:W-:-:S03]  /*0670*/  ISETP.GE.AND P0, PT, R0, R3, PT ;  /* 0x000000030000720c */ /* 0x000fc60003f06270 */
[----:B------:R1:W-:Y:S10]  /*0680*/  STG.E desc[UR6][R10.64+0x400], R15 ;  /* 0x0004000f0a007986 */ /* 0x0003f4000c101906 */
[----:B------:R-:W-:Y:S05]  /*0690*/  @!P0 BRA `(.L_x_383) ;  /* 0xfffffffc00588947 */ /* 0x000fea000383ffff */
[----:B------:R-:W-:Y:S05]  /*06a0*/  EXIT ;  /* 0x000000000000794d */ /* 0x000fea0003800000 */
.L_x_384:
        /* <DEDUP_REMOVED lines=13> */
.L_x_3747:


//--------------------- .text._ZN4vllm3moe10topkGatingILi18ELi576ELi4ELi4ELi32Ei13__nv_bfloat16LNS0_11ScoringFuncE1EEEvPKT5_PKbPfiPT4_PiiiibPKf --------------------------
	.section	.text._ZN4vllm3moe10topkGatingILi18ELi576ELi4ELi4ELi32Ei13__nv_bfloat16LNS0_11ScoringFuncE1EEEvPKT5_PKbPfiPT4_PiiiibPKf,"ax",@progbits
	.align	128
        .global         _ZN4vllm3moe10topkGatingILi18ELi576ELi4ELi4ELi32Ei13__nv_bfloat16LNS0_11ScoringFuncE1EEEvPKT5_PKbPfiPT4_PiiiibPKf
        .type           _ZN4vllm3moe10topkGatingILi18ELi576ELi4ELi4ELi32Ei13__nv_bfloat16LNS0_11ScoringFuncE1EEEvPKT5_PKbPfiPT4_PiiiibPKf,@function
        .size           _ZN4vllm3moe10topkGatingILi18ELi576ELi4ELi4ELi32Ei13__nv_bfloat16LNS0_11ScoringFuncE1EEEvPKT5_PKbPfiPT4_PiiiibPKf,(.L_x_3748 - _ZN4vllm3moe10topkGatingILi18ELi576ELi4ELi4ELi32Ei13__nv_bfloat16LNS0_11ScoringFuncE1EEEvPKT5_PKbPfiPT4_PiiiibPKf)
        .other          _ZN4vllm3moe10topkGatingILi18ELi576ELi4ELi4ELi32Ei13__nv_bfloat16LNS0_11ScoringFuncE1EEEvPKT5_PKbPfiPT4_PiiiibPKf,@"STO_CUDA_ENTRY STV_DEFAULT"
_ZN4vllm3moe10topkGatingILi18ELi576ELi4ELi4ELi32Ei13__nv_bfloat16LNS0_11ScoringFuncE1EEEvPKT5_PKbPfiPT4_PiiiibPKf:
.text._ZN4vllm3moe10topkGatingILi18ELi576ELi4ELi4ELi32Ei13__nv_bfloat16LNS0_11ScoringFuncE1EEEvPKT5_PKbPfiPT4_PiiiibPKf:
        /* <DEDUP_REMOVED lines=214> */
.L_x_385:
        /* <DEDUP_REMOVED lines=18> */
.L_x_386:
        /* <DEDUP_REMOVED lines=14> */
.L_x_392:
        /* <DEDUP_REMOVED lines=164> */
.L_x_389:
[----:B--234-:R-:W-:Y:S05]  /*19a0*/  BSYNC.RECONVERGENT B0 ;  /* 0x0000000000007941 */ /* 0x01cfea0003800200 */
.L_x_388:
        /* <DEDUP_REMOVED lines=54> */
.L_x_391:
[----:B------:R-:W-:Y:S05]  /*1d10*/  BSYNC.RECONVERGENT B0 ;  /* 0x0000000000007941 */ /* 0x000fea0003800200 */
.L_x_390:
[----:B0-----:R-:W-:Y:S02]  /*1d20*/  VIADD R49, R49, UR14 ;  /* 0x0000000e31317c36 */ /* 0x001fe40008000000 */
[----:B------:R-:W-:Y:S01]  /*1d30*/  VIADD R47, R47, 0x1 ;  /* 0x000000012f2f7836 */ /* 0x000fe20000000000 */
[----:B------:R-:W-:Y:S06]  /*1d40*/  BRA.U UP1, `(.L_x_392) ;  /* 0xfffffff101847547 */ /* 0x000fec000b83ffff */
.L_x_387:
        /* <DEDUP_REMOVED lines=22> */
.L_x_394:
        /* <DEDUP_REMOVED lines=55> */
.L_x_393:
        /* <DEDUP_REMOVED lines=34> */
.L_x_395:
        /* <DEDUP_REMOVED lines=22> */
.L_x_396:
[----:B------:R-:W-:-:S13]  /*25a0*/  ISETP.NE.AND P0, PT, RZ, UR5, PT ;  /* 0x00000005ff007c0c */ /* 0x000fda000bf05270 */
[----:B------:R-:W-:Y:S05]  /*25b0*/  @!P0 EXIT ;  /* 0x000000000000894d */ /* 0x000fea0003800000 */
[----:B01----:R-:W0:Y:S01]  /*25c0*/  LDC.64 R4, c[0x0][0x390] ;  /* 0x0000e400ff047b82 */ /* 0x003e220000000a00 */
[----:B----4-:R1:W2:Y:S01]  /*25d0*/  MUFU.RCP R11, R46 ;  /* 0x0000002e000b7308 */ /* 0x0102a20000001000 */
[----:B------:R-:W-:Y:S01]  /*25e0*/  VIADD R7, R0, UR4 ;  /* 0x0000000400077c36 */ /* 0x000fe20008000000 */
[----:B------:R-:W-:-:S12]  /*25f0*/  UIADD3 UR5, UPT, UPT, -UR5, URZ, URZ ;  /* 0x000000ff05057290 */ /* 0x000fd8000fffe1ff */
.L_x_397:
        /* <DEDUP_REMOVED lines=9> */
.L_x_398:
        /* <DEDUP_REMOVED lines=15> */
.L_x_3748:


//--------------------- .text._ZN4vllm3moe10topkGatingILi14ELi448ELi4ELi4ELi32Ei13__nv_bfloat16LNS0_11ScoringFuncE1EEEvPKT5_PKbPfiPT4_PiiiibPKf --------------------------
	.section	.text._ZN4vllm3moe10topkGatingILi14ELi448ELi4ELi4ELi32Ei13__nv_bfloat16LNS0_11ScoringFuncE1EEEvPKT5_PKbPfiPT4_PiiiibPKf,"ax",@progbits
	.align	128
        .global         _ZN4vllm3moe10topkGatingILi14ELi448ELi4ELi4ELi32Ei13__nv_bfloat16LNS0_11ScoringFuncE1EEEvPKT5_PKbPfiPT4_PiiiibPKf
        .type           _ZN4vllm3moe10topkGatingILi14ELi448ELi4ELi4ELi32Ei13__nv_bfloat16LNS0_11ScoringFuncE1EEEvPKT5_PKbPfiPT4_PiiiibPKf,@function
        .size           _ZN4vllm3moe10topkGatingILi14ELi448ELi4ELi4ELi32Ei13__nv_bfloat16LNS0_11ScoringFuncE1EEEvPKT5_PKbPfiPT4_PiiiibPKf,(.L_x_3749 - _ZN4vllm3moe10topkGatingILi14ELi448ELi4ELi4ELi32Ei13__nv_bfloat16LNS0_11ScoringFuncE1EEEvPKT5_PKbPfiPT4_PiiiibPKf)
        .other          _ZN4vllm3moe10topkGatingILi14ELi448ELi4ELi4ELi32Ei13__nv_bfloat16LNS0_11ScoringFuncE1EEEvPKT5_PKbPfiPT4_PiiiibPKf,@"STO_CUDA_ENTRY STV_DEFAULT"
_ZN4vllm3moe10topkGatingILi14ELi448ELi4ELi4ELi32Ei13__nv_bfloat16LNS0_11ScoringFuncE1EEEvPKT5_PKbPfiPT4_PiiiibPKf:
.text._ZN4vllm3moe10topkGatingILi14ELi448ELi4ELi4ELi32Ei13__nv_bfloat16LNS0_11ScoringFuncE1EEEvPKT5_PKbPfiPT4_PiiiibPKf:
        /* <DEDUP_REMOVED lines=174> */
.L_x_399:
        /* <DEDUP_REMOVED lines=14> */
.L_x_400:
        /* <DEDUP_REMOVED lines=14> */
.L_x_406:
        /* <DEDUP_REMOVED lines=140> */
.L_x_403:
[----:B-123--:R-:W-:Y:S05]  /*1560*/  BSYNC.RECONVERGENT B0 ;  /* 0x0000000000007941 */ /* 0x00efea0003800200 */
.L_x_402:
        /* <DEDUP_REMOVED lines=50> */
.L_x_405:
[----:B------:R-:W-:Y:S05]  /*1890*/  BSYNC.RECONVERGENT B0 ;  /* 0x0000000000007941 */ /* 0x000fea0003800200 */
.L_x_404:
[----:B------:R-:W-:Y:S02]  /*18a0*/  VIADD R41, R41, UR11 ;  /* 0x0000000b29297c36 */ /* 0x000fe40008000000 */
[----:B------:R-:W-:Y:S01]  /*18b0*/  VIADD R39, R39, 0x1 ;  /* 0x0000000127277836 */ /* 0x000fe20000000000 */
[----:B------:R-:W-:Y:S06]  /*18c0*/  @P0 BRA `(.L_x_406) ;  /* 0xfffffff000f40947 */ /* 0x000fec000383ffff */
.L_x_401:
        /* <DEDUP_REMOVED lines=22> */
.L_x_408:
        /* <DEDUP_REMOVED lines=55> */
.L_x_407:
        /* <DEDUP_REMOVED lines=34> */
.L_x_409:
        /* <DEDUP_REMOVED lines=22> */
.L_x_410:
[----:B------:R-:W-:Y:S05]  /*2120*/  @!P1 EXIT ;  /* 0x000000000000994d */ /* 0x000fea0003800000 */
[----:B01--4-:R-:W0:Y:S01]  /*2130*/  LDC.64 R4, c[0x0][0x390] ;  /* 0x0000e400ff047b82 */ /* 0x013e220000000a00 */
[----:B------:R1:W2:Y:S01]  /*2140*/  MUFU.RCP R11, R38 ;  /* 0x00000026000b7308 */ /* 0x0002a20000001000 */
[----:B------:R-:W-:Y:S02]  /*2150*/  IMAD.IADD R7, R0, 0x1, R7 ;  /* 0x0000000100077824 */ /* 0x000fe400078e0207 */
[----:B------:R-:W-:-:S07]  /*2160*/  IMAD.MOV R6, RZ, RZ, -R6 ;  /* 0x000000ffff067224 */ /* 0x000fce00078e0a06 */
.L_x_411:
        /* <DEDUP_REMOVED lines=9> */
.L_x_412:
        /* <DEDUP_REMOVED lines=16> */
.L_x_3749:


//--------------------- .text._ZN4vllm3moe10topkGatingILi12ELi384ELi4ELi4ELi32Ei13__nv_bfloat16LNS0_11ScoringFuncE1EEEvPKT5_PKbPfiPT4_PiiiibPKf --------------------------
	.section	.text._ZN4vllm3moe10topkGatingILi12ELi384ELi4ELi4ELi32Ei13__nv_bfloat16LNS0_11ScoringFuncE1EEEvPKT5_PKbPfiPT4_PiiiibPKf,"ax",@progbits
	.align	128
        .global         _ZN4vllm3moe10topkGatingILi12ELi384ELi4ELi4ELi32Ei13__nv_bfloat16LNS0_11ScoringFuncE1EEEvPKT5_PKbPfiPT4_PiiiibPKf
        .type           _ZN4vllm3moe10topkGatingILi12ELi384ELi4ELi4ELi32Ei13__nv_bfloat16LNS0_11ScoringFuncE1EEEvPKT5_PKbPfiPT4_PiiiibPKf,@function
        .size           _ZN4vllm3moe10topkGatingILi12ELi384ELi4ELi4ELi32Ei13__nv_bfloat16LNS0_11ScoringFuncE1EEEvPKT5_PKbPfiPT4_PiiiibPKf,(.L_x_3750 - _ZN4vllm3moe10topkGatingILi12ELi384ELi4ELi4ELi32Ei13__nv_bfloat16LNS0_11ScoringFuncE1EEEvPKT5_PKbPfiPT4_PiiiibPKf)
        .other          _ZN4vllm3moe10topkGatingILi12ELi384ELi4ELi4ELi32Ei13__nv_bfloat16LNS0_11ScoringFuncE1EEEvPKT5_PKbPfiPT4_PiiiibPKf,@"STO_CUDA_ENTRY STV_DEFAULT"
_ZN4vllm3moe10topkGatingILi12ELi384ELi4ELi4ELi32Ei13__nv_bfloat16LNS0_11ScoringFuncE1EEEvPKT5_PKbPfiPT4_PiiiibPKf:
.text._ZN4vllm3moe10topkGatingILi12ELi384ELi4ELi4ELi32Ei13__nv_bfloat16LNS0_11ScoringFuncE1EEEvPKT5_PKbPfiPT4_PiiiibPKf:
        /* <DEDUP_REMOVED lines=154> */
.L_x_413:
        /* <DEDUP_REMOVED lines=12> */
.L_x_414:
        /* <DEDUP_REMOVED lines=14> */
.L_x_420:
        /* <DEDUP_REMOVED lines=129> */
.L_x_417:
[----:B-123--:R-:W-:Y:S05]  /*1350*/  BSYNC.RECONVERGENT B0 ;  /* 0x0000000000007941 */ /* 0x00efea0003800200 */
.L_x_416:
        /* <DEDUP_REMOVED lines=46> */
.L_x_419:
[----:B------:R-:W-:Y:S05]  /*1640*/  BSYNC.RECONVERGENT B0 ;  /* 0x0000000000007941 */ /* 0x000fea0003800200 */
.L_x_418:
[----:B------:R-:W-:Y:S02]  /*1650*/  VIADD R37, R37, UR11 ;  /* 0x0000000b25257c36 */ /* 0x000fe40008000000 */
[----:B------:R-:W-:Y:S01]  /*1660*/  VIADD R35, R35, 0x1 ;  /* 0x0000000123237836 */ /* 0x000fe20000000000 */
[----:B------:R-:W-:Y:S06]  /*1670*/  @P0 BRA `(.L_x_420) ;  /* 0xfffffff400300947 */ /* 0x000fec000383ffff */
.L_x_415:
        /* <DEDUP_REMOVED lines=22> */
.L_x_422:
        /* <DEDUP_REMOVED lines=55> */
.L_x_421:
        /* <DEDUP_REMOVED lines=34> */
.L_x_423:
        /* <DEDUP_REMOVED lines=22> */
.L_x_424:
[----:B------:R-:W-:Y:S05]  /*1ed0*/  @!P1 EXIT ;  /* 0x000000000000994d */ /* 0x000fea0003800000 */
[----:B01----:R-:W0:Y:S01]  /*1ee0*/  LDC.64 R6, c[0x0][0x390] ;  /* 0x0000e400ff067b82 */ /* 0x003e220000000a00 */
[----:B----4-:R1:W2:Y:S01]  /*1ef0*/  MUFU.RCP R11, R34 ;  /* 0x00000022000b7308 */ /* 0x0102a20000001000 */
[----:B------:R-:W-:Y:S02]  /*1f00*/  IMAD.IADD R5, R0, 0x1, R5 ;  /* 0x0000000100057824 */ /* 0x000fe400078e0205 */
[----:B------:R-:W-:-:S07]  /*1f10*/  IMAD.MOV R21, RZ, RZ, -R21 ;  /* 0x000000ffff157224 */ /* 0x000fce00078e0a15 */
.L_x_425:
        /* <DEDUP_REMOVED lines=9> */
.L_x_426:
        /* <DEDUP_REMOVED lines=13> */
.L_x_3750:


//--------------------- .text._ZN4vllm3moe10topkGatingILi10ELi320ELi4ELi4ELi32Ei13__nv_bfloat16LNS0_11ScoringFuncE1EEEvPKT5_PKbPfiPT4_PiiiibPKf --------------------------
	.section	.text._ZN4vllm3moe10topkGatingILi10ELi320ELi4ELi4ELi32Ei13__nv_bfloat16LNS0_11ScoringFuncE1EEEvPKT5_PKbPfiPT4_PiiiibPKf,"ax",@progbits
	.align	128
        .global         _ZN4vllm3moe10topkGatingILi10ELi320ELi4ELi4ELi32Ei13__nv_bfloat16LNS0_11ScoringFuncE1EEEvPKT5_PKbPfiPT4_PiiiibPKf
        .type           _ZN4vllm3moe10topkGatingILi10ELi320ELi4ELi4ELi32Ei13__nv_bfloat16LNS0_11ScoringFuncE1EEEvPKT5_PKbPfiPT4_PiiiibPKf,@function
        .size           _ZN4vllm3moe10topkGatingILi10ELi320ELi4ELi4ELi32Ei13__nv_bfloat16LNS0_11ScoringFuncE1EEEvPKT5_PKbPfiPT4_PiiiibPKf,(.L_x_3751 - _ZN4vllm3moe10topkGatingILi10ELi320ELi4ELi4ELi32Ei13__nv_bfloat16LNS0_11ScoringFuncE1EEEvPKT5_PKbPfiPT4_PiiiibPKf)
        .other          _ZN4vllm3moe10topkGatingILi10ELi320ELi4ELi4ELi32Ei13__nv_bfloat16LNS0_11ScoringFuncE1EEEvPKT5_PKbPfiPT4_PiiiibPKf,@"STO_CUDA_ENTRY STV_DEFAULT"
_ZN4vllm3moe10topkGatingILi10ELi320ELi4ELi4ELi32Ei13__nv_bfloat16LNS0_11ScoringFuncE1EEEvPKT5_PKbPfiPT4_PiiiibPKf:
.text._ZN4vllm3moe10topkGatingILi10ELi320ELi4ELi4ELi32Ei13__nv_bfloat16LNS0_11ScoringFuncE1EEEvPKT5_PKbPfiPT4_PiiiibPKf:
        /* <DEDUP_REMOVED lines=134> */
.L_x_427:
        /* <DEDUP_REMOVED lines=10> */
.L_x_428:
        /* <DEDUP_REMOVED lines=14> */
.L_x_434:
        /* <DEDUP_REMOVED lines=120> */
.L_x_431:
[----:B-123--:R-:W-:Y:S05]  /*1160*/  BSYNC.RECONVERGENT B0 ;  /* 0x0000000000007941 */ /* 0x00efea0003800200 */
.L_x_430:
        /* <DEDUP_REMOVED lines=42> */
.L_x_433:
[----:B------:R-:W-:Y:S05]  /*1410*/  BSYNC.RECONVERGENT B0 ;  /* 0x0000000000007941 */ /* 0x000fea0003800200 */
.L_x_432:
[----:B------:R-:W-:Y:S02]  /*1420*/  VIADD R33, R33, UR11 ;  /* 0x0000000b21217c36 */ /* 0x000fe40008000000 */
[----:B------:R-:W-:Y:S01]  /*1430*/  VIADD R31, R31, 0x1 ;  /* 0x000000011f1f7836 */ /* 0x000fe20000000000 */
[----:B------:R-:W-:Y:S06]  /*1440*/  @P0 BRA `(.L_x_434) ;  /* 0xfffffff400640947 */ /* 0x000fec000383ffff */
.L_x_429:
        /* <DEDUP_REMOVED lines=22> */
.L_x_436:
        /* <DEDUP_REMOVED lines=55> */
.L_x_435:
        /* <DEDUP_REMOVED lines=34> */
.L_x_437:
        /* <DEDUP_REMOVED lines=22> */
.L_x_438:
[----:B------:R-:W-:Y:S05]  /*1ca0*/  @!P1 EXIT ;  /* 0x000000000000994d */ /* 0x000fea0003800000 */
[----:B01--4-:R-:W0:Y:S01]  /*1cb0*/  LDC.64 R4, c[0x0][0x390] ;  /* 0x0000e400ff047b82 */ /* 0x013e220000000a00 */
[----:B------:R1:W2:Y:S01]  /*1cc0*/  MUFU.RCP R11, R30 ;  /* 0x0000001e000b7308 */ /* 0x0002a20000001000 */
[----:B------:R-:W-:Y:S02]  /*1cd0*/  IMAD.IADD R7, R0, 0x1, R7 ;  /* 0x0000000100077824 */ /* 0x000fe400078e0207 */
[----:B------:R-:W-:-:S07]  /*1ce0*/  IMAD.MOV R6, RZ, RZ, -R6 ;  /* 0x000000ffff067224 */ /* 0x000fce00078e0a06 */
.L_x_439:
        /* <DEDUP_REMOVED lines=9> */
.L_x_440:
        /* <DEDUP_REMOVED lines=16> */
.L_x_3751:


//--------------------- .text._ZN4vllm3moe10topkGatingILi6ELi192ELi4ELi4ELi32Ei13__nv_bfloat16LNS0_11ScoringFuncE1EEEvPKT5_PKbPfiPT4_PiiiibPKf --------------------------
	.section	.text._ZN4vllm3moe10topkGatingILi6ELi192ELi4ELi4ELi32Ei13__nv_bfloat16LNS0_11ScoringFuncE1EEEvPKT5_PKbPfiPT4_PiiiibPKf,"ax",@progbits
	.align	128
        .global         _ZN4vllm3moe10topkGatingILi6ELi192ELi4ELi4ELi32Ei13__nv_bfloat16LNS0_11ScoringFuncE1EEEvPKT5_PKbPfiPT4_PiiiibPKf
        .type           _ZN4vllm3moe10topkGatingILi6ELi192ELi4ELi4ELi32Ei13__nv_bfloat16LNS0_11ScoringFuncE1EEEvPKT5_PKbPfiPT4_PiiiibPKf,@function
        .size           _ZN4vllm3moe10topkGatingILi6ELi192ELi4ELi4ELi32Ei13__nv_bfloat16LNS0_11ScoringFuncE1EEEvPKT5_PKbPfiPT4_PiiiibPKf,(.L_x_3752 - _ZN4vllm3moe10topkGatingILi6ELi192ELi4ELi4ELi32Ei13__nv_bfloat16LNS0_11ScoringFuncE1EEEvPKT5_PKbPfiPT4_PiiiibPKf)
        .other          _ZN4vllm3moe10topkGatingILi6ELi192ELi4ELi4ELi32Ei13__nv_bfloat16LNS0_11ScoringFuncE1EEEvPKT5_PKbPfiPT4_PiiiibPKf,@"STO_CUDA_ENTRY STV_DEFAULT"
_ZN4vllm3moe10topkGatingILi6ELi192ELi4ELi4ELi32Ei13__nv_bfloat16LNS0_11ScoringFuncE1EEEvPKT5_PKbPfiPT4_PiiiibPKf:
.text._ZN4vllm3moe10topkGatingILi6ELi192ELi4ELi4ELi32Ei13__nv_bfloat16LNS0_11ScoringFuncE1EEEvPKT5_PKbPfiPT4_PiiiibPKf:
        /* <DEDUP_REMOVED lines=112> */
.L_x_446:
        /* <DEDUP_REMOVED lines=94> */
.L_x_443:
[----:B-123--:R-:W-:Y:S05]  /*0ce0*/  BSYNC.RECONVERGENT B0 ;  /* 0x0000000000007941 */ /* 0x00efea0003800200 */
.L_x_442:
        /* <DEDUP_REMOVED lines=34> */
.L_x_445:
[----:B------:R-:W-:Y:S05]  /*0f10*/  BSYNC.RECONVERGENT B0 ;  /* 0x0000000000007941 */ /* 0x000fea0003800200 */
.L_x_444:
[----:B------:R-:W-:Y:S02]  /*0f20*/  VIADD R23, R23, UR11 ;  /* 0x0000000b17177c36 */ /* 0x000fe40008000000 */
[----:B------:R-:W-:Y:S01]  /*0f30*/  VIADD R21, R21, 0x1 ;  /* 0x0000000115157836 */ /* 0x000fe20000000000 */
[----:B------:R-:W-:Y:S06]  /*0f40*/  @P0 BRA `(.L_x_446) ;  /* 0xfffffff400ec0947 */ /* 0x000fec000383ffff */
.L_x_441:
        /* <DEDUP_REMOVED lines=22> */
.L_x_448:
        /* <DEDUP_REMOVED lines=55> */
.L_x_447:
        /* <DEDUP_REMOVED lines=34> */
.L_x_449:
        /* <DEDUP_REMOVED lines=22> */
.L_x_450:
[----:B------:R-:W-:Y:S05]  /*17a0*/  @!P1 EXIT ;  /* 0x000000000000994d */ /* 0x000fea0003800000 */
[----:B01----:R-:W0:Y:S01]  /*17b0*/  LDC.64 R6, c[0x0][0x390] ;  /* 0x0000e400ff067b82 */ /* 0x003e220000000a00 */
[----:B------:R1:W2:Y:S01]  /*17c0*/  MUFU.RCP R11, R4 ;  /* 0x00000004000b7308 */ /* 0x0002a20000001000 */
[----:B------:R-:W-:Y:S02]  /*17d0*/  IMAD.IADD R5, R0, 0x1, R5 ;  /* 0x0000000100057824 */ /* 0x000fe400078e0205 */
[----:B------:R-:W-:-:S07]  /*17e0*/  IMAD.MOV R15, RZ, RZ, -R15 ;  /* 0x000000ffff0f7224 */ /* 0x000fce00078e0a0f */
.L_x_451:
        /* <DEDUP_REMOVED lines=9> */
.L_x_452:
        /* <DEDUP_REMOVED lines=16> */
.L_x_3752:


//--------------------- .text._ZN4vllm3moe10topkGatingILi16ELi512ELi4ELi16ELi32Ei13__nv_bfloat16LNS0_11ScoringFuncE1EEEvPKT5_PKbPfiPT4_PiiiibPKf --------------------------
	.section	.text._ZN4vllm3moe10topkGatingILi16ELi512ELi4ELi16ELi32Ei13__nv_bfloat16LNS0_11ScoringFuncE1EEEvPKT5_PKbPfiPT4_PiiiibPKf,"ax",@progbits
	.align	128
        .global         _ZN4vllm3moe10topkGatingILi16ELi512ELi4ELi16ELi32Ei13__nv_bfloat16LNS0_11ScoringFuncE1EEEvPKT5_PKbPfiPT4_PiiiibPKf
        .type           _ZN4vllm3moe10topkGatingILi16ELi512ELi4ELi16ELi32Ei13__nv_bfloat16LNS0_11ScoringFuncE1EEEvPKT5_PKbPfiPT4_PiiiibPKf,@function
        .size           _ZN4vllm3moe10topkGatingILi16ELi512ELi4ELi16ELi32Ei13__nv_bfloat16LNS0_11ScoringFuncE1EEEvPKT5_PKbPfiPT4_PiiiibPKf,(.L_x_3753 - _ZN4vllm3moe10topkGatingILi16ELi512ELi4ELi16ELi32Ei13__nv_bfloat16LNS0_11ScoringFuncE1EEEvPKT5_PKbPfiPT4_PiiiibPKf)
        .other          _ZN4vllm3moe10topkGatingILi16ELi512ELi4ELi16ELi32Ei13__nv_bfloat16LNS0_11ScoringFuncE1EEEvPKT5_PKbPfiPT4_PiiiibPKf,@"STO_CUDA_ENTRY STV_DEFAULT"
_ZN4vllm3moe10topkGatingILi16ELi512ELi4ELi16ELi32Ei13__nv_bfloat16LNS0_11ScoringFuncE1EEEvPKT5_PKbPfiPT4_PiiiibPKf:
.text._ZN4vllm3moe10topkGatingILi16ELi512ELi4ELi16ELi32Ei13__nv_bfloat16LNS0_11ScoringFuncE1EEEvPKT5_PKbPfiPT4_PiiiibPKf:
        /* <DEDUP_REMOVED lines=188> */
.L_x_453:
        /* <DEDUP_REMOVED lines=16> */
.L_x_454:
        /* <DEDUP_REMOVED lines=14> */
.L_x_460:
        /* <DEDUP_REMOVED lines=149> */
.L_x_457:
[----:B-123--:R-:W-:Y:S05]  /*16f0*/  BSYNC.RECONVERGENT B0 ;  /* 0x0000000000007941 */ /* 0x00efea0003800200 */
.L_x_456:
        /* <DEDUP_REMOVED lines=54> */
.L_x_459:
[----:B------:R-:W-:Y:S05]  /*1a60*/  BSYNC.RECONVERGENT B0 ;  /* 0x0000000000007941 */ /* 0x000fea0003800200 */
.L_x_458:
[----:B------:R-:W-:Y:S02]  /*1a70*/  VIADD R45, R45, UR11 ;  /* 0x0000000b2d2d7c36 */ /* 0x000fe40008000000 */
[----:B------:R-:W-:Y:S01]  /*1a80*/  VIADD R43, R43, 0x1 ;  /* 0x000000012b2b7836 */ /* 0x000fe20000000000 */
[----:B------:R-:W-:Y:S06]  /*1a90*/  @P0 BRA `(.L_x_460) ;  /* 0xfffffff000c00947 */ /* 0x000fec000383ffff */
.L_x_455:
        /* <DEDUP_REMOVED lines=22> */
.L_x_462:
        /* <DEDUP_REMOVED lines=55> */
.L_x_461:
        /* <DEDUP_REMOVED lines=34> */
.L_x_463:
        /* <DEDUP_REMOVED lines=22> */
.L_x_464:
[----:B------:R-:W-:Y:S05]  /*22f0*/  @!P1 EXIT ;  /* 0x000000000000994d */ /* 0x000fea0003800000 */
[----:B01--4-:R-:W0:Y:S01]  /*2300*/  LDC.64 R4, c[0x0][0x390] ;  /* 0x0000e400ff047b82 */ /* 0x013e220000000a00 */
[----:B------:R1:W2:Y:S01]  /*2310*/  MUFU.RCP R11, R42 ;  /* 0x0000002a000b7308 */ /* 0x0002a20000001000 */
[----:B------:R-:W-:Y:S02]  /*2320*/  IMAD.IADD R7, R0, 0x1, R7 ;  /* 0x0000000100077824 */ /* 0x000fe400078e0207 */
[----:B------:R-:W-:-:S07]  /*2330*/  IMAD.MOV R6, RZ, RZ, -R6 ;  /* 0x000000ffff067224 */ /* 0x000fce00078e0a06 */
.L_x_465:
        /* <DEDUP_REMOVED lines=9> */
.L_x_466:
        /* <DEDUP_REMOVED lines=11> */
.L_x_3753:


//--------------------- .text._ZN4vllm3moe10topkGatingILi8ELi256ELi4ELi16ELi32Ei13__nv_bfloat16LNS0_11ScoringFuncE1EEEvPKT5_PKbPfiPT4_PiiiibPKf --------------------------
	.section	.text._ZN4vllm3moe10topkGatingILi8ELi256ELi4ELi16ELi32Ei13__nv_bfloat16LNS0_11ScoringFuncE1EEEvPKT5_PKbPfiPT4_PiiiibPKf,"ax",@progbits
	.align	128
        .global         _ZN4vllm3moe10topkGatingILi8ELi256ELi4ELi16ELi32Ei13__nv_bfloat16LNS0_11ScoringFuncE1EEEvPKT5_PKbPfiPT4_PiiiibPKf
        .type           _ZN4vllm3moe10topkGatingILi8ELi256ELi4ELi16ELi32Ei13__nv_bfloat16LNS0_11ScoringFuncE1EEEvPKT5_PKbPfiPT4_PiiiibPKf,@function
        .size           _ZN4vllm3moe10topkGatingILi8ELi256ELi4ELi16ELi32Ei13__nv_bfloat16LNS0_11ScoringFuncE1EEEvPKT5_PKbPfiPT4_PiiiibPKf,(.L_x_3754 - _ZN4vllm3moe10topkGatingILi8ELi256ELi4ELi16ELi32Ei13__nv_bfloat16LNS0_11ScoringFuncE1EEEvPKT5_PKbPfiPT4_PiiiibPKf)
        .other          _ZN4vllm3moe10topkGatingILi8ELi256ELi4ELi16ELi32Ei13__nv_bfloat16LNS0_11ScoringFuncE1EEEvPKT5_PKbPfiPT4_PiiiibPKf,@"STO_CUDA_ENTRY STV_DEFAULT"
_ZN4vllm3moe10topkGatingILi8ELi256ELi4ELi16ELi32Ei13__nv_bfloat16LNS0_11ScoringFuncE1EEEvPKT5_PKbPfiPT4_PiiiibPKf:
.text._ZN4vllm3moe10topkGatingILi8ELi256ELi4ELi16ELi32Ei13__nv_bfloat16LNS0_11ScoringFuncE1EEEvPKT5_PKbPfiPT4_PiiiibPKf:
        /* <DEDUP_REMOVED lines=130> */
.L_x_472:
        /* <DEDUP_REMOVED lines=99> */
.L_x_469:
[----:B0123--:R-:W-:Y:S05]  /*0e50*/  BSYNC.RECONVERGENT B0 ;  /* 0x0000000000007941 */ /* 0x00ffea0003800200 */
.L_x_468:
        /* <DEDUP_REMOVED lines=38> */
.L_x_471:
[----:B------:R-:W-:Y:S05]  /*10c0*/  BSYNC.RECONVERGENT B0 ;  /* 0x0000000000007941 */ /* 0x000fea0003800200 */
.L_x_470:
[----:B----4-:R-:W-:Y:S02]  /*10d0*/  VIADD R25, R25, UR11 ;  /* 0x0000000b19197c36 */ /* 0x010fe40008000000 */
[----:B------:R-:W-:Y:S01]  /*10e0*/  VIADD R23, R23, 0x1 ;  /* 0x0000000117177836 */ /* 0x000fe20000000000 */
[----:B------:R-:W-:Y:S06]  /*10f0*/  @P0 BRA `(.L_x_472) ;  /* 0xfffffff400c80947 */ /* 0x000fec000383ffff */
.L_x_467:
        /* <DEDUP_REMOVED lines=22> */
.L_x_474:
        /* <DEDUP_REMOVED lines=55> */
.L_x_473:
        /* <DEDUP_REMOVED lines=34> */
.L_x_475:
        /* <DEDUP_REMOVED lines=22> */
.L_x_476:
[----:B------:R-:W-:Y:S05]  /*1950*/  @!P1 EXIT ;  /* 0x000000000000994d */ /* 0x000fea0003800000 */
[----:B01----:R-:W0:Y:S01]  /*1960*/  LDC.64 R6, c[0x0][0x390] ;  /* 0x0000e400ff067b82 */ /* 0x003e220000000a00 */
[----:B------:R1:W2:Y:S01]  /*1970*/  MUFU.RCP R11, R4 ;  /* 0x00000004000b7308 */ /* 0x0002a20000001000 */
[----:B------:R-:W-:Y:S02]  /*1980*/  IMAD.IADD R5, R0, 0x1, R5 ;  /* 0x0000000100057824 */ /* 0x000fe400078e0205 */
[----:B------:R-:W-:-:S07]  /*1990*/  IMAD.MOV R15, RZ, RZ, -R15 ;  /* 0x000000ffff0f7224 */ /* 0x000fce00078e0a0f */
.L_x_477:
        /* <DEDUP_REMOVED lines=9> */
.L_x_478:
        /* <DEDUP_REMOVED lines=13> */
.L_x_3754:


//--------------------- .text._ZN4vllm3moe10topkGatingILi8ELi128ELi4ELi16ELi32Ei13__nv_bfloat16LNS0_11ScoringFuncE1EEEvPKT5_PKbPfiPT4_PiiiibPKf --------------------------
	.section	.text._ZN4vllm3moe10topkGatingILi8ELi128ELi4ELi16ELi32Ei13__nv_bfloat16LNS0_11ScoringFuncE1EEEvPKT5_PKbPfiPT4_PiiiibPKf,"ax",@progbits
	.align	128
        .global         _ZN4vllm3moe10topkGatingILi8ELi128ELi4ELi16ELi32Ei13__nv_bfloat16LNS0_11ScoringFuncE1EEEvPKT5_PKbPfiPT4_PiiiibPKf
        .type           _ZN4vllm3moe10topkGatingILi8ELi128ELi4ELi16ELi32Ei13__nv_bfloat16LNS0_11ScoringFuncE1EEEvPKT5_PKbPfiPT4_PiiiibPKf,@function
        .size           _ZN4vllm3moe10topkGatingILi8ELi128ELi4ELi16ELi32Ei13__nv_bfloat16LNS0_11ScoringFuncE1EEEvPKT5_PKbPfiPT4_PiiiibPKf,(.L_x_3755 - _ZN4vllm3moe10topkGatingILi8ELi128ELi4ELi16ELi32Ei13__nv_bfloat16LNS0_11ScoringFuncE1EEEvPKT5_PKbPfiPT4_PiiiibPKf)
        .other          _ZN4vllm3moe10topkGatingILi8ELi128ELi4ELi16ELi32Ei13__nv_bfloat16LNS0_11ScoringFuncE1EEEvPKT5_PKbPfiPT4_PiiiibPKf,@"STO_CUDA_ENTRY STV_DEFAULT"
_ZN4vllm3moe10topkGatingILi8ELi128ELi4ELi16ELi32Ei13__nv_bfloat16LNS0_11ScoringFuncE1EEEvPKT5_PKbPfiPT4_PiiiibPKf:
.text._ZN4vllm3moe10topkGatingILi8ELi128ELi4ELi16ELi32Ei13__nv_bfloat16LNS0_11ScoringFuncE1EEEvPKT5_PKbPfiPT4_PiiiibPKf:
        /* <DEDUP_REMOVED lines=131> */
.L_x_484:
        /* <DEDUP_REMOVED lines=89> */
.L_x_481:
[----:B-123--:R-:W-:Y:S05]  /*0dc0*/  BSYNC.RECONVERGENT B0 ;  /* 0x0000000000007941 */ /* 0x00efea0003800200 */
.L_x_480:
        /* <DEDUP_REMOVED lines=37> */
.L_x_483:
[----:B------:R-:W-:Y:S05]  /*1020*/  BSYNC.RECONVERGENT B0 ;  /* 0x0000000000007941 */ /* 0x000fea0003800200 */
.L_x_482:
[----:B0-----:R-:W-:Y:S02]  /*1030*/  VIADD R25, R25, UR11 ;  /* 0x0000000b19197c36 */ /* 0x001fe40008000000 */
[----:B------:R-:W-:Y:S01]  /*1040*/  VIADD R23, R23, 0x1 ;  /* 0x0000000117177836 */ /* 0x000fe20000000000 */
[----:B------:R-:W-:Y:S06]  /*1050*/  @P0 BRA `(.L_x_484) ;  /* 0xfffffff400f40947 */ /* 0x000fec000383ffff */
.L_x_479:
        /* <DEDUP_REMOVED lines=22> */
.L_x_486:
        /* <DEDUP_REMOVED lines=55> */
.L_x_485:
        /* <DEDUP_REMOVED lines=34> */
.L_x_487:
        /* <DEDUP_REMOVED lines=22> */
.L_x_488:
[----:B------:R-:W-:Y:S05]  /*18b0*/  @!P1 EXIT ;  /* 0x000000000000994d */ /* 0x000fea0003800000 */
[----:B01----:R-:W0:Y:S01]  /*18c0*/  LDC.64 R6, c[0x0][0x390] ;  /* 0x0000e400ff067b82 */ /* 0x003e220000000a00 */
[----:B------:R1:W2:Y:S01]  /*18d0*/  MUFU.RCP R11, R4 ;  /* 0x00000004000b7308 */ /* 0x0002a20000001000 */
[----:B------:R-:W-:Y:S02]  /*18e0*/  IMAD.IADD R5, R0, 0x1, R5 ;  /* 0x0000000100057824 */ /* 0x000fe400078e0205 */
[----:B------:R-:W-:-:S07]  /*18f0*/  IMAD.MOV R15, RZ, RZ, -R15 ;  /* 0x000000ffff0f7224 */ /* 0x000fce00078e0a0f */
.L_x_489:
        /* <DEDUP_REMOVED lines=9> */
.L_x_490:
        /* <DEDUP_REMOVED lines=15> */
.L_x_3755:


//--------------------- .text._ZN4vllm3moe10topkGatingILi8ELi64ELi4ELi16ELi32Ei13__nv_bfloat16LNS0_11ScoringFuncE1EEEvPKT5_PKbPfiPT4_PiiiibPKf --------------------------
	.section	.text._ZN4vllm3moe10topkGatingILi8ELi64ELi4ELi16ELi32Ei13__nv_bfloat16LNS0_11ScoringFuncE1EEEvPKT5_PKbPfiPT4_PiiiibPKf,"ax",@progbits
	.align	128
        .global         _ZN4vllm3moe10topkGatingILi8ELi64ELi4ELi16ELi32Ei13__nv_bfloat16LNS0_11ScoringFuncE1EEEvPKT5_PKbPfiPT4_PiiiibPKf
        .type           _ZN4vllm3moe10topkGatingILi8ELi64ELi4ELi16ELi32Ei13__nv_bfloat16LNS0_11ScoringFuncE1EEEvPKT5_PKbPfiPT4_PiiiibPKf,@function
        .size           _ZN4vllm3moe10topkGatingILi8ELi64ELi4ELi16ELi32Ei13__nv_bfloat16LNS0_11ScoringFuncE1EEEvPKT5_PKbPfiPT4_PiiiibPKf,(.L_x_3756 - _ZN4vllm3moe10topkGatingILi8ELi64ELi4ELi16ELi32Ei13__nv_bfloat16LNS0_11ScoringFuncE1EEEvPKT5_PKbPfiPT4_PiiiibPKf)
        .other          _ZN4vllm3moe10topkGatingILi8ELi64ELi4ELi16ELi32Ei13__nv_bfloat16LNS0_11ScoringFuncE1EEEvPKT5_PKbPfiPT4_PiiiibPKf,@"STO_CUDA_ENTRY STV_DEFAULT"
_ZN4vllm3moe10topkGatingILi8ELi64ELi4ELi16ELi32Ei13__nv_bfloat16LNS0_11ScoringFuncE1EEEvPKT5_PKbPfiPT4_PiiiibPKf:
.text._ZN4vllm3moe10topkGatingILi8ELi64ELi4ELi16ELi32Ei13__nv_bfloat16LNS0_11ScoringFuncE1EEEvPKT5_PKbPfiPT4_PiiiibPKf:
        /* <DEDUP_REMOVED lines=131> */
.L_x_496:
        /* <DEDUP_REMOVED lines=79> */
.L_x_493:
[----:B-123--:R-:W-:Y:S05]  /*0d20*/  BSYNC.RECONVERGENT B0 ;  /* 0x0000000000007941 */ /* 0x00efea0003800200 */
.L_x_492:
        /* <DEDUP_REMOVED lines=37> */
.L_x_495:
[----:B------:R-:W-:Y:S05]  /*0f80*/  BSYNC.RECONVERGENT B0 ;  /* 0x0000000000007941 */ /* 0x000fea0003800200 */
.L_x_494:
[----:B0-----:R-:W-:Y:S02]  /*0f90*/  VIADD R25, R25, UR11 ;  /* 0x0000000b19197c36 */ /* 0x001fe40008000000 */
[----:B------:R-:W-:Y:S01]  /*0fa0*/  VIADD R23, R23, 0x1 ;  /* 0x0000000117177836 */ /* 0x000fe20000000000 */
[----:B------:R-:W-:Y:S06]  /*0fb0*/  @P0 BRA `(.L_x_496) ;  /* 0xfffffff8001c0947 */ /* 0x000fec000383ffff */
.L_x_491:
        /* <DEDUP_REMOVED lines=22> */
.L_x_498:
        /* <DEDUP_REMOVED lines=55> */
.L_x_497:
        /* <DEDUP_REMOVED lines=34> */
.L_x_499:
        /* <DEDUP_REMOVED lines=22> */
.L_x_500:
[----:B------:R-:W-:Y:S05]  /*1810*/  @!P1 EXIT ;  /* 0x000000000000994d */ /* 0x000fea0003800000 */
[----:B01----:R-:W0:Y:S01]  /*1820*/  LDC.64 R6, c[0x0][0x390] ;  /* 0x0000e400ff067b82 */ /* 0x003e220000000a00 */
[----:B------:R1:W2:Y:S01]  /*1830*/  MUFU.RCP R11, R4 ;  /* 0x00000004000b7308 */ /* 0x0002a20000001000 */
[----:B------:R-:W-:Y:S02]  /*1840*/  IMAD.IADD R5, R0, 0x1, R5 ;  /* 0x0000000100057824 */ /* 0x000fe400078e0205 */
[----:B------:R-:W-:-:S07]  /*1850*/  IMAD.MOV R15, RZ, RZ, -R15 ;  /* 0x000000ffff0f7224 */ /* 0x000fce00078e0a0f */
.L_x_501:
        /* <DEDUP_REMOVED lines=9> */
.L_x_502:
        /* <DEDUP_REMOVED lines=9> */
.L_x_3756:


//--------------------- .text._ZN4vllm3moe10topkGatingILi8ELi32ELi4ELi16ELi32Ei13__nv_bfloat16LNS0_11ScoringFuncE1EEEvPKT5_PKbPfiPT4_PiiiibPKf --------------------------
	.section	.text._ZN4vllm3moe10topkGatingILi8ELi32ELi4ELi16ELi32Ei13__nv_bfloat16LNS0_11ScoringFuncE1EEEvPKT5_PKbPfiPT4_PiiiibPKf,"ax",@progbits
	.align	128
        .global         _ZN4vllm3moe10topkGatingILi8ELi32ELi4ELi16ELi32Ei13__nv_bfloat16LNS0_11ScoringFuncE1EEEvPKT5_PKbPfiPT4_PiiiibPKf
        .type           _ZN4vllm3moe10topkGatingILi8ELi32ELi4ELi16ELi32Ei13__nv_bfloat16LNS0_11ScoringFuncE1EEEvPKT5_PKbPfiPT4_PiiiibPKf,@function
        .size           _ZN4vllm3moe10topkGatingILi8ELi32ELi4ELi16ELi32Ei13__nv_bfloat16LNS0_11ScoringFuncE1EEEvPKT5_PKbPfiPT4_PiiiibPKf,(.L_x_3757 - _ZN4vllm3moe10topkGatingILi8ELi32ELi4ELi16ELi32Ei13__nv_bfloat16LNS0_11ScoringFuncE1EEEvPKT5_PKbPfiPT4_PiiiibPKf)
        .other          _ZN4vllm3moe10topkGatingILi8ELi32ELi4ELi16ELi32Ei13__nv_bfloat16LNS0_11ScoringFuncE1EEEvPKT5_PKbPfiPT4_PiiiibPKf,@"STO_CUDA_ENTRY STV_DEFAULT"
_ZN4vllm3moe10topkGatingILi8ELi32ELi4ELi16ELi32Ei13__nv_bfloat16LNS0_11ScoringFuncE1EEEvPKT5_PKbPfiPT4_PiiiibPKf:
.text._ZN4vllm3moe10topkGatingILi8ELi32ELi4ELi16ELi32Ei13__nv_bfloat16LNS0_11ScoringFuncE1EEEvPKT5_PKbPfiPT4_PiiiibPKf:
        /* <DEDUP_REMOVED lines=131> */
.L_x_508:
        /* <DEDUP_REMOVED lines=69> */
.L_x_505:
[----:B0123--:R-:W-:Y:S05]  /*0c80*/  BSYNC.RECONVERGENT B0 ;  /* 0x0000000000007941 */ /* 0x00ffea0003800200 */
.L_x_504:
        /* <DEDUP_REMOVED lines=37> */
.L_x_507:
[----:B------:R-:W-:Y:S05]  /*0ee0*/  BSYNC.RECONVERGENT B0 ;  /* 0x0000000000007941 */ /* 0x000fea0003800200 */
.L_x_506:
[----:B----4-:R-:W-:Y:S02]  /*0ef0*/  VIADD R25, R25, UR11 ;  /* 0x0000000b19197c36 */ /* 0x010fe40008000000 */
[----:B------:R-:W-:Y:S01]  /*0f00*/  VIADD R23, R23, 0x1 ;  /* 0x0000000117177836 */ /* 0x000fe20000000000 */
[----:B------:R-:W-:Y:S06]  /*0f10*/  @P0 BRA `(.L_x_508) ;  /* 0xfffffff800440947 */ /* 0x000fec000383ffff */
.L_x_503:
        /* <DEDUP_REMOVED lines=22> */
.L_x_510:
        /* <DEDUP_REMOVED lines=55> */
.L_x_509:
        /* <DEDUP_REMOVED lines=34> */
.L_x_511:
        /* <DEDUP_REMOVED lines=22> */
.L_x_512:
[----:B------:R-:W-:Y:S05]  /*1770*/  @!P1 EXIT ;  /* 0x000000000000994d */ /* 0x000fea0003800000 */
[----:B01----:R-:W0:Y:S01]  /*1780*/  LDC.64 R6, c[0x0][0x390] ;  /* 0x0000e400ff067b82 */ /* 0x003e220000000a00 */
[----:B------:R1:W2:Y:S01]  /*1790*/  MUFU.RCP R11, R4 ;  /* 0x00000004000b7308 */ /* 0x0002a20000001000 */
[----:B------:R-:W-:Y:S02]  /*17a0*/  IMAD.IADD R5, R0, 0x1, R5 ;  /* 0x0000000100057824 */ /* 0x000fe400078e0205 */
[----:B------:R-:W-:-:S07]  /*17b0*/  IMAD.MOV R15, RZ, RZ, -R15 ;  /* 0x000000ffff0f7224 */ /* 0x000fce00078e0a0f */
.L_x_513:
        /* <DEDUP_REMOVED lines=9> */
.L_x_514:
        /* <DEDUP_REMOVED lines=11> */
.L_x_3757:


//--------------------- .text._ZN4vllm3moe10topkGatingILi8ELi16ELi4ELi16ELi32Ei13__nv_bfloat16LNS0_11ScoringFuncE1EEEvPKT5_PKbPfiPT4_PiiiibPKf --------------------------
	.section	.text._ZN4vllm3moe10topkGatingILi8ELi16ELi4ELi16ELi32Ei13__nv_bfloat16LNS0_11ScoringFuncE1EEEvPKT5_PKbPfiPT4_PiiiibPKf,"ax",@progbits
	.align	128
        .global         _ZN4vllm3moe10topkGatingILi8ELi16ELi4ELi16ELi32Ei13__nv_bfloat16LNS0_11ScoringFuncE1EEEvPKT5_PKbPfiPT4_PiiiibPKf
        .type           _ZN4vllm3moe10topkGatingILi8ELi16ELi4ELi16ELi32Ei13__nv_bfloat16LNS0_11ScoringFuncE1EEEvPKT5_PKbPfiPT4_PiiiibPKf,@function
        .size           _ZN4vllm3moe10topkGatingILi8ELi16ELi4ELi16ELi32Ei13__nv_bfloat16LNS0_11ScoringFuncE1EEEvPKT5_PKbPfiPT4_PiiiibPKf,(.L_x_3758 - _ZN4vllm3moe10topkGatingILi8ELi16ELi4ELi16ELi32Ei13__nv_bfloat16LNS0_11ScoringFuncE1EEEvPKT5_PKbPfiPT4_PiiiibPKf)
        .other          _ZN4vllm3moe10topkGatingILi8ELi16ELi4ELi16ELi32Ei13__nv_bfloat16LNS0_11ScoringFuncE1EEEvPKT5_PKbPfiPT4_PiiiibPKf,@"STO_CUDA_ENTRY STV_DEFAULT"
_ZN4vllm3moe10topkGatingILi8ELi16ELi4ELi16ELi32Ei13__nv_bfloat16LNS0_11ScoringFuncE1EEEvPKT5_PKbPfiPT4_PiiiibPKf:
.text._ZN4vllm3moe10topkGatingILi8ELi16ELi4ELi16ELi32Ei13__nv_bfloat16LNS0_11ScoringFuncE1EEEvPKT5_PKbPfiPT4_PiiiibPKf:
        /* <DEDUP_REMOVED lines=131> */
.L_x_520:
        /* <DEDUP_REMOVED lines=59> */
.L_x_517:
[----:B0123--:R-:W-:Y:S05]  /*0be0*/  BSYNC.RECONVERGENT B0 ;  /* 0x0000000000007941 */ /* 0x00ffea0003800200 */
.L_x_516:
        /* <DEDUP_REMOVED lines=37> */
.L_x_519:
[----:B------:R-:W-:Y:S05]  /*0e40*/  BSYNC.RECONVERGENT B0 ;  /* 0x0000000000007941 */ /* 0x000fea0003800200 */
.L_x_518:
[----:B----4-:R-:W-:Y:S01]  /*0e50*/  IADD3 R25, PT, PT, R25, UR11, RZ ;  /* 0x0000000b19197c10 */ /* 0x010fe2000fffe0ff */
[----:B------:R-:W-:Y:S01]  /*0e60*/  VIADD R23, R23, 0x1 ;  /* 0x0000000117177836 */ /* 0x000fe20000000000 */
[----:B------:R-:W-:Y:S06]  /*0e70*/  @P0 BRA `(.L_x_520) ;  /* 0xfffffff8006c0947 */ /* 0x000fec000383ffff */
.L_x_515:
        /* <DEDUP_REMOVED lines=22> */
.L_x_522:
        /* <DEDUP_REMOVED lines=55> */
.L_x_521:
        /* <DEDUP_REMOVED lines=34> */
.L_x_523:
        /* <DEDUP_REMOVED lines=22> */
.L_x_524:
[----:B------:R-:W-:Y:S05]  /*16d0*/  @!P1 EXIT ;  /* 0x000000000000994d */ /* 0x000fea0003800000 */
[----:B01----:R-:W0:Y:S01]  /*16e0*/  LDC.64 R6, c[0x0][0x390] ;  /* 0x0000e400ff067b82 */ /* 0x003e220000000a00 */
[----:B------:R1:W2:Y:S01]  /*16f0*/  MUFU.RCP R11, R4 ;  /* 0x00000004000b7308 */ /* 0x0002a20000001000 */
[----:B------:R-:W-:Y:S02]  /*1700*/  IMAD.IADD R5, R0, 0x1, R5 ;  /* 0x0000000100057824 */ /* 0x000fe400078e0205 */
[----:B------:R-:W-:-:S07]  /*1710*/  IMAD.MOV R15, RZ, RZ, -R15 ;  /* 0x000000ffff0f7224 */ /* 0x000fce00078e0a0f */
.L_x_525:
        /* <DEDUP_REMOVED lines=9> */
.L_x_526:
        /* <DEDUP_REMOVED lines=13> */
.L_x_3758:


//--------------------- .text._ZN4vllm3moe10topkGatingILi8ELi8ELi4ELi16ELi32Ei13__nv_bfloat16LNS0_11ScoringFuncE1EEEvPKT5_PKbPfiPT4_PiiiibPKf --------------------------
	.section	.text._ZN4vllm3moe10topkGatingILi8ELi8ELi4ELi16ELi32Ei13__nv_bfloat16LNS0_11ScoringFuncE1EEEvPKT5_PKbPfiPT4_PiiiibPKf,"ax",@progbits
	.align	128
        .global         _ZN4vllm3moe10topkGatingILi8ELi8ELi4ELi16ELi32Ei13__nv_bfloat16LNS0_11ScoringFuncE1EEEvPKT5_PKbPfiPT4_PiiiibPKf
        .type           _ZN4vllm3moe10topkGatingILi8ELi8ELi4ELi16ELi32Ei13__nv_bfloat16LNS0_11ScoringFuncE1EEEvPKT5_PKbPfiPT4_PiiiibPKf,@function
        .size           _ZN4vllm3moe10topkGatingILi8ELi8ELi4ELi16ELi32Ei13__nv_bfloat16LNS0_11ScoringFuncE1EEEvPKT5_PKbPfiPT4_PiiiibPKf,(.L_x_3759 - _ZN4vllm3moe10topkGatingILi8ELi8ELi4ELi16ELi32Ei13__nv_bfloat16LNS0_11ScoringFuncE1EEEvPKT5_PKbPfiPT4_PiiiibPKf)
        .other          _ZN4vllm3moe10topkGatingILi8ELi8ELi4ELi16ELi32Ei13__nv_bfloat16LNS0_11ScoringFuncE1EEEvPKT5_PKbPfiPT4_PiiiibPKf,@"STO_CUDA_ENTRY STV_DEFAULT"
_ZN4vllm3moe10topkGatingILi8ELi8ELi4ELi16ELi32Ei13__nv_bfloat16LNS0_11ScoringFuncE1EEEvPKT5_PKbPfiPT4_PiiiibPKf:
.text._ZN4vllm3moe10topkGatingILi8ELi8ELi4ELi16ELi32Ei13__nv_bfloat16LNS0_11ScoringFuncE1EEEvPKT5_PKbPfiPT4_PiiiibPKf:
        /* <DEDUP_REMOVED lines=130> */
.L_x_531:
        /* <DEDUP_REMOVED lines=42> */
.L_x_529:
        /* <DEDUP_REMOVED lines=78> */
.L_x_530:
        /* <DEDUP_REMOVED lines=8> */
.L_x_528:
        /* <DEDUP_REMOVED lines=52> */
.L_x_527:
        /* <DEDUP_REMOVED lines=21> */
.L_x_533:
        /* <DEDUP_REMOVED lines=55> */
.L_x_532:
        /* <DEDUP_REMOVED lines=34> */
.L_x_534:
        /* <DEDUP_REMOVED lines=22> */
.L_x_535:
[----:B------:R-:W-:Y:S05]  /*1ba0*/  @!P1 EXIT ;  /* 0x000000000000994d */ /* 0x000fea0003800000 */
[----:B01----:R-:W0:Y:S01]  /*1bb0*/  LDC.64 R6, c[0x0][0x390] ;  /* 0x0000e400ff067b82 */ /* 0x003e220000000a00 */
[----:B------:R-:W1:Y:S01]  /*1bc0*/  MUFU.RCP R33, R33 ;  /* 0x0000002100217308 */ /* 0x000e620000001000 */
[----:B------:R-:W-:Y:S02]  /*1bd0*/  IMAD.IADD R5, R0, 0x1, R5 ;  /* 0x0000000100057824 */ /* 0x000fe400078e0205 */
[----:B------:R-:W-:-:S07]  /*1be0*/  IMAD.MOV R18, RZ, RZ, -R18 ;  /* 0x000000ffff127224 */ /* 0x000fce00078e0a12 */
.L_x_536:
        /* <DEDUP_REMOVED lines=9> */
.L_x_537:
        /* <DEDUP_REMOVED lines=16> */
.L_x_3759:


//--------------------- .text._ZN4vllm3moe10topkGatingILi4ELi4ELi4ELi8ELi32Ei13__nv_bfloat16LNS0_11ScoringFuncE1EEEvPKT5_PKbPfiPT4_PiiiibPKf --------------------------
	.section	.text._ZN4vllm3moe10topkGatingILi4ELi4ELi4ELi8ELi32Ei13__nv_bfloat16LNS0_11ScoringFuncE1EEEvPKT5_PKbPfiPT4_PiiiibPKf,"ax",@progbits
	.align	128
        .global         _ZN4vllm3moe10topkGatingILi4ELi4ELi4ELi8ELi32Ei13__nv_bfloat16LNS0_11ScoringFuncE1EEEvPKT5_PKbPfiPT4_PiiiibPKf
        .type           _ZN4vllm3moe10topkGatingILi4ELi4ELi4ELi8ELi32Ei13__nv_bfloat16LNS0_11ScoringFuncE1EEEvPKT5_PKbPfiPT4_PiiiibPKf,@function
        .size           _ZN4vllm3moe10topkGatingILi4ELi4ELi4ELi8ELi32Ei13__nv_bfloat16LNS0_11ScoringFuncE1EEEvPKT5_PKbPfiPT4_PiiiibPKf,(.L_x_3760 - _ZN4vllm3moe10topkGatingILi4ELi4ELi4ELi8ELi32Ei13__nv_bfloat16LNS0_11ScoringFuncE1EEEvPKT5_PKbPfiPT4_PiiiibPKf)
        .other          _ZN4vllm3moe10topkGatingILi4ELi4ELi4ELi8ELi32Ei13__nv_bfloat16LNS0_11ScoringFuncE1EEEvPKT5_PKbPfiPT4_PiiiibPKf,@"STO_CUDA_ENTRY STV_DEFAULT"
_ZN4vllm3moe10topkGatingILi4ELi4ELi4ELi8ELi32Ei13__nv_bfloat16LNS0_11ScoringFuncE1EEEvPKT5_PKbPfiPT4_PiiiibPKf:
.text._ZN4vllm3moe10topkGatingILi4ELi4ELi4ELi8ELi32Ei13__nv_bfloat16LNS0_11ScoringFuncE1EEEvPKT5_PKbPfiPT4_PiiiibPKf:
        /* <DEDUP_REMOVED lines=83> */
.L_x_544:
        /* <DEDUP_REMOVED lines=22> */
.L_x_540:
        /* <DEDUP_REMOVED lines=34> */
.L_x_541:
        /* <DEDUP_REMOVED lines=23> */
.L_x_542:
        /* <DEDUP_REMOVED lines=69> */
.L_x_543:
[----:B------:R-:W-:-:S09]  /*0e70*/  UISETP.NE.AND UP0, UPT, UR5, UR4, UPT ;  /* 0x000000040500728c */ /* 0x000fd2000bf05270 */
[----:B------:R-:W-:Y:S05]  /*0e80*/  BRA.U UP0, `(.L_x_544) ;  /* 0xfffffff500a87547 */ /* 0x000fea000b83ffff */
.L_x_539:
        /* <DEDUP_REMOVED lines=27> */
.L_x_546:
        /* <DEDUP_REMOVED lines=57> */
.L_x_545:
        /* <DEDUP_REMOVED lines=39> */
.L_x_538:
        /* <DEDUP_REMOVED lines=22> */
.L_x_548:
        /* <DEDUP_REMOVED lines=55> */
.L_x_547:
        /* <DEDUP_REMOVED lines=34> */
.L_x_549:
        /* <DEDUP_REMOVED lines=22> */
.L_x_550:
[----:B------:R-:W-:Y:S05]  /*1e90*/  @!P0 EXIT ;  /* 0x000000000000894d */ /* 0x000fea0003800000 */
[----:B0123--:R-:W0:Y:S01]  /*1ea0*/  LDC.64 R4, c[0x0][0x390] ;  /* 0x0000e400ff047b82 */ /* 0x00fe220000000a00 */
[----:B------:R1:W2:Y:S01]  /*1eb0*/  MUFU.RCP R9, R8 ;  /* 0x0000000800097308 */ /* 0x0002a20000001000 */
[----:B------:R-:W-:Y:S01]  /*1ec0*/  VIADD R13, R13, UR4 ;  /* 0x000000040d0d7c36 */ /* 0x000fe20008000000 */
[----:B------:R-:W-:-:S12]  /*1ed0*/  UIADD3 UR5, UPT, UPT, -UR5, URZ, URZ ;  /* 0x000000ff05057290 */ /* 0x000fd8000fffe1ff */
.L_x_551:
        /* <DEDUP_REMOVED lines=9> */
.L_x_552:
        /* <DEDUP_REMOVED lines=9> */
.L_x_3760:


//--------------------- .text._ZN4vllm3moe10topkGatingILi2ELi2ELi4ELi4ELi32Ei13__nv_bfloat16LNS0_11ScoringFuncE1EEEvPKT5_PKbPfiPT4_PiiiibPKf --------------------------
	.section	.text._ZN4vllm3moe10topkGatingILi2ELi2ELi4ELi4ELi32Ei13__nv_bfloat16LNS0_11ScoringFuncE1EEEvPKT5_PKbPfiPT4_PiiiibPKf,"ax",@progbits
	.align	128
        .global         _ZN4vllm3moe10topkGatingILi2ELi2ELi4ELi4ELi32Ei13__nv_bfloat16LNS0_11ScoringFuncE1EEEvPKT5_PKbPfiPT4_PiiiibPKf
        .type           _ZN4vllm3moe10topkGatingILi2ELi2ELi4ELi4ELi32Ei13__nv_bfloat16LNS0_11ScoringFuncE1EEEvPKT5_PKbPfiPT4_PiiiibPKf,@function
        .size           _ZN4vllm3moe10topkGatingILi2ELi2ELi4ELi4ELi32Ei13__nv_bfloat16LNS0_11ScoringFuncE1EEEvPKT5_PKbPfiPT4_PiiiibPKf,(.L_x_3761 - _ZN4vllm3moe10topkGatingILi2ELi2ELi4ELi4ELi32Ei13__nv_bfloat16LNS0_11ScoringFuncE1EEEvPKT5_PKbPfiPT4_PiiiibPKf)
        .other          _ZN4vllm3moe10topkGatingILi2ELi2ELi4ELi4ELi32Ei13__nv_bfloat16LNS0_11ScoringFuncE1EEEvPKT5_PKbPfiPT4_PiiiibPKf,@"STO_CUDA_ENTRY STV_DEFAULT"
_ZN4vllm3moe10topkGatingILi2ELi2ELi4ELi4ELi32Ei13__nv_bfloat16LNS0_11ScoringFuncE1EEEvPKT5_PKbPfiPT4_PiiiibPKf:
.text._ZN4vllm3moe10topkGatingILi2ELi2ELi4ELi4ELi32Ei13__nv_bfloat16LNS0_11ScoringFuncE1EEEvPKT5_PKbPfiPT4_PiiiibPKf:
        /* <DEDUP_REMOVED lines=63> */
.L_x_556:
        /* <DEDUP_REMOVED lines=19> */
.L_x_555:
        /* <DEDUP_REMOVED lines=86> */
.L_x_554:
        /* <DEDUP_REMOVED lines=63> */
.L_x_557:
        /* <DEDUP_REMOVED lines=26> */
.L_x_553:
        /* <DEDUP_REMOVED lines=21> */
.L_x_559:
        /* <DEDUP_REMOVED lines=55> */
.L_x_558:
        /* <DEDUP_REMOVED lines=34> */
.L_x_560:
        /* <DEDUP_REMOVED lines=22> */
.L_x_561:
[----:B------:R-:W-:Y:S05]  /*1850*/  @!P1 EXIT ;  /* 0x000000000000994d */ /* 0x000fea0003800000 */
[----:B012---:R-:W0:Y:S01]  /*1860*/  LDC.64 R4, c[0x0][0x390] ;  /* 0x0000e400ff047b82 */ /* 0x007e220000000a00 */
[----:B------:R-:W1:Y:S01]  /*1870*/  MUFU.RCP R21, R21 ;  /* 0x0000001500157308 */ /* 0x000e620000001000 */
[----:B------:R-:W-:Y:S01]  /*1880*/  IADD3 R13, PT, PT, R13, R0, RZ ;  /* 0x000000000d0d7210 */ /* 0x000fe20007ffe0ff */
[----:B------:R-:W-:-:S07]  /*1890*/  IMAD.MOV R0, RZ, RZ, -R12 ;  /* 0x000000ffff007224 */ /* 0x000fce00078e0a0c */
.L_x_562:
        /* <DEDUP_REMOVED lines=9> */
.L_x_563:
        /* <DEDUP_REMOVED lines=13> */
.L_x_3761:


//--------------------- .text._ZN4vllm3moe10topkGatingILi1ELi1ELi4ELi2ELi32Ei13__nv_bfloat16LNS0_11ScoringFuncE1EEEvPKT5_PKbPfiPT4_PiiiibPKf --------------------------
	.section	.text._ZN4vllm3moe10topkGatingILi1ELi1ELi4ELi2ELi32Ei13__nv_bfloat16LNS0_11ScoringFuncE1EEEvPKT5_PKbPfiPT4_PiiiibPKf,"ax",@progbits
	.align	128
        .global         _ZN4vllm3moe10topkGatingILi1ELi1ELi4ELi2ELi32Ei13__nv_bfloat16LNS0_11ScoringFuncE1EEEvPKT5_PKbPfiPT4_PiiiibPKf
        .type           _ZN4vllm3moe10topkGatingILi1ELi1ELi4ELi2ELi32Ei13__nv_bfloat16LNS0_11ScoringFuncE1EEEvPKT5_PKbPfiPT4_PiiiibPKf,@function
        .size           _ZN4vllm3moe10topkGatingILi1ELi1ELi4ELi2ELi32Ei13__nv_bfloat16LNS0_11ScoringFuncE1EEEvPKT5_PKbPfiPT4_PiiiibPKf,(.L_x_3762 - _ZN4vllm3moe10topkGatingILi1ELi1ELi4ELi2ELi32Ei13__nv_bfloat16LNS0_11ScoringFuncE1EEEvPKT5_PKbPfiPT4_PiiiibPKf)
        .other          _ZN4vllm3moe10topkGatingILi1ELi1ELi4ELi2ELi32Ei13__nv_bfloat16LNS0_11ScoringFuncE1EEEvPKT5_PKbPfiPT4_PiiiibPKf,@"STO_CUDA_ENTRY STV_DEFAULT"
_ZN4vllm3moe10topkGatingILi1ELi1ELi4ELi2ELi32Ei13__nv_bfloat16LNS0_11ScoringFuncE1EEEvPKT5_PKbPfiPT4_PiiiibPKf:
.text._ZN4vllm3moe10topkGatingILi1ELi1ELi4ELi2ELi32Ei13__nv_bfloat16LNS0_11ScoringFuncE1EEEvPKT5_PKbPfiPT4_PiiiibPKf:
        /* <DEDUP_REMOVED lines=66> */
.L_x_566:
        /* <DEDUP_REMOVED lines=33> */
.L_x_565:
        /* <DEDUP_REMOVED lines=27> */
.L_x_567:
        /* <DEDUP_REMOVED lines=16> */
.L_x_564:
        /* <DEDUP_REMOVED lines=20> */
.L_x_569:
        /* <DEDUP_REMOVED lines=55> */
.L_x_568:
        /* <DEDUP_REMOVED lines=34> */
.L_x_570:
        /* <DEDUP_REMOVED lines=22> */
.L_x_571:
[----:B------:R-:W-:Y:S05]  /*1110*/  @!P1 EXIT ;  /* 0x000000000000994d */ /* 0x000fea0003800000 */
[----:B-12---:R-:W1:Y:S01]  /*1120*/  LDC.64 R6, c[0x0][0x390] ;  /* 0x0000e400ff067b82 */ /* 0x006e620000000a00 */
[----:B0-----:R0:W2:Y:S01]  /*1130*/  MUFU.RCP R11, R10 ;  /* 0x0000000a000b7308 */ /* 0x0010a20000001000 */
[----:B------:R-:W-:Y:S01]  /*1140*/  IMAD.IADD R9, R9, 0x1, R4 ;  /* 0x0000000109097824 */ /* 0x000fe200078e0204 */
[----:B------:R-:W-:-:S07]  /*1150*/  IADD3 R0, PT, PT, -R14, RZ, RZ ;  /* 0x000000ff0e007210 */ /* 0x000fce0007ffe1ff */
.L_x_572:
        /* <DEDUP_REMOVED lines=9> */
.L_x_573:
        /* <DEDUP_REMOVED lines=9> */
.L_x_3762:


//--------------------- .text._ZN4vllm3moe10topkGatingILi18ELi576ELi4ELi4ELi32El6__halfLNS0_11ScoringFuncE1EEEvPKT5_PKbPfiPT4_PiiiibPKf --------------------------
	.section	.text._ZN4vllm3moe10topkGatingILi18ELi576ELi4ELi4ELi32El6__halfLNS0_11ScoringFuncE1EEEvPKT5_PKbPfiPT4_PiiiibPKf,"ax",@progbits
	.align	128
        .global         _ZN4vllm3moe10topkGatingILi18ELi576ELi4ELi4ELi32El6__halfLNS0_11ScoringFuncE1EEEvPKT5_PKbPfiPT4_PiiiibPKf
        .type           _ZN4vllm3moe10topkGatingILi18ELi576ELi4ELi4ELi32El6__halfLNS0_11ScoringFuncE1EEEvPKT5_PKbPfiPT4_PiiiibPKf,@function
        .size           _ZN4vllm3moe10topkGatingILi18ELi576ELi4ELi4ELi32El6__halfLNS0_11ScoringFuncE1EEEvPKT5_PKbPfiPT4_PiiiibPKf,(.L_x_3763 - _ZN4vllm3moe10topkGatingILi18ELi576ELi4ELi4ELi32El6__halfLNS0_11ScoringFuncE1EEEvPKT5_PKbPfiPT4_PiiiibPKf)
        .other          _ZN4vllm3moe10topkGatingILi18ELi576ELi4ELi4ELi32El6__halfLNS0_11ScoringFuncE1EEEvPKT5_PKbPfiPT4_PiiiibPKf,@"STO_CUDA_ENTRY STV_DEFAULT"
_ZN4vllm3moe10topkGatingILi18ELi576ELi4ELi4ELi32El6__halfLNS0_11ScoringFuncE1EEEvPKT5_PKbPfiPT4_PiiiibPKf:
.text._ZN4vllm3moe10topkGatingILi18ELi576ELi4ELi4ELi32El6__halfLNS0_11ScoringFuncE1EEEvPKT5_PKbPfiPT4_PiiiibPKf:
        /* <DEDUP_REMOVED lines=27> */
[----:B------:R-:W5:Y:S01]  /*01b0*/  LDG.E R17, desc[UR12][R4.64+0x400] ;  /* 0x0004000c04117981 */ /* 0x000f62000c1e1900 */
        /* <DEDUP_REMOVED lines=9> */
[----:B--2---:R-:W-:Y:S02]  /*0250*/  HADD2.F32 R3, -RZ, R12.H0_H0 ;  /* 0x2000000cff037230 */ /* 0x004fe40000004100 */
[----:B---3--:R-:W-:-:S03]  /*0260*/  HADD2.F32 R7, -RZ, R6.H0_H0 ;  /* 0x20000006ff077230 */ /* 0x008fc60000004100 */
[----:B------:R-:W-:Y:S01]  /*0270*/  FMUL.FTZ R19, R3, -1.4426950216293334961 ;  /* 0xbfb8aa3b03137820 */ /* 0x000fe20000410000 */
[----:B----4-:R-:W-:Y:S02]  /*0280*/  HADD2.F32 R3, -RZ, R13.H0_H0 ;  /* 0x2000000dff037230 */ /* 0x010fe40000004100 */
[----:B------:R-:W-:Y:S01]  /*0290*/  FMUL.FTZ R18, R7, -1.4426950216293334961 ;  /* 0xbfb8aa3b07127820 */ /* 0x000fe20000410000 */
[----:B------:R-:W-:Y:S02]  /*02a0*/  HADD2.F32 R6, -RZ, R6.H1_H1 ;  /* 0x30000006ff067230 */ /* 0x000fe40000004100 */
[--C-:B-----5:R-:W-:Y:S02]  /*02b0*/  HADD2.F32 R7, -RZ, R8.reuse.H0_H0 ;  /* 0x20000008ff077230 */ /* 0x120fe40000004100 */
[----:B------:R-:W-:Y:S01]  /*02c0*/  FMUL.FTZ R20, R3, -1.4426950216293334961 ;  /* 0xbfb8aa3b03147820 */ /* 0x000fe20000410000 */
[----:B------:R-:W-:Y:S02]  /*02d0*/  HADD2.F32 R8, -RZ, R8.H1_H1 ;  /* 0x30000008ff087230 */ /* 0x000fe40000004100 */
[----:B------:R-:W-:-:S02]  /*02e0*/  HADD2.F32 R4, -RZ, R9.H0_H0 ;  /* 0x20000009ff047230 */ /* 0x000fc40000004100 */
[----:B------:R-:W-:Y:S02]  /*02f0*/  HADD2.F32 R9, -RZ, R9.H1_H1 ;  /* 0x30000009ff097230 */ /* 0x000fe40000004100 */
[----:B------:R-:W-:Y:S02]  /*0300*/  HADD2.F32 R3, -RZ, R14.H0_H0 ;  /* 0x2000000eff037230 */ /* 0x000fe40000004100 */
[----:B------:R-:W-:Y:S01]  /*0310*/  FMUL.FTZ R6, R6, -1.4426950216293334961 ;  /* 0xbfb8aa3b06067820 */ /* 0x000fe20000410000 */
[----:B------:R-:W-:Y:S01]  /*0320*/  FMUL.FTZ R7, R7, -1.4426950216293334961 ;  /* 0xbfb8aa3b07077820 */ /* 0x000fe20000410000 */
[----:B------:R-:W-:Y:S01]  /*0330*/  FMUL.FTZ R8, R8, -1.4426950216293334961 ;  /* 0xbfb8aa3b08087820 */ /* 0x000fe20000410000 */
[----:B------:R-:W-:Y:S01]  /*0340*/  FMUL.FTZ R9, R9, -1.4426950216293334961 ;  /* 0xbfb8aa3b09097820 */ /* 0x000fe20000410000 */
[----:B------:R-:W-:Y:S01]  /*0350*/  FMUL.FTZ R21, R3, -1.4426950216293334961 ;  /* 0xbfb8aa3b03157820 */ /* 0x000fe20000410000 */
[----:B------:R-:W-:Y:S02]  /*0360*/  HADD2.F32 R3, -RZ, R15.H0_H0 ;  /* 0x2000000fff037230 */ /* 0x000fe40000004100 */
[----:B------:R-:W-:Y:S01]  /*0370*/  FMUL.FTZ R4, R4, -1.4426950216293334961 ;  /* 0xbfb8aa3b04047820 */ /* 0x000fe20000410000 */
[----:B------:R-:W-:-:S02]  /*0380*/  HADD2.F32 R12, -RZ, R12.H1_H1 ;  /* 0x3000000cff0c7230 */ /* 0x000fc40000004100 */
[----:B------:R-:W-:Y:S02]  /*0390*/  HADD2.F32 R13, -RZ, R13.H1_H1 ;  /* 0x3000000dff0d7230 */ /* 0x000fe40000004100 */
[----:B------:R-:W-:Y:S01]  /*03a0*/  HADD2.F32 R14, -RZ, R14.H1_H1 ;  /* 0x3000000eff0e7230 */ /* 0x000fe20000004100 */
[----:B------:R-:W0:Y:S01]  /*03b0*/  MUFU.EX2 R18, R18 ;  /* 0x0000001200127308 */ /* 0x000e220000000800 */
[----:B------:R-:W-:Y:S01]  /*03c0*/  FMUL.FTZ R24, R3, -1.4426950216293334961 ;  /* 0xbfb8aa3b03187820 */ /* 0x000fe20000410000 */
[--C-:B------:R-:W-:Y:S02]  /*03d0*/  HADD2.F32 R3, -RZ, R16.reuse.H0_H0 ;  /* 0x20000010ff037230 */ /* 0x100fe40000004100 */
[----:B------:R-:W-:Y:S01]  /*03e0*/  FMUL.FTZ R12, R12, -1.4426950216293334961 ;  /* 0xbfb8aa3b0c0c7820 */ /* 0x000fe20000410000 */
[----:B------:R-:W1:Y:S01]  /*03f0*/  MUFU.EX2 R6, R6 ;  /* 0x0000000600067308 */ /* 0x000e620000000800 */
[----:B------:R-:W-:Y:S01]  /*0400*/  FMUL.FTZ R13, R13, -1.4426950216293334961 ;  /* 0xbfb8aa3b0d0d7820 */ /* 0x000fe20000410000 */
[----:B------:R-:W-:Y:S01]  /*0410*/  FMUL.FTZ R22, R14, -1.4426950216293334961 ;  /* 0xbfb8aa3b0e167820 */ /* 0x000fe20000410000 */
[----:B------:R-:W-:Y:S01]  /*0420*/  HADD2.F32 R15, -RZ, R15.H1_H1 ;  /* 0x3000000fff0f7230 */ /* 0x000fe20000004100 */
[----:B------:R-:W2:Y:S01]  /*0430*/  MUFU.EX2 R7, R7 ;  /* 0x0000000700077308 */ /* 0x000ea20000000800 */
[----:B------:R-:W-:-:S03]  /*0440*/  HADD2.F32 R16, -RZ, R16.H1_H1 ;  /* 0x30000010ff107230 */ /* 0x000fc60000004100 */
[----:B------:R-:W3:Y:S04]  /*0450*/  MUFU.EX2 R8, R8 ;  /* 0x0000000800087308 */ /* 0x000ee80000000800 */
[----:B------:R4:W5:Y:S04]  /*0460*/  MUFU.EX2 R5, R4 ;  /* 0x0000000400057308 */ /* 0x0009680000000800 */
[----:B------:R-:W5:Y:S01]  /*0470*/  MUFU.EX2 R9, R9 ;  /* 0x0000000900097308 */ /* 0x000f620000000800 */
[----:B------:R-:W-:Y:S01]  /*0480*/  FMUL.FTZ R15, R15, -1.4426950216293334961 ;  /* 0xbfb8aa3b0f0f7820 */ /* 0x000fe20000410000 */
[----:B----4-:R-:W-:-:S02]  /*0490*/  HADD2.F32 R4, -RZ, R17.H0_H0 ;  /* 0x20000011ff047230 */ /* 0x010fc40000004100 */
[----:B------:R-:W4:Y:S01]  /*04a0*/  MUFU.EX2 R19, R19 ;  /* 0x0000001300137308 */ /* 0x000f220000000800 */
[----:B------:R-:W-:-:S03]  /*04b0*/  HADD2.F32 R17, -RZ, R17.H1_H1 ;  /* 0x30000011ff117230 */ /* 0x000fc60000004100 */
[----:B------:R-:W4:Y:S01]  /*04c0*/  MUFU.EX2 R20, R20 ;  /* 0x0000001400147308 */ /* 0x000f220000000800 */
[----:B------:R-:W-:-:S03]  /*04d0*/  FMUL.FTZ R3, R3, -1.4426950216293334961 ;  /* 0xbfb8aa3b03037820 */ /* 0x000fc60000410000 */
[----:B------:R0:W-:Y:S01]  /*04e0*/  MUFU.EX2 R14, R21 ;  /* 0x00000015000e7308 */ /* 0x0001e20000000800 */
[----:B------:R-:W-:-:S03]  /*04f0*/  FMUL.FTZ R25, R17, -1.4426950216293334961 ;  /* 0xbfb8aa3b11197820 */ /* 0x000fc60000410000 */
[----:B------:R1:W4:Y:S04]  /*0500*/  MUFU.EX2 R23, R22 ;  /* 0x0000001600177308 */ /* 0x0003280000000800 */
[----:B------:R-:W4:Y:S01]  /*0510*/  MUFU.EX2 R12, R12 ;  /* 0x0000000c000c7308 */ /* 0x000f220000000800 */
[----:B0-----:R-:W-:-:S03]  /*0520*/  FMUL.FTZ R21, R16, -1.4426950216293334961 ;  /* 0xbfb8aa3b10157820 */ /* 0x001fc60000410000 */
[----:B------:R-:W0:Y:S01]  /*0530*/  MUFU.EX2 R13, R13 ;  /* 0x0000000d000d7308 */ /* 0x000e220000000800 */
[----:B-1----:R-:W-:-:S03]  /*0540*/  FMUL.FTZ R22, R4, -1.4426950216293334961 ;  /* 0xbfb8aa3b04167820 */ /* 0x002fc60000410000 */
[----:B------:R-:W1:Y:S01]  /*0550*/  MUFU.EX2 R24, R24 ;  /* 0x0000001800187308 */ /* 0x000e620000000800 */
[----:B------:R-:W-:-:S03]  /*0560*/  FADD.FTZ R18, R18, 1 ;  /* 0x3f80000012127421 */ /* 0x000fc60000010000 */
[----:B------:R-:W1:Y:S01]  /*0570*/  MUFU.EX2 R4, R21 ;  /* 0x0000001500047308 */ /* 0x000e620000000800 */
[----:B------:R-:W-:Y:S01]  /*0580*/  FADD.FTZ R6, R6, 1 ;  /* 0x3f80000006067421 */ /* 0x000fe20000010000 */
[----:B--2---:R-:W-:Y:S02]  /*0590*/  FADD.FTZ R7, R7, 1 ;  /* 0x3f80000007077421 */ /* 0x004fe40000010000 */
[----:B------:R-:W2:Y:S01]  /*05a0*/  MUFU.EX2 R15, R15 ;  /* 0x0000000f000f7308 */ /* 0x000ea20000000800 */
[----:B---3--:R-:W-:Y:S01]  /*05b0*/  FADD.FTZ R8, R8, 1 ;  /* 0x3f80000008087421 */ /* 0x008fe20000010000 */
[----:B-----5:R-:W-:Y:S02]  /*05c0*/  FADD.FTZ R5, R5, 1 ;  /* 0x3f80000005057421 */ /* 0x020fe40000010000 */
[----:B------:R-:W3:Y:S01]  /*05d0*/  MUFU.EX2 R16, R3 ;  /* 0x0000000300107308 */ /* 0x000ee20000000800 */
[----:B------:R-:W-:-:S03]  /*05e0*/  FADD.FTZ R9, R9, 1 ;  /* 0x3f80000009097421 */ /* 0x000fc60000010000 */
[----:B------:R-:W5:Y:S04]  /*05f0*/  MUFU.EX2 R17, R22 ;  /* 0x0000001600117308 */ /* 0x000f680000000800 */
[----:B------:R-:W5:Y:S01]  /*0600*/  MUFU.EX2 R27, R25 ;  /* 0x00000019001b7308 */ /* 0x000f620000000800 */
[----:B----4-:R-:W-:Y:S01]  /*0610*/  FADD.FTZ R19, R19, 1 ;  /* 0x3f80000013137421 */ /* 0x010fe20000010000 */
[----:B------:R-:W-:Y:S01]  /*0620*/  FADD.FTZ R20, R20, 1 ;  /* 0x3f80000014147421 */ /* 0x000fe20000010000 */
[----:B------:R-:W-:Y:S01]  /*0630*/  FADD.FTZ R23, R23, 1 ;  /* 0x3f80000017177421 */ /* 0x000fe20000010000 */
[----:B------:R-:W4:Y:S01]  /*0640*/  MUFU.RCP R18, R18 ;  /* 0x0000001200127308 */ /* 0x000f220000001000 */
[----:B------:R-:W-:Y:S01]  /*0650*/  FADD.FTZ R12, R12, 1 ;  /* 0x3f8000000c0c7421 */ /* 0x000fe20000010000 */
[----:B0-----:R-:W-:Y:S01]  /*0660*/  FADD.FTZ R13, R13, 1 ;  /* 0x3f8000000d0d7421 */ /* 0x001fe20000010000 */
[----:B------:R-:W-:Y:S01]  /*0670*/  FADD.FTZ R14, R14, 1 ;  /* 0x3f8000000e0e7421 */ /* 0x000fe20000010000 */
[----:B-1----:R-:W-:-:S04]  /*0680*/  FADD.FTZ R24, R24, 1 ;  /* 0x3f80000018187421 */ /* 0x002fc80000010000 */
[----:B------:R-:W0:Y:S01]  /*0690*/  MUFU.RCP R6, R6 ;  /* 0x0000000600067308 */ /* 0x000e220000001000 */
[----:B------:R-:W-:Y:S01]  /*06a0*/  FADD.FTZ R4, R4, 1 ;  /* 0x3f80000004047421 */ /* 0x000fe20000010000 */
[----:B--2---:R-:W-:-:S06]  /*06b0*/  FADD.FTZ R15, R15, 1 ;  /* 0x3f8000000f0f7421 */ /* 0x004fcc0000010000 */
[----:B------:R-:W1:Y:S01]  /*06c0*/  MUFU.RCP R7, R7 ;  /* 0x0000000700077308 */ /* 0x000e620000001000 */
[----:B---3--:R-:W-:Y:S01]  /*06d0*/  FADD.FTZ R16, R16, 1 ;  /* 0x3f80000010107421 */ /* 0x008fe20000010000 */
[----:B-----5:R-:W-:-:S06]  /*06e0*/  FADD.FTZ R17, R17, 1 ;  /* 0x3f80000011117421 */ /* 0x020fcc0000010000 */
[----:B------:R-:W2:Y:S01]  /*06f0*/  MUFU.RCP R8, R8 ;  /* 0x0000000800087308 */ /* 0x000ea20000001000 */
[----:B------:R-:W-:-:S07]  /*0700*/  FADD.FTZ R27, R27, 1 ;  /* 0x3f8000001b1b7421 */ /* 0x000fce0000010000 */
[----:B------:R-:W3:Y:S08]  /*0710*/  MUFU.RCP R5, R5 ;  /* 0x0000000500057308 */ /* 0x000ef00000001000 */
[----:B------:R-:W5:Y:S08]  /*0720*/  MUFU.RCP R9, R9 ;  /* 0x0000000900097308 */ /* 0x000f700000001000 */
[----:B------:R-:W5:Y:S01]  /*0730*/  MUFU.RCP R19, R19 ;  /* 0x0000001300137308 */ /* 0x000f620000001000 */
[----:B------:R-:W-:-:S07]  /*0740*/  ISETP.EQ.OR P0, PT, R2, RZ, !P0 ;  /* 0x000000ff0200720c */ /* 0x000fce0004702670 */
[----:B------:R5:W5:Y:S08]  /*0750*/  MUFU.RCP R3, R12 ;  /* 0x0000000c00037308 */ /* 0x000b700000001000 */
[----:B------:R-:W5:Y:S08]  /*0760*/  MUFU.RCP R20, R20 ;  /* 0x0000001400147308 */ /* 0x000f700000001000 */
[----:B------:R5:W5:Y:S08]  /*0770*/  MUFU.RCP R21, R13 ;  /* 0x0000000d00157308 */ /* 0x000b700000001000 */
[----:B------:R5:W5:Y:S08]  /*0780*/  MUFU.RCP R22, R14 ;  /* 0x0000000e00167308 */ /* 0x000b700000001000 */
[----:B------:R-:W5:Y:S01]  /*0790*/  MUFU.RCP R23, R23 ;  /* 0x0000001700177308 */ /* 0x000f620000001000 */
[----:B------:R-:W-:-:S07]  /*07a0*/  P2R R52, PR, RZ, 0x1 ;  /* 0x00000001ff347803 */ /* 0x000fce0000000000 */
[----:B------:R-:W5:Y:S01]  /*07b0*/  MUFU.RCP R24, R24 ;  /* 0x0000001800187308 */ /* 0x000f620000001000 */
[----:B----4-:R-:W-:-:S07]  /*07c0*/  FSETP.NE.FTZ.AND P0, PT, |R18|, +INF , PT ;  /* 0x7f8000001200780b */ /* 0x010fce0003f15200 */
[----:B------:R4:W4:Y:S08]  /*07d0*/  MUFU.RCP R25, R15 ;  /* 0x0000000f00197308 */ /* 0x0009300000001000 */
[----:B------:R4:W4:Y:S08]  /*07e0*/  MUFU.RCP R26, R16 ;  /* 0x00000010001a7308 */ /* 0x0009300000001000 */
[----:B------:R-:W4:Y:S08]  /*07f0*/  MUFU.RCP R4, R4 ;  /* 0x0000000400047308 */ /* 0x000f300000001000 */
[----:B------:R4:W4:Y:S08]  /*0800*/  MUFU.RCP R28, R17 ;  /* 0x00000011001c7308 */ /* 0x0009300000001000 */
[----:B------:R-:W4:Y:S01]  /*0810*/  MUFU.RCP R29, R27 ;  /* 0x0000001b001d7308 */ /* 0x000f220000001000 */
[----:B0-----:R-:W-:-:S02]  /*0820*/  FSETP.NE.FTZ.AND P1, PT, |R6|, +INF , PT ;  /* 0x7f8000000600780b */ /* 0x001fc40003f35200 */
[----:B-1----:R-:W-:Y:S02]  /*0830*/  FSETP.NE.FTZ.AND P2, PT, |R7|, +INF , PT ;  /* 0x7f8000000700780b */ /* 0x002fe40003f55200 */
[----:B--2---:R-:W-:Y:S02]  /*0840*/  FSETP.NE.FTZ.AND P3, PT, |R8|, +INF , PT ;  /* 0x7f8000000800780b */ /* 0x004fe40003f75200 */
[----:B---3--:R-:W-:Y:S02]  /*0850*/  FSETP.NE.FTZ.AND P4, PT, |R5|, +INF , PT ;  /* 0x7f8000000500780b */ /* 0x008fe40003f95200 */
[----:B-----5:R-:W-:Y:S02]  /*0860*/  FSETP.NE.FTZ.AND P5, PT, |R9|, +INF , PT ;  /* 0x7f8000000900780b */ /* 0x020fe40003fb5200 */
[----:B------:R-:W-:Y:S02]  /*0870*/  FSEL R12, R18, RZ, P0 ;  /* 0x000000ff120c7208 */ /* 0x000fe40000000000 */
[----:B------:R-:W-:-:S02]  /*0880*/  FSETP.NE.FTZ.AND P0, PT, |R19|, +INF , PT ;  /* 0x7f8000001300780b */ /* 0x000fc40003f15200 */
[----:B------:R-:W-:Y:S02]  /*0890*/  FSEL R13, R6, RZ, P1 ;  /* 0x000000ff060d7208 */ /* 0x000fe40000800000 */
[----:B------:R-:W-:Y:S02]  /*08a0*/  FSEL R14, R7, RZ, P2 ;  /* 0x000000ff070e7208 */ /* 0x000fe40001000000 */
[----:B----4-:R-:W-:Y:S02]  /*08b0*/  FSEL R15, R8, RZ, P3 ;  /* 0x000000ff080f7208 */ /* 0x010fe40001800000 */
        /* <DEDUP_REMOVED lines=12> */
[----:B------:R-:W-:Y:S02]  /*0980*/  FSEL R23, R23, RZ, P5 ;  /* 0x000000ff17177208 */ /* 0x000fe40002800000 */
[----:B------:R-:W-:Y:S02]  /*0990*/  FSETP.NE.FTZ.AND P0, PT, |R24|, +INF , PT ;  /* 0x7f8000001800780b */ /* 0x000fe40003f15200 */
        /* <DEDUP_REMOVED lines=51> */
.L_x_574:
        /* <DEDUP_REMOVED lines=18> */
.L_x_575:
        /* <DEDUP_REMOVED lines=14> */
.L_x_581:
        /* <DEDUP_REMOVED lines=168> */
.L_x_578:
[----:B--234-:R-:W-:Y:S05]  /*1950*/  BSYNC.RECONVERGENT B0 ;  /* 0x0000000000007941 */ /* 0x01cfea0003800200 */
.L_x_577:
        /* <DEDUP_REMOVED lines=54> */
.L_x_580:
[----:B------:R-:W-:Y:S05]  /*1cc0*/  BSYNC.RECONVERGENT B0 ;  /* 0x0000000000007941 */ /* 0x000fea0003800200 */
.L_x_579:
[----:B0-----:R-:W-:Y:S02]  /*1cd0*/  VIADD R51, R51, UR14 ;  /* 0x0000000e33337c36 */ /* 0x001fe40008000000 */
[----:B------:R-:W-:Y:S01]  /*1ce0*/  VIADD R49, R49, 0x1 ;  /* 0x0000000131317836 */ /* 0x000fe20000000000 */
[----:B------:R-:W-:Y:S06]  /*1cf0*/  BRA.U UP1, `(.L_x_581) ;  /* 0xfffffff101747547 */ /* 0x000fec000b83ffff */
.L_x_576:
        /* <DEDUP_REMOVED lines=22> */
.L_x_583:
        /* <DEDUP_REMOVED lines=55> */
.L_x_582:
        /* <DEDUP_REMOVED lines=34> */
.L_x_584:
        /* <DEDUP_REMOVED lines=22> */
.L_x_585:
[----:B------:R-:W-:-:S13]  /*2550*/  ISETP.NE.AND P0, PT, RZ, UR5, PT ;  /* 0x00000005ff007c0c */ /* 0x000fda000bf05270 */
[----:B------:R-:W-:Y:S05]  /*2560*/  @!P0 EXIT ;  /* 0x000000000000894d */ /* 0x000fea0003800000 */
[----:B01----:R-:W0:Y:S01]  /*2570*/  LDC.64 R4, c[0x0][0x390] ;  /* 0x0000e400ff047b82 */ /* 0x003e220000000a00 */
[----:B----4-:R1:W2:Y:S01]  /*2580*/  MUFU.RCP R11, R48 ;  /* 0x00000030000b7308 */ /* 0x0102a20000001000 */
[----:B------:R-:W-:Y:S01]  /*2590*/  VIADD R7, R0, UR4 ;  /* 0x0000000400077c36 */ /* 0x000fe20008000000 */
[----:B------:R-:W-:-:S12]  /*25a0*/  UIADD3 UR5, UPT, UPT, -UR5, URZ, URZ ;  /* 0x000000ff05057290 */ /* 0x000fd8000fffe1ff */
.L_x_586:
        /* <DEDUP_REMOVED lines=9> */
.L_x_587:
        /* <DEDUP_REMOVED lines=12> */
.L_x_3763:


//--------------------- .text._ZN4vllm3moe10topkGatingILi14ELi448ELi4ELi4ELi32El6__halfLNS0_11ScoringFuncE1EEEvPKT5_PKbPfiPT4_PiiiibPKf --------------------------
	.section	.text._ZN4vllm3moe10topkGatingILi14ELi448ELi4ELi4ELi32El6__halfLNS0_11ScoringFuncE1EEEvPKT5_PKbPfiPT4_PiiiibPKf,"ax",@progbits
	.align	128
        .global         _ZN4vllm3moe10topkGatingILi14ELi448ELi4ELi4ELi32El6__halfLNS0_11ScoringFuncE1EEEvPKT5_PKbPfiPT4_PiiiibPKf
        .type           _ZN4vllm3moe10topkGatingILi14ELi448ELi4ELi4ELi32El6__halfLNS0_11ScoringFuncE1EEEvPKT5_PKbPfiPT4_PiiiibPKf,@function
        .size           _ZN4vllm3moe10topkGatingILi14ELi448ELi4ELi4ELi32El6__halfLNS0_11ScoringFuncE1EEEvPKT5_PKbPfiPT4_PiiiibPKf,(.L_x_3764 - _ZN4vllm3moe10topkGatingILi14ELi448ELi4ELi4ELi32El6__halfLNS0_11ScoringFuncE1EEEvPKT5_PKbPfiPT4_PiiiibPKf)
        .other          _ZN4vllm3moe10topkGatingILi14ELi448ELi4ELi4ELi32El6__halfLNS0_11ScoringFuncE1EEEvPKT5_PKbPfiPT4_PiiiibPKf,@"STO_CUDA_ENTRY STV_DEFAULT"
_ZN4vllm3moe10topkGatingILi14ELi448ELi4ELi4ELi32El6__halfLNS0_11ScoringFuncE1EEEvPKT5_PKbPfiPT4_PiiiibPKf:
.text._ZN4vllm3moe10topkGatingILi14ELi448ELi4ELi4ELi32El6__halfLNS0_11ScoringFuncE1EEEvPKT5_PKbPfiPT4_PiiiibPKf:
        /* <DEDUP_REMOVED lines=35> */
[--C-:B--2---:R-:W-:Y:S02]  /*0230*/  HADD2.F32 R7, -RZ, R6.reuse.H0_H0 ;  /* 0x20000006ff077230 */ /* 0x104fe40000004100 */
[----:B------:R-:W-:Y:S02]  /*0240*/  HADD2.F32 R6, -RZ, R6.H1_H1 ;  /* 0x30000006ff067230 */ /* 0x000fe40000004100 */
[----:B---3--:R-:W-:Y:S02]  /*0250*/  HADD2.F32 R3, -RZ, R12.H0_H0 ;  /* 0x2000000cff037230 */ /* 0x008fe40000004100 */
[----:B------:R-:W-:Y:S01]  /*0260*/  FMUL.FTZ R16, R7, -1.4426950216293334961 ;  /* 0xbfb8aa3b07107820 */ /* 0x000fe20000410000 */
[----:B----4-:R-:W-:Y:S02]  /*0270*/  HADD2.F32 R4, -RZ, R11.H0_H0 ;  /* 0x2000000bff047230 */ /* 0x010fe40000004100 */
[----:B------:R-:W-:Y:S01]  /*0280*/  FMUL.FTZ R17, R3, -1.4426950216293334961 ;  /* 0xbfb8aa3b03117820 */ /* 0x000fe20000410000 */
[----:B------:R-:W-:Y:S01]  /*0290*/  FMUL.FTZ R6, R6, -1.4426950216293334961 ;  /* 0xbfb8aa3b06067820 */ /* 0x000fe20000410000 */
[----:B-----5:R-:W-:-:S02]  /*02a0*/  HADD2.F32 R7, -RZ, R10.H0_H0 ;  /* 0x2000000aff077230 */ /* 0x020fc40000004100 */
[----:B------:R-:W-:Y:S01]  /*02b0*/  FMUL.FTZ R4, R4, -1.4426950216293334961 ;  /* 0xbfb8aa3b04047820 */ /* 0x000fe20000410000 */
[----:B------:R-:W-:Y:S02]  /*02c0*/  HADD2.F32 R10, -RZ, R10.H1_H1 ;  /* 0x3000000aff0a7230 */ /* 0x000fe40000004100 */
[----:B------:R-:W-:Y:S02]  /*02d0*/  HADD2.F32 R3, -RZ, R13.H0_H0 ;  /* 0x2000000dff037230 */ /* 0x000fe40000004100 */
[----:B------:R-:W-:Y:S02]  /*02e0*/  HADD2.F32 R11, -RZ, R11.H1_H1 ;  /* 0x3000000bff0b7230 */ /* 0x000fe40000004100 */
[----:B------:R-:W-:Y:S01]  /*02f0*/  HADD2.F32 R12, -RZ, R12.H1_H1 ;  /* 0x3000000cff0c7230 */ /* 0x000fe20000004100 */
[----:B------:R-:W0:Y:S01]  /*0300*/  MUFU.EX2 R16, R16 ;  /* 0x0000001000107308 */ /* 0x000e220000000800 */
[----:B------:R-:W-:Y:S01]  /*0310*/  FMUL.FTZ R7, R7, -1.4426950216293334961 ;  /* 0xbfb8aa3b07077820 */ /* 0x000fe20000410000 */
[----:B------:R-:W-:Y:S01]  /*0320*/  FMUL.FTZ R18, R3, -1.4426950216293334961 ;  /* 0xbfb8aa3b03127820 */ /* 0x000fe20000410000 */
[----:B------:R-:W-:Y:S01]  /*0330*/  HADD2.F32 R3, -RZ, R14.H0_H0 ;  /* 0x2000000eff037230 */ /* 0x000fe20000004100 */
[----:B------:R1:W-:Y:S01]  /*0340*/  MUFU.EX2 R5, R4 ;  /* 0x0000000400057308 */ /* 0x0003e20000000800 */
[----:B------:R-:W-:Y:S01]  /*0350*/  FMUL.FTZ R10, R10, -1.4426950216293334961 ;  /* 0xbfb8aa3b0a0a7820 */ /* 0x000fe20000410000 */
[----:B------:R-:W-:Y:S01]  /*0360*/  FMUL.FTZ R11, R11, -1.4426950216293334961 ;  /* 0xbfb8aa3b0b0b7820 */ /* 0x000fe20000410000 */
[----:B------:R-:W-:Y:S01]  /*0370*/  FMUL.FTZ R12, R12, -1.4426950216293334961 ;  /* 0xbfb8aa3b0c0c7820 */ /* 0x000fe20000410000 */
[----:B------:R-:W2:Y:S01]  /*0380*/  MUFU.EX2 R6, R6 ;  /* 0x0000000600067308 */ /* 0x000ea20000000800 */
[----:B------:R-:W-:-:S02]  /*0390*/  HADD2.F32 R13, -RZ, R13.H1_H1 ;  /* 0x3000000dff0d7230 */ /* 0x000fc40000004100 */
[----:B------:R-:W-:Y:S02]  /*03a0*/  HADD2.F32 R14, -RZ, R14.H1_H1 ;  /* 0x3000000eff0e7230 */ /* 0x000fe40000004100 */
[--C-:B-1----:R-:W-:Y:S02]  /*03b0*/  HADD2.F32 R4, -RZ, R15.reuse.H0_H0 ;  /* 0x2000000fff047230 */ /* 0x102fe40000004100 */
[----:B------:R-:W-:Y:S01]  /*03c0*/  HADD2.F32 R15, -RZ, R15.H1_H1 ;  /* 0x3000000fff0f7230 */ /* 0x000fe20000004100 */
[----:B------:R-:W1:Y:S01]  /*03d0*/  MUFU.EX2 R17, R17 ;  /* 0x0000001100117308 */ /* 0x000e620000000800 */
[----:B------:R-:W-:Y:S01]  /*03e0*/  FMUL.FTZ R13, R13, -1.4426950216293334961 ;  /* 0xbfb8aa3b0d0d7820 */ /* 0x000fe20000410000 */
[----:B------:R-:W-:Y:S01]  /*03f0*/  FMUL.FTZ R20, R14, -1.4426950216293334961 ;  /* 0xbfb8aa3b0e147820 */ /* 0x000fe20000410000 */
[----:B------:R-:W-:Y:S01]  /*0400*/  FMUL.FTZ R21, R4, -1.4426950216293334961 ;  /* 0xbfb8aa3b04157820 */ /* 0x000fe20000410000 */
[----:B------:R-:W3:Y:S01]  /*0410*/  MUFU.EX2 R7, R7 ;  /* 0x0000000700077308 */ /* 0x000ee20000000800 */
[----:B------:R-:W-:Y:S01]  /*0420*/  FMUL.FTZ R15, R15, -1.4426950216293334961 ;  /* 0xbfb8aa3b0f0f7820 */ /* 0x000fe20000410000 */
[----:B------:R-:W-:-:S02]  /*0430*/  FMUL.FTZ R3, R3, -1.4426950216293334961 ;  /* 0xbfb8aa3b03037820 */ /* 0x000fc40000410000 */
[----:B------:R-:W4:Y:S04]  /*0440*/  MUFU.EX2 R10, R10 ;  /* 0x0000000a000a7308 */ /* 0x000f280000000800 */
[----:B------:R-:W5:Y:S04]  /*0450*/  MUFU.EX2 R11, R11 ;  /* 0x0000000b000b7308 */ /* 0x000f680000000800 */
[----:B------:R-:W5:Y:S01]  /*0460*/  MUFU.EX2 R12, R12 ;  /* 0x0000000c000c7308 */ /* 0x000f620000000800 */
[----:B0-----:R-:W-:-:S03]  /*0470*/  FADD.FTZ R16, R16, 1 ;  /* 0x3f80000010107421 */ /* 0x001fc60000010000 */
[----:B------:R-:W0:Y:S04]  /*0480*/  MUFU.EX2 R18, R18 ;  /* 0x0000001200127308 */ /* 0x000e280000000800 */
[----:B------:R-:W0:Y:S04]  /*0490*/  MUFU.EX2 R19, R13 ;  /* 0x0000000d00137308 */ /* 0x000e280000000800 */
[----:B------:R-:W0:Y:S04]  /*04a0*/  MUFU.EX2 R4, R20 ;  /* 0x0000001400047308 */ /* 0x000e280000000800 */
[----:B------:R-:W0:Y:S01]  /*04b0*/  MUFU.EX2 R23, R15 ;  /* 0x0000000f00177308 */ /* 0x000e220000000800 */
[----:B--2---:R-:W-:-:S03]  /*04c0*/  FADD.FTZ R6, R6, 1 ;  /* 0x3f80000006067421 */ /* 0x004fc60000010000 */
[----:B------:R-:W2:Y:S04]  /*04d0*/  MUFU.EX2 R14, R3 ;  /* 0x00000003000e7308 */ /* 0x000ea80000000800 */
[----:B------:R-:W2:Y:S01]  /*04e0*/  MUFU.EX2 R21, R21 ;  /* 0x0000001500157308 */ /* 0x000ea20000000800 */
[----:B-1----:R-:W-:Y:S01]  /*04f0*/  FADD.FTZ R17, R17, 1 ;  /* 0x3f80000011117421 */ /* 0x002fe20000010000 */
[----:B---3--:R-:W-:Y:S01]  /*0500*/  FADD.FTZ R7, R7, 1 ;  /* 0x3f80000007077421 */ /* 0x008fe20000010000 */
[----:B------:R-:W-:Y:S01]  /*0510*/  FADD.FTZ R5, R5, 1 ;  /* 0x3f80000005057421 */ /* 0x000fe20000010000 */
[----:B------:R-:W1:Y:S01]  /*0520*/  MUFU.RCP R16, R16 ;  /* 0x0000001000107308 */ /* 0x000e620000001000 */
[----:B----4-:R-:W-:Y:S01]  /*0530*/  FADD.FTZ R10, R10, 1 ;  /* 0x3f8000000a0a7421 */ /* 0x010fe20000010000 */
[----:B-----5:R-:W-:Y:S01]  /*0540*/  FADD.FTZ R11, R11, 1 ;  /* 0x3f8000000b0b7421 */ /* 0x020fe20000010000 */
[----:B------:R-:W-:Y:S01]  /*0550*/  FADD.FTZ R12, R12, 1 ;  /* 0x3f8000000c0c7421 */ /* 0x000fe20000010000 */
[----:B0-----:R-:W-:-:S04]  /*0560*/  FADD.FTZ R18, R18, 1 ;  /* 0x3f80000012127421 */ /* 0x001fc80000010000 */
[----:B------:R-:W0:Y:S01]  /*0570*/  MUFU.RCP R6, R6 ;  /* 0x0000000600067308 */ /* 0x000e220000001000 */
[----:B------:R-:W-:Y:S01]  /*0580*/  FADD.FTZ R19, R19, 1 ;  /* 0x3f80000013137421 */ /* 0x000fe20000010000 */
[----:B------:R-:W-:Y:S01]  /*0590*/  FADD.FTZ R4, R4, 1 ;  /* 0x3f80000004047421 */ /* 0x000fe20000010000 */
[----:B------:R-:W-:Y:S01]  /*05a0*/  FADD.FTZ R23, R23, 1 ;  /* 0x3f80000017177421 */ /* 0x000fe20000010000 */
[----:B--2---:R-:W-:Y:S01]  /*05b0*/  FADD.FTZ R14, R14, 1 ;  /* 0x3f8000000e0e7421 */ /* 0x004fe20000010000 */
[----:B------:R-:W-:-:S03]  /*05c0*/  FADD.FTZ R21, R21, 1 ;  /* 0x3f80000015157421 */ /* 0x000fc60000010000 */
[----:B------:R-:W2:Y:S08]  /*05d0*/  MUFU.RCP R17, R17 ;  /* 0x0000001100117308 */ /* 0x000eb00000001000 */
[----:B------:R-:W3:Y:S08]  /*05e0*/  MUFU.RCP R7, R7 ;  /* 0x0000000700077308 */ /* 0x000ef00000001000 */
[----:B------:R4:W5:Y:S08]  /*05f0*/  MUFU.RCP R13, R10 ;  /* 0x0000000a000d7308 */ /* 0x0009700000001000 */
[----:B------:R-:W5:Y:S08]  /*0600*/  MUFU.RCP R5, R5 ;  /* 0x0000000500057308 */ /* 0x000f700000001000 */
[----:B------:R3:W5:Y:S08]  /*0610*/  MUFU.RCP R15, R11 ;  /* 0x0000000b000f7308 */ /* 0x0007700000001000 */
[----:B------:R-:W5:Y:S01]  /*0620*/  MUFU.RCP R3, R12 ;  /* 0x0000000c00037308 */ /* 0x000f620000001000 */
[----:B-1----:R-:W-:-:S07]  /*0630*/  FSETP.NE.FTZ.AND P2, PT, |R16|, +INF , PT ;  /* 0x7f8000001000780b */ /* 0x002fce0003f55200 */
[----:B------:R-:W1:Y:S08]  /*0640*/  MUFU.RCP R18, R18 ;  /* 0x0000001200127308 */ /* 0x000e700000001000 */
[----:B------:R-:W1:Y:S08]  /*0650*/  MUFU.RCP R19, R19 ;  /* 0x0000001300137308 */ /* 0x000e700000001000 */
[----:B------:R1:W1:Y:S08]  /*0660*/  MUFU.RCP R20, R14 ;  /* 0x0000000e00147308 */ /* 0x0002700000001000 */
[----:B------:R-:W1:Y:S08]  /*0670*/  MUFU.RCP R4, R4 ;  /* 0x0000000400047308 */ /* 0x000e700000001000 */
[----:B------:R-:W1:Y:S08]  /*0680*/  MUFU.RCP R22, R21 ;  /* 0x0000001500167308 */ /* 0x000e700000001000 */
[----:B------:R-:W1:Y:S01]  /*0690*/  MUFU.RCP R23, R23 ;  /* 0x0000001700177308 */ /* 0x000e620000001000 */
[----:B------:R-:W-:-:S02]  /*06a0*/  ISETP.EQ.OR P0, PT, R2, RZ, !P0 ;  /* 0x000000ff0200720c */ /* 0x000fc40004702670 */
[----:B0-----:R-:W-:Y:S02]  /*06b0*/  FSETP.NE.FTZ.AND P3, PT, |R6|, +INF , PT ;  /* 0x7f8000000600780b */ /* 0x001fe40003f75200 */
[----:B----4-:R-:W-:Y:S02]  /*06c0*/  FSEL R10, R16, RZ, P2 ;  /* 0x000000ff100a7208 */ /* 0x010fe40001000000 */
[----:B------:R-:W-:Y:S02]  /*06d0*/  P2R R42, PR, RZ, 0x1 ;  /* 0x00000001ff2a7803 */ /* 0x000fe40000000000 */
[----:B--2---:R-:W-:Y:S02]  /*06e0*/  FSETP.NE.FTZ.AND P2, PT, |R17|, +INF , PT ;  /* 0x7f8000001100780b */ /* 0x004fe40003f55200 */
[----:B---3--:R-:W-:Y:S02]  /*06f0*/  FSEL R11, R6, RZ, P3 ;  /* 0x000000ff060b7208 */ /* 0x008fe40001800000 */
[----:B------:R-:W-:-:S02]  /*0700*/  FSETP.NE.FTZ.AND P4, PT, |R7|, +INF , PT ;  /* 0x7f8000000700780b */ /* 0x000fc40003f95200 */
[----:B-----5:R-:W-:Y:S02]  /*0710*/  FSETP.NE.FTZ.AND P5, PT, |R13|, +INF , PT ;  /* 0x7f8000000d00780b */ /* 0x020fe40003fb5200 */
[----:B------:R-:W-:Y:S02]  /*0720*/  FSETP.NE.FTZ.AND P0, PT, |R5|, +INF , PT ;  /* 0x7f8000000500780b */ /* 0x000fe40003f15200 */
[----:B------:R-:W-:Y:S02]  /*0730*/  FSETP.NE.FTZ.AND P1, PT, |R15|, +INF , PT ;  /* 0x7f8000000f00780b */ /* 0x000fe40003f35200 */
[----:B------:R-:W-:Y:S02]  /*0740*/  FSETP.NE.FTZ.AND P3, PT, |R3|, +INF , PT ;  /* 0x7f8000000300780b */ /* 0x000fe40003f75200 */
[----:B------:R-:W-:Y:S02]  /*0750*/  FSEL R16, R17, RZ, P2 ;  /* 0x000000ff11107208 */ /* 0x000fe40001000000 */
[----:B------:R-:W-:-:S02]  /*0760*/  FSEL R12, R7, RZ, P4 ;  /* 0x000000ff070c7208 */ /* 0x000fc40002000000 */
[----:B------:R-:W-:Y:S02]  /*0770*/  FSEL R13, R13, RZ, P5 ;  /* 0x000000ff0d0d7208 */ /* 0x000fe40002800000 */
[----:B-1----:R-:W-:Y:S02]  /*0780*/  FSEL R14, R5, RZ, P0 ;  /* 0x000000ff050e7208 */ /* 0x002fe40000000000 */
        /* <DEDUP_REMOVED lines=46> */
.L_x_588:
        /* <DEDUP_REMOVED lines=14> */
.L_x_589:
        /* <DEDUP_REMOVED lines=14> */
.L_x_595:
        /* <DEDUP_REMOVED lines=144> */
.L_x_592:
[----:B-123--:R-:W-:Y:S05]  /*1530*/  BSYNC.RECONVERGENT B0 ;  /* 0x0000000000007941 */ /* 0x00efea0003800200 */
.L_x_591:
        /* <DEDUP_REMOVED lines=50> */
.L_x_594:
[----:B------:R-:W-:Y:S05]  /*1860*/  BSYNC.RECONVERGENT B0 ;  /* 0x0000000000007941 */ /* 0x000fea0003800200 */
.L_x_593:
[----:B------:R-:W-:Y:S02]  /*1870*/  VIADD R41, R41, UR11 ;  /* 0x0000000b29297c36 */ /* 0x000fe40008000000 */
[----:B------:R-:W-:Y:S01]  /*1880*/  VIADD R39, R39, 0x1 ;  /* 0x0000000127277836 */ /* 0x000fe20000000000 */
[----:B------:R-:W-:Y:S06]  /*1890*/  @P0 BRA `(.L_x_595) ;  /* 0xfffffff000e40947 */ /* 0x000fec000383ffff */
.L_x_590:
        /* <DEDUP_REMOVED lines=22> */
.L_x_597:
        /* <DEDUP_REMOVED lines=55> */
.L_x_596:
        /* <DEDUP_REMOVED lines=34> */
.L_x_598:
        /* <DEDUP_REMOVED lines=22> */
.L_x_599:
[----:B------:R-:W-:Y:S05]  /*20f0*/  @!P1 EXIT ;  /* 0x000000000000994d */ /* 0x000fea0003800000 */
[----:B01--4-:R-:W0:Y:S01]  /*2100*/  LDC.64 R4, c[0x0][0x390] ;  /* 0x0000e400ff047b82 */ /* 0x013e220000000a00 */
[----:B------:R1:W2:Y:S01]  /*2110*/  MUFU.RCP R11, R38 ;  /* 0x00000026000b7308 */ /* 0x0002a20000001000 */
[----:B------:R-:W-:Y:S02]  /*2120*/  IMAD.IADD R7, R0, 0x1, R7 ;  /* 0x0000000100077824 */ /* 0x000fe400078e0207 */
[----:B------:R-:W-:-:S07]  /*2130*/  IMAD.MOV R6, RZ, RZ, -R6 ;  /* 0x000000ffff067224 */ /* 0x000fce00078e0a06 */
.L_x_600:
        /* <DEDUP_REMOVED lines=9> */
.L_x_601:
        /* <DEDUP_REMOVED lines=11> */
.L_x_3764:


//--------------------- .text._ZN4vllm3moe10topkGatingILi12ELi384ELi4ELi4ELi32El6__halfLNS0_11ScoringFuncE1EEEvPKT5_PKbPfiPT4_PiiiibPKf --------------------------
	.section	.text._ZN4vllm3moe10topkGatingILi12ELi384ELi4ELi4ELi32El6__halfLNS0_11ScoringFuncE1EEEvPKT5_PKbPfiPT4_PiiiibPKf,"ax",@progbits
	.align	128
        .global         _ZN4vllm3moe10topkGatingILi12ELi384ELi4ELi4ELi32El6__halfLNS0_11ScoringFuncE1EEEvPKT5_PKbPfiPT4_PiiiibPKf
        .type           _ZN4vllm3moe10topkGatingILi12ELi384ELi4ELi4ELi32El6__halfLNS0_11ScoringFuncE1EEEvPKT5_PKbPfiPT4_PiiiibPKf,@function
        .size           _ZN4vllm3moe10topkGatingILi12ELi384ELi4ELi4ELi32El6__halfLNS0_11ScoringFuncE1EEEvPKT5_PKbPfiPT4_PiiiibPKf,(.L_x_3765 - _ZN4vllm3moe10topkGatingILi12ELi384ELi4ELi4ELi32El6__halfLNS0_11ScoringFuncE1EEEvPKT5_PKbPfiPT4_PiiiibPKf)
        .other          _ZN4vllm3moe10topkGatingILi12ELi384ELi4ELi4ELi32El6__halfLNS0_11ScoringFuncE1EEEvPKT5_PKbPfiPT4_PiiiibPKf,@"STO_CUDA_ENTRY STV_DEFAULT"
_ZN4vllm3moe10topkGatingILi12ELi384ELi4ELi4ELi32El6__halfLNS0_11ScoringFuncE1EEEvPKT5_PKbPfiPT4_PiiiibPKf:
.text._ZN4vllm3moe10topkGatingILi12ELi384ELi4ELi4ELi32El6__halfLNS0_11ScoringFuncE1EEEvPKT5_PKbPfiPT4_PiiiibPKf:
        /* <DEDUP_REMOVED lines=35> */
[----:B------:R-:W-:-:S03]  /*0230*/  HADD2.F32 R8, -RZ, R8.H1_H1 ;  /* 0x30000008ff087230 */ /* 0x000fc60000004100 */
[----:B------:R-:W-:Y:S01]  /*0240*/  FMUL.FTZ R15, R9, -1.4426950216293334961 ;  /* 0xbfb8aa3b090f7820 */ /* 0x000fe20000410000 */
[--C-:B---3--:R-:W-:Y:S02]  /*0250*/  HADD2.F32 R9, -RZ, R10.reuse.H0_H0 ;  /* 0x2000000aff097230 */ /* 0x108fe40000004100 */
[----:B------:R-:W-:Y:S02]  /*0260*/  HADD2.F32 R10, -RZ, R10.H1_H1 ;  /* 0x3000000aff0a7230 */ /* 0x000fe40000004100 */
[----:B----4-:R-:W-:Y:S02]  /*0270*/  HADD2.F32 R5, -RZ, R12.H0_H0 ;  /* 0x2000000cff057230 */ /* 0x010fe40000004100 */
[--C-:B-----5:R-:W-:Y:S02]  /*0280*/  HADD2.F32 R6, -RZ, R11.reuse.H0_H0 ;  /* 0x2000000bff067230 */ /* 0x120fe40000004100 */
[----:B------:R-:W-:Y:S01]  /*0290*/  FMUL.FTZ R8, R8, -1.4426950216293334961 ;  /* 0xbfb8aa3b08087820 */ /* 0x000fe20000410000 */
[----:B------:R-:W-:-:S02]  /*02a0*/  HADD2.F32 R11, -RZ, R11.H1_H1 ;  /* 0x3000000bff0b7230 */ /* 0x000fc40000004100 */
[----:B------:R-:W-:Y:S01]  /*02b0*/  FMUL.FTZ R9, R9, -1.4426950216293334961 ;  /* 0xbfb8aa3b09097820 */ /* 0x000fe20000410000 */
[----:B------:R-:W-:Y:S02]  /*02c0*/  HADD2.F32 R12, -RZ, R12.H1_H1 ;  /* 0x3000000cff0c7230 */ /* 0x000fe40000004100 */
[----:B------:R-:W-:Y:S01]  /*02d0*/  FMUL.FTZ R10, R10, -1.4426950216293334961 ;  /* 0xbfb8aa3b0a0a7820 */ /* 0x000fe20000410000 */
[----:B------:R-:W-:Y:S01]  /*02e0*/  FMUL.FTZ R17, R5, -1.4426950216293334961 ;  /* 0xbfb8aa3b05117820 */ /* 0x000fe20000410000 */
[----:B------:R-:W-:Y:S01]  /*02f0*/  FMUL.FTZ R7, R6, -1.4426950216293334961 ;  /* 0xbfb8aa3b06077820 */ /* 0x000fe20000410000 */
[--C-:B------:R-:W-:Y:S02]  /*0300*/  HADD2.F32 R5, -RZ, R13.reuse.H0_H0 ;  /* 0x2000000dff057230 */ /* 0x100fe40000004100 */
[----:B------:R-:W-:Y:S01]  /*0310*/  FMUL.FTZ R11, R11, -1.4426950216293334961 ;  /* 0xbfb8aa3b0b0b7820 */ /* 0x000fe20000410000 */
[--C-:B------:R-:W-:Y:S02]  /*0320*/  HADD2.F32 R6, -RZ, R14.reuse.H0_H0 ;  /* 0x2000000eff067230 */ /* 0x100fe40000004100 */
[----:B------:R-:W-:Y:S01]  /*0330*/  FMUL.FTZ R12, R12, -1.4426950216293334961 ;  /* 0xbfb8aa3b0c0c7820 */ /* 0x000fe20000410000 */
[----:B------:R-:W-:Y:S01]  /*0340*/  HADD2.F32 R14, -RZ, R14.H1_H1 ;  /* 0x3000000eff0e7230 */ /* 0x000fe20000004100 */
[----:B------:R-:W0:Y:S01]  /*0350*/  MUFU.EX2 R8, R8 ;  /* 0x0000000800087308 */ /* 0x000e220000000800 */
[----:B------:R-:W-:-:S02]  /*0360*/  HADD2.F32 R13, -RZ, R13.H1_H1 ;  /* 0x3000000dff0d7230 */ /* 0x000fc40000004100 */
[----:B------:R-:W-:Y:S01]  /*0370*/  FMUL.FTZ R5, R5, -1.4426950216293334961 ;  /* 0xbfb8aa3b05057820 */ /* 0x000fe20000410000 */
[----:B------:R-:W1:Y:S01]  /*0380*/  MUFU.EX2 R9, R9 ;  /* 0x0000000900097308 */ /* 0x000e620000000800 */
[----:B------:R-:W-:-:S03]  /*0390*/  FMUL.FTZ R14, R14, -1.4426950216293334961 ;  /* 0xbfb8aa3b0e0e7820 */ /* 0x000fc60000410000 */
[----:B------:R-:W2:Y:S01]  /*03a0*/  MUFU.EX2 R10, R10 ;  /* 0x0000000a000a7308 */ /* 0x000ea20000000800 */
[----:B------:R-:W-:-:S03]  /*03b0*/  FMUL.FTZ R13, R13, -1.4426950216293334961 ;  /* 0xbfb8aa3b0d0d7820 */ /* 0x000fc60000410000 */
[----:B------:R-:W3:Y:S04]  /*03c0*/  MUFU.EX2 R15, R15 ;  /* 0x0000000f000f7308 */ /* 0x000ee80000000800 */
[----:B------:R4:W5:Y:S04]  /*03d0*/  MUFU.EX2 R16, R11 ;  /* 0x0000000b00107308 */ /* 0x0009680000000800 */
[----:B------:R-:W5:Y:S04]  /*03e0*/  MUFU.EX2 R7, R7 ;  /* 0x0000000700077308 */ /* 0x000f680000000800 */
[----:B------:R-:W5:Y:S01]  /*03f0*/  MUFU.EX2 R12, R12 ;  /* 0x0000000c000c7308 */ /* 0x000f620000000800 */
[----:B----4-:R-:W-:-:S03]  /*0400*/  FMUL.FTZ R11, R6, -1.4426950216293334961 ;  /* 0xbfb8aa3b060b7820 */ /* 0x010fc60000410000 */
[----:B------:R-:W4:Y:S04]  /*0410*/  MUFU.EX2 R17, R17 ;  /* 0x0000001100117308 */ /* 0x000f280000000800 */
[----:B------:R-:W4:Y:S04]  /*0420*/  MUFU.EX2 R5, R5 ;  /* 0x0000000500057308 */ /* 0x000f280000000800 */
[----:B------:R-:W4:Y:S04]  /*0430*/  MUFU.EX2 R18, R11 ;  /* 0x0000000b00127308 */ /* 0x000f280000000800 */
[----:B------:R-:W4:Y:S04]  /*0440*/  MUFU.EX2 R19, R14 ;  /* 0x0000000e00137308 */ /* 0x000f280000000800 */
[----:B------:R-:W4:Y:S01]  /*0450*/  MUFU.EX2 R6, R13 ;  /* 0x0000000d00067308 */ /* 0x000f220000000800 */
[----:B0-----:R-:W-:Y:S01]  /*0460*/  FADD.FTZ R8, R8, 1 ;  /* 0x3f80000008087421 */ /* 0x001fe20000010000 */
[----:B-1----:R-:W-:Y:S01]  /*0470*/  FADD.FTZ R9, R9, 1 ;  /* 0x3f80000009097421 */ /* 0x002fe20000010000 */
[----:B--2---:R-:W-:Y:S01]  /*0480*/  FADD.FTZ R10, R10, 1 ;  /* 0x3f8000000a0a7421 */ /* 0x004fe20000010000 */
[----:B---3--:R-:W-:Y:S01]  /*0490*/  FADD.FTZ R15, R15, 1 ;  /* 0x3f8000000f0f7421 */ /* 0x008fe20000010000 */
[----:B-----5:R-:W-:Y:S01]  /*04a0*/  FADD.FTZ R16, R16, 1 ;  /* 0x3f80000010107421 */ /* 0x020fe20000010000 */
[----:B------:R-:W-:Y:S01]  /*04b0*/  FADD.FTZ R7, R7, 1 ;  /* 0x3f80000007077421 */ /* 0x000fe20000010000 */
[----:B------:R-:W-:Y:S01]  /*04c0*/  FADD.FTZ R12, R12, 1 ;  /* 0x3f8000000c0c7421 */ /* 0x000fe20000010000 */
[----:B------:R-:W0:Y:S01]  /*04d0*/  MUFU.RCP R8, R8 ;  /* 0x0000000800087308 */ /* 0x000e220000001000 */
[----:B----4-:R-:W-:Y:S01]  /*04e0*/  FADD.FTZ R17, R17, 1 ;  /* 0x3f80000011117421 */ /* 0x010fe20000010000 */
[----:B------:R-:W-:Y:S01]  /*04f0*/  FADD.FTZ R5, R5, 1 ;  /* 0x3f80000005057421 */ /* 0x000fe20000010000 */
[----:B------:R-:W-:Y:S01]  /*0500*/  FADD.FTZ R18, R18, 1 ;  /* 0x3f80000012127421 */ /* 0x000fe20000010000 */
[----:B------:R-:W-:Y:S01]  /*0510*/  FADD.FTZ R19, R19, 1 ;  /* 0x3f80000013137421 */ /* 0x000fe20000010000 */
[----:B------:R-:W-:-:S03]  /*0520*/  FADD.FTZ R6, R6, 1 ;  /* 0x3f80000006067421 */ /* 0x000fc60000010000 */
[----:B------:R-:W1:Y:S08]  /*0530*/  MUFU.RCP R9, R9 ;  /* 0x0000000900097308 */ /* 0x000e700000001000 */
[----:B------:R-:W2:Y:S08]  /*0540*/  MUFU.RCP R10, R10 ;  /* 0x0000000a000a7308 */ /* 0x000eb00000001000 */
[----:B------:R-:W3:Y:S08]  /*0550*/  MUFU.RCP R15, R15 ;  /* 0x0000000f000f7308 */ /* 0x000ef00000001000 */
[----:B------:R-:W4:Y:S08]  /*0560*/  MUFU.RCP R11, R7 ;  /* 0x00000007000b7308 */ /* 0x000f300000001000 */
[----:B------:R-:W5:Y:S08]  /*0570*/  MUFU.RCP R16, R16 ;  /* 0x0000001000107308 */ /* 0x000f700000001000 */
[----:B------:R-:W5:Y:S08]  /*0580*/  MUFU.RCP R12, R12 ;  /* 0x0000000c000c7308 */ /* 0x000f700000001000 */
[----:B------:R5:W5:Y:S08]  /*0590*/  MUFU.RCP R13, R5 ;  /* 0x00000005000d7308 */ /* 0x000b700000001000 */
[----:B------:R5:W5:Y:S01]  /*05a0*/  MUFU.RCP R14, R6 ;  /* 0x00000006000e7308 */ /* 0x000b620000001000 */
[----:B------:R-:W-:-:S07]  /*05b0*/  ISETP.EQ.OR P0, PT, R4, RZ, !P0 ;  /* 0x000000ff0400720c */ /* 0x000fce0004702670 */
[----:B------:R-:W5:Y:S08]  /*05c0*/  MUFU.RCP R17, R17 ;  /* 0x0000001100117308 */ /* 0x000f700000001000 */
[----:B------:R-:W5:Y:S08]  /*05d0*/  MUFU.RCP R18, R18 ;  /* 0x0000001200127308 */ /* 0x000f700000001000 */
[----:B------:R-:W5:Y:S01]  /*05e0*/  MUFU.RCP R19, R19 ;  /* 0x0000001300137308 */ /* 0x000f620000001000 */
[----:B0-----:R-:W-:-:S02]  /*05f0*/  FSETP.NE.FTZ.AND P4, PT, |R8|, +INF , PT ;  /* 0x7f8000000800780b */ /* 0x001fc40003f95200 */
[----:B------:R-:W-:Y:S02]  /*0600*/  P2R R39, PR, RZ, 0x1 ;  /* 0x00000001ff277803 */ /* 0x000fe40000000000 */
[----:B-1----:R-:W-:Y:S02]  /*0610*/  FSETP.NE.FTZ.AND P5, PT, |R9|, +INF , PT ;  /* 0x7f8000000900780b */ /* 0x002fe40003fb5200 */
[----:B--2---:R-:W-:Y:S02]  /*0620*/  FSETP.NE.FTZ.AND P0, PT, |R10|, +INF , PT ;  /* 0x7f8000000a00780b */ /* 0x004fe40003f15200 */
[----:B---3--:R-:W-:Y:S02]  /*0630*/  FSETP.NE.FTZ.AND P3, PT, |R15|, +INF , PT ;  /* 0x7f8000000f00780b */ /* 0x008fe40003f75200 */
[----:B----4-:R-:W-:Y:S02]  /*0640*/  FSETP.NE.FTZ.AND P1, PT, |R11|, +INF , PT ;  /* 0x7f8000000b00780b */ /* 0x010fe40003f35200 */
[----:B-----5:R-:W-:-:S02]  /*0650*/  FSETP.NE.FTZ.AND P2, PT, |R16|, +INF , PT ;  /* 0x7f8000001000780b */ /* 0x020fc40003f55200 */
[----:B------:R-:W-:Y:S02]  /*0660*/  FSEL R5, R8, RZ, P4 ;  /* 0x000000ff08057208 */ /* 0x000fe40002000000 */
[----:B------:R-:W-:Y:S02]  /*0670*/  FSETP.NE.FTZ.AND P4, PT, |R12|, +INF , PT ;  /* 0x7f8000000c00780b */ /* 0x000fe40003f95200 */
[----:B------:R-:W-:Y:S02]  /*0680*/  FSEL R6, R9, RZ, P5 ;  /* 0x000000ff09067208 */ /* 0x000fe40002800000 */
[----:B------:R-:W-:Y:S02]  /*0690*/  FSETP.NE.FTZ.AND P5, PT, |R13|, +INF , PT ;  /* 0x7f8000000d00780b */ /* 0x000fe40003fb5200 */
[----:B------:R-:W-:Y:S02]  /*06a0*/  FSEL R7, R10, RZ, P0 ;  /* 0x000000ff0a077208 */ /* 0x000fe40000000000 */
[----:B------:R-:W-:-:S02]  /*06b0*/  FSEL R4, R15, RZ, P3 ;  /* 0x000000ff0f047208 */ /* 0x000fc40001800000 */
[----:B------:R-:W-:Y:S02]  /*06c0*/  FSETP.NE.FTZ.AND P0, PT, |R14|, +INF , PT ;  /* 0x7f8000000e00780b */ /* 0x000fe40003f15200 */
[----:B------:R-:W-:Y:S02]  /*06d0*/  FSEL R8, R11, RZ, P1 ;  /* 0x000000ff0b087208 */ /* 0x000fe40000800000 */
[----:B------:R-:W-:Y:S02]  /*06e0*/  FSEL R9, R16, RZ, P2 ;  /* 0x000000ff10097208 */ /* 0x000fe40001000000 */
[----:B------:R-:W-:Y:S02]  /*06f0*/  FSETP.NE.FTZ.AND P3, PT, |R17|, +INF , PT ;  /* 0x7f8000001100780b */ /* 0x000fe40003f75200 */
[----:B------:R-:W-:Y:S02]  /*0700*/  FSETP.NE.FTZ.AND P1, PT, |R18|, +INF , PT ;  /* 0x7f8000001200780b */ /* 0x000fe40003f35200 */
[----:B------:R-:W-:-:S02]  /*0710*/  FSETP.NE.FTZ.AND P2, PT, |R19|, +INF , PT ;  /* 0x7f8000001300780b */ /* 0x000fc40003f55200 */
[----:B------:R-:W-:Y:S02]  /*0720*/  FSEL R11, R12, RZ, P4 ;  /* 0x000000ff0c0b7208 */ /* 0x000fe40002000000 */
[----:B------:R-:W-:Y:S02]  /*0730*/  FSEL R12, R13, RZ, P5 ;  /* 0x000000ff0d0c7208 */ /* 0x000fe40002800000 */
        /* <DEDUP_REMOVED lines=32> */
.L_x_602:
        /* <DEDUP_REMOVED lines=12> */
.L_x_603:
        /* <DEDUP_REMOVED lines=14> */
.L_x_609:
        /* <DEDUP_REMOVED lines=43> */
[----:B------:R-:W-:-:S03]  /*0d90*/  FSETP.GT.FTZ.AND P1, PT, R27, R22, PT ;  /* 0x000000161b00720b */ /* 0x000fc60003f34000 */
[----:B------:R-:W-:-:S05]  /*0da0*/  IMAD.IADD R38, R2, 0x1, R25 ;  /* 0x0000000102267824 */ /* 0x000fca00078e0219 */
[----:B------:R-:W5:Y:S01]  /*0db0*/  SHFL.BFLY PT, R25, R38, 0x10, 0x1f ;  /* 0x0e001f0026197f89 */ /* 0x000f6200000e0000 */
[----:B----4-:R-:W-:-:S13]  /*0dc0*/  FSETP.GEU.FTZ.AND P3, PT, R24, R41, PT ;  /* 0x000000291800720b */ /* 0x010fda0003f7e000 */
[----:B------:R-:W-:-:S04]  /*0dd0*/  @P3 FSETP.NEU.FTZ.AND P2, PT, R24, R41, PT ;  /* 0x000000291800320b */ /* 0x000fc80003f5d000 */
[----:B-----5:R-:W-:Y:S02]  /*0de0*/  @P3 ISETP.LT.AND P0, PT, R25, R38, !P2 ;  /* 0x000000261900320c */ /* 0x020fe40005701270 */
[----:B------:R-:W-:Y:S02]  /*0df0*/  FSETP.GT.FTZ.AND P3, PT, R19, R20, PT ;  /* 0x000000141300720b */ /* 0x000fe40003f74000 */
[----:B------:R-:W-:Y:S02]  /*0e00*/  FSEL R24, R41, R24, P0 ;  /* 0x0000001829187208 */ /* 0x000fe40000000000 */
[----:B------:R-:W-:Y:S02]  /*0e10*/  FSEL R20, R6, R43, P4 ;  /* 0x0000002b06147208 */ /* 0x000fe40002000000 */
[----:B------:R-:W-:Y:S01]  /*0e20*/  FSETP.GT.FTZ.AND P2, PT, R26, R21, PT ;  /* 0x000000151a00720b */ /* 0x000fe20003f54000 */
[----:B------:R-:W4:Y:S01]  /*0e30*/  SHFL.BFLY PT, R23, R24, 0x8, 0x1f ;  /* 0x0d001f0018177f89 */ /* 0x000f2200000e0000 */
[----:B------:R-:W-:-:S02]  /*0e40*/  FSEL R21, R7, R20, P3 ;  /* 0x0000001407157208 */ /* 0x000fc40001800000 */
[----:B------:R-:W-:Y:S02]  /*0e50*/  SEL R25, R25, R38, P0 ;  /* 0x0000002619197207 */ /* 0x000fe40000000000 */
[----:B------:R-:W-:Y:S02]  /*0e60*/  FSEL R20, R8, R21, P2 ;  /* 0x0000001508147208 */ /* 0x000fe40001000000 */
[----:B------:R-:W-:Y:S01]  /*0e70*/  ISETP.NE.AND P2, PT, R42, RZ, PT ;  /* 0x000000ff2a00720c */ /* 0x000fe20003f45270 */
[----:B------:R-:W5:Y:S01]  /*0e80*/  SHFL.BFLY PT, R22, R25, 0x8, 0x1f ;  /* 0x0d001f0019167f89 */ /* 0x000f6200000e0000 */
[----:B------:R-:W-:Y:S02]  /*0e90*/  FSEL R21, R9, R20, P1 ;  /* 0x0000001409157208 */ /* 0x000fe40000800000 */
[----:B------:R-:W-:Y:S02]  /*0ea0*/  ISETP.NE.AND P1, PT, R40, RZ, PT ;  /* 0x000000ff2800720c */ /* 0x000fe40003f25270 */
[----:B------:R-:W-:-:S02]  /*0eb0*/  ISETP.NE.AND P3, PT, R44, RZ, PT ;  /* 0x000000ff2c00720c */ /* 0x000fc40003f65270 */
        /* <DEDUP_REMOVED lines=71> */
.L_x_606:
[----:B-123--:R-:W-:Y:S05]  /*1330*/  BSYNC.RECONVERGENT B0 ;  /* 0x0000000000007941 */ /* 0x00efea0003800200 */
.L_x_605:
        /* <DEDUP_REMOVED lines=46> */
.L_x_608:
[----:B------:R-:W-:Y:S05]  /*1620*/  BSYNC.RECONVERGENT B0 ;  /* 0x0000000000007941 */ /* 0x000fea0003800200 */
.L_x_607:
[----:B------:R-:W-:Y:S02]  /*1630*/  VIADD R37, R37, UR11 ;  /* 0x0000000b25257c36 */ /* 0x000fe40008000000 */
[----:B------:R-:W-:Y:S01]  /*1640*/  VIADD R35, R35, 0x1 ;  /* 0x0000000123237836 */ /* 0x000fe20000000000 */
[----:B------:R-:W-:Y:S06]  /*1650*/  @P0 BRA `(.L_x_609) ;  /* 0xfffffff400200947 */ /* 0x000fec000383ffff */
.L_x_604:
        /* <DEDUP_REMOVED lines=22> */
.L_x_611:
        /* <DEDUP_REMOVED lines=55> */
.L_x_610:
        /* <DEDUP_REMOVED lines=34> */
.L_x_612:
        /* <DEDUP_REMOVED lines=22> */
.L_x_613:
[----:B------:R-:W-:Y:S05]  /*1eb0*/  @!P1 EXIT ;  /* 0x000000000000994d */ /* 0x000fea0003800000 */
[----:B01----:R-:W0:Y:S01]  /*1ec0*/  LDC.64 R6, c[0x0][0x390] ;  /* 0x0000e400ff067b82 */ /* 0x003e220000000a00 */
[----:B----4-:R1:W2:Y:S01]  /*1ed0*/  MUFU.RCP R11, R34 ;  /* 0x00000022000b7308 */ /* 0x0102a20000001000 */
[----:B------:R-:W-:Y:S02]  /*1ee0*/  IMAD.IADD R5, R0, 0x1, R5 ;  /* 0x0000000100057824 */ /* 0x000fe400078e0205 */
[----:B------:R-:W-:-:S07]  /*1ef0*/  IMAD.MOV R21, RZ, RZ, -R21 ;  /* 0x000000ffff157224 */ /* 0x000fce00078e0a15 */
.L_x_614:
        /* <DEDUP_REMOVED lines=9> */
.L_x_615:
        /* <DEDUP_REMOVED lines=15> */
.L_x_3765:


//--------------------- .text._ZN4vllm3moe10topkGatingILi10ELi320ELi4ELi4ELi32El6__halfLNS0_11ScoringFuncE1EEEvPKT5_PKbPfiPT4_PiiiibPKf --------------------------
	.section	.text._ZN4vllm3moe10topkGatingILi10ELi320ELi4ELi4ELi32El6__halfLNS0_11ScoringFuncE1EEEvPKT5_PKbPfiPT4_PiiiibPKf,"ax",@progbits
	.align	128
        .global         _ZN4vllm3moe10topkGatingILi10ELi320ELi4ELi4ELi32El6__halfLNS0_11ScoringFuncE1EEEvPKT5_PKbPfiPT4_PiiiibPKf
        .type           _ZN4vllm3moe10topkGatingILi10ELi320ELi4ELi4ELi32El6__halfLNS0_11ScoringFuncE1EEEvPKT5_PKbPfiPT4_PiiiibPKf,@function
        .size           _ZN4vllm3moe10topkGatingILi10ELi320ELi4ELi4ELi32El6__halfLNS0_11ScoringFuncE1EEEvPKT5_PKbPfiPT4_PiiiibPKf,(.L_x_3766 - _ZN4vllm3moe10topkGatingILi10ELi320ELi4ELi4ELi32El6__halfLNS0_11ScoringFuncE1EEEvPKT5_PKbPfiPT4_PiiiibPKf)
        .other          _ZN4vllm3moe10topkGatingILi10ELi320ELi4ELi4ELi32El6__halfLNS0_11ScoringFuncE1EEEvPKT5_PKbPfiPT4_PiiiibPKf,@"STO_CUDA_ENTRY STV_DEFAULT"
_ZN4vllm3moe10topkGatingILi10ELi320ELi4ELi4ELi32El6__halfLNS0_11ScoringFuncE1EEEvPKT5_PKbPfiPT4_PiiiibPKf:
.text._ZN4vllm3moe10topkGatingILi10ELi320ELi4ELi4ELi32El6__halfLNS0_11ScoringFuncE1EEEvPKT5_PKbPfiPT4_PiiiibPKf:
        /* <DEDUP_REMOVED lines=37> */
[--C-:B----4-:R-:W-:Y:S02]  /*0250*/  HADD2.F32 R7, -RZ, R10.reuse.H0_H0 ;  /* 0x2000000aff077230 */ /* 0x110fe40000004100 */
[----:B------:R-:W-:-:S02]  /*0260*/  HADD2.F32 R10, -RZ, R10.H1_H1 ;  /* 0x3000000aff0a7230 */ /* 0x000fc40000004100 */
[----:B------:R-:W-:Y:S01]  /*0270*/  FMUL.FTZ R5, R4, -1.4426950216293334961 ;  /* 0xbfb8aa3b04057820 */ /* 0x000fe20000410000 */
[----:B------:R-:W-:Y:S01]  /*0280*/  FMUL.FTZ R6, R6, -1.4426950216293334961 ;  /* 0xbfb8aa3b06067820 */ /* 0x000fe20000410000 */
[----:B------:R-:W-:Y:S01]  /*0290*/  FMUL.FTZ R7, R7, -1.4426950216293334961 ;  /* 0xbfb8aa3b07077820 */ /* 0x000fe20000410000 */
[--C-:B-----5:R-:W-:Y:S02]  /*02a0*/  HADD2.F32 R3, -RZ, R12.reuse.H0_H0 ;  /* 0x2000000cff037230 */ /* 0x120fe40000004100 */
[----:B------:R-:W-:Y:S02]  /*02b0*/  HADD2.F32 R4, -RZ, R13.H0_H0 ;  /* 0x2000000dff047230 */ /* 0x000fe40000004100 */
[----:B------:R-:W-:Y:S01]  /*02c0*/  FMUL.FTZ R10, R10, -1.4426950216293334961 ;  /* 0xbfb8aa3b0a0a7820 */ /* 0x000fe20000410000 */
[----:B------:R-:W-:Y:S02]  /*02d0*/  HADD2.F32 R11, -RZ, R11.H1_H1 ;  /* 0x3000000bff0b7230 */ /* 0x000fe40000004100 */
[----:B------:R-:W-:-:S02]  /*02e0*/  HADD2.F32 R12, -RZ, R12.H1_H1 ;  /* 0x3000000cff0c7230 */ /* 0x000fc40000004100 */
[----:B------:R-:W-:Y:S01]  /*02f0*/  FMUL.FTZ R3, R3, -1.4426950216293334961 ;  /* 0xbfb8aa3b03037820 */ /* 0x000fe20000410000 */
[----:B------:R-:W-:Y:S02]  /*0300*/  HADD2.F32 R13, -RZ, R13.H1_H1 ;  /* 0x3000000dff0d7230 */ /* 0x000fe40000004100 */
[----:B------:R-:W-:Y:S01]  /*0310*/  FMUL.FTZ R4, R4, -1.4426950216293334961 ;  /* 0xbfb8aa3b04047820 */ /* 0x000fe20000410000 */
[----:B------:R-:W0:Y:S01]  /*0320*/  MUFU.EX2 R14, R14 ;  /* 0x0000000e000e7308 */ /* 0x000e220000000800 */
[----:B------:R-:W-:Y:S01]  /*0330*/  FMUL.FTZ R11, R11, -1.4426950216293334961 ;  /* 0xbfb8aa3b0b0b7820 */ /* 0x000fe20000410000 */
[----:B------:R-:W-:Y:S02]  /*0340*/  FMUL.FTZ R12, R12, -1.4426950216293334961 ;  /* 0xbfb8aa3b0c0c7820 */ /* 0x000fe40000410000 */
        /* <DEDUP_REMOVED lines=16> */
[----:B------:R-:W-:Y:S01]  /*0450*/  FADD.FTZ R4, R4, 1 ;  /* 0x3f80000004047421 */ /* 0x000fe20000010000 */
[----:B------:R-:W0:Y:S01]  /*0460*/  MUFU.RCP R14, R14 ;  /* 0x0000000e000e7308 */ /* 0x000e220000001000 */
[----:B------:R-:W-:Y:S01]  /*0470*/  FADD.FTZ R11, R11, 1 ;  /* 0x3f8000000b0b7421 */ /* 0x000fe20000010000 */
[----:B------:R-:W-:Y:S01]  /*0480*/  FADD.FTZ R12, R12, 1 ;  /* 0x3f8000000c0c7421 */ /* 0x000fe20000010000 */
[----:B------:R-:W-:-:S05]  /*0490*/  FADD.FTZ R16, R16, 1 ;  /* 0x3f80000010107421 */ /* 0x000fca0000010000 */
[----:B------:R-:W1:Y:S08]  /*04a0*/  MUFU.RCP R6, R6 ;  /* 0x0000000600067308 */ /* 0x000e700000001000 */
[----:B------:R-:W2:Y:S08]  /*04b0*/  MUFU.RCP R7, R7 ;  /* 0x0000000700077308 */ /* 0x000eb00000001000 */
[----:B------:R-:W3:Y:S08]  /*04c0*/  MUFU.RCP R13, R10 ;  /* 0x0000000a000d7308 */ /* 0x000ef00000001000 */
[----:B------:R-:W4:Y:S08]  /*04d0*/  MUFU.RCP R5, R5 ;  /* 0x0000000500057308 */ /* 0x000f300000001000 */
[----:B------:R5:W4:Y:S08]  /*04e0*/  MUFU.RCP R15, R11 ;  /* 0x0000000b000f7308 */ /* 0x000b300000001000 */
[----:B------:R-:W4:Y:S08]  /*04f0*/  MUFU.RCP R3, R3 ;  /* 0x0000000300037308 */ /* 0x000f300000001000 */
[----:B------:R4:W4:Y:S08]  /*0500*/  MUFU.RCP R17, R12 ;  /* 0x0000000c00117308 */ /* 0x0009300000001000 */
[----:B------:R-:W4:Y:S08]  /*0510*/  MUFU.RCP R4, R4 ;  /* 0x0000000400047308 */ /* 0x000f300000001000 */
[----:B------:R-:W4:Y:S01]  /*0520*/  MUFU.RCP R19, R16 ;  /* 0x0000001000137308 */ /* 0x000f220000001000 */
[----:B------:R-:W-:-:S02]  /*0530*/  ISETP.EQ.OR P0, PT, R2, RZ, !P0 ;  /* 0x000000ff0200720c */ /* 0x000fc40004702670 */
[----:B0-----:R-:W-:Y:S02]  /*0540*/  FSETP.NE.FTZ.AND P4, PT, |R14|, +INF , PT ;  /* 0x7f8000000e00780b */ /* 0x001fe40003f95200 */
[----:B------:R-:W-:Y:S02]  /*0550*/  P2R R34, PR, RZ, 0x1 ;  /* 0x00000001ff227803 */ /* 0x000fe40000000000 */
[----:B-1----:R-:W-:Y:S02]  /*0560*/  FSETP.NE.FTZ.AND P5, PT, |R6|, +INF , PT ;  /* 0x7f8000000600780b */ /* 0x002fe40003fb5200 */
[----:B--2---:R-:W-:Y:S02]  /*0570*/  FSETP.NE.FTZ.AND P0, PT, |R7|, +INF , PT ;  /* 0x7f8000000700780b */ /* 0x004fe40003f15200 */
[----:B---3--:R-:W-:Y:S02]  /*0580*/  FSETP.NE.FTZ.AND P1, PT, |R13|, +INF , PT ;  /* 0x7f8000000d00780b */ /* 0x008fe40003f35200 */
[----:B------:R-:W-:-:S02]  /*0590*/  FSEL R10, R14, RZ, P4 ;  /* 0x000000ff0e0a7208 */ /* 0x000fc40002000000 */
[----:B-----5:R-:W-:Y:S02]  /*05a0*/  FSEL R11, R6, RZ, P5 ;  /* 0x000000ff060b7208 */ /* 0x020fe40002800000 */
[----:B----4-:R-:W-:Y:S02]  /*05b0*/  FSEL R12, R7, RZ, P0 ;  /* 0x000000ff070c7208 */ /* 0x010fe40000000000 */
[----:B------:R-:W-:Y:S02]  /*05c0*/  FSEL R13, R13, RZ, P1 ;  /* 0x000000ff0d0d7208 */ /* 0x000fe40000800000 */
[----:B------:R-:W-:Y:S02]  /*05d0*/  FSETP.NE.FTZ.AND P2, PT, |R5|, +INF , PT ;  /* 0x7f8000000500780b */ /* 0x000fe40003f55200 */
[----:B------:R-:W-:Y:S02]  /*05e0*/  FSETP.NE.FTZ.AND P3, PT, |R15|, +INF , PT ;  /* 0x7f8000000f00780b */ /* 0x000fe40003f75200 */
        /* <DEDUP_REMOVED lines=34> */
.L_x_616:
        /* <DEDUP_REMOVED lines=10> */
.L_x_617:
        /* <DEDUP_REMOVED lines=14> */
.L_x_623:
        /* <DEDUP_REMOVED lines=36> */
[----:B------:R-:W-:-:S05]  /*0bd0*/  IMAD.IADD R38, R8, 0x1, R5 ;  /* 0x0000000108267824 */ /* 0x000fca00078e0205 */
        /* <DEDUP_REMOVED lines=87> */
.L_x_620:
[----:B-123--:R-:W-:Y:S05]  /*1150*/  BSYNC.RECONVERGENT B0 ;  /* 0x0000000000007941 */ /* 0x00efea0003800200 */
.L_x_619:
        /* <DEDUP_REMOVED lines=42> */
.L_x_622:
[----:B------:R-:W-:Y:S05]  /*1400*/  BSYNC.RECONVERGENT B0 ;  /* 0x0000000000007941 */ /* 0x000fea0003800200 */
.L_x_621:
[----:B------:R-:W-:Y:S02]  /*1410*/  VIADD R21, R21, UR11 ;  /* 0x0000000b15157c36 */ /* 0x000fe40008000000 */
[----:B------:R-:W-:Y:S01]  /*1420*/  VIADD R23, R23, 0x1 ;  /* 0x0000000117177836 */ /* 0x000fe20000000000 */
[----:B------:R-:W-:Y:S06]  /*1430*/  @P0 BRA `(.L_x_623) ;  /* 0xfffffff400540947 */ /* 0x000fec000383ffff */
.L_x_618:
        /* <DEDUP_REMOVED lines=22> */
.L_x_625:
        /* <DEDUP_REMOVED lines=55> */
.L_x_624:
        /* <DEDUP_REMOVED lines=34> */
.L_x_626:
        /* <DEDUP_REMOVED lines=22> */
.L_x_627:
[----:B------:R-:W-:Y:S05]  /*1c90*/  @!P1 EXIT ;  /* 0x000000000000994d */ /* 0x000fea0003800000 */
[----:B01--4-:R-:W0:Y:S01]  /*1ca0*/  LDC.64 R4, c[0x0][0x390] ;  /* 0x0000e400ff047b82 */ /* 0x013e220000000a00 */
[----:B------:R1:W2:Y:S01]  /*1cb0*/  MUFU.RCP R11, R22 ;  /* 0x00000016000b7308 */ /* 0x0002a20000001000 */
[----:B------:R-:W-:Y:S02]  /*1cc0*/  IMAD.IADD R7, R0, 0x1, R7 ;  /* 0x0000000100077824 */ /* 0x000fe400078e0207 */
[----:B------:R-:W-:-:S07]  /*1cd0*/  IMAD.MOV R6, RZ, RZ, -R6 ;  /* 0x000000ffff067224 */ /* 0x000fce00078e0a06 */
.L_x_628:
        /* <DEDUP_REMOVED lines=9> */
.L_x_629:
        /* <DEDUP_REMOVED lines=9> */
.L_x_3766:


//--------------------- .text._ZN4vllm3moe10topkGatingILi6ELi192ELi4ELi4ELi32El6__halfLNS0_11ScoringFuncE1EEEvPKT5_PKbPfiPT4_PiiiibPKf --------------------------
	.section	.text._ZN4vllm3moe10topkGatingILi6ELi192ELi4ELi4ELi32El6__halfLNS0_11ScoringFuncE1EEEvPKT5_PKbPfiPT4_PiiiibPKf,"ax",@progbits
	.align	128
        .global         _ZN4vllm3moe10topkGatingILi6ELi192ELi4ELi4ELi32El6__halfLNS0_11ScoringFuncE1EEEvPKT5_PKbPfiPT4_PiiiibPKf
        .type           _ZN4vllm3moe10topkGatingILi6ELi192ELi4ELi4ELi32El6__halfLNS0_11ScoringFuncE1EEEvPKT5_PKbPfiPT4_PiiiibPKf,@function
        .size           _ZN4vllm3moe10topkGatingILi6ELi192ELi4ELi4ELi32El6__halfLNS0_11ScoringFuncE1EEEvPKT5_PKbPfiPT4_PiiiibPKf,(.L_x_3767 - _ZN4vllm3moe10topkGatingILi6ELi192ELi4ELi4ELi32El6__halfLNS0_11ScoringFuncE1EEEvPKT5_PKbPfiPT4_PiiiibPKf)
        .other          _ZN4vllm3moe10topkGatingILi6ELi192ELi4ELi4ELi32El6__halfLNS0_11ScoringFuncE1EEEvPKT5_PKbPfiPT4_PiiiibPKf,@"STO_CUDA_ENTRY STV_DEFAULT"
_ZN4vllm3moe10topkGatingILi6ELi192ELi4ELi4ELi32El6__halfLNS0_11ScoringFuncE1EEEvPKT5_PKbPfiPT4_PiiiibPKf:
.text._ZN4vllm3moe10topkGatingILi6ELi192ELi4ELi4ELi32El6__halfLNS0_11ScoringFuncE1EEEvPKT5_PKbPfiPT4_PiiiibPKf:
        /* <DEDUP_REMOVED lines=29> */
[----:B------:R-:W-:-:S05]  /*01d0*/  @P1 LEA.HI.X.SX32 R5, R0, UR5, 0x1, P2 ;  /* 0x0000000500051c11 */ /* 0x000fca00090f0eff */
[----:B------:R4:W2:Y:S01]  /*01e0*/  @P1 LDG.E.U8 R4, desc[UR6][R4.64] ;  /* 0x0000000604041981 */ /* 0x0008a2000c1e1100 */
[----:B------:R-:W-:-:S05]  /*01f0*/  @P0 LEA R8, P2, R2, UR8, 0x2 ;  /* 0x0000000802080c11 */ /* 0x000fca000f8410ff */
        /* <DEDUP_REMOVED lines=8> */
[----:B---3--:R-:W-:-:S02]  /*0280*/  HADD2.F32 R6, -RZ, R10.H0_H0 ;  /* 0x2000000aff067230 */ /* 0x008fc40000004100 */
[----:B------:R-:W-:Y:S02]  /*0290*/  HADD2.F32 R10, -RZ, R10.H1_H1 ;  /* 0x3000000aff0a7230 */ /* 0x000fe40000004100 */
[--C-:B----4-:R-:W-:Y:S02]  /*02a0*/  HADD2.F32 R5, -RZ, R11.reuse.H0_H0 ;  /* 0x2000000bff057230 */ /* 0x110fe40000004100 */
[----:B------:R-:W-:Y:S01]  /*02b0*/  FMUL.FTZ R7, R6, -1.4426950216293334961 ;  /* 0xbfb8aa3b06077820 */ /* 0x000fe20000410000 */
[----:B------:R-:W-:Y:S02]  /*02c0*/  HADD2.F32 R11, -RZ, R11.H1_H1 ;  /* 0x3000000bff0b7230 */ /* 0x000fe40000004100 */
[----:B------:R-:W-:Y:S01]  /*02d0*/  FMUL.FTZ R10, R10, -1.4426950216293334961 ;  /* 0xbfb8aa3b0a0a7820 */ /* 0x000fe20000410000 */
[--C-:B-----5:R-:W-:Y:S02]  /*02e0*/  HADD2.F32 R6, -RZ, R15.reuse.H0_H0 ;  /* 0x2000000fff067230 */ /* 0x120fe40000004100 */
[----:B------:R-:W-:Y:S01]  /*02f0*/  FMUL.FTZ R18, R5, -1.4426950216293334961 ;  /* 0xbfb8aa3b05127820 */ /* 0x000fe20000410000 */
[----:B------:R-:W-:-:S02]  /*0300*/  HADD2.F32 R15, -RZ, R15.H1_H1 ;  /* 0x3000000fff0f7230 */ /* 0x000fc40000004100 */
[----:B------:R-:W-:Y:S01]  /*0310*/  FMUL.FTZ R11, R11, -1.4426950216293334961 ;  /* 0xbfb8aa3b0b0b7820 */ /* 0x000fe20000410000 */
[----:B------:R-:W3:Y:S01]  /*0320*/  MUFU.EX2 R7, R7 ;  /* 0x0000000700077308 */ /* 0x000ee20000000800 */
[----:B-1----:R-:W-:Y:S01]  /*0330*/  FMUL.FTZ R9, R6, -1.4426950216293334961 ;  /* 0xbfb8aa3b06097820 */ /* 0x002fe20000410000 */
[----:B------:R-:W-:Y:S02]  /*0340*/  FMUL.FTZ R15, R15, -1.4426950216293334961 ;  /* 0xbfb8aa3b0f0f7820 */ /* 0x000fe40000410000 */
[----:B------:R-:W1:Y:S04]  /*0350*/  MUFU.EX2 R10, R10 ;  /* 0x0000000a000a7308 */ /* 0x000e680000000800 */
[----:B------:R-:W4:Y:S04]  /*0360*/  MUFU.EX2 R11, R11 ;  /* 0x0000000b000b7308 */ /* 0x000f280000000800 */
[----:B------:R-:W5:Y:S01]  /*0370*/  MUFU.EX2 R9, R9 ;  /* 0x0000000900097308 */ /* 0x000f620000000800 */
[----:B---3--:R-:W-:-:S03]  /*0380*/  FADD.FTZ R5, R7, 1 ;  /* 0x3f80000007057421 */ /* 0x008fc60000010000 */
[----:B------:R-:W3:Y:S01]  /*0390*/  MUFU.EX2 R15, R15 ;  /* 0x0000000f000f7308 */ /* 0x000ee20000000800 */
[----:B-1----:R-:W-:-:S03]  /*03a0*/  FADD.FTZ R10, R10, 1 ;  /* 0x3f8000000a0a7421 */ /* 0x002fc60000010000 */
[----:B------:R-:W1:Y:S01]  /*03b0*/  MUFU.EX2 R18, R18 ;  /* 0x0000001200127308 */ /* 0x000e620000000800 */
[----:B----4-:R-:W-:-:S03]  /*03c0*/  FADD.FTZ R8, R11, 1 ;  /* 0x3f8000000b087421 */ /* 0x010fc60000010000 */
[----:B------:R-:W4:Y:S01]  /*03d0*/  MUFU.RCP R5, R5 ;  /* 0x0000000500057308 */ /* 0x000f220000001000 */
[----:B-----5:R-:W-:Y:S01]  /*03e0*/  FADD.FTZ R9, R9, 1 ;  /* 0x3f80000009097421 */ /* 0x020fe20000010000 */
[----:B--2---:R-:W-:Y:S01]  /*03f0*/  ISETP.EQ.OR P1, PT, R4, RZ, !P1 ;  /* 0x000000ff0400720c */ /* 0x004fe20004f22670 */
[----:B---3--:R-:W-:Y:S01]  /*0400*/  FADD.FTZ R11, R15, 1 ;  /* 0x3f8000000f0b7421 */ /* 0x008fe20000010000 */
[----:B0-----:R-:W-:-:S04]  /*0410*/  IMAD.U32 R15, RZ, RZ, UR4 ;  /* 0x00000004ff0f7e24 */ /* 0x001fc8000f8e00ff */
[----:B------:R-:W0:Y:S01]  /*0420*/  MUFU.RCP R10, R10 ;  /* 0x0000000a000a7308 */ /* 0x000e220000001000 */
[----:B------:R-:W-:Y:S01]  /*0430*/  P2R R25, PR, RZ, 0x2 ;  /* 0x00000002ff197803 */ /* 0x000fe20000000000 */
[----:B-1----:R-:W-:Y:S01]  /*0440*/  FADD.FTZ R6, R18, 1 ;  /* 0x3f80000012067421 */ /* 0x002fe20000010000 */
[----:B------:R-:W-:Y:S01]  /*0450*/  IMAD.MOV.U32 R4, RZ, RZ, RZ ;  /* 0x000000ffff047224 */ /* 0x000fe200078e00ff */
[----:B------:R-:W-:-:S04]  /*0460*/  ISETP.GE.AND P1, PT, R15, 0x1, PT ;  /* 0x000000010f00780c */ /* 0x000fc80003f26270 */
[----:B------:R1:W2:Y:S01]  /*0470*/  MUFU.RCP R7, R6 ;  /* 0x0000000600077308 */ /* 0x0002a20000001000 */
[----:B----4-:R-:W-:-:S04]  /*0480*/  FSETP.NE.FTZ.AND P5, PT, |R5|, +INF , PT ;  /* 0x7f8000000500780b */ /* 0x010fc80003fb5200 */
[----:B------:R-:W-:-:S03]  /*0490*/  FSEL R5, R5, RZ, P5 ;  /* 0x000000ff05057208 */ /* 0x000fc60002800000 */
[----:B------:R-:W3:Y:S01]  /*04a0*/  MUFU.RCP R8, R8 ;  /* 0x0000000800087308 */ /* 0x000ee20000001000 */
[----:B0-----:R-:W-:-:S04]  /*04b0*/  FSETP.NE.FTZ.AND P2, PT, |R10|, +INF , PT ;  /* 0x7f8000000a00780b */ /* 0x001fc80003f55200 */
[----:B-1----:R-:W-:-:S03]  /*04c0*/  FSEL R6, R10, RZ, P2 ;  /* 0x000000ff0a067208 */ /* 0x002fc60001000000 */
[----:B------:R-:W0:Y:S01]  /*04d0*/  MUFU.RCP R9, R9 ;  /* 0x0000000900097308 */ /* 0x000e220000001000 */
[----:B--2---:R-:W-:-:S04]  /*04e0*/  FSETP.NE.FTZ.AND P3, PT, |R7|, +INF , PT ;  /* 0x7f8000000700780b */ /* 0x004fc80003f75200 */
[----:B------:R-:W-:-:S03]  /*04f0*/  FSEL R7, R7, RZ, P3 ;  /* 0x000000ff07077208 */ /* 0x000fc60001800000 */
[----:B------:R-:W1:Y:S01]  /*0500*/  MUFU.RCP R11, R11 ;  /* 0x0000000b000b7308 */ /* 0x000e620000001000 */
[----:B---3--:R-:W-:-:S04]  /*0510*/  FSETP.NE.FTZ.AND P4, PT, |R8|, +INF , PT ;  /* 0x7f8000000800780b */ /* 0x008fc80003f95200 */
[----:B------:R-:W-:Y:S02]  /*0520*/  FSEL R8, R8, RZ, P4 ;  /* 0x000000ff08087208 */ /* 0x000fe40002000000 */
[----:B0-----:R-:W-:-:S03]  /*0530*/  FSETP.NE.FTZ.AND P5, PT, |R9|, +INF , PT ;  /* 0x7f8000000900780b */ /* 0x001fc60003fb5200 */
[----:B------:R-:W-:Y:S01]  /*0540*/  @P0 FADD.FTZ R18, R8, R17 ;  /* 0x0000001108120221 */ /* 0x000fe20000010000 */
[----:B------:R-:W-:Y:S01]  /*0550*/  @!P0 IMAD.MOV.U32 R18, RZ, RZ, R8 ;  /* 0x000000ffff128224 */ /* 0x000fe200078e0008 */
[----:B------:R-:W-:Y:S02]  /*0560*/  FSEL R9, R9, RZ, P5 ;  /* 0x000000ff09097208 */ /* 0x000fe40002800000 */
[----:B-1----:R-:W-:-:S03]  /*0570*/  FSETP.NE.FTZ.AND P2, PT, |R11|, +INF , PT ;  /* 0x7f8000000b00780b */ /* 0x002fc60003f55200 */
[----:B------:R-:W-:Y:S01]  /*0580*/  @P0 FADD.FTZ R19, R9, R14 ;  /* 0x0000000e09130221 */ /* 0x000fe20000010000 */
[----:B------:R-:W-:Y:S01]  /*0590*/  @!P0 IMAD.MOV.U32 R19, RZ, RZ, R9 ;  /* 0x000000ffff138224 */ /* 0x000fe200078e0009 */
[----:B------:R-:W-:Y:S01]  /*05a0*/  FSEL R10, R11, RZ, P2 ;  /* 0x000000ff0b0a7208 */ /* 0x000fe20001000000 */
[----:B------:R-:W-:Y:S01]  /*05b0*/  @P0 FADD.FTZ R11, R5, R12 ;  /* 0x0000000c050b0221 */ /* 0x000fe20000010000 */
[----:B------:R-:W-:Y:S01]  /*05c0*/  @P0 FADD.FTZ R12, R6, R13 ;  /* 0x0000000d060c0221 */ /* 0x000fe20000010000 */
[----:B------:R-:W-:Y:S01]  /*05d0*/  @P0 FADD.FTZ R13, R7, R16 ;  /* 0x00000010070d0221 */ /* 0x000fe20000010000 */
[----:B------:R-:W-:Y:S02]  /*05e0*/  @!P0 IMAD.MOV.U32 R11, RZ, RZ, R5 ;  /* 0x000000ffff0b8224 */ /* 0x000fe400078e0005 */
[----:B------:R-:W-:Y:S01]  /*05f0*/  @P0 FADD.FTZ R20, R10, R21 ;  /* 0x000000150a140221 */ /* 0x000fe20000010000 */
[----:B------:R-:W-:Y:S02]  /*0600*/  @!P0 IMAD.MOV.U32 R12, RZ, RZ, R6 ;  /* 0x000000ffff0c8224 */ /* 0x000fe400078e0006 */
[----:B------:R-:W-:-:S02]  /*0610*/  @!P0 IMAD.MOV.U32 R13, RZ, RZ, R7 ;  /* 0x000000ffff0d8224 */ /* 0x000fc400078e0007 */
        /* <DEDUP_REMOVED lines=11> */
.L_x_635:
        /* <DEDUP_REMOVED lines=38> */
[----:B-----5:R-:W-:Y:S02]  /*0930*/  @P1 ISETP.LT.AND P3, PT, R14, R15, !P2 ;  /* 0x0000000f0e00120c */ /* 0x020fe40005761270 */
        /* <DEDUP_REMOVED lines=59> */
.L_x_632:
[----:B-123--:R-:W-:Y:S05]  /*0cf0*/  BSYNC.RECONVERGENT B0 ;  /* 0x0000000000007941 */ /* 0x00efea0003800200 */
.L_x_631:
        /* <DEDUP_REMOVED lines=34> */
.L_x_634:
[----:B------:R-:W-:Y:S05]  /*0f20*/  BSYNC.RECONVERGENT B0 ;  /* 0x0000000000007941 */ /* 0x000fea0003800200 */
.L_x_633:
[----:B------:R-:W-:Y:S02]  /*0f30*/  VIADD R23, R23, UR11 ;  /* 0x0000000b17177c36 */ /* 0x000fe40008000000 */
[----:B------:R-:W-:Y:S01]  /*0f40*/  VIADD R21, R21, 0x1 ;  /* 0x0000000115157836 */ /* 0x000fe20000000000 */
[----:B------:R-:W-:Y:S06]  /*0f50*/  @P0 BRA `(.L_x_635) ;  /* 0xfffffff400dc0947 */ /* 0x000fec000383ffff */
.L_x_630:
        /* <DEDUP_REMOVED lines=22> */
.L_x_637:
        /* <DEDUP_REMOVED lines=55> */
.L_x_636:
        /* <DEDUP_REMOVED lines=34> */
.L_x_638:
        /* <DEDUP_REMOVED lines=22> */
.L_x_639:
[----:B------:R-:W-:Y:S05]  /*17b0*/  @!P1 EXIT ;  /* 0x000000000000994d */ /* 0x000fea0003800000 */
[----:B01----:R-:W0:Y:S01]  /*17c0*/  LDC.64 R6, c[0x0][0x390] ;  /* 0x0000e400ff067b82 */ /* 0x003e220000000a00 */
[----:B------:R1:W2:Y:S01]  /*17d0*/  MUFU.RCP R11, R4 ;  /* 0x00000004000b7308 */ /* 0x0002a20000001000 */
[----:B------:R-:W-:Y:S02]  /*17e0*/  IMAD.IADD R5, R0, 0x1, R5 ;  /* 0x0000000100057824 */ /* 0x000fe400078e0205 */
[----:B------:R-:W-:-:S07]  /*17f0*/  IMAD.MOV R15, RZ, RZ, -R15 ;  /* 0x000000ffff0f7224 */ /* 0x000fce00078e0a0f */
.L_x_640:
        /* <DEDUP_REMOVED lines=9> */
.L_x_641:
        /* <DEDUP_REMOVED lines=15> */
.L_x_3767:


//--------------------- .text._ZN4vllm3moe10topkGatingILi16ELi512ELi4ELi16ELi32El6__halfLNS0_11ScoringFuncE1EEEvPKT5_PKbPfiPT4_PiiiibPKf --------------------------
	.section	.text._ZN4vllm3moe10topkGatingILi16ELi512ELi4ELi16ELi32El6__halfLNS0_11ScoringFuncE1EEEvPKT5_PKbPfiPT4_PiiiibPKf,"ax",@progbits
	.align	128
        .global         _ZN4vllm3moe10topkGatingILi16ELi512ELi4ELi16ELi32El6__halfLNS0_11ScoringFuncE1EEEvPKT5_PKbPfiPT4_PiiiibPKf
        .type           _ZN4vllm3moe10topkGatingILi16ELi512ELi4ELi16ELi32El6__halfLNS0_11ScoringFuncE1EEEvPKT5_PKbPfiPT4_PiiiibPKf,@function
        .size           _ZN4vllm3moe10topkGatingILi16ELi512ELi4ELi16ELi32El6__halfLNS0_11ScoringFuncE1EEEvPKT5_PKbPfiPT4_PiiiibPKf,(.L_x_3768 - _ZN4vllm3moe10topkGatingILi16ELi512ELi4ELi16ELi32El6__halfLNS0_11ScoringFuncE1EEEvPKT5_PKbPfiPT4_PiiiibPKf)
        .other          _ZN4vllm3moe10topkGatingILi16ELi512ELi4ELi16ELi32El6__halfLNS0_11ScoringFuncE1EEEvPKT5_PKbPfiPT4_PiiiibPKf,@"STO_CUDA_ENTRY STV_DEFAULT"
_ZN4vllm3moe10topkGatingILi16ELi512ELi4ELi16ELi32El6__halfLNS0_11ScoringFuncE1EEEvPKT5_PKbPfiPT4_PiiiibPKf:
.text._ZN4vllm3moe10topkGatingILi16ELi512ELi4ELi16ELi32El6__halfLNS0_11ScoringFuncE1EEEvPKT5_PKbPfiPT4_PiiiibPKf:
        /* <DEDUP_REMOVED lines=29> */
[--C-:B--2---:R-:W-:Y:S02]  /*01d0*/  HADD2.F32 R16, -RZ, R4.reuse.H0_H0 ;  /* 0x20000004ff107230 */ /* 0x104fe40000004100 */
[----:B------:R-:W-:-:S03]  /*01e0*/  HADD2.F32 R4, -RZ, R4.H1_H1 ;  /* 0x30000004ff047230 */ /* 0x000fc60000004100 */
[----:B------:R-:W-:Y:S01]  /*01f0*/  FMUL.FTZ R17, R16, -1.4426950216293334961 ;  /* 0xbfb8aa3b10117820 */ /* 0x000fe20000410000 */
[--C-:B------:R-:W-:Y:S02]  /*0200*/  HADD2.F32 R16, -RZ, R5.reuse.H0_H0 ;  /* 0x20000005ff107230 */ /* 0x100fe40000004100 */
[----:B-1----:R-:W-:Y:S01]  /*0210*/  FMUL.FTZ R14, R4, -1.4426950216293334961 ;  /* 0xbfb8aa3b040e7820 */ /* 0x002fe20000410000 */
[--C-:B------:R-:W-:Y:S02]  /*0220*/  HADD2.F32 R4, -RZ, R6.reuse.H0_H0 ;  /* 0x20000006ff047230 */ /* 0x100fe40000004100 */
[----:B------:R-:W-:Y:S02]  /*0230*/  HADD2.F32 R5, -RZ, R5.H1_H1 ;  /* 0x30000005ff057230 */ /* 0x000fe40000004100 */
[----:B------:R-:W-:Y:S01]  /*0240*/  FMUL.FTZ R16, R16, -1.4426950216293334961 ;  /* 0xbfb8aa3b10107820 */ /* 0x000fe20000410000 */
[----:B------:R-:W-:Y:S02]  /*0250*/  HADD2.F32 R6, -RZ, R6.H1_H1 ;  /* 0x30000006ff067230 */ /* 0x000fe40000004100 */
[----:B------:R-:W-:Y:S01]  /*0260*/  FMUL.FTZ R15, R4, -1.4426950216293334961 ;  /* 0xbfb8aa3b040f7820 */ /* 0x000fe20000410000 */
[----:B------:R-:W-:-:S02]  /*0270*/  HADD2.F32 R4, -RZ, R7.H0_H0 ;  /* 0x20000007ff047230 */ /* 0x000fc40000004100 */
[----:B------:R-:W-:Y:S01]  /*0280*/  FMUL.FTZ R5, R5, -1.4426950216293334961 ;  /* 0xbfb8aa3b05057820 */ /* 0x000fe20000410000 */
[----:B------:R-:W-:Y:S01]  /*0290*/  HADD2.F32 R7, -RZ, R7.H1_H1 ;  /* 0x30000007ff077230 */ /* 0x000fe20000004100 */
[----:B------:R-:W0:Y:S01]  /*02a0*/  MUFU.EX2 R17, R17 ;  /* 0x0000001100117308 */ /* 0x000e220000000800 */
[----:B------:R-:W-:Y:S01]  /*02b0*/  FMUL.FTZ R6, R6, -1.4426950216293334961 ;  /* 0xbfb8aa3b06067820 */ /* 0x000fe20000410000 */
[----:B------:R-:W-:Y:S01]  /*02c0*/  FMUL.FTZ R18, R4, -1.4426950216293334961 ;  /* 0xbfb8aa3b04127820 */ /* 0x000fe20000410000 */
[--C-:B---3--:R-:W-:Y:S01]  /*02d0*/  HADD2.F32 R4, -RZ, R8.reuse.H0_H0 ;  /* 0x20000008ff047230 */ /* 0x108fe20000004100 */
[----:B------:R-:W1:Y:S01]  /*02e0*/  MUFU.EX2 R14, R14 ;  /* 0x0000000e000e7308 */ /* 0x000e620000000800 */
[----:B------:R-:W-:Y:S02]  /*02f0*/  HADD2.F32 R8, -RZ, R8.H1_H1 ;  /* 0x30000008ff087230 */ /* 0x000fe40000004100 */
[----:B------:R-:W-:Y:S01]  /*0300*/  FMUL.FTZ R7, R7, -1.4426950216293334961 ;  /* 0xbfb8aa3b07077820 */ /* 0x000fe20000410000 */
[----:B------:R-:W-:Y:S01]  /*0310*/  FMUL.FTZ R19, R4, -1.4426950216293334961 ;  /* 0xbfb8aa3b04137820 */ /* 0x000fe20000410000 */
[--C-:B------:R-:W-:Y:S01]  /*0320*/  HADD2.F32 R4, -RZ, R9.reuse.H0_H0 ;  /* 0x20000009ff047230 */ /* 0x100fe20000004100 */
[----:B----4-:R2:W-:Y:S01]  /*0330*/  MUFU.EX2 R13, R5 ;  /* 0x00000005000d7308 */ /* 0x0105e20000000800 */
[----:B------:R-:W-:Y:S01]  /*0340*/  FMUL.FTZ R8, R8, -1.4426950216293334961 ;  /* 0xbfb8aa3b08087820 */ /* 0x000fe20000410000 */
[----:B------:R-:W-:-:S02]  /*0350*/  HADD2.F32 R9, -RZ, R9.H1_H1 ;  /* 0x30000009ff097230 */ /* 0x000fc40000004100 */
[----:B------:R-:W3:Y:S01]  /*0360*/  MUFU.EX2 R16, R16 ;  /* 0x0000001000107308 */ /* 0x000ee20000000800 */
[----:B------:R-:W-:Y:S01]  /*0370*/  FMUL.FTZ R20, R4, -1.4426950216293334961 ;  /* 0xbfb8aa3b04147820 */ /* 0x000fe20000410000 */
[--C-:B------:R-:W-:Y:S02]  /*0380*/  HADD2.F32 R4, -RZ, R10.reuse.H0_H0 ;  /* 0x2000000aff047230 */ /* 0x100fe40000004100 */
[----:B------:R-:W-:Y:S01]  /*0390*/  FMUL.FTZ R9, R9, -1.4426950216293334961 ;  /* 0xbfb8aa3b09097820 */ /* 0x000fe20000410000 */
[----:B------:R-:W-:Y:S01]  /*03a0*/  HADD2.F32 R10, -RZ, R10.H1_H1 ;  /* 0x3000000aff0a7230 */ /* 0x000fe20000004100 */
[----:B------:R-:W4:Y:S01]  /*03b0*/  MUFU.EX2 R18, R18 ;  /* 0x0000001200127308 */ /* 0x000f220000000800 */
[--C-:B--2---:R-:W-:Y:S02]  /*03c0*/  HADD2.F32 R5, -RZ, R11.reuse.H0_H0 ;  /* 0x2000000bff057230 */ /* 0x104fe40000004100 */
[----:B------:R-:W-:Y:S01]  /*03d0*/  FMUL.FTZ R4, R4, -1.4426950216293334961 ;  /* 0xbfb8aa3b04047820 */ /* 0x000fe20000410000 */
[----:B------:R-:W-:Y:S01]  /*03e0*/  HADD2.F32 R11, -RZ, R11.H1_H1 ;  /* 0x3000000bff0b7230 */ /* 0x000fe20000004100 */
[----:B------:R-:W2:Y:S01]  /*03f0*/  MUFU.EX2 R15, R15 ;  /* 0x0000000f000f7308 */ /* 0x000ea20000000800 */
[----:B------:R-:W-:Y:S01]  /*0400*/  FMUL.FTZ R21, R10, -1.4426950216293334961 ;  /* 0xbfb8aa3b0a157820 */ /* 0x000fe20000410000 */
[----:B------:R-:W-:Y:S01]  /*0410*/  FMUL.FTZ R5, R5, -1.4426950216293334961 ;  /* 0xbfb8aa3b05057820 */ /* 0x000fe20000410000 */
[----:B0-----:R-:W-:Y:S01]  /*0420*/  FADD.FTZ R17, R17, 1 ;  /* 0x3f80000011117421 */ /* 0x001fe20000010000 */
[----:B------:R-:W0:Y:S01]  /*0430*/  MUFU.EX2 R6, R6 ;  /* 0x0000000600067308 */ /* 0x000e220000000800 */
[----:B------:R-:W-:Y:S01]  /*0440*/  FMUL.FTZ R23, R11, -1.4426950216293334961 ;  /* 0xbfb8aa3b0b177820 */ /* 0x000fe20000410000 */
[----:B-1----:R-:W-:Y:S01]  /*0450*/  FADD.FTZ R14, R14, 1 ;  /* 0x3f8000000e0e7421 */ /* 0x002fe20000010000 */
[----:B---3--:R-:W-:Y:S01]  /*0460*/  FADD.FTZ R16, R16, 1 ;  /* 0x3f80000010107421 */ /* 0x008fe20000010000 */
[----:B------:R-:W1:Y:S01]  /*0470*/  MUFU.EX2 R7, R7 ;  /* 0x0000000700077308 */ /* 0x000e620000000800 */
[----:B------:R-:W-:Y:S01]  /*0480*/  FADD.FTZ R13, R13, 1 ;  /* 0x3f8000000d0d7421 */ /* 0x000fe20000010000 */
[----:B----4-:R-:W-:Y:S01]  /*0490*/  FADD.FTZ R18, R18, 1 ;  /* 0x3f80000012127421 */ /* 0x010fe20000010000 */
[----:B-----5:R-:W-:Y:S01]  /*04a0*/  ISETP.EQ.OR P0, PT, R12, RZ, !P0 ;  /* 0x000000ff0c00720c */ /* 0x020fe20004702670 */
[----:B------:R-:W3:Y:S01]  /*04b0*/  MUFU.EX2 R19, R19 ;  /* 0x0000001300137308 */ /* 0x000ee20000000800 */
[----:B--2---:R-:W-:-:S02]  /*04c0*/  FADD.FTZ R15, R15, 1 ;  /* 0x3f8000000f0f7421 */ /* 0x004fc40000010000 */
[----:B------:R-:W-:Y:S01]  /*04d0*/  P2R R46, PR, RZ, 0x1 ;  /* 0x00000001ff2e7803 */ /* 0x000fe20000000000 */
[----:B------:R-:W2:Y:S01]  /*04e0*/  MUFU.EX2 R8, R8 ;  /* 0x0000000800087308 */ /* 0x000ea20000000800 */
[----:B0-----:R-:W-:-:S03]  /*04f0*/  FADD.FTZ R6, R6, 1 ;  /* 0x3f80000006067421 */ /* 0x001fc60000010000 */
[----:B------:R-:W0:Y:S01]  /*0500*/  MUFU.EX2 R9, R9 ;  /* 0x0000000900097308 */ /* 0x000e220000000800 */
[----:B-1----:R-:W-:-:S03]  /*0510*/  FADD.FTZ R7, R7, 1 ;  /* 0x3f80000007077421 */ /* 0x002fc60000010000 */
[----:B------:R-:W-:Y:S01]  /*0520*/  MUFU.EX2 R10, R4 ;  /* 0x00000004000a7308 */ /* 0x000fe20000000800 */
[----:B---3--:R-:W-:-:S03]  /*0530*/  FADD.FTZ R19, R19, 1 ;  /* 0x3f80000013137421 */ /* 0x008fc60000010000 */
[----:B------:R-:W1:Y:S01]  /*0540*/  MUFU.EX2 R20, R20 ;  /* 0x0000001400147308 */ /* 0x000e620000000800 */
[----:B--2---:R-:W-:-:S03]  /*0550*/  FADD.FTZ R8, R8, 1 ;  /* 0x3f80000008087421 */ /* 0x004fc60000010000 */
[----:B------:R-:W2:Y:S01]  /*0560*/  MUFU.EX2 R22, R21 ;  /* 0x0000001500167308 */ /* 0x000ea20000000800 */
[----:B0-----:R-:W-:-:S03]  /*0570*/  FADD.FTZ R9, R9, 1 ;  /* 0x3f80000009097421 */ /* 0x001fc60000010000 */
[----:B------:R0:W3:Y:S04]  /*0580*/  MUFU.EX2 R11, R5 ;  /* 0x00000005000b7308 */ /* 0x0000e80000000800 */
[----:B------:R-:W4:Y:S01]  /*0590*/  MUFU.EX2 R23, R23 ;  /* 0x0000001700177308 */ /* 0x000f220000000800 */
[----:B-1----:R-:W-:-:S03]  /*05a0*/  FADD.FTZ R20, R20, 1 ;  /* 0x3f80000014147421 */ /* 0x002fc60000010000 */
[----:B------:R-:W1:Y:S01]  /*05b0*/  MUFU.RCP R17, R17 ;  /* 0x0000001100117308 */ /* 0x000e620000001000 */
[----:B0-----:R-:W-:Y:S01]  /*05c0*/  FADD.FTZ R5, R10, 1 ;  /* 0x3f8000000a057421 */ /* 0x001fe20000010000 */
[----:B--2---:R-:W-:Y:S01]  /*05d0*/  FADD.FTZ R22, R22, 1 ;  /* 0x3f80000016167421 */ /* 0x004fe20000010000 */
[----:B------:R-:W-:Y:S01]  /*05e0*/  LOP3.LUT R10, R3, 0x1f, RZ, 0xc0, !PT ;  /* 0x0000001f030a7812 */ /* 0x000fe200078ec0ff */
[----:B---3--:R-:W-:-:S04]  /*05f0*/  FADD.FTZ R11, R11, 1 ;  /* 0x3f8000000b0b7421 */ /* 0x008fc80000010000 */
[----:B------:R-:W0:Y:S01]  /*0600*/  MUFU.RCP R14, R14 ;  /* 0x0000000e000e7308 */ /* 0x000e220000001000 */
[----:B----4-:R-:W-:-:S07]  /*0610*/  FADD.FTZ R23, R23, 1 ;  /* 0x3f80000017177421 */ /* 0x010fce0000010000 */
[----:B------:R-:W2:Y:S01]  /*0620*/  MUFU.RCP R16, R16 ;  /* 0x0000001000107308 */ /* 0x000ea20000001000 */
[----:B-1----:R-:W-:-:S07]  /*0630*/  FSETP.NE.FTZ.AND P1, PT, |R17|, +INF , PT ;  /* 0x7f8000001100780b */ /* 0x002fce0003f35200 */
[----:B------:R1:W3:Y:S01]  /*0640*/  MUFU.RCP R4, R13 ;  /* 0x0000000d00047308 */ /* 0x0002e20000001000 */
[----:B0-----:R-:W-:-:S04]  /*0650*/  FSETP.NE.FTZ.AND P2, PT, |R14|, +INF , PT ;  /* 0x7f8000000e00780b */ /* 0x001fc80003f55200 */
[----:B------:R-:W-:-:S03]  /*0660*/  FSEL R12, R14, RZ, P2 ;  /* 0x000000ff0e0c7208 */ /* 0x000fc60001000000 */
[----:B------:R-:W-:Y:S01]  /*0670*/  MUFU.RCP R18, R18 ;  /* 0x0000001200127308 */ /* 0x000fe20000001000 */
[----:B--2---:R-:W-:-:S04]  /*0680*/  FSETP.NE.FTZ.AND P3, PT, |R16|, +INF , PT ;  /* 0x7f8000001000780b */ /* 0x004fc80003f75200 */
[----:B-1----:R-:W-:-:S03]  /*0690*/  FSEL R13, R16, RZ, P3 ;  /* 0x000000ff100d7208 */ /* 0x002fc60001800000 */
[----:B------:R-:W0:Y:S01]  /*06a0*/  MUFU.RCP R15, R15 ;  /* 0x0000000f000f7308 */ /* 0x000e220000001000 */
[----:B---3--:R-:W-:-:S04]  /*06b0*/  FSETP.NE.FTZ.AND P4, PT, |R4|, +INF , PT ;  /* 0x7f8000000400780b */ /* 0x008fc80003f95200 */
[----:B------:R-:W-:-:S03]  /*06c0*/  FSEL R14, R4, RZ, P4 ;  /* 0x000000ff040e7208 */ /* 0x000fc60002000000 */
[----:B------:R-:W1:Y:S08]  /*06d0*/  MUFU.RCP R6, R6 ;  /* 0x0000000600067308 */ /* 0x000e700000001000 */
[----:B------:R-:W2:Y:S01]  /*06e0*/  MUFU.RCP R7, R7 ;  /* 0x0000000700077308 */ /* 0x000ea20000001000 */
[----:B0-----:R-:W-:-:S04]  /*06f0*/  FSETP.NE.FTZ.AND P5, PT, |R15|, +INF , PT ;  /* 0x7f8000000f00780b */ /* 0x001fc80003fb5200 */
[----:B------:R-:W-:-:S03]  /*0700*/  FSEL R15, R15, RZ, P5 ;  /* 0x000000ff0f0f7208 */ /* 0x000fc60002800000 */
[----:B------:R-:W0:Y:S01]  /*0710*/  MUFU.RCP R19, R19 ;  /* 0x0000001300137308 */ /* 0x000e220000001000 */
[----:B-1----:R-:W-:-:S04]  /*0720*/  FSETP.NE.FTZ.AND P0, PT, |R6|, +INF , PT ;  /* 0x7f8000000600780b */ /* 0x002fc80003f15200 */
[----:B------:R-:W-:-:S03]  /*0730*/  FSEL R16, R6, RZ, P0 ;  /* 0x000000ff06107208 */ /* 0x000fc60000000000 */
[----:B------:R-:W1:Y:S01]  /*0740*/  MUFU.RCP R8, R8 ;  /* 0x0000000800087308 */ /* 0x000e620000001000 */
[----:B--2---:R-:W-:-:S07]  /*0750*/  FSETP.NE.FTZ.AND P2, PT, |R7|, +INF , PT ;  /* 0x7f8000000700780b */ /* 0x004fce0003f55200 */
[----:B------:R2:W3:Y:S01]  /*0760*/  MUFU.RCP R21, R20 ;  /* 0x0000001400157308 */ /* 0x0004e20000001000 */
[----:B0-----:R-:W-:-:S04]  /*0770*/  FSETP.NE.FTZ.AND P3, PT, |R19|, +INF , PT ;  /* 0x7f8000001300780b */ /* 0x001fc80003f75200 */
[----:B------:R-:W-:-:S03]  /*0780*/  FSEL R19, R19, RZ, P3 ;  /* 0x000000ff13137208 */ /* 0x000fc60001800000 */
[----:B------:R-:W0:Y:S01]  /*0790*/  MUFU.RCP R9, R9 ;  /* 0x0000000900097308 */ /* 0x000e220000001000 */
[----:B-1----:R-:W-:-:S04]  /*07a0*/  FSETP.NE.FTZ.AND P4, PT, |R8|, +INF , PT ;  /* 0x7f8000000800780b */ /* 0x002fc80003f95200 */
[----:B--2---:R-:W-:-:S03]  /*07b0*/  FSEL R20, R8, RZ, P4 ;  /* 0x000000ff08147208 */ /* 0x004fc60002000000 */
[----:B------:R-:W1:Y:S01]  /*07c0*/  MUFU.RCP R5, R5 ;  /* 0x0000000500057308 */ /* 0x000e620000001000 */
[----:B---3--:R-:W-:-:S04]  /*07d0*/  FSETP.NE.FTZ.AND P5, PT, |R21|, +INF , PT ;  /* 0x7f8000001500780b */ /* 0x008fc80003fb5200 */
[----:B------:R-:W-:-:S03]  /*07e0*/  FSEL R21, R21, RZ, P5 ;  /* 0x000000ff15157208 */ /* 0x000fc60002800000 */
[----:B------:R2:W3:Y:S01]  /*07f0*/  MUFU.RCP R24, R22 ;  /* 0x0000001600187308 */ /* 0x0004e20000001000 */
[----:B0-----:R-:W-:-:S07]  /*0800*/  FSETP.NE.FTZ.AND P0, PT, |R9|, +INF , PT ;  /* 0x7f8000000900780b */ /* 0x001fce0003f15200 */
[----:B------:R0:W4:Y:S01]  /*0810*/  MUFU.RCP R25, R11 ;  /* 0x0000000b00197308 */ /* 0x0001220000001000 */
[----:B--2---:R-:W-:-:S07]  /*0820*/  FSEL R22, R9, RZ, P0 ;  /* 0x000000ff09167208 */ /* 0x004fce0000000000 */
[----:B------:R2:W5:Y:S01]  /*0830*/  MUFU.RCP R26, R23 ;  /* 0x00000017001a7308 */ /* 0x0005620000001000 */
[----:B0-----:R-:W-:Y:S02]  /*0840*/  FSEL R11, R17, RZ, P1 ;  /* 0x000000ff110b7208 */ /* 0x001fe40000800000 */
[----:B------:R-:W-:-:S04]  /*0850*/  FSETP.NE.FTZ.AND P1, PT, |R18|, +INF , PT ;  /* 0x7f8000001200780b */ /* 0x000fc80003f35200 */
[----:B------:R-:W-:Y:S02]  /*0860*/  FSEL R17, R18, RZ, P1 ;  /* 0x000000ff12117208 */ /* 0x000fe40000800000 */
[----:B------:R-:W-:Y:S02]  /*0870*/  FSEL R18, R7, RZ, P2 ;  /* 0x000000ff07127208 */ /* 0x000fe40001000000 */
[----:B-1----:R-:W-:Y:S02]  /*0880*/  FSETP.NE.FTZ.AND P1, PT, |R5|, +INF , PT ;  /* 0x7f8000000500780b */ /* 0x002fe40003f35200 */
[----:B---3--:R-:W-:Y:S02]  /*0890*/  FSETP.NE.FTZ.AND P2, PT, |R24|, +INF , PT ;  /* 0x7f8000001800780b */ /* 0x008fe40003f55200 */
[----:B----4-:R-:W-:Y:S02]  /*08a0*/  FSETP.NE.FTZ.AND P3, PT, |R25|, +INF , PT ;  /* 0x7f8000001900780b */ /* 0x010fe40003f75200 */
[----:B--2---:R-:W-:-:S02]  /*08b0*/  FSEL R23, R5, RZ, P1 ;  /* 0x000000ff05177208 */ /* 0x004fc40000800000 */
[----:B-----5:R-:W-:Y:S02]  /*08c0*/  FSETP.NE.FTZ.AND P4, PT, |R26|, +INF , PT ;  /* 0x7f8000001a00780b */ /* 0x020fe40003f95200 */
        /* <DEDUP_REMOVED lines=39> */
.L_x_642:
        /* <DEDUP_REMOVED lines=16> */
.L_x_643:
        /* <DEDUP_REMOVED lines=14> */
.L_x_649:
        /* <DEDUP_REMOVED lines=65> */
[----:B------:R-:W-:-:S02]  /*1130*/  FSEL R48, R49, R48, P0 ;  /* 0x0000003031307208 */ /* 0x000fc40000000000 */
[----:B------:R-:W-:Y:S02]  /*1140*/  FSEL R5, R15, R6, P2 ;  /* 0x000000060f057208 */ /* 0x000fe40001000000 */
[----:B------:R-:W-:Y:S02]  /*1150*/  FSETP.GT.FTZ.AND P4, PT, R33, R2, PT ;  /* 0x000000022100720b */ /* 0x000fe40003f94000 */
[----:B------:R-:W-:Y:S02]  /*1160*/  FSEL R6, R16, R5, P1 ;  /* 0x0000000510067208 */ /* 0x000fe40000800000 */
[----:B------:R-:W4:Y:S01]  /*1170*/  SHFL.BFLY PT, R5, R48, 0x8, 0x1f ;  /* 0x0d001f0030057f89 */ /* 0x000f2200000e0000 */
[----:B------:R-:W-:Y:S02]  /*1180*/  FSETP.GT.FTZ.AND P3, PT, R34, R3, PT ;  /* 0x000000032200720b */ /* 0x000fe40003f74000 */
[----:B------:R-:W-:Y:S02]  /*1190*/  FSEL R3, R17, R6, P4 ;  /* 0x0000000611037208 */ /* 0x000fe40002000000 */
[----:B------:R-:W-:-:S02]  /*11a0*/  FSETP.GT.FTZ.AND P2, PT, R35, R4, PT ;  /* 0x000000042300720b */ /* 0x000fc40003f54000 */
[----:B------:R-:W-:Y:S02]  /*11b0*/  FSEL R2, R18, R3, P3 ;  /* 0x0000000312027208 */ /* 0x000fe40001800000 */
        /* <DEDUP_REMOVED lines=9> */
[----:B----4-:R-:W-:Y:S02]  /*1250*/  FSETP.GEU.FTZ.AND P1, PT, R48, R5, PT ;  /* 0x000000053000720b */ /* 0x010fe40003f3e000 */
[----:B------:R-:W-:Y:S02]  /*1260*/  FSEL R2, R22, R3, P2 ;  /* 0x0000000316027208 */ /* 0x000fe40001000000 */
[----:B------:R-:W-:-:S02]  /*1270*/  ISETP.NE.AND P4, PT, R56, RZ, PT ;  /* 0x000000ff3800720c */ /* 0x000fc40003f85270 */
[----:B------:R-:W-:Y:S02]  /*1280*/  FSEL R3, R23, R2, P3 ;  /* 0x0000000217037208 */ /* 0x000fe40001800000 */
[----:B------:R-:W-:Y:S02]  /*1290*/  PLOP3.LUT P3, PT, PT, PT, PT, 0x80, 0x8 ;  /* 0x000000000008781c */ /* 0x000fe40003f6f070 */
[----:B------:R-:W-:-:S03]  /*12a0*/  FSEL R2, R24, R3, P4 ;  /* 0x0000000318027208 */ /* 0x000fc60002000000 */
[----:B------:R-:W-:Y:S02]  /*12b0*/  @P1 FSETP.NEU.FTZ.AND P2, PT, R48, R5, PT ;  /* 0x000000053000120b */ /* 0x000fe40003f5d000 */
[----:B------:R-:W-:Y:S02]  /*12c0*/  FSEL R3, R25, R2, P5 ;  /* 0x0000000219037208 */ /* 0x000fe40002800000 */
[----:B-----5:R-:W-:Y:S02]  /*12d0*/  @P1 ISETP.LT.AND P3, PT, R7, R50, !P2 ;  /* 0x000000320700120c */ /* 0x020fe40005761270 */
[----:B------:R-:W-:Y:S02]  /*12e0*/  FSEL R3, R26, R3, P6 ;  /* 0x000000031a037208 */ /* 0x000fe40003000000 */
        /* <DEDUP_REMOVED lines=15> */
[----:B------:R-:W-:-:S03]  /*13e0*/  ISETP.NE.AND P3, PT, R10, RZ, PT ;  /* 0x000000ff0a00720c */ /* 0x000fc60003f65270 */
[----:B------:R-:W4:Y:S04]  /*13f0*/  SHFL.BFLY PT, R4, R5, 0x4, 0x1f ;  /* 0x0c801f0005047f89 */ /* 0x000f2800000e0000 */
[----:B------:R-:W5:Y:S01]  /*1400*/  SHFL.BFLY PT, R7, R6, 0x2, 0x1f ;  /* 0x0c401f0006077f89 */ /* 0x000f6200000e0000 */
[----:B0-----:R-:W-:Y:S02]  /*1410*/  FSETP.GEU.FTZ.AND P1, PT, R9, R8, PT ;  /* 0x000000080900720b */ /* 0x001fe40003f3e000 */
[----:B----4-:R-:W-:Y:S02]  /*1420*/  FSEL R4, R4, R5, P0 ;  /* 0x0000000504047208 */ /* 0x010fe40000000000 */
[----:B------:R-:W-:-:S03]  /*1430*/  PLOP3.LUT P0, PT, PT, PT, PT, 0x80, 0x8 ;  /* 0x000000000008781c */ /* 0x000fc60003f0f070 */
[----:B------:R-:W0:Y:S06]  /*1440*/  SHFL.BFLY PT, R3, R4, 0x2, 0x1f ;  /* 0x0c401f0004037f89 */ /* 0x000e2c00000e0000 */
[----:B------:R-:W-:-:S04]  /*1450*/  @P1 FSETP.NEU.FTZ.AND P2, PT, R9, R8, PT ;  /* 0x000000080900120b */ /* 0x000fc80003f5d000 */
[----:B-----5:R-:W-:-:S04]  /*1460*/  @P1 ISETP.LT.AND P0, PT, R7, R6, !P2 ;  /* 0x000000060700120c */ /* 0x020fc80005701270 */
[----:B------:R-:W-:Y:S02]  /*1470*/  FSEL R8, R8, R9, P0 ;  /* 0x0000000908087208 */ /* 0x000fe40000000000 */
[----:B------:R-:W-:-:S03]  /*1480*/  SEL R7, R7, R6, P0 ;  /* 0x0000000607077207 */ /* 0x000fc60000000000 */
[----:B------:R-:W4:Y:S04]  /*1490*/  SHFL.BFLY PT, R9, R8, 0x1, 0x1f ;  /* 0x0c201f0008097f89 */ /* 0x000f2800000e0000 */
[----:B------:R-:W5:Y:S01]  /*14a0*/  SHFL.BFLY PT, R48, R7, 0x1, 0x1f ;  /* 0x0c201f0007307f89 */ /* 0x000f6200000e0000 */
[----:B0-----:R-:W-:Y:S02]  /*14b0*/  FSEL R3, R3, R4, P0 ;  /* 0x0000000403037208 */ /* 0x001fe40000000000 */
[----:B------:R-:W-:-:S03]  /*14c0*/  PLOP3.LUT P0, PT, PT, PT, PT, 0x80, 0x8 ;  /* 0x000000000008781c */ /* 0x000fc60003f0f070 */
[----:B------:R-:W0:Y:S01]  /*14d0*/  SHFL.BFLY PT, R2, R3, 0x1, 0x1f ;  /* 0x0c201f0003027f89 */ /* 0x000e2200000e0000 */
[----:B----4-:R-:W-:-:S13]  /*14e0*/  FSETP.GEU.FTZ.AND P1, PT, R8, R9, PT ;  /* 0x000000090800720b */ /* 0x010fda0003f3e000 */
[----:B------:R-:W-:-:S04]  /*14f0*/  @P1 FSETP.NEU.FTZ.AND P2, PT, R8, R9, PT ;  /* 0x000000090800120b */ /* 0x000fc80003f5d000 */
[----:B-----5:R-:W-:-:S04]  /*1500*/  @P1 ISETP.LT.AND P0, PT, R48, R7, !P2 ;  /* 0x000000073000120c */ /* 0x020fc80005701270 */
[----:B0-----:R-:W-:Y:S02]  /*1510*/  FSEL R49, R2, R3, P0 ;  /* 0x0000000302317208 */ /* 0x001fe40000000000 */
        /* <DEDUP_REMOVED lines=25> */
.L_x_646:
[----:B-123--:R-:W-:Y:S05]  /*16b0*/  BSYNC.RECONVERGENT B0 ;  /* 0x0000000000007941 */ /* 0x00efea0003800200 */
.L_x_645:
        /* <DEDUP_REMOVED lines=54> */
.L_x_648:
[----:B------:R-:W-:Y:S05]  /*1a20*/  BSYNC.RECONVERGENT B0 ;  /* 0x0000000000007941 */ /* 0x000fea0003800200 */
.L_x_647:
[----:B------:R-:W-:Y:S02]  /*1a30*/  VIADD R47, R47, UR11 ;  /* 0x0000000b2f2f7c36 */ /* 0x000fe40008000000 */
[----:B------:R-:W-:Y:S01]  /*1a40*/  VIADD R45, R45, 0x1 ;  /* 0x000000012d2d7836 */ /* 0x000fe20000000000 */
[----:B------:R-:W-:Y:S06]  /*1a50*/  @P0 BRA `(.L_x_649) ;  /* 0xfffffff000b00947 */ /* 0x000fec000383ffff */
.L_x_644:
        /* <DEDUP_REMOVED lines=22> */
.L_x_651:
        /* <DEDUP_REMOVED lines=55> */
.L_x_650:
        /* <DEDUP_REMOVED lines=34> */
.L_x_652:
        /* <DEDUP_REMOVED lines=22> */
.L_x_653:
[----:B------:R-:W-:Y:S05]  /*22b0*/  @!P1 EXIT ;  /* 0x000000000000994d */ /* 0x000fea0003800000 */
[----:B01--4-:R-:W0:Y:S01]  /*22c0*/  LDC.64 R4, c[0x0][0x390] ;  /* 0x0000e400ff047b82 */ /* 0x013e220000000a00 */
[----:B------:R-:W1:Y:S01]  /*22d0*/  MUFU.RCP R43, R43 ;  /* 0x0000002b002b7308 */ /* 0x000e620000001000 */
[----:B------:R-:W-:Y:S02]  /*22e0*/  IMAD.IADD R7, R0, 0x1, R7 ;  /* 0x0000000100077824 */ /* 0x000fe400078e0207 */
[----:B------:R-:W-:-:S07]  /*22f0*/  IMAD.MOV R6, RZ, RZ, -R6 ;  /* 0x000000ffff067224 */ /* 0x000fce00078e0a06 */
.L_x_654:
        /* <DEDUP_REMOVED lines=9> */
.L_x_655:
        /* <DEDUP_REMOVED lines=15> */
.L_x_3768:


//--------------------- .text._ZN4vllm3moe10topkGatingILi8ELi256ELi4ELi16ELi32El6__halfLNS0_11ScoringFuncE1EEEvPKT5_PKbPfiPT4_PiiiibPKf --------------------------
	.section	.text._ZN4vllm3moe10topkGatingILi8ELi256ELi4ELi16ELi32El6__halfLNS0_11ScoringFuncE1EEEvPKT5_PKbPfiPT4_PiiiibPKf,"ax",@progbits
	.align	128
        .global         _ZN4vllm3moe10topkGatingILi8ELi256ELi4ELi16ELi32El6__halfLNS0_11ScoringFuncE1EEEvPKT5_PKbPfiPT4_PiiiibPKf
        .type           _ZN4vllm3moe10topkGatingILi8ELi256ELi4ELi16ELi32El6__halfLNS0_11ScoringFuncE1EEEvPKT5_PKbPfiPT4_PiiiibPKf,@function
        .size           _ZN4vllm3moe10topkGatingILi8ELi256ELi4ELi16ELi32El6__halfLNS0_11ScoringFuncE1EEEvPKT5_PKbPfiPT4_PiiiibPKf,(.L_x_3769 - _ZN4vllm3moe10topkGatingILi8ELi256ELi4ELi16ELi32El6__halfLNS0_11ScoringFuncE1EEEvPKT5_PKbPfiPT4_PiiiibPKf)
        .other          _ZN4vllm3moe10topkGatingILi8ELi256ELi4ELi16ELi32El6__halfLNS0_11ScoringFuncE1EEEvPKT5_PKbPfiPT4_PiiiibPKf,@"STO_CUDA_ENTRY STV_DEFAULT"
_ZN4vllm3moe10topkGatingILi8ELi256ELi4ELi16ELi32El6__halfLNS0_11ScoringFuncE1EEEvPKT5_PKbPfiPT4_PiiiibPKf:
.text._ZN4vllm3moe10topkGatingILi8ELi256ELi4ELi16ELi32El6__halfLNS0_11ScoringFuncE1EEEvPKT5_PKbPfiPT4_PiiiibPKf:
        /* <DEDUP_REMOVED lines=39> */
[----:B---3--:R-:W-:-:S02]  /*0270*/  HADD2.F32 R9, -RZ, R4.H0_H0 ;  /* 0x20000004ff097230 */ /* 0x008fc40000004100 */
[----:B------:R-:W-:Y:S02]  /*0280*/  HADD2.F32 R4, -RZ, R4.H1_H1 ;  /* 0x30000004ff047230 */ /* 0x000fe40000004100 */
[--C-:B-1----:R-:W-:Y:S02]  /*0290*/  HADD2.F32 R11, -RZ, R6.reuse.H0_H0 ;  /* 0x20000006ff0b7230 */ /* 0x102fe40000004100 */
[----:B------:R-:W-:Y:S01]  /*02a0*/  FMUL.FTZ R15, R9, -1.4426950216293334961 ;  /* 0xbfb8aa3b090f7820 */ /* 0x000fe20000410000 */
[--C-:B------:R-:W-:Y:S02]  /*02b0*/  HADD2.F32 R9, -RZ, R5.reuse.H0_H0 ;  /* 0x20000005ff097230 */ /* 0x100fe40000004100 */
[----:B------:R-:W-:Y:S01]  /*02c0*/  FMUL.FTZ R10, R4, -1.4426950216293334961 ;  /* 0xbfb8aa3b040a7820 */ /* 0x000fe20000410000 */
[----:B------:R-:W-:Y:S01]  /*02d0*/  HADD2.F32 R5, -RZ, R5.H1_H1 ;  /* 0x30000005ff057230 */ /* 0x000fe20000004100 */
[----:B------:R1:W3:Y:S01]  /*02e0*/  MUFU.EX2 R4, R15 ;  /* 0x0000000f00047308 */ /* 0x0002e20000000800 */
[----:B------:R-:W-:-:S02]  /*02f0*/  HADD2.F32 R6, -RZ, R6.H1_H1 ;  /* 0x30000006ff067230 */ /* 0x000fc40000004100 */
[----:B------:R-:W-:Y:S01]  /*0300*/  FMUL.FTZ R9, R9, -1.4426950216293334961 ;  /* 0xbfb8aa3b09097820 */ /* 0x000fe20000410000 */
[----:B0-----:R-:W-:Y:S01]  /*0310*/  FMUL.FTZ R13, R11, -1.4426950216293334961 ;  /* 0xbfb8aa3b0b0d7820 */ /* 0x001fe20000410000 */
[----:B------:R-:W-:Y:S01]  /*0320*/  FMUL.FTZ R24, R5, -1.4426950216293334961 ;  /* 0xbfb8aa3b05187820 */ /* 0x000fe20000410000 */
[--C-:B------:R-:W-:Y:S01]  /*0330*/  HADD2.F32 R5, -RZ, R7.reuse.H0_H0 ;  /* 0x20000007ff057230 */ /* 0x100fe20000004100 */
[----:B------:R-:W0:Y:S01]  /*0340*/  MUFU.EX2 R10, R10 ;  /* 0x0000000a000a7308 */ /* 0x000e220000000800 */
[----:B------:R-:W-:Y:S02]  /*0350*/  HADD2.F32 R7, -RZ, R7.H1_H1 ;  /* 0x30000007ff077230 */ /* 0x000fe40000004100 */
[----:B-1----:R-:W-:Y:S01]  /*0360*/  FMUL.FTZ R15, R6, -1.4426950216293334961 ;  /* 0xbfb8aa3b060f7820 */ /* 0x002fe20000410000 */
[----:B------:R-:W1:Y:S01]  /*0370*/  MUFU.EX2 R9, R9 ;  /* 0x0000000900097308 */ /* 0x000e620000000800 */
[----:B------:R-:W-:Y:S01]  /*0380*/  FMUL.FTZ R22, R5, -1.4426950216293334961 ;  /* 0xbfb8aa3b05167820 */ /* 0x000fe20000410000 */
[----:B------:R-:W-:-:S02]  /*0390*/  FMUL.FTZ R12, R7, -1.4426950216293334961 ;  /* 0xbfb8aa3b070c7820 */ /* 0x000fc40000410000 */
[----:B------:R-:W2:Y:S01]  /*03a0*/  MUFU.EX2 R11, R24 ;  /* 0x00000018000b7308 */ /* 0x000ea20000000800 */
[----:B---3--:R-:W-:-:S03]  /*03b0*/  FADD.FTZ R4, R4, 1 ;  /* 0x3f80000004047421 */ /* 0x008fc60000010000 */
[----:B------:R-:W3:Y:S01]  /*03c0*/  MUFU.EX2 R13, R13 ;  /* 0x0000000d000d7308 */ /* 0x000ee20000000800 */
[----:B0-----:R-:W-:-:S03]  /*03d0*/  FADD.FTZ R6, R10, 1 ;  /* 0x3f8000000a067421 */ /* 0x001fc60000010000 */
[----:B------:R-:W0:Y:S01]  /*03e0*/  MUFU.EX2 R15, R15 ;  /* 0x0000000f000f7308 */ /* 0x000e220000000800 */
[----:B-1----:R-:W-:-:S03]  /*03f0*/  FADD.FTZ R7, R9, 1 ;  /* 0x3f80000009077421 */ /* 0x002fc60000010000 */
[----:B------:R-:W1:Y:S01]  /*0400*/  MUFU.EX2 R22, R22 ;  /* 0x0000001600167308 */ /* 0x000e620000000800 */
[----:B--2---:R-:W-:-:S03]  /*0410*/  FADD.FTZ R9, R11, 1 ;  /* 0x3f8000000b097421 */ /* 0x004fc60000010000 */
[----:B------:R-:W2:Y:S01]  /*0420*/  MUFU.EX2 R12, R12 ;  /* 0x0000000c000c7308 */ /* 0x000ea20000000800 */
[----:B------:R-:W-:Y:S01]  /*0430*/  ISETP.EQ.OR P1, PT, R2, RZ, !P1 ;  /* 0x000000ff0200720c */ /* 0x000fe20004f22670 */
[----:B---3--:R-:W-:Y:S01]  /*0440*/  FADD.FTZ R10, R13, 1 ;  /* 0x3f8000000d0a7421 */ /* 0x008fe20000010000 */
[----:B------:R-:W-:Y:S01]  /*0450*/  LOP3.LUT R2, R8, 0x1f, RZ, 0xc0, !PT ;  /* 0x0000001f08027812 */ /* 0x000fe200078ec0ff */
[----:B------:R3:W4:Y:S01]  /*0460*/  MUFU.RCP R5, R4 ;  /* 0x0000000400057308 */ /* 0x0007220000001000 */
[----:B0-----:R-:W-:Y:S01]  /*0470*/  FADD.FTZ R13, R15, 1 ;  /* 0x3f8000000f0d7421 */ /* 0x001fe20000010000 */
[----:B------:R-:W-:Y:S02]  /*0480*/  IMAD.U32 R15, RZ, RZ, UR4 ;  /* 0x00000004ff0f7e24 */ /* 0x000fe4000f8e00ff */
[----:B-1----:R-:W-:-:S04]  /*0490*/  FADD.FTZ R11, R22, 1 ;  /* 0x3f800000160b7421 */ /* 0x002fc80000010000 */
[----:B------:R-:W0:Y:S01]  /*04a0*/  MUFU.RCP R6, R6 ;  /* 0x0000000600067308 */ /* 0x000e220000001000 */
[----:B------:R-:W-:Y:S01]  /*04b0*/  ISETP.GE.AND P2, PT, R15, 0x1, PT ;  /* 0x000000010f00780c */ /* 0x000fe20003f46270 */
[----:B--2---:R-:W-:Y:S01]  /*04c0*/  FADD.FTZ R12, R12, 1 ;  /* 0x3f8000000c0c7421 */ /* 0x004fe20000010000 */
[----:B---3--:R-:W-:-:S05]  /*04d0*/  IMAD.MOV.U32 R4, RZ, RZ, RZ ;  /* 0x000000ffff047224 */ /* 0x008fca00078e00ff */
[----:B------:R-:W1:Y:S01]  /*04e0*/  MUFU.RCP R7, R7 ;  /* 0x0000000700077308 */ /* 0x000e620000001000 */
[----:B----4-:R-:W-:-:S04]  /*04f0*/  FSETP.NE.FTZ.AND P5, PT, |R5|, +INF , PT ;  /* 0x7f8000000500780b */ /* 0x010fc80003fb5200 */
[----:B------:R-:W-:-:S03]  /*0500*/  FSEL R5, R5, RZ, P5 ;  /* 0x000000ff05057208 */ /* 0x000fc60002800000 */
        /* <DEDUP_REMOVED lines=12> */
[----:B------:R-:W0:Y:S01]  /*05d0*/  MUFU.RCP R12, R12 ;  /* 0x0000000c000c7308 */ /* 0x000e220000001000 */
[----:B-1----:R-:W-:-:S04]  /*05e0*/  FSETP.NE.FTZ.AND P6, PT, |R13|, +INF , PT ;  /* 0x7f8000000d00780b */ /* 0x002fc80003fd5200 */
[----:B------:R-:W-:Y:S01]  /*05f0*/  FSEL R10, R13, RZ, P6 ;  /* 0x000000ff0d0a7208 */ /* 0x000fe20003000000 */
[----:B------:R-:W-:Y:S01]  /*0600*/  @P0 FADD.FTZ R13, R5, R16 ;  /* 0x00000010050d0221 */ /* 0x000fe20000010000 */
[----:B-----5:R-:W-:Y:S01]  /*0610*/  @P0 FADD.FTZ R16, R6, R17 ;  /* 0x0000001106100221 */ /* 0x020fe20000010000 */
[----:B------:R-:W-:Y:S01]  /*0620*/  @P0 FADD.FTZ R17, R7, R18 ;  /* 0x0000001207110221 */ /* 0x000fe20000010000 */
[----:B--2---:R-:W-:Y:S01]  /*0630*/  FSETP.NE.FTZ.AND P3, PT, |R11|, +INF , PT ;  /* 0x7f8000000b00780b */ /* 0x004fe20003f75200 */
[----:B------:R-:W-:Y:S01]  /*0640*/  @P0 FADD.FTZ R18, R8, R19 ;  /* 0x0000001308120221 */ /* 0x000fe20000010000 */
[----:B------:R-:W-:Y:S01]  /*0650*/  @P0 FADD.FTZ R19, R9, R20 ;  /* 0x0000001409130221 */ /* 0x000fe20000010000 */
[----:B------:R-:W-:Y:S01]  /*0660*/  @P0 FADD.FTZ R20, R10, R21 ;  /* 0x000000150a140221 */ /* 0x000fe20000010000 */
[----:B------:R-:W-:Y:S01]  /*0670*/  FSEL R11, R11, RZ, P3 ;  /* 0x000000ff0b0b7208 */ /* 0x000fe20001800000 */
[----:B------:R-:W-:Y:S02]  /*0680*/  @!P0 IMAD.MOV.U32 R13, RZ, RZ, R5 ;  /* 0x000000ffff0d8224 */ /* 0x000fe400078e0005 */
[----:B------:R-:W-:Y:S01]  /*0690*/  @!P0 IMAD.MOV.U32 R16, RZ, RZ, R6 ;  /* 0x000000ffff108224 */ /* 0x000fe200078e0006 */
[----:B0-----:R-:W-:Y:S01]  /*06a0*/  FSETP.NE.FTZ.AND P4, PT, |R12|, +INF , PT ;  /* 0x7f8000000c00780b */ /* 0x001fe20003f95200 */
[----:B------:R-:W-:Y:S01]  /*06b0*/  @P0 FADD.FTZ R21, R11, R14 ;  /* 0x0000000e0b150221 */ /* 0x000fe20000010000 */
[----:B------:R-:W-:-:S02]  /*06c0*/  @!P0 IMAD.MOV.U32 R17, RZ, RZ, R7 ;  /* 0x000000ffff118224 */ /* 0x000fc400078e0007 */
[----:B------:R-:W-:Y:S01]  /*06d0*/  FSEL R12, R12, RZ, P4 ;  /* 0x000000ff0c0c7208 */ /* 0x000fe20002000000 */
[----:B------:R-:W-:Y:S02]  /*06e0*/  @!P0 IMAD.MOV.U32 R18, RZ, RZ, R8 ;  /* 0x000000ffff128224 */ /* 0x000fe400078e0008 */
[----:B------:R-:W-:Y:S02]  /*06f0*/  @!P0 IMAD.MOV.U32 R19, RZ, RZ, R9 ;  /* 0x000000ffff138224 */ /* 0x000fe400078e0009 */
[----:B------:R-:W-:Y:S01]  /*0700*/  @P0 FADD.FTZ R22, R12, R23 ;  /* 0x000000170c160221 */ /* 0x000fe20000010000 */
        /* <DEDUP_REMOVED lines=13> */
.L_x_661:
        /* <DEDUP_REMOVED lines=17> */
[CC--:B------:R-:W-:Y:S02]  /*08f0*/  FSETP.GT.FTZ.AND P0, PT, R21.reuse, R26.reuse, PT ;  /* 0x0000001a1500720b */ /* 0x0c0fe40003f14000 */
[----:B------:R-:W-:Y:S02]  /*0900*/  SEL R14, R14, 0x4, !P4 ;  /* 0x000000040e0e7807 */ /* 0x000fe40006000000 */
[----:B------:R-:W-:Y:S02]  /*0910*/  FSEL R27, R21, R26, P0 ;  /* 0x0000001a151b7208 */ /* 0x000fe40000000000 */
[----:B------:R-:W-:Y:S02]  /*0920*/  SEL R14, R14, 0x5, !P3 ;  /* 0x000000050e0e7807 */ /* 0x000fe40005800000 */
[----:B------:R-:W-:Y:S02]  /*0930*/  FSETP.GT.FTZ.AND P2, PT, R22, R27, PT ;  /* 0x0000001b1600720b */ /* 0x000fe40003f54000 */
[----:B------:R-:W-:-:S02]  /*0940*/  SEL R14, R14, 0x6, !P0 ;  /* 0x000000060e0e7807 */ /* 0x000fc40004000000 */
[----:B------:R-:W-:Y:S02]  /*0950*/  FSEL R27, R22, R27, P2 ;  /* 0x0000001b161b7208 */ /* 0x000fe40001000000 */
[----:B------:R-:W-:Y:S02]  /*0960*/  SEL R14, R14, 0x7, !P2 ;  /* 0x000000070e0e7807 */ /* 0x000fe40005000000 */
[----:B------:R-:W-:Y:S01]  /*0970*/  FSEL R29, R9, R28, P4 ;  /* 0x0000001c091d7208 */ /* 0x000fe20002000000 */
[----:B------:R-:W4:Y:S02]  /*0980*/  SHFL.BFLY PT, R26, R27, 0x10, 0x1f ;  /* 0x0e001f001b1a7f89 */ /* 0x000f2400000e0000 */
[----:B------:R-:W-:Y:S01]  /*0990*/  IMAD.IADD R14, R3, 0x1, R14 ;  /* 0x00000001030e7824 */ /* 0x000fe200078e020e */
[----:B------:R-:W-:-:S04]  /*09a0*/  FSEL R28, R10, R29, P3 ;  /* 0x0000001d0a1c7208 */ /* 0x000fc80001800000 */
[----:B------:R-:W-:Y:S01]  /*09b0*/  FSEL R29, R11, R28, P0 ;  /* 0x0000001c0b1d7208 */ /* 0x000fe20000000000 */
[----:B------:R-:W5:Y:S01]  /*09c0*/  SHFL.BFLY PT, R15, R14, 0x10, 0x1f ;  /* 0x0e001f000e0f7f89 */ /* 0x000f6200000e0000 */
[----:B------:R-:W-:Y:S02]  /*09d0*/  PLOP3.LUT P0, PT, PT, PT, PT, 0x80, 0x8 ;  /* 0x000000000008781c */ /* 0x000fe40003f0f070 */
[----:B------:R-:W-:-:S05]  /*09e0*/  FSEL R28, R12, R29, P2 ;  /* 0x0000001d0c1c7208 */ /* 0x000fca0001000000 */
[----:B------:R-:W0:Y:S01]  /*09f0*/  SHFL.BFLY PT, R29, R28, 0x10, 0x1f ;  /* 0x0e001f001c1d7f89 */ /* 0x000e2200000e0000 */
[----:B----4-:R-:W-:-:S13]  /*0a00*/  FSETP.GEU.FTZ.AND P5, PT, R27, R26, PT ;  /* 0x0000001a1b00720b */ /* 0x010fda0003fbe000 */
[----:B------:R-:W-:-:S04]  /*0a10*/  @P5 FSETP.NEU.FTZ.AND P3, PT, R27, R26, PT ;  /* 0x0000001a1b00520b */ /* 0x000fc80003f7d000 */
[----:B-----5:R-:W-:-:S04]  /*0a20*/  @P5 ISETP.LT.AND P0, PT, R15, R14, !P3 ;  /* 0x0000000e0f00520c */ /* 0x020fc80005f01270 */
[----:B------:R-:W-:Y:S02]  /*0a30*/  FSEL R27, R26, R27, P0 ;  /* 0x0000001b1a1b7208 */ /* 0x000fe40000000000 */
[----:B0-----:R-:W-:Y:S02]  /*0a40*/  FSEL R26, R29, R28, P0 ;  /* 0x0000001c1d1a7208 */ /* 0x001fe40000000000 */
[----:B------:R-:W-:Y:S02]  /*0a50*/  SEL R29, R15, R14, P0 ;  /* 0x0000000e0f1d7207 */ /* 0x000fe40000000000 */
        /* <DEDUP_REMOVED lines=63> */
.L_x_658:
[----:B-123--:R-:W-:Y:S05]  /*0e50*/  BSYNC.RECONVERGENT B0 ;  /* 0x0000000000007941 */ /* 0x00efea0003800200 */
.L_x_657:
        /* <DEDUP_REMOVED lines=38> */
.L_x_660:
[----:B------:R-:W-:Y:S05]  /*10c0*/  BSYNC.RECONVERGENT B0 ;  /* 0x0000000000007941 */ /* 0x000fea0003800200 */
.L_x_659:
[----:B------:R-:W-:Y:S02]  /*10d0*/  VIADD R25, R25, UR11 ;  /* 0x0000000b19197c36 */ /* 0x000fe40008000000 */
[----:B------:R-:W-:Y:S01]  /*10e0*/  VIADD R23, R23, 0x1 ;  /* 0x0000000117177836 */ /* 0x000fe20000000000 */
[----:B------:R-:W-:Y:S06]  /*10f0*/  @P0 BRA `(.L_x_661) ;  /* 0xfffffff400b80947 */ /* 0x000fec000383ffff */
.L_x_656:
        /* <DEDUP_REMOVED lines=22> */
.L_x_663:
        /* <DEDUP_REMOVED lines=55> */
.L_x_662:
        /* <DEDUP_REMOVED lines=34> */
.L_x_664:
        /* <DEDUP_REMOVED lines=22> */
.L_x_665:
[----:B------:R-:W-:Y:S05]  /*1950*/  @!P1 EXIT ;  /* 0x000000000000994d */ /* 0x000fea0003800000 */
[----:B-12---:R-:W1:Y:S01]  /*1960*/  LDC.64 R6, c[0x0][0x390] ;  /* 0x0000e400ff067b82 */ /* 0x006e620000000a00 */
[----:B0-----:R0:W2:Y:S01]  /*1970*/  MUFU.RCP R11, R4 ;  /* 0x00000004000b7308 */ /* 0x0010a20000001000 */
[----:B------:R-:W-:Y:S02]  /*1980*/  IMAD.IADD R5, R0, 0x1, R5 ;  /* 0x0000000100057824 */ /* 0x000fe400078e0205 */
[----:B------:R-:W-:-:S07]  /*1990*/  IMAD.MOV R15, RZ, RZ, -R15 ;  /* 0x000000ffff0f7224 */ /* 0x000fce00078e0a0f */
.L_x_666:
        /* <DEDUP_REMOVED lines=9> */
.L_x_667:
        /* <DEDUP_REMOVED lines=13> */
.L_x_3769:


//--------------------- .text._ZN4vllm3moe10topkGatingILi8ELi128ELi4ELi16ELi32El6__halfLNS0_11ScoringFuncE1EEEvPKT5_PKbPfiPT4_PiiiibPKf --------------------------
	.section	.text._ZN4vllm3moe10topkGatingILi8ELi128ELi4ELi16ELi32El6__halfLNS0_11ScoringFuncE1EEEvPKT5_PKbPfiPT4_PiiiibPKf,"ax",@progbits
	.align	128
        .global         _ZN4vllm3moe10topkGatingILi8ELi128ELi4ELi16ELi32El6__halfLNS0_11ScoringFuncE1EEEvPKT5_PKbPfiPT4_PiiiibPKf
        .type           _ZN4vllm3moe10topkGatingILi8ELi128ELi4ELi16ELi32El6__halfLNS0_11ScoringFuncE1EEEvPKT5_PKbPfiPT4_PiiiibPKf,@function
        .size           _ZN4vllm3moe10topkGatingILi8ELi128ELi4ELi16ELi32El6__halfLNS0_11ScoringFuncE1EEEvPKT5_PKbPfiPT4_PiiiibPKf,(.L_x_3770 - _ZN4vllm3moe10topkGatingILi8ELi128ELi4ELi16ELi32El6__halfLNS0_11ScoringFuncE1EEEvPKT5_PKbPfiPT4_PiiiibPKf)
        .other          _ZN4vllm3moe10topkGatingILi8ELi128ELi4ELi16ELi32El6__halfLNS0_11ScoringFuncE1EEEvPKT5_PKbPfiPT4_PiiiibPKf,@"STO_CUDA_ENTRY STV_DEFAULT"
_ZN4vllm3moe10topkGatingILi8ELi128ELi4ELi16ELi32El6__halfLNS0_11ScoringFuncE1EEEvPKT5_PKbPfiPT4_PiiiibPKf:
.text._ZN4vllm3moe10topkGatingILi8ELi128ELi4ELi16ELi32El6__halfLNS0_11ScoringFuncE1EEEvPKT5_PKbPfiPT4_PiiiibPKf:
        /* <DEDUP_REMOVED lines=127> */
.L_x_673:
        /* <DEDUP_REMOVED lines=93> */
.L_x_670:
[----:B-123--:R-:W-:Y:S05]  /*0dc0*/  BSYNC.RECONVERGENT B0 ;  /* 0x0000000000007941 */ /* 0x00efea0003800200 */
.L_x_669:
        /* <DEDUP_REMOVED lines=37> */
.L_x_672:
[----:B------:R-:W-:Y:S05]  /*1020*/  BSYNC.RECONVERGENT B0 ;  /* 0x0000000000007941 */ /* 0x000fea0003800200 */
.L_x_671:
[----:B------:R-:W-:Y:S02]  /*1030*/  VIADD R25, R25, UR11 ;  /* 0x0000000b19197c36 */ /* 0x000fe40008000000 */
[----:B------:R-:W-:Y:S01]  /*1040*/  VIADD R23, R23, 0x1 ;  /* 0x0000000117177836 */ /* 0x000fe20000000000 */
[----:B------:R-:W-:Y:S06]  /*1050*/  @P0 BRA `(.L_x_673) ;  /* 0xfffffff400e40947 */ /* 0x000fec000383ffff */
.L_x_668:
        /* <DEDUP_REMOVED lines=22> */
.L_x_675:
        /* <DEDUP_REMOVED lines=55> */
.L_x_674:
        /* <DEDUP_REMOVED lines=34> */
.L_x_676:
        /* <DEDUP_REMOVED lines=22> */
.L_x_677:
[----:B------:R-:W-:Y:S05]  /*18b0*/  @!P1 EXIT ;  /* 0x000000000000994d */ /* 0x000fea0003800000 */
[----:B-12---:R-:W1:Y:S01]  /*18c0*/  LDC.64 R6, c[0x0][0x390] ;  /* 0x0000e400ff067b82 */ /* 0x006e620000000a00 */
[----:B0-----:R0:W2:Y:S01]  /*18d0*/  MUFU.RCP R11, R4 ;  /* 0x00000004000b7308 */ /* 0x0010a20000001000 */
[----:B------:R-:W-:Y:S02]  /*18e0*/  IMAD.IADD R5, R0, 0x1, R5 ;  /* 0x0000000100057824 */ /* 0x000fe400078e0205 */
[----:B------:R-:W-:-:S07]  /*18f0*/  IMAD.MOV R15, RZ, RZ, -R15 ;  /* 0x000000ffff0f7224 */ /* 0x000fce00078e0a0f */
.L_x_678:
        /* <DEDUP_REMOVED lines=9> */
.L_x_679:
        /* <DEDUP_REMOVED lines=15> */
.L_x_3770:


//--------------------- .text._ZN4vllm3moe10topkGatingILi8ELi64ELi4ELi16ELi32El6__halfLNS0_11ScoringFuncE1EEEvPKT5_PKbPfiPT4_PiiiibPKf --------------------------
	.section	.text._ZN4vllm3moe10topkGatingILi8ELi64ELi4ELi16ELi32El6__halfLNS0_11ScoringFuncE1EEEvPKT5_PKbPfiPT4_PiiiibPKf,"ax",@progbits
	.align	128
        .global         _ZN4vllm3moe10topkGatingILi8ELi64ELi4ELi16ELi32El6__halfLNS0_11ScoringFuncE1EEEvPKT5_PKbPfiPT4_PiiiibPKf
        .type           _ZN4vllm3moe10topkGatingILi8ELi64ELi4ELi16ELi32El6__halfLNS0_11ScoringFuncE1EEEvPKT5_PKbPfiPT4_PiiiibPKf,@function
        .size           _ZN4vllm3moe10topkGatingILi8ELi64ELi4ELi16ELi32El6__halfLNS0_11ScoringFuncE1EEEvPKT5_PKbPfiPT4_PiiiibPKf,(.L_x_3771 - _ZN4vllm3moe10topkGatingILi8ELi64ELi4ELi16ELi32El6__halfLNS0_11ScoringFuncE1EEEvPKT5_PKbPfiPT4_PiiiibPKf)
        .other          _ZN4vllm3moe10topkGatingILi8ELi64ELi4ELi16ELi32El6__halfLNS0_11ScoringFuncE1EEEvPKT5_PKbPfiPT4_PiiiibPKf,@"STO_CUDA_ENTRY STV_DEFAULT"
_ZN4vllm3moe10topkGatingILi8ELi64ELi4ELi16ELi32El6__halfLNS0_11ScoringFuncE1EEEvPKT5_PKbPfiPT4_PiiiibPKf:
.text._ZN4vllm3moe10topkGatingILi8ELi64ELi4ELi16ELi32El6__halfLNS0_11ScoringFuncE1EEEvPKT5_PKbPfiPT4_PiiiibPKf:
        /* <DEDUP_REMOVED lines=127> */
.L_x_685:
        /* <DEDUP_REMOVED lines=29> */
[----:B------:R-:W5:Y:S01]  /*09c0*/  SHFL.BFLY PT, R15, R14, 0x4, 0x181f ;  /* 0x0c981f000e0f7f89 */ /* 0x000f6200000e0000 */
[----:B------:R-:W-:Y:S02]  /*09d0*/  FSEL R29, R11, R28, P0 ;  /* 0x0000001c0b1d7208 */ /* 0x000fe40000000000 */
[----:B------:R-:W-:Y:S02]  /*09e0*/  PLOP3.LUT P0, PT, PT, PT, PT, 0x80, 0x8 ;  /* 0x000000000008781c */ /* 0x000fe40003f0f070 */
[----:B------:R-:W-:Y:S02]  /*09f0*/  FSEL R28, R12, R29, P2 ;  /* 0x0000001d0c1c7208 */ /* 0x000fe40001000000 */
        /* <DEDUP_REMOVED lines=50> */
.L_x_682:
[----:B-123--:R-:W-:Y:S05]  /*0d20*/  BSYNC.RECONVERGENT B0 ;  /* 0x0000000000007941 */ /* 0x00efea0003800200 */
.L_x_681:
        /* <DEDUP_REMOVED lines=37> */
.L_x_684:
[----:B------:R-:W-:Y:S05]  /*0f80*/  BSYNC.RECONVERGENT B0 ;  /* 0x0000000000007941 */ /* 0x000fea0003800200 */
.L_x_683:
[----:B------:R-:W-:Y:S02]  /*0f90*/  VIADD R25, R25, UR11 ;  /* 0x0000000b19197c36 */ /* 0x000fe40008000000 */
[----:B------:R-:W-:Y:S01]  /*0fa0*/  VIADD R23, R23, 0x1 ;  /* 0x0000000117177836 */ /* 0x000fe20000000000 */
[----:B------:R-:W-:Y:S06]  /*0fb0*/  @P0 BRA `(.L_x_685) ;  /* 0xfffffff8000c0947 */ /* 0x000fec000383ffff */
.L_x_680:
        /* <DEDUP_REMOVED lines=22> */
.L_x_687:
        /* <DEDUP_REMOVED lines=55> */
.L_x_686:
        /* <DEDUP_REMOVED lines=34> */
.L_x_688:
        /* <DEDUP_REMOVED lines=22> */
.L_x_689:
[----:B------:R-:W-:Y:S05]  /*1810*/  @!P1 EXIT ;  /* 0x000000000000994d */ /* 0x000fea0003800000 */
[----:B-12---:R-:W1:Y:S01]  /*1820*/  LDC.64 R6, c[0x0][0x390] ;  /* 0x0000e400ff067b82 */ /* 0x006e620000000a00 */
[----:B0-----:R0:W2:Y:S01]  /*1830*/  MUFU.RCP R11, R4 ;  /* 0x00000004000b7308 */ /* 0x0010a20000001000 */
[----:B------:R-:W-:Y:S02]  /*1840*/  IMAD.IADD R5, R0, 0x1, R5 ;  /* 0x0000000100057824 */ /* 0x000fe400078e0205 */
[----:B------:R-:W-:-:S07]  /*1850*/  IMAD.MOV R15, RZ, RZ, -R15 ;  /* 0x000000ffff0f7224 */ /* 0x000fce00078e0a0f */
.L_x_690:
        /* <DEDUP_REMOVED lines=9> */
.L_x_691:
        /* <DEDUP_REMOVED lines=9> */
.L_x_3771:


//--------------------- .text._ZN4vllm3moe10topkGatingILi8ELi32ELi4ELi16ELi32El6__halfLNS0_11ScoringFuncE1EEEvPKT5_PKbPfiPT4_PiiiibPKf --------------------------
	.section	.text._ZN4vllm3moe10topkGatingILi8ELi32ELi4ELi16ELi32El6__halfLNS0_11ScoringFuncE1EEEvPKT5_PKbPfiPT4_PiiiibPKf,"ax",@progbits
	.align	128
        .global         _ZN4vllm3moe10topkGatingILi8ELi32ELi4ELi16ELi32El6__halfLNS0_11ScoringFuncE1EEEvPKT5_PKbPfiPT4_PiiiibPKf
        .type           _ZN4vllm3moe10topkGatingILi8ELi32ELi4ELi16ELi32El6__halfLNS0_11ScoringFuncE1EEEvPKT5_PKbPfiPT4_PiiiibPKf,@function
        .size           _ZN4vllm3moe10topkGatingILi8ELi32ELi4ELi16ELi32El6__halfLNS0_11ScoringFuncE1EEEvPKT5_PKbPfiPT4_PiiiibPKf,(.L_x_3772 - _ZN4vllm3moe10topkGatingILi8ELi32ELi4ELi16ELi32El6__halfLNS0_11ScoringFuncE1EEEvPKT5_PKbPfiPT4_PiiiibPKf)
        .other          _ZN4vllm3moe10topkGatingILi8ELi32ELi4ELi16ELi32El6__halfLNS0_11ScoringFuncE1EEEvPKT5_PKbPfiPT4_PiiiibPKf,@"STO_CUDA_ENTRY STV_DEFAULT"
_ZN4vllm3moe10topkGatingILi8ELi32ELi4ELi16ELi32El6__halfLNS0_11ScoringFuncE1EEEvPKT5_PKbPfiPT4_PiiiibPKf:
.text._ZN4vllm3moe10topkGatingILi8ELi32ELi4ELi16ELi32El6__halfLNS0_11ScoringFuncE1EEEvPKT5_PKbPfiPT4_PiiiibPKf:
        /* <DEDUP_REMOVED lines=127> */
.L_x_697:
        /* <DEDUP_REMOVED lines=73> */
.L_x_694:
[----:B-123--:R-:W-:Y:S05]  /*0c80*/  BSYNC.RECONVERGENT B0 ;  /* 0x0000000000007941 */ /* 0x00efea0003800200 */
.L_x_693:
        /* <DEDUP_REMOVED lines=37> */
.L_x_696:
[----:B------:R-:W-:Y:S05]  /*0ee0*/  BSYNC.RECONVERGENT B0 ;  /* 0x0000000000007941 */ /* 0x000fea0003800200 */
.L_x_695:
[----:B------:R-:W-:Y:S02]  /*0ef0*/  VIADD R25, R25, UR11 ;  /* 0x0000000b19197c36 */ /* 0x000fe40008000000 */
[----:B------:R-:W-:Y:S01]  /*0f00*/  VIADD R23, R23, 0x1 ;  /* 0x0000000117177836 */ /* 0x000fe20000000000 */
[----:B------:R-:W-:Y:S06]  /*0f10*/  @P0 BRA `(.L_x_697) ;  /* 0xfffffff800340947 */ /* 0x000fec000383ffff */
.L_x_692:
        /* <DEDUP_REMOVED lines=22> */
.L_x_699:
        /* <DEDUP_REMOVED lines=55> */
.L_x_698:
        /* <DEDUP_REMOVED lines=34> */
.L_x_700:
        /* <DEDUP_REMOVED lines=22> */
.L_x_701:
[----:B------:R-:W-:Y:S05]  /*1770*/  @!P1 EXIT ;  /* 0x000000000000994d */ /* 0x000fea0003800000 */
[----:B-12---:R-:W1:Y:S01]  /*1780*/  LDC.64 R6, c[0x0][0x390] ;  /* 0x0000e400ff067b82 */ /* 0x006e620000000a00 */
[----:B0-----:R0:W2:Y:S01]  /*1790*/  MUFU.RCP R11, R4 ;  /* 0x00000004000b7308 */ /* 0x0010a20000001000 */
[----:B------:R-:W-:Y:S02]  /*17a0*/  IMAD.IADD R5, R0, 0x1, R5 ;  /* 0x0000000100057824 */ /* 0x000fe400078e0205 */
[----:B------:R-:W-:-:S07]  /*17b0*/  IMAD.MOV R15, RZ, RZ, -R15 ;  /* 0x000000ffff0f7224 */ /* 0x000fce00078e0a0f */
.L_x_702:
        /* <DEDUP_REMOVED lines=9> */
.L_x_703:
        /* <DEDUP_REMOVED lines=11> */
.L_x_3772:


//--------------------- .text._ZN4vllm3moe10topkGatingILi8ELi16ELi4ELi16ELi32El6__halfLNS0_11ScoringFuncE1EEEvPKT5_PKbPfiPT4_PiiiibPKf --------------------------
	.section	.text._ZN4vllm3moe10topkGatingILi8ELi16ELi4ELi16ELi32El6__halfLNS0_11ScoringFuncE1EEEvPKT5_PKbPfiPT4_PiiiibPKf,"ax",@progbits
	.align	128
        .global         _ZN4vllm3moe10topkGatingILi8ELi16ELi4ELi16ELi32El6__halfLNS0_11ScoringFuncE1EEEvPKT5_PKbPfiPT4_PiiiibPKf
        .type           _ZN4vllm3moe10topkGatingILi8ELi16ELi4ELi16ELi32El6__halfLNS0_11ScoringFuncE1EEEvPKT5_PKbPfiPT4_PiiiibPKf,@function
        .size           _ZN4vllm3moe10topkGatingILi8ELi16ELi4ELi16ELi32El6__halfLNS0_11ScoringFuncE1EEEvPKT5_PKbPfiPT4_PiiiibPKf,(.L_x_3773 - _ZN4vllm3moe10topkGatingILi8ELi16ELi4ELi16ELi32El6__halfLNS0_11ScoringFuncE1EEEvPKT5_PKbPfiPT4_PiiiibPKf)
        .other          _ZN4vllm3moe10topkGatingILi8ELi16ELi4ELi16ELi32El6__halfLNS0_11ScoringFuncE1EEEvPKT5_PKbPfiPT4_PiiiibPKf,@"STO_CUDA_ENTRY STV_DEFAULT"
_ZN4vllm3moe10topkGatingILi8ELi16ELi4ELi16ELi32El6__halfLNS0_11ScoringFuncE1EEEvPKT5_PKbPfiPT4_PiiiibPKf:
.text._ZN4vllm3moe10topkGatingILi8ELi16ELi4ELi16ELi32El6__halfLNS0_11ScoringFuncE1EEEvPKT5_PKbPfiPT4_PiiiibPKf:
        /* <DEDUP_REMOVED lines=105> */
[----:B------:R-:W-:Y:S01]  /*0690*/  @!P0 IMAD.MOV.U32 R13, RZ, RZ, R5 ;  /* 0x000000ffff0d8224 */ /* 0x000fe200078e0005 */
[----:B------:R-:W-:Y:S01]  /*06a0*/  @!P0 MOV R18, R8 ;  /* 0x0000000800128202 */ /* 0x000fe20000000f00 */
        /* <DEDUP_REMOVED lines=20> */
.L_x_709:
[CC--:B------:R-:W-:Y:S01]  /*07f0*/  FSETP.GT.FTZ.AND P6, PT, R16.reuse, R13.reuse, PT ;  /* 0x0000000d1000720b */ /* 0x0c0fe20003fd4000 */
[----:B------:R-:W-:Y:S03]  /*0800*/  BSSY.RECONVERGENT B0, `(.L_x_705) ;  /* 0x000003e000007945 */ /* 0x000fe60003800200 */
[----:B------:R-:W-:Y:S02]  /*0810*/  FSEL R14, R16, R13, P6 ;  /* 0x0000000d100e7208 */ /* 0x000fe40003000000 */
[----:B------:R-:W-:Y:S02]  /*0820*/  FSEL R26, R6, R5, P6 ;  /* 0x00000005061a7208 */ /* 0x000fe40003000000 */
[----:B------:R-:W-:Y:S02]  /*0830*/  FSETP.GT.FTZ.AND P2, PT, R17, R14, PT ;  /* 0x0000000e1100720b */ /* 0x000fe40003f54000 */
[----:B------:R-:W-:-:S02]  /*0840*/  SEL R27, RZ, 0x1, !P6 ;  /* 0x00000001ff1b7807 */ /* 0x000fc40007000000 */
[----:B------:R-:W-:Y:S02]  /*0850*/  FSEL R15, R17, R14, P2 ;  /* 0x0000000e110f7208 */ /* 0x000fe40001000000 */
[----:B------:R-:W-:Y:S02]  /*0860*/  SEL R27, R27, 0x2, !P2 ;  /* 0x000000021b1b7807 */ /* 0x000fe40005000000 */
[CC--:B------:R-:W-:Y:S02]  /*0870*/  FSETP.GT.FTZ.AND P3, PT, R18.reuse, R15.reuse, PT ;  /* 0x0000000f1200720b */ /* 0x0c0fe40003f74000 */
[----:B------:R-:W-:Y:S02]  /*0880*/  FSEL R29, R7, R26, P2 ;  /* 0x0000001a071d7208 */ /* 0x000fe40001000000 */
[----:B------:R-:W-:Y:S02]  /*0890*/  FSEL R14, R18, R15, P3 ;  /* 0x0000000f120e7208 */ /* 0x000fe40001800000 */
[----:B------:R-:W-:-:S02]  /*08a0*/  SEL R27, R27, 0x3, !P3 ;  /* 0x000000031b1b7807 */ /* 0x000fc40005800000 */
[CC--:B------:R-:W-:Y:S02]  /*08b0*/  FSETP.GT.FTZ.AND P0, PT, R19.reuse, R14.reuse, PT ;  /* 0x0000000e1300720b */ /* 0x0c0fe40003f14000 */
[----:B------:R-:W-:Y:S02]  /*08c0*/  FSEL R26, R8, R29, P3 ;  /* 0x0000001d081a7208 */ /* 0x000fe40001800000 */
        /* <DEDUP_REMOVED lines=10> */
[----:B------:R-:W-:-:S03]  /*0970*/  SEL R27, R27, 0x7, !P6 ;  /* 0x000000071b1b7807 */ /* 0x000fc60007000000 */
[----:B------:R-:W4:Y:S02]  /*0980*/  SHFL.BFLY PT, R14, R15, 0x1, 0x1e1f ;  /* 0x0c3e1f000f0e7f89 */ /* 0x000f2400000e0000 */
[----:B----4-:R-:W-:-:S13]  /*0990*/  FSETP.GEU.FTZ.AND P2, PT, R15, R14, PT ;  /* 0x0000000e0f00720b */ /* 0x010fda0003f5e000 */
[----:B------:R-:W-:Y:S01]  /*09a0*/  @P2 FSETP.NEU.FTZ.AND P3, PT, R15, R14, PT ;  /* 0x0000000e0f00220b */ /* 0x000fe20003f7d000 */
[----:B------:R-:W-:Y:S01]  /*09b0*/  IMAD.IADD R14, R2, 0x1, R27 ;  /* 0x00000001020e7824 */ /* 0x000fe200078e021b */
[----:B------:R-:W-:Y:S02]  /*09c0*/  FSEL R15, R9, R26, P0 ;  /* 0x0000001a090f7208 */ /* 0x000fe40000000000 */
[----:B------:R-:W-:Y:S02]  /*09d0*/  PLOP3.LUT P0, PT, PT, PT, PT, 0x80, 0x8 ;  /* 0x000000000008781c */ /* 0x000fe40003f0f070 */
[----:B------:R-:W4:Y:S01]  /*09e0*/  SHFL.BFLY PT, R27, R14, 0x1, 0x1e1f ;  /* 0x0c3e1f000e1b7f89 */ /* 0x000f2200000e0000 */
[----:B------:R-:W-:-:S04]  /*09f0*/  FSEL R26, R10, R15, P4 ;  /* 0x0000000f0a1a7208 */ /* 0x000fc80002000000 */
        /* <DEDUP_REMOVED lines=9> */
[C---:B--2---:R-:W-:Y:S01]  /*0a90*/  IADD3 R30, PT, PT, R26.reuse, -UR9, RZ ;  /* 0x800000091a1e7c10 */ /* 0x044fe2000fffe0ff */
[----:B0-----:R-:W-:Y:S01]  /*0aa0*/  UPRMT UR5, UR8, 0x8880, URZ ;  /* 0x0000888008057896 */ /* 0x001fe200080000ff */
[C---:B---3--:R-:W-:Y:S02]  /*0ab0*/  ISETP.GE.AND P2, PT, R26.reuse, UR10, PT ;  /* 0x0000000a1a007c0c */ /* 0x048fe4000bf46270 */
[----:B------:R-:W-:Y:S02]  /*0ac0*/  SHF.R.S32.HI R31, RZ, 0x1f, R30 ;  /* 0x0000001fff1f7819 */ /* 0x000fe4000001141e */
[----:B------:R-:W-:Y:S02]  /*0ad0*/  ISETP.GE.AND P0, PT, R26, UR9, PT ;  /* 0x000000091a007c0c */ /* 0x000fe4000bf06270 */
[----:B------:R-:W-:Y:S02]  /*0ae0*/  SEL R31, R31, RZ, !P2 ;  /* 0x000000ff1f1f7207 */ /* 0x000fe40005000000 */
[----:B------:R-:W-:-:S02]  /*0af0*/  SEL R30, R30, 0x10, !P2 ;  /* 0x000000101e1e7807 */ /* 0x000fc40005000000 */
[----:B------:R-:W-:Y:S02]  /*0b00*/  ISETP.NE.AND P2, PT, RZ, UR5, PT ;  /* 0x00000005ff007c0c */ /* 0x000fe4000bf45270 */
[----:B------:R-:W-:-:S04]  /*0b10*/  SEL R30, R30, 0x10, P0 ;  /* 0x000000101e1e7807 */ /* 0x000fc80000000000 */
[----:B------:R-:W-:Y:S01]  /*0b20*/  SEL R30, R30, 0x10, P1 ;  /* 0x000000101e1e7807 */ /* 0x000fe20000800000 */
[----:B----4-:R-:W-:Y:S02]  /*0b30*/  IMAD.WIDE R28, R23, 0x4, R14 ;  /* 0x00000004171c7825 */ /* 0x010fe400078e020e */
[----:B------:R-:W0:Y:S04]  /*0b40*/  LDC.64 R14, c[0x0][0x3a0] ;  /* 0x0000e800ff0e7b82 */ /* 0x000e280000000a00 */
        /* <DEDUP_REMOVED lines=9> */
.L_x_706:
[----:B0123--:R-:W-:Y:S05]  /*0be0*/  BSYNC.RECONVERGENT B0 ;  /* 0x0000000000007941 */ /* 0x00ffea0003800200 */
.L_x_705:
        /* <DEDUP_REMOVED lines=29> */
[C---:B------:R-:W-:Y:S02]  /*0dc0*/  ISETP.EQ.AND P6, PT, R26.reuse, 0x18, PT ;  /* 0x000000181a00780c */ /* 0x040fe40003fc2270 */
[----:B------:R-:W-:Y:S01]  /*0dd0*/  @P5 MOV R17, 0xc61c4000 ;  /* 0xc61c400000115802 */ /* 0x000fe20000000f00 */
[----:B------:R-:W-:Y:S01]  /*0de0*/  @P2 IMAD.MOV.U32 R18, RZ, RZ, -0x39e3c000 ;  /* 0xc61c4000ff122424 */ /* 0x000fe200078e00ff */
[----:B------:R-:W-:Y:S01]  /*0df0*/  ISETP.EQ.AND P5, PT, R26, 0x1c, PT ;  /* 0x0000001c1a00780c */ /* 0x000fe20003fa2270 */
[----:B------:R-:W-:-:S06]  /*0e00*/  @P4 IMAD.MOV.U32 R19, RZ, RZ, -0x39e3c000 ;  /* 0xc61c4000ff134424 */ /* 0x000fcc00078e00ff */
[----:B------:R-:W-:Y:S02]  /*0e10*/  @P3 IMAD.MOV.U32 R20, RZ, RZ, -0x39e3c000 ;  /* 0xc61c4000ff143424 */ /* 0x000fe400078e00ff */
[----:B------:R-:W-:-:S04]  /*0e20*/  @P6 IMAD.MOV.U32 R21, RZ, RZ, -0x39e3c000 ;  /* 0xc61c4000ff156424 */ /* 0x000fc800078e00ff */
[----:B------:R-:W-:-:S07]  /*0e30*/  @P5 IMAD.MOV.U32 R22, RZ, RZ, -0x39e3c000 ;  /* 0xc61c4000ff165424 */ /* 0x000fce00078e00ff */
.L_x_708:
[----:B------:R-:W-:Y:S05]  /*0e40*/  BSYNC.RECONVERGENT B0 ;  /* 0x0000000000007941 */ /* 0x000fea0003800200 */
.L_x_707:
[----:B------:R-:W-:Y:S02]  /*0e50*/  VIADD R25, R25, UR11 ;  /* 0x0000000b19197c36 */ /* 0x000fe40008000000 */
[----:B------:R-:W-:Y:S01]  /*0e60*/  VIADD R23, R23, 0x1 ;  /* 0x0000000117177836 */ /* 0x000fe20000000000 */
[----:B------:R-:W-:Y:S06]  /*0e70*/  @P0 BRA `(.L_x_709) ;  /* 0xfffffff8005c0947 */ /* 0x000fec000383ffff */
.L_x_704:
        /* <DEDUP_REMOVED lines=8> */
[----:B------:R-:W-:Y:S01]  /*0f00*/  HFMA2 R5, -RZ, RZ, 0, 0 ;  /* 0x00000000ff057431 */ /* 0x000fe200000001ff */
[----:B------:R-:W-:Y:S01]  /*0f10*/  LOP3.LUT R10, R15, 0xf, RZ, 0xc0, !PT ;  /* 0x0000000f0f0a7812 */ /* 0x000fe200078ec0ff */
[----:B------:R-:W-:Y:S01]  /*0f20*/  IMAD R0, R0, R15, RZ ;  /* 0x0000000f00007224 */ /* 0x000fe200078e02ff */
        /* <DEDUP_REMOVED lines=11> */
.L_x_711:
        /* <DEDUP_REMOVED lines=55> */
.L_x_710:
        /* <DEDUP_REMOVED lines=34> */
.L_x_712:
        /* <DEDUP_REMOVED lines=22> */
.L_x_713:
[----:B------:R-:W-:Y:S05]  /*16d0*/  @!P1 EXIT ;  /* 0x000000000000994d */ /* 0x000fea0003800000 */
[----:B-12---:R-:W1:Y:S01]  /*16e0*/  LDC.64 R6, c[0x0][0x390] ;  /* 0x0000e400ff067b82 */ /* 0x006e620000000a00 */
[----:B0-----:R0:W2:Y:S01]  /*16f0*/  MUFU.RCP R11, R4 ;  /* 0x00000004000b7308 */ /* 0x0010a20000001000 */
[----:B------:R-:W-:Y:S02]  /*1700*/  IMAD.IADD R5, R0, 0x1, R5 ;  /* 0x0000000100057824 */ /* 0x000fe400078e0205 */
[----:B------:R-:W-:-:S07]  /*1710*/  IMAD.MOV R15, RZ, RZ, -R15 ;  /* 0x000000ffff0f7224 */ /* 0x000fce00078e0a0f */
.L_x_714:
        /* <DEDUP_REMOVED lines=9> */
.L_x_715:
        /* <DEDUP_REMOVED lines=13> */
.L_x_3773:


//--------------------- .text._ZN4vllm3moe10topkGatingILi8ELi8ELi4ELi16ELi32El6__halfLNS0_11ScoringFuncE1EEEvPKT5_PKbPfiPT4_PiiiibPKf --------------------------
	.section	.text._ZN4vllm3moe10topkGatingILi8ELi8ELi4ELi16ELi32El6__halfLNS0_11ScoringFuncE1EEEvPKT5_PKbPfiPT4_PiiiibPKf,"ax",@progbits
	.align	128
        .global         _ZN4vllm3moe10topkGatingILi8ELi8ELi4ELi16ELi32El6__halfLNS0_11ScoringFuncE1EEEvPKT5_PKbPfiPT4_PiiiibPKf
        .type           _ZN4vllm3moe10topkGatingILi8ELi8ELi4ELi16ELi32El6__halfLNS0_11ScoringFuncE1EEEvPKT5_PKbPfiPT4_PiiiibPKf,@function
        .size           _ZN4vllm3moe10topkGatingILi8ELi8ELi4ELi16ELi32El6__halfLNS0_11ScoringFuncE1EEEvPKT5_PKbPfiPT4_PiiiibPKf,(.L_x_3774 - _ZN4vllm3moe10topkGatingILi8ELi8ELi4ELi16ELi32El6__halfLNS0_11ScoringFuncE1EEEvPKT5_PKbPfiPT4_PiiiibPKf)
        .other          _ZN4vllm3moe10topkGatingILi8ELi8ELi4ELi16ELi32El6__halfLNS0_11ScoringFuncE1EEEvPKT5_PKbPfiPT4_PiiiibPKf,@"STO_CUDA_ENTRY STV_DEFAULT"
_ZN4vllm3moe10topkGatingILi8ELi8ELi4ELi16ELi32El6__halfLNS0_11ScoringFuncE1EEEvPKT5_PKbPfiPT4_PiiiibPKf:
.text._ZN4vllm3moe10topkGatingILi8ELi8ELi4ELi16ELi32El6__halfLNS0_11ScoringFuncE1EEEvPKT5_PKbPfiPT4_PiiiibPKf:
        /* <DEDUP_REMOVED lines=25> */
[----:B------:R4:W2:Y:S04]  /*0190*/  @P0 LDG.E.U8 R11, desc[UR6][R14.64] ;  /* 0x000000060e0b0981 */ /* 0x0008a8000c1e1100 */
        /* <DEDUP_REMOVED lines=9> */
[--C-:B----4-:R-:W-:Y:S02]  /*0230*/  HADD2.F32 R14, -RZ, R5.reuse.H0_H0 ;  /* 0x20000005ff0e7230 */ /* 0x110fe40000004100 */
[----:B------:R-:W-:Y:S02]  /*0240*/  HADD2.F32 R5, -RZ, R5.H1_H1 ;  /* 0x30000005ff057230 */ /* 0x000fe40000004100 */
[--C-:B------:R-:W-:Y:S02]  /*0250*/  HADD2.F32 R16, -RZ, R4.reuse.H0_H0 ;  /* 0x20000004ff107230 */ /* 0x100fe40000004100 */
[----:B------:R-:W-:Y:S01]  /*0260*/  FMUL.FTZ R22, R14, -1.4426950216293334961 ;  /* 0xbfb8aa3b0e167820 */ /* 0x000fe20000410000 */
[----:B------:R-:W-:Y:S02]  /*0270*/  HADD2.F32 R4, -RZ, R4.H1_H1 ;  /* 0x30000004ff047230 */ /* 0x000fe40000004100 */
[----:B0-----:R-:W-:Y:S01]  /*0280*/  FMUL.FTZ R12, R5, -1.4426950216293334961 ;  /* 0xbfb8aa3b050c7820 */ /* 0x001fe20000410000 */
[----:B------:R-:W-:-:S02]  /*0290*/  HADD2.F32 R14, -RZ, R6.H0_H0 ;  /* 0x20000006ff0e7230 */ /* 0x000fc40000004100 */
[----:B------:R-:W-:Y:S01]  /*02a0*/  FMUL.FTZ R16, R16, -1.4426950216293334961 ;  /* 0xbfb8aa3b10107820 */ /* 0x000fe20000410000 */
[--C-:B------:R-:W-:Y:S02]  /*02b0*/  HADD2.F32 R5, -RZ, R7.reuse.H0_H0 ;  /* 0x20000007ff057230 */ /* 0x100fe40000004100 */
[----:B------:R-:W-:Y:S01]  /*02c0*/  FMUL.FTZ R15, R4, -1.4426950216293334961 ;  /* 0xbfb8aa3b040f7820 */ /* 0x000fe20000410000 */
[----:B------:R-:W-:Y:S02]  /*02d0*/  HADD2.F32 R6, -RZ, R6.H1_H1 ;  /* 0x30000006ff067230 */ /* 0x000fe40000004100 */
[----:B------:R-:W-:Y:S01]  /*02e0*/  FMUL.FTZ R14, R14, -1.4426950216293334961 ;  /* 0xbfb8aa3b0e0e7820 */ /* 0x000fe20000410000 */
[----:B------:R-:W-:Y:S01]  /*02f0*/  HADD2.F32 R7, -RZ, R7.H1_H1 ;  /* 0x30000007ff077230 */ /* 0x000fe20000004100 */
[----:B------:R-:W0:Y:S01]  /*0300*/  MUFU.EX2 R22, R22 ;  /* 0x0000001600167308 */ /* 0x000e220000000800 */
[----:B------:R-:W-:Y:S01]  /*0310*/  FMUL.FTZ R5, R5, -1.4426950216293334961 ;  /* 0xbfb8aa3b05057820 */ /* 0x000fe20000410000 */
[----:B------:R-:W-:-:S02]  /*0320*/  FMUL.FTZ R6, R6, -1.4426950216293334961 ;  /* 0xbfb8aa3b06067820 */ /* 0x000fc40000410000 */
[----:B------:R-:W-:Y:S01]  /*0330*/  FMUL.FTZ R7, R7, -1.4426950216293334961 ;  /* 0xbfb8aa3b07077820 */ /* 0x000fe20000410000 */
[----:B------:R-:W4:Y:S04]  /*0340*/  MUFU.EX2 R15, R15 ;  /* 0x0000000f000f7308 */ /* 0x000f280000000800 */
[----:B------:R-:W1:Y:S04]  /*0350*/  MUFU.EX2 R12, R12 ;  /* 0x0000000c000c7308 */ /* 0x000e680000000800 */
[----:B------:R1:W1:Y:S01]  /*0360*/  MUFU.EX2 R4, R16 ;  /* 0x0000001000047308 */ /* 0x0002620000000800 */
[----:B0-----:R-:W-:Y:S01]  /*0370*/  FADD.FTZ R22, R22, 1 ;  /* 0x3f80000016167421 */ /* 0x001fe20000010000 */
[----:B--2---:R-:W-:-:S02]  /*0380*/  ISETP.EQ.OR P0, PT, R11, RZ, !P0 ;  /* 0x000000ff0b00720c */ /* 0x004fc40004702670 */
[----:B------:R-:W0:Y:S01]  /*0390*/  MUFU.EX2 R14, R14 ;  /* 0x0000000e000e7308 */ /* 0x000e220000000800 */
[----:B----4-:R-:W-:-:S03]  /*03a0*/  FADD.FTZ R15, R15, 1 ;  /* 0x3f8000000f0f7421 */ /* 0x010fc60000010000 */
[----:B------:R-:W2:Y:S01]  /*03b0*/  MUFU.EX2 R6, R6 ;  /* 0x0000000600067308 */ /* 0x000ea20000000800 */
[----:B-1----:R-:W-:Y:S02]  /*03c0*/  IMAD.U32 R16, RZ, RZ, UR4 ;  /* 0x00000004ff107e24 */ /* 0x002fe4000f8e00ff */
[----:B------:R-:W-:Y:S01]  /*03d0*/  FADD.FTZ R12, R12, 1 ;  /* 0x3f8000000c0c7421 */ /* 0x000fe20000010000 */
[----:B------:R-:W1:Y:S01]  /*03e0*/  MUFU.EX2 R5, R5 ;  /* 0x0000000500057308 */ /* 0x000e620000000800 */
[----:B------:R-:W-:Y:S01]  /*03f0*/  FADD.FTZ R4, R4, 1 ;  /* 0x3f80000004047421 */ /* 0x000fe20000010000 */
[----:B------:R-:W-:Y:S02]  /*0400*/  ISETP.GE.AND P2, PT, R16, 0x1, PT ;  /* 0x000000011000780c */ /* 0x000fe40003f46270 */
[----:B------:R-:W4:Y:S01]  /*0410*/  MUFU.EX2 R7, R7 ;  /* 0x0000000700077308 */ /* 0x000f220000000800 */
[----:B0-----:R-:W-:-:S03]  /*0420*/  FADD.FTZ R14, R14, 1 ;  /* 0x3f8000000e0e7421 */ /* 0x001fc60000010000 */
[----:B------:R-:W0:Y:S01]  /*0430*/  MUFU.RCP R25, R4 ;  /* 0x0000000400197308 */ /* 0x000e220000001000 */
[----:B--2---:R-:W-:Y:S01]  /*0440*/  FADD.FTZ R6, R6, 1 ;  /* 0x3f80000006067421 */ /* 0x004fe20000010000 */
[----:B-1----:R-:W-:-:S06]  /*0450*/  FADD.FTZ R5, R5, 1 ;  /* 0x3f80000005057421 */ /* 0x002fcc0000010000 */
[----:B------:R-:W1:Y:S01]  /*0460*/  MUFU.RCP R22, R22 ;  /* 0x0000001600167308 */ /* 0x000e620000001000 */
[----:B----4-:R-:W-:-:S07]  /*0470*/  FADD.FTZ R7, R7, 1 ;  /* 0x3f80000007077421 */ /* 0x010fce0000010000 */
[----:B------:R-:W2:Y:S01]  /*0480*/  MUFU.RCP R15, R15 ;  /* 0x0000000f000f7308 */ /* 0x000ea20000001000 */
[----:B0-----:R-:W-:-:S04]  /*0490*/  FSETP.NE.FTZ.AND P5, PT, |R25|, +INF , PT ;  /* 0x7f8000001900780b */ /* 0x001fc80003fb5200 */
[----:B------:R-:W-:-:S03]  /*04a0*/  FSEL R25, R25, RZ, P5 ;  /* 0x000000ff19197208 */ /* 0x000fc60002800000 */
[----:B------:R-:W0:Y:S01]  /*04b0*/  MUFU.RCP R12, R12 ;  /* 0x0000000c000c7308 */ /* 0x000e220000001000 */
[C---:B-1----:R-:W-:Y:S01]  /*04c0*/  FSETP.NE.FTZ.AND P3, PT, |R22|.reuse, +INF , PT ;  /* 0x7f8000001600780b */ /* 0x042fe20003f75200 */
[----:B---3--:R-:W-:Y:S01]  /*04d0*/  @P1 FADD.FTZ R11, R25, R10 ;  /* 0x0000000a190b1221 */ /* 0x008fe20000010000 */
[----:B------:R-:W-:Y:S02]  /*04e0*/  @!P1 IMAD.MOV.U32 R11, RZ, RZ, R25 ;  /* 0x000000ffff0b9224 */ /* 0x000fe400078e0019 */
[----:B------:R-:W-:-:S03]  /*04f0*/  FSEL R23, R22, RZ, P3 ;  /* 0x000000ff16177208 */ /* 0x000fc60001800000 */
[----:B------:R-:W1:Y:S01]  /*0500*/  MUFU.RCP R14, R14 ;  /* 0x0000000e000e7308 */ /* 0x000e620000001000 */
[----:B--2---:R-:W-:-:S04]  /*0510*/  FSETP.NE.FTZ.AND P6, PT, |R15|, +INF , PT ;  /* 0x7f8000000f00780b */ /* 0x004fc80003fd5200 */
[----:B------:R-:W-:-:S03]  /*0520*/  FSEL R24, R15, RZ, P6 ;  /* 0x000000ff0f187208 */ /* 0x000fc60003000000 */
[----:B------:R-:W2:Y:S01]  /*0530*/  MUFU.RCP R6, R6 ;  /* 0x0000000600067308 */ /* 0x000ea20000001000 */
[----:B0-----:R-:W-:Y:S01]  /*0540*/  FSETP.NE.FTZ.AND P4, PT, |R12|, +INF , PT ;  /* 0x7f8000000c00780b */ /* 0x001fe20003f95200 */
[----:B-----5:R-:W-:Y:S01]  /*0550*/  @P1 FADD.FTZ R10, R24, R9 ;  /* 0x00000009180a1221 */ /* 0x020fe20000010000 */
[----:B------:R-:W-:Y:S01]  /*0560*/  @P1 FADD.FTZ R9, R23, R8 ;  /* 0x0000000817091221 */ /* 0x000fe20000010000 */
[----:B------:R-:W-:Y:S01]  /*0570*/  @!P1 IMAD.MOV.U32 R10, RZ, RZ, R24 ;  /* 0x000000ffff0a9224 */ /* 0x000fe200078e0018 */
[----:B------:R-:W-:Y:S01]  /*0580*/  FSEL R22, R12, RZ, P4 ;  /* 0x000000ff0c167208 */ /* 0x000fe20002000000 */
[----:B------:R-:W-:Y:S02]  /*0590*/  @!P1 IMAD.MOV.U32 R9, RZ, RZ, R23 ;  /* 0x000000ffff099224 */ /* 0x000fe400078e0017 */
[----:B------:R-:W0:Y:S01]  /*05a0*/  MUFU.RCP R5, R5 ;  /* 0x0000000500057308 */ /* 0x000e220000001000 */
[----:B-1----:R-:W-:Y:S01]  /*05b0*/  FSETP.NE.FTZ.AND P5, PT, |R14|, +INF , PT ;  /* 0x7f8000000e00780b */ /* 0x002fe20003fb5200 */
[----:B------:R-:W-:Y:S01]  /*05c0*/  @P1 FADD.FTZ R8, R22, R21 ;  /* 0x0000001516081221 */ /* 0x000fe20000010000 */
[----:B------:R-:W-:-:S02]  /*05d0*/  @!P1 IMAD.MOV.U32 R8, RZ, RZ, R22 ;  /* 0x000000ffff089224 */ /* 0x000fc400078e0016 */
[----:B------:R-:W-:-:S03]  /*05e0*/  FSEL R15, R14, RZ, P5 ;  /* 0x000000ff0e0f7208 */ /* 0x000fc60002800000 */
[----:B------:R-:W1:Y:S01]  /*05f0*/  MUFU.RCP R7, R7 ;  /* 0x0000000700077308 */ /* 0x000e620000001000 */
[----:B--2---:R-:W-:-:S04]  /*0600*/  FSETP.NE.FTZ.AND P6, PT, |R6|, +INF , PT ;  /* 0x7f8000000600780b */ /* 0x004fc80003fd5200 */
        /* <DEDUP_REMOVED lines=10> */
[----:B------:R-:W-:-:S03]  /*06b0*/  @!P1 IMAD.MOV.U32 R7, RZ, RZ, R15 ;  /* 0x000000ffff079224 */ /* 0x000fc600078e000f */
[----:B------:R-:W-:Y:S01]  /*06c0*/  @P1 FADD.FTZ R34, R12, R19 ;  /* 0x000000130c221221 */ /* 0x000fe20000010000 */
        /* <DEDUP_REMOVED lines=17> */
.L_x_720:
[----:B------:R-:W-:-:S04]  /*07e0*/  FSETP.GT.FTZ.AND P4, PT, R10, R11, PT ;  /* 0x0000000b0a00720b */ /* 0x000fc80003f94000 */
[----:B------:R-:W-:Y:S02]  /*07f0*/  FSEL R16, R10, R11, P4 ;  /* 0x0000000b0a107208 */ /* 0x000fe40002000000 */
[----:B------:R-:W-:Y:S02]  /*0800*/  SEL R18, RZ, 0x1, !P4 ;  /* 0x00000001ff127807 */ /* 0x000fe40006000000 */
[----:B------:R-:W-:-:S04]  /*0810*/  FSETP.GT.FTZ.AND P3, PT, R9, R16, PT ;  /* 0x000000100900720b */ /* 0x000fc80003f74000 */
[----:B------:R-:W-:Y:S02]  /*0820*/  FSEL R17, R9, R16, P3 ;  /* 0x0000001009117208 */ /* 0x000fe40001800000 */
[----:B------:R-:W-:Y:S02]  /*0830*/  SEL R18, R18, 0x2, !P3 ;  /* 0x0000000212127807 */ /* 0x000fe40005800000 */
[----:B------:R-:W-:-:S04]  /*0840*/  FSETP.GT.FTZ.AND P2, PT, R8, R17, PT ;  /* 0x000000110800720b */ /* 0x000fc80003f54000 */
[----:B------:R-:W-:-:S04]  /*0850*/  FSEL R16, R8, R17, P2 ;  /* 0x0000001108107208 */ /* 0x000fc80001000000 */
[----:B------:R-:W-:-:S04]  /*0860*/  FSETP.GT.FTZ.AND P6, PT, R7, R16, PT ;  /* 0x000000100700720b */ /* 0x000fc80003fd4000 */
[----:B------:R-:W-:Y:S02]  /*0870*/  FSEL R19, R7, R16, P6 ;  /* 0x0000001007137208 */ /* 0x000fe40003000000 */
[----:B------:R-:W2:Y:S02]  /*0880*/  LDC.64 R16, c[0x0][0x3b0] ;  /* 0x0000ec00ff107b82 */ /* 0x000ea40000000a00 */
[----:B------:R-:W-:-:S04]  /*0890*/  FSETP.GT.FTZ.AND P5, PT, R6, R19, PT ;  /* 0x000000130600720b */ /* 0x000fc80003fb4000 */
[----:B------:R-:W-:Y:S02]  /*08a0*/  FSEL R20, R6, R19, P5 ;  /* 0x0000001306147208 */ /* 0x000fe40002800000 */
[----:B------:R-:W-:Y:S02]  /*08b0*/  SEL R19, R18, 0x3, !P2 ;  /* 0x0000000312137807 */ /* 0x000fe40005000000 */
[CC--:B------:R-:W-:Y:S02]  /*08c0*/  FSETP.GT.FTZ.AND P1, PT, R33.reuse, R20.reuse, PT ;  /* 0x000000142100720b */ /* 0x0c0fe40003f34000 */
[----:B------:R-:W-:Y:S02]  /*08d0*/  FSEL R18, R24, R25, P4 ;  /* 0x0000001918127208 */ /* 0x000fe40002000000 */
[----:B------:R-:W-:Y:S02]  /*08e0*/  FSEL R21, R33, R20, P1 ;  /* 0x0000001421157208 */ /* 0x000fe40000800000 */
[----:B------:R-:W-:-:S02]  /*08f0*/  SEL R20, R19, 0x4, !P6 ;  /* 0x0000000413147807 */ /* 0x000fc40007000000 */
[----:B------:R-:W-:Y:S02]  /*0900*/  FSEL R19, R23, R18, P3 ;  /* 0x0000001217137208 */ /* 0x000fe40001800000 */
[----:B------:R-:W-:Y:S02]  /*0910*/  SEL R20, R20, 0x5, !P5 ;  /* 0x0000000514147807 */ /* 0x000fe40006800000 */
[----:B------:R-:W-:Y:S02]  /*0920*/  FSETP.GT.FTZ.AND P4, PT, R34, R21, PT ;  /* 0x000000152200720b */ /* 0x000fe40003f94000 */
[----:B--2---:R-:W-:Y:S02]  /*0930*/  ISETP.LE.AND P3, PT, R16, UR5, PT ;  /* 0x0000000510007c0c */ /* 0x004fe4000bf63270 */
[----:B------:R-:W-:-:S04]  /*0940*/  SEL R20, R20, 0x6, !P1 ;  /* 0x0000000614147807 */ /* 0x000fc80004800000 */
[----:B------:R-:W-:-:S07]  /*0950*/  SEL R28, R20, 0x7, !P4 ;  /* 0x00000007141c7807 */ /* 0x000fce0006000000 */
        /* <DEDUP_REMOVED lines=18> */
.L_x_718:
[----:B------:R-:W-:Y:S01]  /*0a80*/  FSETP.GT.FTZ.AND P3, PT, R10, R11, PT ;  /* 0x0000000b0a00720b */ /* 0x000fe20003f74000 */
[----:B------:R-:W2:Y:S01]  /*0a90*/  LDC.64 R36, c[0x0][0x3a8] ;  /* 0x0000ea00ff247b82 */ /* 0x000ea20000000a00 */
[----:B------:R-:W-:Y:S01]  /*0aa0*/  FSEL R18, R22, R19, P2 ;  /* 0x0000001316127208 */ /* 0x000fe20001000000 */
[----:B0-----:R-:W-:Y:S01]  /*0ab0*/  UPRMT UR4, UR9, 0x8880, URZ ;  /* 0x0000888009047896 */ /* 0x001fe200080000ff */
[----:B------:R-:W-:Y:S02]  /*0ac0*/  FSEL R20, R10, R11, P3 ;  /* 0x0000000b0a147208 */ /* 0x000fe40001800000 */
[----:B------:R-:W-:Y:S02]  /*0ad0*/  FSEL R29, R15, R18, P6 ;  /* 0x000000120f1d7208 */ /* 0x000fe40003000000 */
[----:B------:R-:W-:Y:S02]  /*0ae0*/  FSETP.GT.FTZ.AND P2, PT, R9, R20, PT ;  /* 0x000000140900720b */ /* 0x000fe40003f54000 */
[----:B------:R-:W-:-:S02]  /*0af0*/  FSEL R32, R14, R29, P5 ;  /* 0x0000001d0e207208 */ /* 0x000fc40002800000 */
[----:B------:R-:W-:Y:S02]  /*0b00*/  FSEL R19, R9, R20, P2 ;  /* 0x0000001409137208 */ /* 0x000fe40001000000 */
[----:B------:R-:W-:Y:S01]  /*0b10*/  FSEL R29, R13, R32, P1 ;  /* 0x000000200d1d7208 */ /* 0x000fe20000800000 */
[----:B------:R-:W0:Y:S01]  /*0b20*/  LDC.64 R20, c[0x0][0x390] ;  /* 0x0000e400ff147b82 */ /* 0x000e220000000a00 */
[-C--:B------:R-:W-:Y:S02]  /*0b30*/  FSETP.GT.FTZ.AND P6, PT, R8, R19.reuse, PT ;  /* 0x000000130800720b */ /* 0x080fe40003fd4000 */
[----:B-1----:R-:W-:Y:S02]  /*0b40*/  ISETP.GE.AND P1, PT, R28, UR8, PT ;  /* 0x000000081c007c0c */ /* 0x002fe4000bf26270 */
[----:B------:R-:W-:Y:S02]  /*0b50*/  FSEL R30, R8, R19, P6 ;  /* 0x00000013081e7208 */ /* 0x000fe40003000000 */
[----:B------:R-:W-:Y:S01]  /*0b60*/  FSEL R29, R12, R29, P4 ;  /* 0x0000001d0c1d7208 */ /* 0x000fe20002000000 */
[----:B------:R-:W1:Y:S01]  /*0b70*/  LDC.64 R18, c[0x0][0x3a0] ;  /* 0x0000e800ff127b82 */ /* 0x000e620000000a00 */
[----:B------:R-:W-:Y:S01]  /*0b80*/  FSETP.GT.FTZ.AND P5, PT, R7, R30, PT ;  /* 0x0000001e0700720b */ /* 0x000fe20003fb4000 */
[----:B--2---:R-:W-:Y:S01]  /*0b90*/  IMAD.WIDE R36, R3, 0x4, R36 ;  /* 0x0000000403247825 */ /* 0x004fe200078e0224 */
[----:B------:R-:W-:-:S02]  /*0ba0*/  ISETP.GE.AND P1, PT, R28, R17, !P1 ;  /* 0x000000111c00720c */ /* 0x000fc40004f26270 */
[----:B------:R-:W-:Y:S01]  /*0bb0*/  FSEL R31, R7, R30, P5 ;  /* 0x0000001e071f7208 */ /* 0x000fe20002800000 */
[----:B------:R-:W-:-:S03]  /*0bc0*/  IMAD.IADD R30, R28, 0x1, -R17 ;  /* 0x000000011c1e7824 */ /* 0x000fc600078e0a11 */
[CC--:B------:R-:W-:Y:S02]  /*0bd0*/  FSETP.GT.FTZ.AND P4, PT, R6.reuse, R31.reuse, PT ;  /* 0x0000001f0600720b */ /* 0x0c0fe40003f94000 */
[----:B------:R-:W-:Y:S02]  /*0be0*/  SHF.R.S32.HI R32, RZ, 0x1f, R30 ;  /* 0x0000001fff207819 */ /* 0x000fe4000001141e */
[----:B------:R-:W-:Y:S02]  /*0bf0*/  FSEL R28, R6, R31, P4 ;  /* 0x0000001f061c7208 */ /* 0x000fe40002000000 */
[----:B------:R-:W-:Y:S01]  /*0c00*/  SEL R31, RZ, 0x1, !P3 ;  /* 0x00000001ff1f7807 */ /* 0x000fe20005800000 */
[----:B0-----:R-:W-:Y:S01]  /*0c10*/  IMAD.WIDE R20, R3, 0x4, R20 ;  /* 0x0000000403147825 */ /* 0x001fe200078e0214 */
[----:B------:R-:W-:Y:S02]  /*0c20*/  SEL R32, R32, RZ, P1 ;  /* 0x000000ff20207207 */ /* 0x000fe40000800000 */
[----:B------:R-:W-:-:S02]  /*0c30*/  SEL R35, R31, 0x2, !P2 ;  /* 0x000000021f237807 */ /* 0x000fc40005000000 */
[----:B------:R-:W-:Y:S01]  /*0c40*/  SEL R30, R30, 0x8, P1 ;  /* 0x000000081e1e7807 */ /* 0x000fe20000800000 */
[----:B------:R-:W-:Y:S01]  /*0c50*/  STG.E desc[UR6][R20.64], R29 ;  /* 0x0000001d14007986 */ /* 0x000fe2000c101906 */
[----:B------:R-:W-:Y:S01]  /*0c60*/  SEL R31, R32, RZ, P0 ;  /* 0x000000ff201f7207 */ /* 0x000fe20000000000 */
[----:B-1----:R-:W-:Y:S01]  /*0c70*/  IMAD.WIDE R18, R3, 0x8, R18 ;  /* 0x0000000803127825 */ /* 0x002fe200078e0212 */
[----:B------:R-:W-:Y:S02]  /*0c80*/  SEL R32, R35, 0x3, !P6 ;  /* 0x0000000323207807 */ /* 0x000fe40007000000 */
[CC--:B------:R-:W-:Y:S02]  /*0c90*/  FSETP.GT.FTZ.AND P1, PT, R33.reuse, R28.reuse, PT ;  /* 0x0000001c2100720b */ /* 0x0c0fe40003f34000 */
[----:B------:R-:W-:Y:S02]  /*0ca0*/  SEL R32, R32, 0x4, !P5 ;  /* 0x0000000420207807 */ /* 0x000fe40006800000 */
[----:B------:R-:W-:-:S02]  /*0cb0*/  FSEL R35, R33, R28, P1 ;  /* 0x0000001c21237208 */ /* 0x000fc40000800000 */
[----:B------:R-:W-:Y:S02]  /*0cc0*/  FSEL R28, R24, R25, P3 ;  /* 0x00000019181c7208 */ /* 0x000fe40001800000 */
[----:B------:R-:W-:Y:S02]  /*0cd0*/  SEL R32, R32, 0x5, !P4 ;  /* 0x0000000520207807 */ /* 0x000fe40006000000 */
[----:B------:R-:W-:Y:S02]  /*0ce0*/  FSETP.GT.FTZ.AND P3, PT, R34, R35, PT ;  /* 0x000000232200720b */ /* 0x000fe40003f74000 */
[----:B------:R-:W-:Y:S02]  /*0cf0*/  FSEL R35, R23, R28, P2 ;  /* 0x0000001c17237208 */ /* 0x000fe40001000000 */
[----:B------:R-:W-:Y:S02]  /*0d00*/  SEL R30, R30, 0x8, P0 ;  /* 0x000000081e1e7807 */ /* 0x000fe40000000000 */
[----:B------:R-:W-:-:S02]  /*0d10*/  SEL R28, R32, 0x6, !P1 ;  /* 0x00000006201c7807 */ /* 0x000fc40004800000 */
[----:B------:R-:W-:Y:S01]  /*0d20*/  FSEL R32, R22, R35, P6 ;  /* 0x0000002316207208 */ /* 0x000fe20003000000 */
[----:B------:R0:W-:Y:S01]  /*0d30*/  STG.E.64 desc[UR6][R18.64], R30 ;  /* 0x0000001e12007986 */ /* 0x0001e2000c101b06 */
[----:B------:R-:W-:-:S03]  /*0d40*/  SEL R28, R28, 0x7, !P3 ;  /* 0x000000071c1c7807 */ /* 0x000fc60005800000 */
[----:B------:R1:W-:Y:S01]  /*0d50*/  STG.E desc[UR6][R36.64], R2 ;  /* 0x0000000224007986 */ /* 0x0003e2000c101906 */
[----:B------:R-:W-:-:S04]  /*0d60*/  ISETP.GE.AND P2, PT, R28, UR8, PT ;  /* 0x000000081c007c0c */ /* 0x000fc8000bf46270 */
[C---:B------:R-:W-:Y:S02]  /*0d70*/  ISETP.GE.AND P2, PT, R28.reuse, R17, !P2 ;  /* 0x000000111c00720c */ /* 0x040fe40005746270 */
[----:B0-----:R-:W-:Y:S01]  /*0d80*/  FSEL R31, R15, R32, P5 ;  /* 0x000000200f1f7208 */ /* 0x001fe20002800000 */
[----:B------:R-:W-:-:S03]  /*0d90*/  IMAD.IADD R30, R28, 0x1, -R17 ;  /* 0x000000011c1e7824 */ /* 0x000fc600078e0a11 */
[----:B------:R-:W-:Y:S02]  /*0da0*/  FSEL R32, R14, R31, P4 ;  /* 0x0000001f0e207208 */ /* 0x000fe40002000000 */
[----:B------:R-:W-:Y:S02]  /*0db0*/  SHF.R.S32.HI R17, RZ, 0x1f, R30 ;  /* 0x0000001fff117819 */ /* 0x000fe4000001141e */
[----:B------:R-:W-:Y:S01]  /*0dc0*/  FSEL R31, R13, R32, P1 ;  /* 0x000000200d1f7208 */ /* 0x000fe20000800000 */
[----:B------:R-:W-:Y:S01]  /*0dd0*/  IMAD.MOV.U32 R32, RZ, RZ, R26 ;  /* 0x000000ffff207224 */ /* 0x000fe200078e001a */
[----:B------:R-:W-:Y:S01]  /*0de0*/  ISETP.NE.AND P1, PT, RZ, UR4, PT ;  /* 0x00000004ff007c0c */ /* 0x000fe2000bf25270 */
[----:B------:R-:W-:Y:S01]  /*0df0*/  UIADD3 UR4, UPT, UPT, UR5, 0x1, URZ ;  /* 0x0000000105047890 */ /* 0x000fe2000fffe0ff */
[----:B------:R-:W-:Y:S01]  /*0e00*/  SEL R30, R30, 0x8, P2 ;  /* 0x000000081e1e7807 */ /* 0x000fe20001000000 */
[----:B------:R-:W-:Y:S01]  /*0e10*/  FADD.FTZ R26, R29, R32 ;  /* 0x000000201d1a7221 */ /* 0x000fe20000010000 */
[----:B------:R-:W-:-:S02]  /*0e20*/  SEL R17, R17, RZ, P2 ;  /* 0x000000ff11117207 */ /* 0x000fc40001000000 */
[----:B------:R-:W-:Y:S02]  /*0e30*/  FSEL R35, R12, R31, P3 ;  /* 0x0000001f0c237208 */ /* 0x000fe40001800000 */
[----:B------:R-:W-:Y:S02]  /*0e40*/  ISETP.LE.AND P2, PT, R16, UR4, PT ;  /* 0x0000000410007c0c */ /* 0x000fe4000bf43270 */
[----:B------:R-:W-:Y:S01]  /*0e50*/  SEL R30, R30, 0x8, P0 ;  /* 0x000000081e1e7807 */ /* 0x000fe20000000000 */
[----:B------:R1:W-:Y:S01]  /*0e60*/  STG.E desc[UR6][R20.64+0x4], R35 ;  /* 0x0000042314007986 */ /* 0x0003e2000c101906 */
[----:B------:R-:W-:Y:S01]  /*0e70*/  SEL R31, R17, RZ, P0 ;  /* 0x000000ff111f7207 */ /* 0x000fe20000000000 */
[----:B------:R-:W-:-:S04]  /*0e80*/  @P1 FADD.FTZ R32, R35, R26 ;  /* 0x0000001a23201221 */ /* 0x000fc80000010000 */
[----:B------:R1:W-:Y:S01]  /*0e90*/  STG.E.64 desc[UR6][R18.64+0x8], R30 ;  /* 0x0000081e12007986 */ /* 0x0003e2000c101b06 */
[----:B------:R-:W-:-:S03]  /*0ea0*/  IMAD.MOV.U32 R26, RZ, RZ, R32 ;  /* 0x000000ffff1a7224 */ /* 0x000fc600078e0020 */
        /* <DEDUP_REMOVED lines=19> */
.L_x_719:
        /* <DEDUP_REMOVED lines=9> */
.L_x_717:
        /* <DEDUP_REMOVED lines=8> */
[----:B------:R-:W-:Y:S01]  /*10f0*/  SEL R0, RZ, 0x1, !P2 ;  /* 0x00000001ff007807 */ /* 0x000fe20005000000 */
[----:B------:R-:W-:Y:S01]  /*1100*/  IMAD R11, R17, R18, R27 ;  /* 0x00000012110b7224 */ /* 0x000fe200078e021b */
[CC--:B------:R-:W-:Y:S01]  /*1110*/  FSETP.GT.FTZ.AND P4, PT, R9.reuse, R10.reuse, PT ;  /* 0x0000000a0900720b */ /* 0x0c0fe20003f94000 */
[----:B------:R-:W3:Y:S01]  /*1120*/  LDCU.U8 UR4, c[0x0][0x3bc] ;  /* 0x00007780ff0477ac */ /* 0x000ee20008000000 */
[----:B------:R-:W-:Y:S01]  /*1130*/  FSEL R24, R24, R25, P2 ;  /* 0x0000001918187208 */ /* 0x000fe20001000000 */
[----:B------:R-:W4:Y:S01]  /*1140*/  LDC.64 R4, c[0x0][0x3a8] ;  /* 0x0000ea00ff047b82 */ /* 0x000f220000000a00 */
[----:B------:R-:W-:Y:S01]  /*1150*/  FSEL R9, R9, R10, P4 ;  /* 0x0000000a09097208 */ /* 0x000fe20002000000 */
[----:B------:R-:W-:Y:S01]  /*1160*/  IMAD R17, R27, R16, R17 ;  /* 0x000000101b117224 */ /* 0x000fe200078e0211 */
[----:B------:R-:W-:-:S02]  /*1170*/  SEL R0, R0, 0x2, !P4 ;  /* 0x0000000200007807 */ /* 0x000fc40006000000 */
[CC--:B------:R-:W-:Y:S02]  /*1180*/  FSETP.GT.FTZ.AND P5, PT, R8.reuse, R9.reuse, PT ;  /* 0x000000090800720b */ /* 0x0c0fe40003fb4000 */
        /* <DEDUP_REMOVED lines=37> */
.L_x_716:
        /* <DEDUP_REMOVED lines=21> */
.L_x_722:
[----:B-1----:R-:W-:Y:S02]  /*1530*/  IMAD.U32 R2, RZ, RZ, UR4 ;  /* 0x00000004ff027e24 */ /* 0x002fe4000f8e00ff */
        /* <DEDUP_REMOVED lines=54> */
.L_x_721:
[----:B------:R-:W-:Y:S05]  /*18a0*/  @!P2 EXIT ;  /* 0x000000000000a94d */ /* 0x000fea0003800000 */
[----:B------:R-:W-:Y:S02]  /*18b0*/  ISETP.GE.U32.AND P0, PT, R8, 0x8, PT ;  /* 0x000000080800780c */ /* 0x000fe40003f06070 */
[----:B------:R-:W-:-:S04]  /*18c0*/  LOP3.LUT R20, R16, 0x7, RZ, 0xc0, !PT ;  /* 0x0000000710147812 */ /* 0x000fc800078ec0ff */
        /* <DEDUP_REMOVED lines=31> */
.L_x_723:
        /* <DEDUP_REMOVED lines=22> */
.L_x_724:
[----:B------:R-:W-:Y:S05]  /*1c20*/  @!P1 EXIT ;  /* 0x000000000000994d */ /* 0x000fea0003800000 */
[----:B0-2---:R-:W0:Y:S01]  /*1c30*/  LDC.64 R4, c[0x0][0x390] ;  /* 0x0000e400ff047b82 */ /* 0x005e220000000a00 */
[----:B-1----:R1:W2:Y:S01]  /*1c40*/  MUFU.RCP R9, R26 ;  /* 0x0000001a00097308 */ /* 0x0022a20000001000 */
[----:B------:R-:W-:Y:S02]  /*1c50*/  IMAD.IADD R27, R27, 0x1, R0 ;  /* 0x000000011b1b7824 */ /* 0x000fe400078e0200 */
[----:B------:R-:W-:-:S07]  /*1c60*/  IMAD.MOV R16, RZ, RZ, -R16 ;  /* 0x000000ffff107224 */ /* 0x000fce00078e0a10 */
.L_x_725:
        /* <DEDUP_REMOVED lines=9> */
.L_x_726:
        /* <DEDUP_REMOVED lines=16> */
.L_x_3774:


//--------------------- .text._ZN4vllm3moe10topkGatingILi4ELi4ELi4ELi8ELi32El6__halfLNS0_11ScoringFuncE1EEEvPKT5_PKbPfiPT4_PiiiibPKf --------------------------
	.section	.text._ZN4vllm3moe10topkGatingILi4ELi4ELi4ELi8ELi32El6__halfLNS0_11ScoringFuncE1EEEvPKT5_PKbPfiPT4_PiiiibPKf,"ax",@progbits
	.align	128
        .global         _ZN4vllm3moe10topkGatingILi4ELi4ELi4ELi8ELi32El6__halfLNS0_11ScoringFuncE1EEEvPKT5_PKbPfiPT4_PiiiibPKf
        .type           _ZN4vllm3moe10topkGatingILi4ELi4ELi4ELi8ELi32El6__halfLNS0_11ScoringFuncE1EEEvPKT5_PKbPfiPT4_PiiiibPKf,@function
        .size           _ZN4vllm3moe10topkGatingILi4ELi4ELi4ELi8ELi32El6__halfLNS0_11ScoringFuncE1EEEvPKT5_PKbPfiPT4_PiiiibPKf,(.L_x_3775 - _ZN4vllm3moe10topkGatingILi4ELi4ELi4ELi8ELi32El6__halfLNS0_11ScoringFuncE1EEEvPKT5_PKbPfiPT4_PiiiibPKf)
        .other          _ZN4vllm3moe10topkGatingILi4ELi4ELi4ELi8ELi32El6__halfLNS0_11ScoringFuncE1EEEvPKT5_PKbPfiPT4_PiiiibPKf,@"STO_CUDA_ENTRY STV_DEFAULT"
_ZN4vllm3moe10topkGatingILi4ELi4ELi4ELi8ELi32El6__halfLNS0_11ScoringFuncE1EEEvPKT5_PKbPfiPT4_PiiiibPKf:
.text._ZN4vllm3moe10topkGatingILi4ELi4ELi4ELi8ELi32El6__halfLNS0_11ScoringFuncE1EEEvPKT5_PKbPfiPT4_PiiiibPKf:
        /* <DEDUP_REMOVED lines=14> */
[----:B0-----:R-:W-:-:S06]  /*00e0*/  IMAD.WIDE R2, R5, 0x2, R2 ;  /* 0x0000000205027825 */ /* 0x001fcc00078e0202 */
        /* <DEDUP_REMOVED lines=9> */
[----:B------:R2:W3:Y:S04]  /*0180*/  @P0 LDG.E.U8 R0, desc[UR12][R14.64] ;  /* 0x0000000c0e000981 */ /* 0x0004e8000c1e1100 */
[----:B-1----:R-:W5:Y:S04]  /*0190*/  @P1 LDG.E R5, desc[UR12][R10.64] ;  /* 0x0000000c0a051981 */ /* 0x002f68000c1e1900 */
[----:B------:R-:W5:Y:S04]  /*01a0*/  @P1 LDG.E R4, desc[UR12][R10.64+0x4] ;  /* 0x0000040c0a041981 */ /* 0x000f68000c1e1900 */
[----:B------:R-:W5:Y:S04]  /*01b0*/  @P1 LDG.E R7, desc[UR12][R10.64+0x8] ;  /* 0x0000080c0a071981 */ /* 0x000f68000c1e1900 */
[----:B------:R1:W5:Y:S01]  /*01c0*/  @P1 LDG.E R9, desc[UR12][R10.64+0xc] ;  /* 0x00000c0c0a091981 */ /* 0x000362000c1e1900 */
[----:B0-----:R-:W-:Y:S01]  /*01d0*/  UISETP.GE.AND UP0, UPT, UR8, 0x1, UPT ;  /* 0x000000010800788c */ /* 0x001fe2000bf06270 */
[----:B------:R-:W-:-:S02]  /*01e0*/  IMAD.MOV.U32 R18, RZ, RZ, RZ ;  /* 0x000000ffff127224 */ /* 0x000fc400078e00ff */
[--C-:B----4-:R-:W-:Y:S02]  /*01f0*/  HADD2.F32 R6, -RZ, R2.reuse.H0_H0 ;  /* 0x20000002ff067230 */ /* 0x110fe40000004100 */
[----:B------:R-:W-:-:S03]  /*0200*/  HADD2.F32 R2, -RZ, R2.H1_H1 ;  /* 0x30000002ff027230 */ /* 0x000fc60000004100 */
[----:B------:R-:W-:Y:S01]  /*0210*/  FMUL.FTZ R8, R6, -1.4426950216293334961 ;  /* 0xbfb8aa3b06087820 */ /* 0x000fe20000410000 */
[--C-:B------:R-:W-:Y:S02]  /*0220*/  HADD2.F32 R6, -RZ, R3.reuse.H0_H0 ;  /* 0x20000003ff067230 */ /* 0x100fe40000004100 */
[----:B------:R-:W-:Y:S01]  /*0230*/  FMUL.FTZ R12, R2, -1.4426950216293334961 ;  /* 0xbfb8aa3b020c7820 */ /* 0x000fe20000410000 */
[----:B------:R-:W-:Y:S02]  /*0240*/  HADD2.F32 R3, -RZ, R3.H1_H1 ;  /* 0x30000003ff037230 */ /* 0x000fe40000004100 */
[----:B------:R-:W-:Y:S01]  /*0250*/  FMUL.FTZ R6, R6, -1.4426950216293334961 ;  /* 0xbfb8aa3b06067820 */ /* 0x000fe20000410000 */
[----:B------:R-:W0:Y:S02]  /*0260*/  MUFU.EX2 R8, R8 ;  /* 0x0000000800087308 */ /* 0x000e240000000800 */
[----:B--2---:R-:W-:Y:S02]  /*0270*/  FMUL.FTZ R14, R3, -1.4426950216293334961 ;  /* 0xbfb8aa3b030e7820 */ /* 0x004fe40000410000 */
[----:B------:R-:W2:Y:S04]  /*0280*/  MUFU.EX2 R12, R12 ;  /* 0x0000000c000c7308 */ /* 0x000ea80000000800 */
[----:B------:R-:W4:Y:S04]  /*0290*/  MUFU.EX2 R6, R6 ;  /* 0x0000000600067308 */ /* 0x000f280000000800 */
[----:B------:R-:W1:Y:S01]  /*02a0*/  MUFU.EX2 R14, R14 ;  /* 0x0000000e000e7308 */ /* 0x000e620000000800 */
[----:B0-----:R-:W-:Y:S01]  /*02b0*/  FADD.FTZ R2, R8, 1 ;  /* 0x3f80000008027421 */ /* 0x001fe20000010000 */
[----:B---3--:R-:W-:Y:S01]  /*02c0*/  ISETP.EQ.OR P0, PT, R0, RZ, !P0 ;  /* 0x000000ff0000720c */ /* 0x008fe20004702670 */
[----:B--2---:R-:W-:-:S04]  /*02d0*/  FADD.FTZ R3, R12, 1 ;  /* 0x3f8000000c037421 */ /* 0x004fc80000010000 */
[----:B------:R-:W0:Y:S01]  /*02e0*/  MUFU.RCP R2, R2 ;  /* 0x0000000200027308 */ /* 0x000e220000001000 */
[----:B----4-:R-:W-:Y:S01]  /*02f0*/  FADD.FTZ R8, R6, 1 ;  /* 0x3f80000006087421 */ /* 0x010fe20000010000 */
[----:B-1----:R-:W-:-:S06]  /*0300*/  FADD.FTZ R15, R14, 1 ;  /* 0x3f8000000e0f7421 */ /* 0x002fcc0000010000 */
[----:B------:R-:W1:Y:S08]  /*0310*/  MUFU.RCP R3, R3 ;  /* 0x0000000300037308 */ /* 0x000e700000001000 */
[----:B------:R-:W2:Y:S01]  /*0320*/  MUFU.RCP R8, R8 ;  /* 0x0000000800087308 */ /* 0x000ea20000001000 */
[----:B0-----:R-:W-:-:S04]  /*0330*/  FSETP.NE.FTZ.AND P2, PT, |R2|, +INF , PT ;  /* 0x7f8000000200780b */ /* 0x001fc80003f55200 */
[----:B------:R-:W-:-:S03]  /*0340*/  FSEL R12, R2, RZ, P2 ;  /* 0x000000ff020c7208 */ /* 0x000fc60001000000 */
[----:B------:R-:W0:Y:S01]  /*0350*/  MUFU.RCP R15, R15 ;  /* 0x0000000f000f7308 */ /* 0x000e220000001000 */
[C---:B-1----:R-:W-:Y:S01]  /*0360*/  FSETP.NE.FTZ.AND P3, PT, |R3|.reuse, +INF , PT ;  /* 0x7f8000000300780b */ /* 0x042fe20003f75200 */
[----:B-----5:R-:W-:Y:S01]  /*0370*/  @P1 FADD.FTZ R14, R12, R5 ;  /* 0x000000050c0e1221 */ /* 0x020fe20000010000 */
[----:B------:R-:W-:Y:S02]  /*0380*/  @!P1 IMAD.MOV.U32 R14, RZ, RZ, R12 ;  /* 0x000000ffff0e9224 */ /* 0x000fe400078e000c */
[----:B------:R-:W-:Y:S02]  /*0390*/  FSEL R11, R3, RZ, P3 ;  /* 0x000000ff030b7208 */ /* 0x000fe40001800000 */
[----:B--2---:R-:W-:-:S04]  /*03a0*/  FSETP.NE.FTZ.AND P4, PT, |R8|, +INF , PT ;  /* 0x7f8000000800780b */ /* 0x004fc80003f95200 */
[----:B------:R-:W-:Y:S02]  /*03b0*/  FSEL R10, R8, RZ, P4 ;  /* 0x000000ff080a7208 */ /* 0x000fe40002000000 */
[----:B0-----:R-:W-:-:S03]  /*03c0*/  FSETP.NE.FTZ.AND P5, PT, |R15|, +INF , PT ;  /* 0x7f8000000f00780b */ /* 0x001fc60003fb5200 */
[----:B------:R-:W-:Y:S01]  /*03d0*/  @P1 FADD.FTZ R16, R10, R7 ;  /* 0x000000070a101221 */ /* 0x000fe20000010000 */
[----:B------:R-:W-:Y:S01]  /*03e0*/  @!P1 IMAD.MOV.U32 R16, RZ, RZ, R10 ;  /* 0x000000ffff109224 */ /* 0x000fe200078e000a */
[----:B------:R-:W-:Y:S01]  /*03f0*/  FSEL R0, R15, RZ, P5 ;  /* 0x000000ff0f007208 */ /* 0x000fe20002800000 */
[----:B------:R-:W-:Y:S01]  /*0400*/  @P1 FADD.FTZ R15, R11, R4 ;  /* 0x000000040b0f1221 */ /* 0x000fe20000010000 */
[----:B------:R-:W-:-:S03]  /*0410*/  @!P1 IMAD.MOV.U32 R15, RZ, RZ, R11 ;  /* 0x000000ffff0f9224 */ /* 0x000fc600078e000b */
        /* <DEDUP_REMOVED lines=15> */
.L_x_733:
[CC--:B------:R-:W-:Y:S01]  /*0510*/  FSETP.GT.FTZ.AND P4, PT, R15.reuse, R14.reuse, PT ;  /* 0x0000000e0f00720b */ /* 0x0c0fe20003f94000 */
[----:B------:R-:W-:Y:S01]  /*0520*/  UIADD3 UR6, UPT, UPT, UR4, 0x1, URZ ;  /* 0x0000000104067890 */ /* 0x000fe2000fffe0ff */
[----:B---3--:R-:W-:Y:S02]  /*0530*/  UMOV UR8, UR10 ;  /* 0x0000000a00087c82 */ /* 0x008fe40008000000 */
[----:B-1----:R-:W-:Y:S01]  /*0540*/  FSEL R3, R15, R14, P4 ;  /* 0x0000000e0f037208 */ /* 0x002fe20002000000 */
[----:B------:R-:W-:Y:S01]  /*0550*/  UISETP.GE.AND UP0, UPT, UR6, UR8, UPT ;  /* 0x000000080600728c */ /* 0x000fe2000bf06270 */
[----:B------:R-:W-:Y:S01]  /*0560*/  SEL R4, RZ, 0x1, !P4 ;  /* 0x00000001ff047807 */ /* 0x000fe20006000000 */
[----:B------:R-:W-:Y:S01]  /*0570*/  IMAD.U32 R20, RZ, RZ, UR8 ;  /* 0x00000008ff147e24 */ /* 0x000fe2000f8e00ff */
[----:B------:R-:W-:-:S04]  /*0580*/  FSETP.GT.FTZ.AND P3, PT, R16, R3, PT ;  /* 0x000000031000720b */ /* 0x000fc80003f74000 */
[----:B------:R-:W-:Y:S02]  /*0590*/  FSEL R6, R16, R3, P3 ;  /* 0x0000000310067208 */ /* 0x000fe40001800000 */
[----:B------:R-:W-:Y:S01]  /*05a0*/  SEL R7, R4, 0x2, !P3 ;  /* 0x0000000204077807 */ /* 0x000fe20005800000 */
[----:B------:R-:W3:Y:S01]  /*05b0*/  LDC.64 R2, c[0x0][0x390] ;  /* 0x0000e400ff027b82 */ /* 0x000ee20000000a00 */
[----:B------:R-:W-:-:S04]  /*05c0*/  FSETP.GT.FTZ.AND P2, PT, R17, R6, PT ;  /* 0x000000061100720b */ /* 0x000fc80003f54000 */
[----:B------:R-:W-:Y:S02]  /*05d0*/  SEL R8, R7, 0x3, !P2 ;  /* 0x0000000307087807 */ /* 0x000fe40005000000 */
[----:B------:R-:W-:Y:S01]  /*05e0*/  FSEL R7, R11, R12, P4 ;  /* 0x0000000c0b077208 */ /* 0x000fe20002000000 */
        /* <DEDUP_REMOVED lines=14> */
.L_x_729:
[----:B------:R-:W-:Y:S01]  /*06d0*/  SHF.R.S32.HI R8, RZ, 0x1f, R6 ;  /* 0x0000001fff087819 */ /* 0x000fe20000011406 */
[----:B------:R-:W-:Y:S01]  /*06e0*/  UIADD3 UR6, UPT, UPT, UR4, 0x2, URZ ;  /* 0x0000000204067890 */ /* 0x000fe2000fffe0ff */
[----:B------:R-:W-:Y:S01]  /*06f0*/  FSEL R7, R10, R7, P3 ;  /* 0x000000070a077208 */ /* 0x000fe20001800000 */
[----:B------:R-:W-:Y:S01]  /*0700*/  IMAD R21, R13, R20, UR4 ;  /* 0x000000040d157e24 */ /* 0x000fe2000f8e0214 */
[----:B------:R-:W-:Y:S01]  /*0710*/  SEL R8, R8, RZ, P1 ;  /* 0x000000ff08087207 */ /* 0x000fe20000800000 */
[----:B------:R-:W-:Y:S01]  /*0720*/  UISETP.GE.AND UP0, UPT, UR6, UR8, UPT ;  /* 0x000000080600728c */ /* 0x000fe2000bf06270 */
[----:B------:R-:W-:Y:S01]  /*0730*/  FSEL R19, R0, R7, P2 ;  /* 0x0000000700137208 */ /* 0x000fe20001000000 */
[----:B---3--:R-:W-:Y:S01]  /*0740*/  IMAD.WIDE R2, R21, 0x4, R2 ;  /* 0x0000000415027825 */ /* 0x008fe200078e0202 */
[----:B------:R-:W-:Y:S02]  /*0750*/  SEL R7, R8, RZ, P0 ;  /* 0x000000ff08077207 */ /* 0x000fe40000000000 */
[----:B------:R-:W1:Y:S01]  /*0760*/  LDC.64 R8, c[0x0][0x3a8] ;  /* 0x0000ea00ff087b82 */ /* 0x000e620000000a00 */
[-C--:B------:R-:W-:Y:S01]  /*0770*/  FSETP.GT.FTZ.AND P3, PT, R15, R14.reuse, PT ;  /* 0x0000000e0f00720b */ /* 0x080fe20003f74000 */
[----:B----4-:R-:W-:Y:S01]  /*0780*/  IMAD.WIDE R4, R21, 0x8, R4 ;  /* 0x0000000815047825 */ /* 0x010fe200078e0204 */
[----:B------:R-:W-:Y:S01]  /*0790*/  SEL R6, R6, 0x4, P1 ;  /* 0x0000000406067807 */ /* 0x000fe20000800000 */
[----:B------:R-:W-:Y:S01]  /*07a0*/  STG.E desc[UR12][R2.64], R19 ;  /* 0x0000001302007986 */ /* 0x000fe2000c10190c */
[----:B------:R-:W-:-:S02]  /*07b0*/  FSEL R23, R15, R14, P3 ;  /* 0x0000000e0f177208 */ /* 0x000fc40001800000 */
[----:B------:R-:W-:Y:S02]  /*07c0*/  SEL R20, RZ, 0x1, !P3 ;  /* 0x00000001ff147807 */ /* 0x000fe40005800000 */
[-C--:B------:R-:W-:Y:S02]  /*07d0*/  FSETP.GT.FTZ.AND P1, PT, R16, R23.reuse, PT ;  /* 0x000000171000720b */ /* 0x080fe40003f34000 */
[----:B------:R-:W-:Y:S02]  /*07e0*/  SEL R6, R6, 0x4, P0 ;  /* 0x0000000406067807 */ /* 0x000fe40000000000 */
[----:B------:R-:W-:Y:S02]  /*07f0*/  FSEL R22, R16, R23, P1 ;  /* 0x0000001710167208 */ /* 0x000fe40000800000 */
[----:B------:R-:W-:Y:S01]  /*0800*/  SEL R20, R20, 0x2, !P1 ;  /* 0x0000000214147807 */ /* 0x000fe20004800000 */
[----:B------:R3:W-:Y:S01]  /*0810*/  STG.E.64 desc[UR12][R4.64], R6 ;  /* 0x0000000604007986 */ /* 0x0007e2000c101b0c */
[----:B------:R-:W-:-:S02]  /*0820*/  FSETP.GT.FTZ.AND P2, PT, R17, R22, PT ;  /* 0x000000161100720b */ /* 0x000fc40003f54000 */
[----:B------:R-:W-:Y:S02]  /*0830*/  FSEL R23, R11, R12, P3 ;  /* 0x0000000c0b177208 */ /* 0x000fe40001800000 */
[----:B---3--:R-:W-:Y:S01]  /*0840*/  SEL R6, R20, 0x3, !P2 ;  /* 0x0000000314067807 */ /* 0x008fe20005000000 */
[----:B------:R-:W-:Y:S08]  /*0850*/  BRA.U UP0, `(.L_x_730) ;  /* 0x0000000100247547 */ /* 0x000ff0000b800000 */
        /* <DEDUP_REMOVED lines=9> */
.L_x_730:
[----:B--2---:R-:W-:Y:S01]  /*08f0*/  IMAD.U32 R20, RZ, RZ, UR7 ;  /* 0x00000007ff147e24 */ /* 0x004fe2000f8e00ff */
[----:B------:R-:W-:Y:S01]  /*0900*/  FSEL R7, R10, R23, P1 ;  /* 0x000000170a077208 */ /* 0x000fe20000800000 */
[----:B-1----:R-:W-:Y:S01]  /*0910*/  IMAD.WIDE R8, R21, 0x4, R8 ;  /* 0x0000000415087825 */ /* 0x002fe200078e0208 */
[CC--:B------:R-:W-:Y:S01]  /*0920*/  FSETP.GT.FTZ.AND P5, PT, R15.reuse, R14.reuse, PT ;  /* 0x0000000e0f00720b */ /* 0x0c0fe20003fb4000 */
        /* <DEDUP_REMOVED lines=28> */
.L_x_731:
[CC--:B------:R-:W-:Y:S01]  /*0af0*/  FSETP.GT.FTZ.AND P3, PT, R15.reuse, R14.reuse, PT ;  /* 0x0000000e0f00720b */ /* 0x0c0fe20003f74000 */
[----:B0-----:R-:W-:Y:S01]  /*0b00*/  UPRMT UR6, UR15, 0x8880, URZ ;  /* 0x000088800f067896 */ /* 0x001fe200080000ff */
[----:B------:R-:W-:Y:S01]  /*0b10*/  SHF.R.S32.HI R7, RZ, 0x1f, R6 ;  /* 0x0000001fff077819 */ /* 0x000fe20000011406 */
[----:B------:R-:W-:Y:S01]  /*0b20*/  UIADD3 UR4, UPT, UPT, UR4, 0x4, URZ ;  /* 0x0000000404047890 */ /* 0x000fe2000fffe0ff */
[----:B------:R-:W-:Y:S02]  /*0b30*/  FSEL R23, R15, R14, P3 ;  /* 0x0000000e0f177208 */ /* 0x000fe40001800000 */
[----:B------:R-:W-:Y:S01]  /*0b40*/  SEL R6, R6, 0x4, P1 ;  /* 0x0000000406067807 */ /* 0x000fe20000800000 */
[----:B------:R-:W-:Y:S01]  /*0b50*/  UISETP.GE.AND UP0, UPT, UR4, UR8, UPT ;  /* 0x000000080400728c */ /* 0x000fe2000bf06270 */
[----:B------:R-:W-:Y:S02]  /*0b60*/  SEL R7, R7, RZ, P1 ;  /* 0x000000ff07077207 */ /* 0x000fe40000800000 */
[----:B------:R-:W-:-:S02]  /*0b70*/  FSETP.GT.FTZ.AND P6, PT, R16, R23, PT ;  /* 0x000000171000720b */ /* 0x000fc40003fd4000 */
[----:B------:R-:W-:Y:S02]  /*0b80*/  ISETP.GE.AND P1, PT, R20, UR14, PT ;  /* 0x0000000e14007c0c */ /* 0x000fe4000bf26270 */
[----:B------:R-:W-:Y:S01]  /*0b90*/  FSEL R22, R16, R23, P6 ;  /* 0x0000001710167208 */ /* 0x000fe20003000000 */
[----:B------:R-:W-:Y:S01]  /*0ba0*/  VIADD R23, R21, UR7 ;  /* 0x0000000715177c36 */ /* 0x000fe20008000000 */
[C---:B------:R-:W-:Y:S01]  /*0bb0*/  ISETP.GE.AND P1, PT, R20.reuse, UR11, !P1 ;  /* 0x0000000b14007c0c */ /* 0x040fe2000cf26270 */
[----:B------:R-:W-:Y:S01]  /*0bc0*/  VIADD R20, R20, -UR11 ;  /* 0x8000000b14147c36 */ /* 0x000fe20008000000 */
[----:B------:R-:W-:Y:S01]  /*0bd0*/  SEL R21, RZ, 0x1, !P3 ;  /* 0x00000001ff157807 */ /* 0x000fe20005800000 */
[----:B------:R-:W-:Y:S01]  /*0be0*/  VIADD R27, R23, UR7 ;  /* 0x00000007171b7c36 */ /* 0x000fe20008000000 */
[----:B------:R-:W-:Y:S02]  /*0bf0*/  FSEL R25, R11, R12, P5 ;  /* 0x0000000c0b197208 */ /* 0x000fe40002800000 */
[----:B------:R-:W-:-:S02]  /*0c00*/  FSETP.GT.FTZ.AND P5, PT, R17, R22, PT ;  /* 0x000000161100720b */ /* 0x000fc40003fb4000 */
[----:B------:R-:W-:Y:S02]  /*0c10*/  SHF.R.S32.HI R22, RZ, 0x1f, R20 ;  /* 0x0000001fff167819 */ /* 0x000fe40000011414 */
[----:B------:R-:W-:Y:S02]  /*0c20*/  SEL R21, R21, 0x2, !P6 ;  /* 0x0000000215157807 */ /* 0x000fe40007000000 */
[----:B------:R-:W-:Y:S02]  /*0c30*/  SEL R6, R6, 0x4, P0 ;  /* 0x0000000406067807 */ /* 0x000fe40000000000 */
[----:B------:R-:W-:Y:S02]  /*0c40*/  SEL R7, R7, RZ, P0 ;  /* 0x000000ff07077207 */ /* 0x000fe40000000000 */
[----:B------:R-:W-:Y:S02]  /*0c50*/  SEL R22, R22, RZ, P1 ;  /* 0x000000ff16167207 */ /* 0x000fe40000800000 */
[----:B------:R-:W-:Y:S01]  /*0c60*/  SEL R21, R21, 0x3, !P5 ;  /* 0x0000000315157807 */ /* 0x000fe20006800000 */
[----:B------:R0:W-:Y:S01]  /*0c70*/  STG.E.64 desc[UR12][R4.64+0x8], R6 ;  /* 0x0000080604007986 */ /* 0x0001e2000c101b0c */
[----:B------:R-:W-:-:S02]  /*0c80*/  FSEL R25, R10, R25, P2 ;  /* 0x000000190a197208 */ /* 0x000fc40001000000 */
[----:B------:R-:W-:Y:S01]  /*0c90*/  SEL R24, R20, 0x4, P1 ;  /* 0x0000000414187807 */ /* 0x000fe20000800000 */
[----:B------:R1:W-:Y:S01]  /*0ca0*/  STG.E desc[UR12][R8.64+0x4], R23 ;  /* 0x0000041708007986 */ /* 0x0003e2000c10190c */
[----:B------:R-:W-:Y:S02]  /*0cb0*/  ISETP.GE.AND P1, PT, R21, UR14, PT ;  /* 0x0000000e15007c0c */ /* 0x000fe4000bf26270 */
[----:B------:R-:W-:Y:S02]  /*0cc0*/  FSEL R20, R0, R25, P4 ;  /* 0x0000001900147208 */ /* 0x000fe40002000000 */
[----:B------:R-:W-:Y:S02]  /*0cd0*/  FSEL R25, R11, R12, P3 ;  /* 0x0000000c0b197208 */ /* 0x000fe40001800000 */
[----:B------:R-:W-:Y:S01]  /*0ce0*/  ISETP.GE.AND P1, PT, R21, UR11, !P1 ;  /* 0x0000000b15007c0c */ /* 0x000fe2000cf26270 */
[----:B------:R2:W-:Y:S01]  /*0cf0*/  STG.E desc[UR12][R2.64+0x8], R20 ;  /* 0x0000081402007986 */ /* 0x0005e2000c10190c */
[----:B------:R-:W-:-:S02]  /*0d00*/  FSEL R25, R10, R25, P6 ;  /* 0x000000190a197208 */ /* 0x000fc40003000000 */
[----:B0-----:R-:W-:Y:S01]  /*0d10*/  SEL R7, R22, RZ, P0 ;  /* 0x000000ff16077207 */ /* 0x001fe20000000000 */
[----:B------:R-:W-:Y:S01]  /*0d20*/  VIADD R22, R21, -UR11 ;  /* 0x8000000b15167c36 */ /* 0x000fe20008000000 */
[----:B------:R-:W-:Y:S01]  /*0d30*/  SEL R6, R24, 0x4, P0 ;  /* 0x0000000418067807 */ /* 0x000fe20000000000 */
[----:B-1----:R-:W-:Y:S01]  /*0d40*/  VIADD R23, R27, UR7 ;  /* 0x000000071b177c36 */ /* 0x002fe20008000000 */
[----:B------:R-:W-:Y:S02]  /*0d50*/  FSEL R25, R0, R25, P5 ;  /* 0x0000001900197208 */ /* 0x000fe40002800000 */
[----:B------:R-:W-:Y:S01]  /*0d60*/  SHF.R.S32.HI R24, RZ, 0x1f, R22 ;  /* 0x0000001fff187819 */ /* 0x000fe20000011416 */
[----:B------:R0:W-:Y:S01]  /*0d70*/  STG.E.64 desc[UR12][R4.64+0x10], R6 ;  /* 0x0000100604007986 */ /* 0x0001e2000c101b0c */
[----:B------:R-:W-:Y:S01]  /*0d80*/  SEL R22, R22, 0x4, P1 ;  /* 0x0000000416167807 */ /* 0x000fe20000800000 */
[----:B--2---:R-:W-:Y:S01]  /*0d90*/  FADD.FTZ R20, R20, R19 ;  /* 0x0000001314147221 */ /* 0x004fe20000010000 */
[----:B------:R-:W-:Y:S01]  /*0da0*/  SEL R24, R24, RZ, P1 ;  /* 0x000000ff18187207 */ /* 0x000fe20000800000 */
[----:B------:R1:W-:Y:S01]  /*0db0*/  STG.E desc[UR12][R8.64+0x8], R27 ;  /* 0x0000081b08007986 */ /* 0x0003e2000c10190c */
[----:B------:R-:W-:-:S03]  /*0dc0*/  ISETP.NE.AND P1, PT, RZ, UR6, PT ;  /* 0x00000006ff007c0c */ /* 0x000fc6000bf25270 */
[----:B------:R1:W-:Y:S01]  /*0dd0*/  STG.E desc[UR12][R2.64+0xc], R25 ;  /* 0x00000c1902007986 */ /* 0x0003e2000c10190c */
[----:B0-----:R-:W-:Y:S02]  /*0de0*/  SEL R6, R22, 0x4, P0 ;  /* 0x0000000416067807 */ /* 0x001fe40000000000 */
[----:B------:R-:W-:-:S07]  /*0df0*/  SEL R7, R24, RZ, P0 ;  /* 0x000000ff18077207 */ /* 0x000fce0000000000 */
        /* <DEDUP_REMOVED lines=13> */
.L_x_732:
[----:B------:R-:W-:-:S09]  /*0ed0*/  UISETP.NE.AND UP0, UPT, UR4, UR5, UPT ;  /* 0x000000050400728c */ /* 0x000fd2000bf05270 */
[----:B------:R-:W-:Y:S05]  /*0ee0*/  BRA.U UP0, `(.L_x_733) ;  /* 0xfffffff500887547 */ /* 0x000fea000b83ffff */
[----:B------:R-:W-:-:S05]  /*0ef0*/  UMOV UR4, UR5 ;  /* 0x0000000500047c82 */ /* 0x000fca0008000000 */
.L_x_728:
[----:B------:R-:W-:-:S09]  /*0f00*/  UISETP.NE.AND UP0, UPT, UR9, URZ, UPT ;  /* 0x000000ff0900728c */ /* 0x000fd2000bf05270 */
[----:B------:R-:W-:Y:S05]  /*0f10*/  BRA.U !UP0, `(.L_x_727) ;  /* 0x0000000908087547 */ /* 0x000fea000b800000 */
[----:B------:R-:W-:-:S09]  /*0f20*/  UISETP.NE.AND UP0, UPT, UR9, 0x1, UPT ;  /* 0x000000010900788c */ /* 0x000fd2000bf05270 */
[----:B------:R-:W-:Y:S05]  /*0f30*/  BRA.U !UP0, `(.L_x_734) ;  /* 0x0000000508587547 */ /* 0x000fea000b800000 */
[CC--:B------:R-:W-:Y:S01]  /*0f40*/  FSETP.GT.FTZ.AND P3, PT, R15.reuse, R14.reuse, PT ;  /* 0x0000000e0f00720b */ /* 0x0c0fe20003f74000 */
[----:B-1----:R-:W0:Y:S01]  /*0f50*/  LDC.64 R4, c[0x0][0x390] ;  /* 0x0000e400ff047b82 */ /* 0x002e220000000a00 */
        /* <DEDUP_REMOVED lines=21> */
.L_x_735:
        /* <DEDUP_REMOVED lines=8> */
[CC--:B------:R-:W-:Y:S01]  /*1130*/  FSETP.GT.FTZ.AND P2, PT, R16.reuse, R3.reuse, PT ;  /* 0x000000031000720b */ /* 0x0c0fe20003f54000 */
[----:B------:R-:W-:Y:S01]  /*1140*/  IMAD R19, R13, R22, UR4 ;  /* 0x000000040d137e24 */ /* 0x000fe2000f8e0216 */
[----:B------:R-:W-:Y:S01]  /*1150*/  FSEL R7, R11, R12, P3 ;  /* 0x0000000c0b077208 */ /* 0x000fe20001800000 */
[----:B------:R-:W-:Y:S01]  /*1160*/  IMAD.U32 R26, RZ, RZ, UR7 ;  /* 0x00000007ff1a7e24 */ /* 0x000fe2000f8e00ff */
[----:B------:R-:W-:Y:S01]  /*1170*/  FSEL R20, R16, R3, P2 ;  /* 0x0000000310147208 */ /* 0x000fe20001000000 */
[----:B0-----:R-:W-:Y:S01]  /*1180*/  IMAD.WIDE R4, R19, 0x4, R4 ;  /* 0x0000000413047825 */ /* 0x001fe200078e0204 */
[----:B------:R-:W-:Y:S01]  /*1190*/  FSEL R21, R10, R7, P4 ;  /* 0x000000070a157208 */ /* 0x000fe20002000000 */
[----:B------:R-:W0:Y:S01]  /*11a0*/  LDC.64 R2, c[0x0][0x3a8] ;  /* 0x0000ea00ff027b82 */ /* 0x000e220000000a00 */
[----:B------:R-:W-:Y:S01]  /*11b0*/  FSETP.GT.FTZ.AND P3, PT, R17, R20, PT ;  /* 0x000000141100720b */ /* 0x000fe20003f74000 */
[----:B------:R-:W-:Y:S01]  /*11c0*/  IMAD R25, R26, UR4, R13 ;  /* 0x000000041a197c24 */ /* 0x000fe2000f8e020d */
[----:B------:R-:W-:Y:S01]  /*11d0*/  SHF.R.S32.HI R20, RZ, 0x1f, R6 ;  /* 0x0000001fff147819 */ /* 0x000fe20000011406 */
[----:B------:R-:W-:Y:S01]  /*11e0*/  UIADD3 UR4, UPT, UPT, UR4, 0x2, URZ ;  /* 0x0000000204047890 */ /* 0x000fe2000fffe0ff */
[----:B------:R-:W-:-:S02]  /*11f0*/  SEL R7, RZ, 0x1, !P6 ;  /* 0x00000001ff077807 */ /* 0x000fc40007000000 */
[----:B------:R-:W-:Y:S01]  /*1200*/  SEL R22, R20, RZ, P1 ;  /* 0x000000ff14167207 */ /* 0x000fe20000800000 */
[----:B-1----:R-:W-:Y:S01]  /*1210*/  UPRMT UR5, UR5, 0x8880, URZ ;  /* 0x0000888005057896 */ /* 0x002fe200080000ff */
[----:B------:R-:W-:Y:S01]  /*1220*/  SEL R20, R7, 0x2, !P2 ;  /* 0x0000000207147807 */ /* 0x000fe20005000000 */
[----:B---3--:R-:W-:Y:S01]  /*1230*/  IMAD.WIDE R8, R19, 0x8, R8 ;  /* 0x0000000813087825 */ /* 0x008fe200078e0208 */
[----:B------:R-:W-:Y:S01]  /*1240*/  SEL R7, R22, RZ, P0 ;  /* 0x000000ff16077207 */ /* 0x000fe20000000000 */
[----:B------:R-:W-:Y:S01]  /*1250*/  UISETP.GE.AND UP0, UPT, UR4, UR8, UPT ;  /* 0x000000080400728c */ /* 0x000fe2000bf06270 */
[----:B------:R-:W-:Y:S02]  /*1260*/  SEL R20, R20, 0x3, !P3 ;  /* 0x0000000314147807 */ /* 0x000fe40005800000 */
[----:B------:R-:W-:Y:S02]  /*1270*/  SEL R6, R6, 0x4, P1 ;  /* 0x0000000406067807 */ /* 0x000fe40000800000 */
[C---:B------:R-:W-:Y:S01]  /*1280*/  ISETP.GE.AND P1, PT, R20.reuse, UR6, PT ;  /* 0x0000000614007c0c */ /* 0x040fe2000bf26270 */
[----:B------:R-:W-:Y:S01]  /*1290*/  VIADD R22, R20, -UR9 ;  /* 0x8000000914167c36 */ /* 0x000fe20008000000 */
[----:B------:R-:W-:-:S02]  /*12a0*/  FSEL R23, R11, R12, P6 ;  /* 0x0000000c0b177208 */ /* 0x000fc40003000000 */
[----:B------:R-:W-:Y:S02]  /*12b0*/  ISETP.GE.AND P1, PT, R20, UR9, !P1 ;  /* 0x0000000914007c0c */ /* 0x000fe4000cf26270 */
[----:B------:R-:W-:Y:S01]  /*12c0*/  SHF.R.S32.HI R24, RZ, 0x1f, R22 ;  /* 0x0000001fff187819 */ /* 0x000fe20000011416 */
[----:B0-----:R-:W-:Y:S01]  /*12d0*/  IMAD.WIDE R2, R19, 0x4, R2 ;  /* 0x0000000413027825 */ /* 0x001fe200078e0202 */
[----:B------:R-:W-:Y:S02]  /*12e0*/  FSEL R21, R0, R21, P5 ;  /* 0x0000001500157208 */ /* 0x000fe40002800000 */
[----:B------:R-:W-:Y:S01]  /*12f0*/  SEL R6, R6, 0x4, P0 ;  /* 0x0000000406067807 */ /* 0x000fe20000000000 */
[----:B------:R-:W-:Y:S01]  /*1300*/  VIADD R19, R25, UR7 ;  /* 0x0000000719137c36 */ /* 0x000fe20008000000 */
[----:B------:R-:W-:Y:S01]  /*1310*/  FSEL R23, R10, R23, P2 ;  /* 0x000000170a177208 */ /* 0x000fe20001000000 */
[----:B------:R-:W-:Y:S01]  /*1320*/  STG.E desc[UR12][R4.64], R21 ;  /* 0x0000001504007986 */ /* 0x000fe2000c10190c */
[----:B------:R-:W-:-:S02]  /*1330*/  SEL R22, R22, 0x4, P1 ;  /* 0x0000000416167807 */ /* 0x000fc40000800000 */
[----:B------:R-:W-:Y:S01]  /*1340*/  SEL R24, R24, RZ, P1 ;  /* 0x000000ff18187207 */ /* 0x000fe20000800000 */
[----:B------:R0:W-:Y:S01]  /*1350*/  STG.E.64 desc[UR12][R8.64], R6 ;  /* 0x0000000608007986 */ /* 0x0001e2000c101b0c */
[----:B------:R-:W-:Y:S02]  /*1360*/  FSEL R23, R0, R23, P3 ;  /* 0x0000001700177208 */ /* 0x000fe40001800000 */
[----:B------:R-:W-:Y:S01]  /*1370*/  ISETP.NE.AND P1, PT, RZ, UR5, PT ;  /* 0x00000005ff007c0c */ /* 0x000fe2000bf25270 */
[----:B------:R2:W-:Y:S04]  /*1380*/  STG.E desc[UR12][R2.64], R25 ;  /* 0x0000001902007986 */ /* 0x0005e8000c10190c */
[----:B------:R2:W-:Y:S01]  /*1390*/  STG.E desc[UR12][R4.64+0x4], R23 ;  /* 0x0000041704007986 */ /* 0x0005e2000c10190c */
[----:B0-----:R-:W-:Y:S01]  /*13a0*/  SEL R6, R22, 0x4, P0 ;  /* 0x0000000416067807 */ /* 0x001fe20000000000 */
[----:B------:R-:W-:Y:S01]  /*13b0*/  FADD.FTZ R22, R18, R21 ;  /* 0x0000001512167221 */ /* 0x000fe20000010000 */
        /* <DEDUP_REMOVED lines=14> */
.L_x_734:
[----:B------:R-:W-:-:S04]  /*14a0*/  ULOP3.LUT UR5, UR8, 0x1, URZ, 0xc0, !UPT ;  /* 0x0000000108057892 */ /* 0x000fc8000f8ec0ff */
[----:B------:R-:W-:-:S09]  /*14b0*/  UISETP.NE.U32.AND UP0, UPT, UR5, 0x1, UPT ;  /* 0x000000010500788c */ /* 0x000fd2000bf05070 */
[----:B------:R-:W-:Y:S05]  /*14c0*/  BRA.U UP0, `(.L_x_727) ;  /* 0x00000001009c7547 */ /* 0x000fea000b800000 */
[CC--:B------:R-:W-:Y:S01]  /*14d0*/  FSETP.GT.FTZ.AND P1, PT, R15.reuse, R14.reuse, PT ;  /* 0x0000000e0f00720b */ /* 0x0c0fe20003f34000 */
[----:B------:R-:W0:Y:S01]  /*14e0*/  LDCU UR9, c[0x0][0x3b4] ;  /* 0x00007680ff0977ac */ /* 0x000e220008000800 */
[----:B-12---:R-:W1:Y:S02]  /*14f0*/  LDC.64 R6, c[0x0][0x390] ;  /* 0x0000e400ff067b82 */ /* 0x006e640000000a00 */
[----:B------:R-:W-:Y:S01]  /*1500*/  FSEL R15, R15, R14, P1 ;  /* 0x0000000e0f0f7208 */ /* 0x000fe20000800000 */
[----:B------:R-:W2:Y:S01]  /*1510*/  LDCU UR6, c[0x0][0x3b8] ;  /* 0x00007700ff0677ac */ /* 0x000ea20008000800 */
[----:B------:R-:W-:Y:S02]  /*1520*/  SEL R8, RZ, 0x1, !P1 ;  /* 0x00000001ff087807 */ /* 0x000fe40004800000 */
        /* <DEDUP_REMOVED lines=8> */
[----:B------:R-:W-:Y:S01]  /*15b0*/  FSEL R11, R10, R11, P2 ;  /* 0x0000000b0a0b7208 */ /* 0x000fe20001000000 */
[----:B------:R-:W-:Y:S01]  /*15c0*/  IMAD.U32 R10, RZ, RZ, UR8 ;  /* 0x00000008ff0a7e24 */ /* 0x000fe2000f8e00ff */
[----:B------:R-:W-:Y:S02]  /*15d0*/  SEL R12, R8, 0x3, !P3 ;  /* 0x00000003080c7807 */ /* 0x000fe40005800000 */
[----:B------:R-:W-:Y:S01]  /*15e0*/  FSEL R15, R0, R11, P3 ;  /* 0x0000000b000f7208 */ /* 0x000fe20001800000 */
[----:B------:R-:W-:Y:S01]  /*15f0*/  IMAD R9, R13, R10, UR4 ;  /* 0x000000040d097e24 */ /* 0x000fe2000f8e020a */
[C---:B--2---:R-:W-:Y:S01]  /*1600*/  ISETP.GE.AND P1, PT, R12.reuse, UR6, PT ;  /* 0x000000060c007c0c */ /* 0x044fe2000bf26270 */
[C---:B0-----:R-:W-:Y:S01]  /*1610*/  VIADD R8, R12.reuse, -UR9 ;  /* 0x800000090c087c36 */ /* 0x041fe20008000000 */
[----:B---3--:R-:W-:Y:S01]  /*1620*/  UPRMT UR5, UR5, 0x8880, URZ ;  /* 0x0000888005057896 */ /* 0x008fe200080000ff */
[----:B------:R-:W-:Y:S01]  /*1630*/  IMAD.U32 R10, RZ, RZ, UR7 ;  /* 0x00000007ff0a7e24 */ /* 0x000fe2000f8e00ff */
[----:B------:R-:W-:Y:S01]  /*1640*/  ISETP.GE.AND P1, PT, R12, UR9, !P1 ;  /* 0x000000090c007c0c */ /* 0x000fe2000cf26270 */
[----:B-1----:R-:W-:Y:S01]  /*1650*/  IMAD.WIDE R6, R9, 0x4, R6 ;  /* 0x0000000409067825 */ /* 0x002fe200078e0206 */
[----:B------:R-:W-:-:S02]  /*1660*/  SHF.R.S32.HI R0, RZ, 0x1f, R8 ;  /* 0x0000001fff007819 */ /* 0x000fc40000011408 */
[----:B------:R-:W-:Y:S01]  /*1670*/  SEL R8, R8, 0x4, P1 ;  /* 0x0000000408087807 */ /* 0x000fe20000800000 */
[C---:B----4-:R-:W-:Y:S01]  /*1680*/  IMAD.WIDE R4, R9.reuse, 0x8, R4 ;  /* 0x0000000809047825 */ /* 0x050fe200078e0204 */
[----:B------:R-:W-:Y:S01]  /*1690*/  SEL R0, R0, RZ, P1 ;  /* 0x000000ff00007207 */ /* 0x000fe20000800000 */
[----:B------:R0:W-:Y:S01]  /*16a0*/  STG.E desc[UR12][R6.64], R15 ;  /* 0x0000000f06007986 */ /* 0x0001e2000c10190c */
[----:B------:R-:W-:Y:S01]  /*16b0*/  SEL R8, R8, 0x4, P0 ;  /* 0x0000000408087807 */ /* 0x000fe20000000000 */
[----:B------:R-:W-:Y:S01]  /*16c0*/  IMAD R11, R10, UR4, R13 ;  /* 0x000000040a0b7c24 */ /* 0x000fe2000f8e020d */
[----:B------:R-:W-:Y:S01]  /*16d0*/  UMOV UR4, UR5 ;  /* 0x0000000500047c82 */ /* 0x000fe20008000000 */
[----:B-----5:R-:W-:Y:S01]  /*16e0*/  IMAD.WIDE R2, R9, 0x4, R2 ;  /* 0x0000000409027825 */ /* 0x020fe200078e0202 */
[----:B------:R-:W-:Y:S02]  /*16f0*/  SEL R9, R0, RZ, P0 ;  /* 0x000000ff00097207 */ /* 0x000fe40000000000 */
[----:B------:R-:W-:-:S03]  /*1700*/  ISETP.NE.AND P0, PT, RZ, UR4, PT ;  /* 0x00000004ff007c0c */ /* 0x000fc6000bf05270 */
[----:B------:R0:W-:Y:S04]  /*1710*/  STG.E.64 desc[UR12][R4.64], R8 ;  /* 0x0000000804007986 */ /* 0x0001e8000c101b0c */
[----:B------:R0:W-:Y:S06]  /*1720*/  STG.E desc[UR12][R2.64], R11 ;  /* 0x0000000b02007986 */ /* 0x0001ec000c10190c */
[----:B------:R-:W-:-:S07]  /*1730*/  @P0 FADD.FTZ R18, R18, R15 ;  /* 0x0000000f12120221 */ /* 0x000fce0000010000 */
.L_x_727:
        /* <DEDUP_REMOVED lines=22> */
.L_x_737:
        /* <DEDUP_REMOVED lines=55> */
.L_x_736:
        /* <DEDUP_REMOVED lines=34> */
.L_x_738:
        /* <DEDUP_REMOVED lines=22> */
.L_x_739:
[----:B------:R-:W-:Y:S05]  /*1f90*/  @!P0 EXIT ;  /* 0x000000000000894d */ /* 0x000fea0003800000 */
[----:B0123--:R-:W0:Y:S01]  /*1fa0*/  LDC.64 R4, c[0x0][0x390] ;  /* 0x0000e400ff047b82 */ /* 0x00fe220000000a00 */
[----:B------:R1:W2:Y:S01]  /*1fb0*/  MUFU.RCP R9, R18 ;  /* 0x0000001200097308 */ /* 0x0002a20000001000 */
[----:B------:R-:W-:Y:S01]  /*1fc0*/  VIADD R13, R13, UR4 ;  /* 0x000000040d0d7c36 */ /* 0x000fe20008000000 */
[----:B------:R-:W-:-:S12]  /*1fd0*/  UIADD3 UR5, UPT, UPT, -UR5, URZ, URZ ;  /* 0x000000ff05057290 */ /* 0x000fd8000fffe1ff */
.L_x_740:
        /* <DEDUP_REMOVED lines=9> */
.L_x_741:
        /* <DEDUP_REMOVED lines=9> */
.L_x_3775:


//--------------------- .text._ZN4vllm3moe10topkGatingILi2ELi2ELi4ELi4ELi32El6__halfLNS0_11ScoringFuncE1EEEvPKT5_PKbPfiPT4_PiiiibPKf --------------------------
	.section	.text._ZN4vllm3moe10topkGatingILi2ELi2ELi4ELi4ELi32El6__halfLNS0_11ScoringFuncE1EEEvPKT5_PKbPfiPT4_PiiiibPKf,"ax",@progbits
	.align	128
        .global         _ZN4vllm3moe10topkGatingILi2ELi2ELi4ELi4ELi32El6__halfLNS0_11ScoringFuncE1EEEvPKT5_PKbPfiPT4_PiiiibPKf
        .type           _ZN4vllm3moe10topkGatingILi2ELi2ELi4ELi4ELi32El6__halfLNS0_11ScoringFuncE1EEEvPKT5_PKbPfiPT4_PiiiibPKf,@function
        .size           _ZN4vllm3moe10topkGatingILi2ELi2ELi4ELi4ELi32El6__halfLNS0_11ScoringFuncE1EEEvPKT5_PKbPfiPT4_PiiiibPKf,(.L_x_3776 - _ZN4vllm3moe10topkGatingILi2ELi2ELi4ELi4ELi32El6__halfLNS0_11ScoringFuncE1EEEvPKT5_PKbPfiPT4_PiiiibPKf)
        .other          _ZN4vllm3moe10topkGatingILi2ELi2ELi4ELi4ELi32El6__halfLNS0_11ScoringFuncE1EEEvPKT5_PKbPfiPT4_PiiiibPKf,@"STO_CUDA_ENTRY STV_DEFAULT"
_ZN4vllm3moe10topkGatingILi2ELi2ELi4ELi4ELi32El6__halfLNS0_11ScoringFuncE1EEEvPKT5_PKbPfiPT4_PiiiibPKf:
.text._ZN4vllm3moe10topkGatingILi2ELi2ELi4ELi4ELi32El6__halfLNS0_11ScoringFuncE1EEEvPKT5_PKbPfiPT4_PiiiibPKf:
        /* <DEDUP_REMOVED lines=24> */
[----:B------:R1:W2:Y:S04]  /*0180*/  @P0 LDG.E.U8 R8, desc[UR6][R8.64] ;  /* 0x0000000608080981 */ /* 0x0002a8000c1e1100 */
[----:B0-----:R-:W3:Y:S04]  /*0190*/  @P1 LDG.E R11, desc[UR6][R6.64] ;  /* 0x00000006060b1981 */ /* 0x001ee8000c1e1900 */
[----:B------:R-:W3:Y:S01]  /*01a0*/  @P1 LDG.E R12, desc[UR6][R6.64+0x4] ;  /* 0x00000406060c1981 */ /* 0x000ee2000c1e1900 */
[----:B----4-:R-:W-:Y:S02]  /*01b0*/  IMAD.U32 R10, RZ, RZ, UR4 ;  /* 0x00000004ff0a7e24 */ /* 0x010fe4000f8e00ff */
[----:B-----5:R-:W-:-:S02]  /*01c0*/  HADD2.F32 R0, -RZ, R4.H0_H0 ;  /* 0x20000004ff007230 */ /* 0x020fc40000004100 */
[----:B------:R-:W-:-:S03]  /*01d0*/  HADD2.F32 R4, -RZ, R4.H1_H1 ;  /* 0x30000004ff047230 */ /* 0x000fc60000004100 */
[----:B------:R-:W-:Y:S02]  /*01e0*/  FMUL.FTZ R0, R0, -1.4426950216293334961 ;  /* 0xbfb8aa3b00007820 */ /* 0x000fe40000410000 */
[----:B------:R-:W-:-:S04]  /*01f0*/  FMUL.FTZ R4, R4, -1.4426950216293334961 ;  /* 0xbfb8aa3b04047820 */ /* 0x000fc80000410000 */
[----:B------:R-:W0:Y:S04]  /*0200*/  MUFU.EX2 R0, R0 ;  /* 0x0000000000007308 */ /* 0x000e280000000800 */
[----:B------:R-:W1:Y:S01]  /*0210*/  MUFU.EX2 R4, R4 ;  /* 0x0000000400047308 */ /* 0x000e620000000800 */
[----:B0-----:R-:W-:Y:S01]  /*0220*/  FADD.FTZ R2, R0, 1 ;  /* 0x3f80000000027421 */ /* 0x001fe20000010000 */
[----:B-1----:R-:W-:Y:S01]  /*0230*/  FADD.FTZ R9, R4, 1 ;  /* 0x3f80000004097421 */ /* 0x002fe20000010000 */
[----:B--2---:R-:W-:-:S04]  /*0240*/  ISETP.EQ.OR P0, PT, R8, RZ, !P0 ;  /* 0x000000ff0800720c */ /* 0x004fc80004702670 */
        /* <DEDUP_REMOVED lines=23> */
.L_x_745:
        /* <DEDUP_REMOVED lines=25> */
.L_x_744:
        /* <DEDUP_REMOVED lines=98> */
.L_x_743:
        /* <DEDUP_REMOVED lines=70> */
.L_x_746:
        /* <DEDUP_REMOVED lines=29> */
.L_x_742:
        /* <DEDUP_REMOVED lines=21> */
.L_x_748:
        /* <DEDUP_REMOVED lines=55> */
.L_x_747:
        /* <DEDUP_REMOVED lines=34> */
.L_x_749:
        /* <DEDUP_REMOVED lines=22> */
.L_x_750:
[----:B------:R-:W-:Y:S05]  /*19e0*/  @!P1 EXIT ;  /* 0x000000000000994d */ /* 0x000fea0003800000 */
[----:B01----:R-:W0:Y:S01]  /*19f0*/  LDC.64 R6, c[0x0][0x390] ;  /* 0x0000e400ff067b82 */ /* 0x003e220000000a00 */
[----:B------:R1:W2:Y:S01]  /*1a00*/  MUFU.RCP R11, R8 ;  /* 0x00000008000b7308 */ /* 0x0002a20000001000 */
[----:B------:R-:W-:Y:S02]  /*1a10*/  IMAD.IADD R5, R0, 0x1, R5 ;  /* 0x0000000100057824 */ /* 0x000fe400078e0205 */
[----:B------:R-:W-:-:S07]  /*1a20*/  IMAD.MOV R0, RZ, RZ, -R14 ;  /* 0x000000ffff007224 */ /* 0x000fce00078e0a0e */
.L_x_751:
        /* <DEDUP_REMOVED lines=9> */
.L_x_752:
        /* <DEDUP_REMOVED lines=12> */
.L_x_3776:


//--------------------- .text._ZN4vllm3moe10topkGatingILi1ELi1ELi4ELi2ELi32El6__halfLNS0_11ScoringFuncE1EEEvPKT5_PKbPfiPT4_PiiiibPKf --------------------------
	.section	.text._ZN4vllm3moe10topkGatingILi1ELi1ELi4ELi2ELi32El6__halfLNS0_11ScoringFuncE1EEEvPKT5_PKbPfiPT4_PiiiibPKf,"ax",@progbits
	.align	128
        .global         _ZN4vllm3moe10topkGatingILi1ELi1ELi4ELi2ELi32El6__halfLNS0_11ScoringFuncE1EEEvPKT5_PKbPfiPT4_PiiiibPKf
        .type           _ZN4vllm3moe10topkGatingILi1ELi1ELi4ELi2ELi32El6__halfLNS0_11ScoringFuncE1EEEvPKT5_PKbPfiPT4_PiiiibPKf,@function
        .size           _ZN4vllm3moe10topkGatingILi1ELi1ELi4ELi2ELi32El6__halfLNS0_11ScoringFuncE1EEEvPKT5_PKbPfiPT4_PiiiibPKf,(.L_x_3777 - _ZN4vllm3moe10topkGatingILi1ELi1ELi4ELi2ELi32El6__halfLNS0_11ScoringFuncE1EEEvPKT5_PKbPfiPT4_PiiiibPKf)
        .other          _ZN4vllm3moe10topkGatingILi1ELi1ELi4ELi2ELi32El6__halfLNS0_11ScoringFuncE1EEEvPKT5_PKbPfiPT4_PiiiibPKf,@"STO_CUDA_ENTRY STV_DEFAULT"
_ZN4vllm3moe10topkGatingILi1ELi1ELi4ELi2ELi32El6__halfLNS0_11ScoringFuncE1EEEvPKT5_PKbPfiPT4_PiiiibPKf:
.text._ZN4vllm3moe10topkGatingILi1ELi1ELi4ELi2ELi32El6__halfLNS0_11ScoringFuncE1EEEvPKT5_PKbPfiPT4_PiiiibPKf:
        /* <DEDUP_REMOVED lines=19> */
[----:B------:R-:W-:Y:S02]  /*0130*/  IMAD.MOV.U32 R12, RZ, RZ, RZ ;  /* 0x000000ffff0c7224 */ /* 0x000fe400078e00ff */
[----:B---3--:R-:W-:-:S05]  /*0140*/  HADD2.F32 R0, -RZ, R2.H0_H0 ;  /* 0x20000002ff007230 */ /* 0x008fca0000004100 */
        /* <DEDUP_REMOVED lines=12> */
[----:B------:R-:W-:Y:S02]  /*0210*/  HFMA2 R12, -RZ, RZ, 0, 0 ;  /* 0x00000000ff0c7431 */ /* 0x000fe400000001ff */
[----:B------:R-:W-:Y:S02]  /*0220*/  IMAD R23, R11, R0, RZ ;  /* 0x000000000b177224 */ /* 0x000fe400078e02ff */
[----:B------:R-:W-:Y:S02]  /*0230*/  IMAD.MOV.U32 R14, RZ, RZ, RZ ;  /* 0x000000ffff0e7224 */ /* 0x000fe400078e00ff */
[----:B------:R-:W1:Y:S01]  /*0240*/  LDC R2, c[0x0][0x3b8] ;  /* 0x0000ee00ff027b82 */ /* 0x000e620000000800 */
[C---:B0-----:R-:W-:Y:S02]  /*0250*/  IADD3 R3, PT, PT, -R7.reuse, RZ, RZ ;  /* 0x000000ff07037210 */ /* 0x041fe40007ffe1ff */
[----:B------:R-:W-:-:S02]  /*0260*/  ISETP.GE.AND P3, PT, R7, 0x1, PT ;  /* 0x000000010700780c */ /* 0x000fc40003f66270 */
[----:B-1----:R-:W-:Y:S02]  /*0270*/  ISETP.GT.AND P2, PT, R2, RZ, PT ;  /* 0x000000ff0200720c */ /* 0x002fe40003f44270 */
[----:B------:R-:W-:Y:S02]  /*0280*/  SHF.R.S32.HI R2, RZ, 0x1f, R3 ;  /* 0x0000001fff027819 */ /* 0x000fe40000011403 */
[----:B------:R-:W-:Y:S02]  /*0290*/  SEL R3, R3, 0x1, P2 ;  /* 0x0000000103037807 */ /* 0x000fe40001000000 */
[----:B------:R-:W-:Y:S02]  /*02a0*/  SEL R7, R2, RZ, P2 ;  /* 0x000000ff02077207 */ /* 0x000fe40001000000 */
[----:B------:R-:W-:Y:S02]  /*02b0*/  SEL R2, R3, 0x1, !P3 ;  /* 0x0000000103027807 */ /* 0x000fe40005800000 */
[----:B------:R-:W-:-:S02]  /*02c0*/  SEL R3, R7, RZ, !P3 ;  /* 0x000000ff07037207 */ /* 0x000fc40005800000 */
        /* <DEDUP_REMOVED lines=25> */
.L_x_755:
        /* <DEDUP_REMOVED lines=33> */
.L_x_754:
        /* <DEDUP_REMOVED lines=27> */
.L_x_756:
        /* <DEDUP_REMOVED lines=16> */
.L_x_753:
        /* <DEDUP_REMOVED lines=20> */
.L_x_758:
        /* <DEDUP_REMOVED lines=55> */
.L_x_757:
        /* <DEDUP_REMOVED lines=34> */
.L_x_759:
        /* <DEDUP_REMOVED lines=22> */
.L_x_760:
[----:B------:R-:W-:Y:S05]  /*1150*/  @!P1 EXIT ;  /* 0x000000000000994d */ /* 0x000fea0003800000 */
[----:B-12---:R-:W1:Y:S01]  /*1160*/  LDC.64 R6, c[0x0][0x390] ;  /* 0x0000e400ff067b82 */ /* 0x006e620000000a00 */
[----:B0-----:R0:W2:Y:S01]  /*1170*/  MUFU.RCP R9, R12 ;  /* 0x0000000c00097308 */ /* 0x0010a20000001000 */
[----:B------:R-:W-:Y:S01]  /*1180*/  IADD3 R11, PT, PT, R11, R4, RZ ;  /* 0x000000040b0b7210 */ /* 0x000fe20007ffe0ff */
[----:B------:R-:W-:-:S07]  /*1190*/  IMAD.MOV R0, RZ, RZ, -R14 ;  /* 0x000000ffff007224 */ /* 0x000fce00078e0a0e */
.L_x_761:
        /* <DEDUP_REMOVED lines=9> */
.L_x_762:
        /* <DEDUP_REMOVED lines=13> */
.L_x_3777:


//--------------------- .text._ZN4vllm3moe10topkGatingILi18ELi576ELi4ELi4ELi32Ej6__halfLNS0_11ScoringFuncE1EEEvPKT5_PKbPfiPT4_PiiiibPKf --------------------------
	.section	.text._ZN4vllm3moe10topkGatingILi18ELi576ELi4ELi4ELi32Ej6__halfLNS0_11ScoringFuncE1EEEvPKT5_PKbPfiPT4_PiiiibPKf,"ax",@progbits
	.align	128
        .global         _ZN4vllm3moe10topkGatingILi18ELi576ELi4ELi4ELi32Ej6__halfLNS0_11ScoringFuncE1EEEvPKT5_PKbPfiPT4_PiiiibPKf
        .type           _ZN4vllm3moe10topkGatingILi18ELi576ELi4ELi4ELi32Ej6__halfLNS0_11ScoringFuncE1EEEvPKT5_PKbPfiPT4_PiiiibPKf,@function
        .size           _ZN4vllm3moe10topkGatingILi18ELi576ELi4ELi4ELi32Ej6__halfLNS0_11ScoringFuncE1EEEvPKT5_PKbPfiPT4_PiiiibPKf,(.L_x_3778 - _ZN4vllm3moe10topkGatingILi18ELi576ELi4ELi4ELi32Ej6__halfLNS0_11ScoringFuncE1EEEvPKT5_PKbPfiPT4_PiiiibPKf)
        .other          _ZN4vllm3moe10topkGatingILi18ELi576ELi4ELi4ELi32Ej6__halfLNS0_11ScoringFuncE1EEEvPKT5_PKbPfiPT4_PiiiibPKf,@"STO_CUDA_ENTRY STV_DEFAULT"
_ZN4vllm3moe10topkGatingILi18ELi576ELi4ELi4ELi32Ej6__halfLNS0_11ScoringFuncE1EEEvPKT5_PKbPfiPT4_PiiiibPKf:
.text._ZN4vllm3moe10topkGatingILi18ELi576ELi4ELi4ELi32Ej6__halfLNS0_11ScoringFuncE1EEEvPKT5_PKbPfiPT4_PiiiibPKf:
        /* <DEDUP_REMOVED lines=47> */
[----:B------:R-:W-:Y:S01]  /*02f0*/  FMUL.FTZ R6, R6, -1.4426950216293334961 ;  /* 0xbfb8aa3b06067820 */ /* 0x000fe20000410000 */
[--C-:B------:R-:W-:Y:S02]  /*0300*/  HADD2.F32 R4, -RZ, R11.reuse.H0_H0 ;  /* 0x2000000bff047230 */ /* 0x100fe40000004100 */
[----:B------:R-:W-:Y:S02]  /*0310*/  HADD2.F32 R11, -RZ, R11.H1_H1 ;  /* 0x3000000bff0b7230 */ /* 0x000fe40000004100 */
[----:B------:R-:W-:Y:S01]  /*0320*/  FMUL.FTZ R7, R7, -1.4426950216293334961 ;  /* 0xbfb8aa3b07077820 */ /* 0x000fe20000410000 */
[----:B------:R-:W-:Y:S01]  /*0330*/  FMUL.FTZ R22, R3, -1.4426950216293334961 ;  /* 0xbfb8aa3b03167820 */ /* 0x000fe20000410000 */
[----:B------:R-:W-:Y:S02]  /*0340*/  HADD2.F32 R3, -RZ, R15.H0_H0 ;  /* 0x2000000fff037230 */ /* 0x000fe40000004100 */
[----:B------:R-:W-:Y:S01]  /*0350*/  FMUL.FTZ R10, R10, -1.4426950216293334961 ;  /* 0xbfb8aa3b0a0a7820 */ /* 0x000fe20000410000 */
[----:B------:R-:W-:Y:S01]  /*0360*/  FMUL.FTZ R4, R4, -1.4426950216293334961 ;  /* 0xbfb8aa3b04047820 */ /* 0x000fe20000410000 */
[----:B------:R-:W-:-:S02]  /*0370*/  HADD2.F32 R12, -RZ, R12.H1_H1 ;  /* 0x3000000cff0c7230 */ /* 0x000fc40000004100 */
[----:B------:R-:W-:Y:S01]  /*0380*/  FMUL.FTZ R11, R11, -1.4426950216293334961 ;  /* 0xbfb8aa3b0b0b7820 */ /* 0x000fe20000410000 */
[----:B------:R-:W-:Y:S02]  /*0390*/  HADD2.F32 R13, -RZ, R13.H1_H1 ;  /* 0x3000000dff0d7230 */ /* 0x000fe40000004100 */
[----:B------:R-:W-:Y:S01]  /*03a0*/  HADD2.F32 R14, -RZ, R14.H1_H1 ;  /* 0x3000000eff0e7230 */ /* 0x000fe20000004100 */
[----:B------:R-:W0:Y:S01]  /*03b0*/  MUFU.EX2 R18, R18 ;  /* 0x0000001200127308 */ /* 0x000e220000000800 */
[----:B------:R-:W-:Y:S01]  /*03c0*/  FMUL.FTZ R23, R3, -1.4426950216293334961 ;  /* 0xbfb8aa3b03177820 */ /* 0x000fe20000410000 */
[----:B------:R-:W-:Y:S01]  /*03d0*/  FMUL.FTZ R12, R12, -1.4426950216293334961 ;  /* 0xbfb8aa3b0c0c7820 */ /* 0x000fe20000410000 */
[----:B------:R-:W-:Y:S01]  /*03e0*/  FMUL.FTZ R13, R13, -1.4426950216293334961 ;  /* 0xbfb8aa3b0d0d7820 */ /* 0x000fe20000410000 */
[----:B------:R-:W1:Y:S01]  /*03f0*/  MUFU.EX2 R6, R6 ;  /* 0x0000000600067308 */ /* 0x000e620000000800 */
[----:B------:R-:W-:Y:S02]  /*0400*/  HADD2.F32 R15, -RZ, R15.H1_H1 ;  /* 0x3000000fff0f7230 */ /* 0x000fe40000004100 */
[----:B------:R-:W-:Y:S01]  /*0410*/  FMUL.FTZ R14, R14, -1.4426950216293334961 ;  /* 0xbfb8aa3b0e0e7820 */ /* 0x000fe20000410000 */
[--C-:B------:R-:W-:Y:S01]  /*0420*/  HADD2.F32 R3, -RZ, R16.reuse.H0_H0 ;  /* 0x20000010ff037230 */ /* 0x100fe20000004100 */
[----:B------:R-:W2:Y:S01]  /*0430*/  MUFU.EX2 R7, R7 ;  /* 0x0000000700077308 */ /* 0x000ea20000000800 */
[----:B------:R-:W-:-:S03]  /*0440*/  HADD2.F32 R16, -RZ, R16.H1_H1 ;  /* 0x30000010ff107230 */ /* 0x000fc60000004100 */
[----:B------:R3:W4:Y:S04]  /*0450*/  MUFU.EX2 R5, R4 ;  /* 0x0000000400057308 */ /* 0x0007280000000800 */
[----:B------:R-:W5:Y:S01]  /*0460*/  MUFU.EX2 R10, R10 ;  /* 0x0000000a000a7308 */ /* 0x000f620000000800 */
[----:B---3--:R-:W-:-:S03]  /*0470*/  HADD2.F32 R4, -RZ, R17.H0_H0 ;  /* 0x20000011ff047230 */ /* 0x008fc60000004100 */
[----:B------:R-:W3:Y:S01]  /*0480*/  MUFU.EX2 R11, R11 ;  /* 0x0000000b000b7308 */ /* 0x000ee20000000800 */
[----:B------:R-:W-:Y:S02]  /*0490*/  HADD2.F32 R17, -RZ, R17.H1_H1 ;  /* 0x30000011ff117230 */ /* 0x000fe40000004100 */
[----:B------:R-:W-:Y:S01]  /*04a0*/  FMUL.FTZ R15, R15, -1.4426950216293334961 ;  /* 0xbfb8aa3b0f0f7820 */ /* 0x000fe20000410000 */
[----:B------:R-:W3:Y:S01]  /*04b0*/  MUFU.EX2 R19, R19 ;  /* 0x0000001300137308 */ /* 0x000ee20000000800 */
[----:B------:R-:W-:Y:S01]  /*04c0*/  FMUL.FTZ R4, R4, -1.4426950216293334961 ;  /* 0xbfb8aa3b04047820 */ /* 0x000fe20000410000 */
[----:B------:R-:W-:Y:S02]  /*04d0*/  FMUL.FTZ R17, R17, -1.4426950216293334961 ;  /* 0xbfb8aa3b11117820 */ /* 0x000fe40000410000 */
[----:B------:R-:W3:Y:S04]  /*04e0*/  MUFU.EX2 R20, R20 ;  /* 0x0000001400147308 */ /* 0x000ee80000000800 */
[----:B------:R0:W3:Y:S01]  /*04f0*/  MUFU.EX2 R21, R13 ;  /* 0x0000000d00157308 */ /* 0x0000e20000000800 */
[----:B------:R-:W-:-:S03]  /*0500*/  FMUL.FTZ R3, R3, -1.4426950216293334961 ;  /* 0xbfb8aa3b03037820 */ /* 0x000fc60000410000 */
[----:B------:R-:W3:Y:S04]  /*0510*/  MUFU.EX2 R22, R22 ;  /* 0x0000001600167308 */ /* 0x000ee80000000800 */
[----:B------:R-:W3:Y:S01]  /*0520*/  MUFU.EX2 R12, R12 ;  /* 0x0000000c000c7308 */ /* 0x000ee20000000800 */
[----:B0-----:R-:W-:-:S03]  /*0530*/  FMUL.FTZ R13, R16, -1.4426950216293334961 ;  /* 0xbfb8aa3b100d7820 */ /* 0x001fc60000410000 */
[----:B------:R-:W0:Y:S04]  /*0540*/  MUFU.EX2 R14, R14 ;  /* 0x0000000e000e7308 */ /* 0x000e280000000800 */
[----:B------:R-:W0:Y:S01]  /*0550*/  MUFU.EX2 R23, R23 ;  /* 0x0000001700177308 */ /* 0x000e220000000800 */
[----:B------:R-:W-:-:S03]  /*0560*/  FADD.FTZ R18, R18, 1 ;  /* 0x3f80000012127421 */ /* 0x000fc60000010000 */
[----:B------:R-:W0:Y:S01]  /*0570*/  MUFU.EX2 R24, R15 ;  /* 0x0000000f00187308 */ /* 0x000e220000000800 */
[----:B-1----:R-:W-:-:S03]  /*0580*/  FADD.FTZ R6, R6, 1 ;  /* 0x3f80000006067421 */ /* 0x002fc60000010000 */
[----:B------:R-:W1:Y:S01]  /*0590*/  MUFU.EX2 R25, R13 ;  /* 0x0000000d00197308 */ /* 0x000e620000000800 */
[----:B--2---:R-:W-:-:S03]  /*05a0*/  FADD.FTZ R7, R7, 1 ;  /* 0x3f80000007077421 */ /* 0x004fc60000010000 */
[----:B------:R-:W2:Y:S04]  /*05b0*/  MUFU.EX2 R26, R4 ;  /* 0x00000004001a7308 */ /* 0x000ea80000000800 */
[----:B------:R-:W2:Y:S01]  /*05c0*/  MUFU.EX2 R27, R17 ;  /* 0x00000011001b7308 */ /* 0x000ea20000000800 */
[----:B----4-:R-:W-:-:S03]  /*05d0*/  FADD.FTZ R5, R5, 1 ;  /* 0x3f80000005057421 */ /* 0x010fc60000010000 */
[----:B------:R-:W4:Y:S01]  /*05e0*/  MUFU.EX2 R16, R3 ;  /* 0x0000000300107308 */ /* 0x000f220000000800 */
[----:B-----5:R-:W-:Y:S01]  /*05f0*/  FADD.FTZ R10, R10, 1 ;  /* 0x3f8000000a0a7421 */ /* 0x020fe20000010000 */
[----:B---3--:R-:W-:Y:S01]  /*0600*/  FADD.FTZ R11, R11, 1 ;  /* 0x3f8000000b0b7421 */ /* 0x008fe20000010000 */
[----:B------:R-:W-:Y:S01]  /*0610*/  FADD.FTZ R19, R19, 1 ;  /* 0x3f80000013137421 */ /* 0x000fe20000010000 */
[----:B------:R-:W3:Y:S01]  /*0620*/  MUFU.RCP R18, R18 ;  /* 0x0000001200127308 */ /* 0x000ee20000001000 */
[----:B------:R-:W-:Y:S01]  /*0630*/  FADD.FTZ R20, R20, 1 ;  /* 0x3f80000014147421 */ /* 0x000fe20000010000 */
[----:B------:R-:W-:Y:S01]  /*0640*/  FADD.FTZ R21, R21, 1 ;  /* 0x3f80000015157421 */ /* 0x000fe20000010000 */
[----:B------:R-:W-:Y:S01]  /*0650*/  FADD.FTZ R22, R22, 1 ;  /* 0x3f80000016167421 */ /* 0x000fe20000010000 */
[----:B------:R-:W-:Y:S01]  /*0660*/  FADD.FTZ R12, R12, 1 ;  /* 0x3f8000000c0c7421 */ /* 0x000fe20000010000 */
[----:B0-----:R-:W-:-:S03]  /*0670*/  FADD.FTZ R14, R14, 1 ;  /* 0x3f8000000e0e7421 */ /* 0x001fc60000010000 */
[----:B------:R-:W0:Y:S01]  /*0680*/  MUFU.RCP R6, R6 ;  /* 0x0000000600067308 */ /* 0x000e220000001000 */
[----:B------:R-:W-:Y:S01]  /*0690*/  FADD.FTZ R23, R23, 1 ;  /* 0x3f80000017177421 */ /* 0x000fe20000010000 */
[----:B------:R-:W-:Y:S01]  /*06a0*/  FADD.FTZ R24, R24, 1 ;  /* 0x3f80000018187421 */ /* 0x000fe20000010000 */
[----:B-1----:R-:W-:-:S05]  /*06b0*/  FADD.FTZ R25, R25, 1 ;  /* 0x3f80000019197421 */ /* 0x002fca0000010000 */
[----:B------:R-:W1:Y:S01]  /*06c0*/  MUFU.RCP R7, R7 ;  /* 0x0000000700077308 */ /* 0x000e620000001000 */
[----:B--2---:R-:W-:Y:S01]  /*06d0*/  FADD.FTZ R26, R26, 1 ;  /* 0x3f8000001a1a7421 */ /* 0x004fe20000010000 */
[----:B------:R-:W-:-:S06]  /*06e0*/  FADD.FTZ R27, R27, 1 ;  /* 0x3f8000001b1b7421 */ /* 0x000fcc0000010000 */
[----:B------:R-:W2:Y:S01]  /*06f0*/  MUFU.RCP R13, R10 ;  /* 0x0000000a000d7308 */ /* 0x000ea20000001000 */
[----:B----4-:R-:W-:-:S07]  /*0700*/  FADD.FTZ R16, R16, 1 ;  /* 0x3f80000010107421 */ /* 0x010fce0000010000 */
[----:B------:R-:W4:Y:S08]  /*0710*/  MUFU.RCP R5, R5 ;  /* 0x0000000500057308 */ /* 0x000f300000001000 */
[----:B------:R-:W5:Y:S08]  /*0720*/  MUFU.RCP R15, R11 ;  /* 0x0000000b000f7308 */ /* 0x000f700000001000 */
[----:B------:R-:W5:Y:S01]  /*0730*/  MUFU.RCP R19, R19 ;  /* 0x0000001300137308 */ /* 0x000f620000001000 */
[----:B------:R-:W-:-:S07]  /*0740*/  ISETP.EQ.OR P0, PT, R2, RZ, !P0 ;  /* 0x000000ff0200720c */ /* 0x000fce0004702670 */
[----:B------:R5:W5:Y:S08]  /*0750*/  MUFU.RCP R17, R12 ;  /* 0x0000000c00117308 */ /* 0x000b700000001000 */
[----:B------:R-:W5:Y:S08]  /*0760*/  MUFU.RCP R20, R20 ;  /* 0x0000001400147308 */ /* 0x000f700000001000 */
[----:B------:R-:W5:Y:S08]  /*0770*/  MUFU.RCP R21, R21 ;  /* 0x0000001500157308 */ /* 0x000f700000001000 */
[----:B------:R-:W5:Y:S08]  /*0780*/  MUFU.RCP R22, R22 ;  /* 0x0000001600167308 */ /* 0x000f700000001000 */
[----:B------:R5:W5:Y:S01]  /*0790*/  MUFU.RCP R3, R14 ;  /* 0x0000000e00037308 */ /* 0x000b620000001000 */
[----:B------:R-:W-:-:S07]  /*07a0*/  P2R R54, PR, RZ, 0x1 ;  /* 0x00000001ff367803 */ /* 0x000fce0000000000 */
[----:B------:R-:W5:Y:S01]  /*07b0*/  MUFU.RCP R23, R23 ;  /* 0x0000001700177308 */ /* 0x000f620000001000 */
[----:B---3--:R-:W-:-:S07]  /*07c0*/  FSETP.NE.FTZ.AND P0, PT, |R18|, +INF , PT ;  /* 0x7f8000001200780b */ /* 0x008fce0003f15200 */
[----:B------:R-:W3:Y:S01]  /*07d0*/  MUFU.RCP R24, R24 ;  /* 0x0000001800187308 */ /* 0x000ee20000001000 */
[----:B0-----:R-:W-:-:S07]  /*07e0*/  FSETP.NE.FTZ.AND P1, PT, |R6|, +INF , PT ;  /* 0x7f8000000600780b */ /* 0x001fce0003f35200 */
[----:B------:R0:W3:Y:S01]  /*07f0*/  MUFU.RCP R4, R16 ;  /* 0x0000001000047308 */ /* 0x0000e20000001000 */
[----:B-1----:R-:W-:-:S07]  /*0800*/  FSETP.NE.FTZ.AND P2, PT, |R7|, +INF , PT ;  /* 0x7f8000000700780b */ /* 0x002fce0003f55200 */
[----:B------:R-:W1:Y:S01]  /*0810*/  MUFU.RCP R25, R25 ;  /* 0x0000001900197308 */ /* 0x000e620000001000 */
[----:B--2---:R-:W-:-:S07]  /*0820*/  FSETP.NE.FTZ.AND P3, PT, |R13|, +INF , PT ;  /* 0x7f8000000d00780b */ /* 0x004fce0003f75200 */
[----:B------:R-:W2:Y:S08]  /*0830*/  MUFU.RCP R26, R26 ;  /* 0x0000001a001a7308 */ /* 0x000eb00000001000 */
[----:B------:R-:W2:Y:S01]  /*0840*/  MUFU.RCP R27, R27 ;  /* 0x0000001b001b7308 */ /* 0x000ea20000001000 */
[----:B----4-:R-:W-:Y:S02]  /*0850*/  FSETP.NE.FTZ.AND P4, PT, |R5|, +INF , PT ;  /* 0x7f8000000500780b */ /* 0x010fe40003f95200 */
[----:B-----5:R-:W-:-:S02]  /*0860*/  FSETP.NE.FTZ.AND P5, PT, |R15|, +INF , PT ;  /* 0x7f8000000f00780b */ /* 0x020fc40003fb5200 */
[----:B------:R-:W-:Y:S02]  /*0870*/  FSEL R10, R18, RZ, P0 ;  /* 0x000000ff120a7208 */ /* 0x000fe40000000000 */
[----:B------:R-:W-:Y:S02]  /*0880*/  FSETP.NE.FTZ.AND P0, PT, |R19|, +INF , PT ;  /* 0x7f8000001300780b */ /* 0x000fe40003f15200 */
[----:B------:R-:W-:Y:S02]  /*0890*/  FSEL R11, R6, RZ, P1 ;  /* 0x000000ff060b7208 */ /* 0x000fe40000800000 */
[----:B------:R-:W-:Y:S02]  /*08a0*/  FSEL R12, R7, RZ, P2 ;  /* 0x000000ff070c7208 */ /* 0x000fe40001000000 */
[----:B------:R-:W-:Y:S02]  /*08b0*/  FSEL R13, R13, RZ, P3 ;  /* 0x000000ff0d0d7208 */ /* 0x000fe40001800000 */
[----:B------:R-:W-:-:S02]  /*08c0*/  FSETP.NE.FTZ.AND P1, PT, |R17|, +INF , PT ;  /* 0x7f8000001100780b */ /* 0x000fc40003f35200 */
[----:B------:R-:W-:Y:S02]  /*08d0*/  FSETP.NE.FTZ.AND P2, PT, |R20|, +INF , PT ;  /* 0x7f8000001400780b */ /* 0x000fe40003f55200 */
[----:B------:R-:W-:Y:S02]  /*08e0*/  FSETP.NE.FTZ.AND P3, PT, |R21|, +INF , PT ;  /* 0x7f8000001500780b */ /* 0x000fe40003f75200 */
[----:B------:R-:W-:Y:S02]  /*08f0*/  FSEL R14, R5, RZ, P4 ;  /* 0x000000ff050e7208 */ /* 0x000fe40002000000 */
[----:B------:R-:W-:Y:S02]  /*0900*/  FSEL R15, R15, RZ, P5 ;  /* 0x000000ff0f0f7208 */ /* 0x000fe40002800000 */
[----:B------:R-:W-:Y:S02]  /*0910*/  FSETP.NE.FTZ.AND P4, PT, |R22|, +INF , PT ;  /* 0x7f8000001600780b */ /* 0x000fe40003f95200 */
[----:B------:R-:W-:-:S02]  /*0920*/  FSETP.NE.FTZ.AND P5, PT, |R3|, +INF , PT ;  /* 0x7f8000000300780b */ /* 0x000fc40003fb5200 */
[----:B0-----:R-:W-:Y:S02]  /*0930*/  FSEL R16, R19, RZ, P0 ;  /* 0x000000ff13107208 */ /* 0x001fe40000000000 */
[----:B------:R-:W-:Y:S02]  /*0940*/  FSETP.NE.FTZ.AND P0, PT, |R23|, +INF , PT ;  /* 0x7f8000001700780b */ /* 0x000fe40003f15200 */
[----:B------:R-:W-:Y:S02]  /*0950*/  FSEL R17, R17, RZ, P1 ;  /* 0x000000ff11117208 */ /* 0x000fe40000800000 */
[----:B------:R-:W-:Y:S02]  /*0960*/  FSEL R18, R20, RZ, P2 ;  /* 0x000000ff14127208 */ /* 0x000fe40001000000 */
[----:B------:R-:W-:Y:S02]  /*0970*/  FSEL R19, R21, RZ, P3 ;  /* 0x000000ff15137208 */ /* 0x000fe40001800000 */
[----:B---3--:R-:W-:-:S02]  /*0980*/  FSETP.NE.FTZ.AND P1, PT, |R24|, +INF , PT ;  /* 0x7f8000001800780b */ /* 0x008fc40003f35200 */
[----:B------:R-:W-:Y:S02]  /*0990*/  FSEL R20, R22, RZ, P4 ;  /* 0x000000ff16147208 */ /* 0x000fe40002000000 */
[----:B------:R-:W-:Y:S02]  /*09a0*/  FSEL R21, R3, RZ, P5 ;  /* 0x000000ff03157208 */ /* 0x000fe40002800000 */
[----:B------:R-:W-:Y:S02]  /*09b0*/  FSETP.NE.FTZ.AND P2, PT, |R4|, +INF , PT ;  /* 0x7f8000000400780b */ /* 0x000fe40003f55200 */
[----:B-1----:R-:W-:Y:S02]  /*09c0*/  FSETP.NE.FTZ.AND P3, PT, |R25|, +INF , PT ;  /* 0x7f8000001900780b */ /* 0x002fe40003f75200 */
[----:B--2---:R-:W-:Y:S02]  /*09d0*/  FSETP.NE.FTZ.AND P4, PT, |R26|, +INF , PT ;  /* 0x7f8000001a00780b */ /* 0x004fe40003f95200 */
        /* <DEDUP_REMOVED lines=47> */
.L_x_763:
        /* <DEDUP_REMOVED lines=18> */
.L_x_764:
        /* <DEDUP_REMOVED lines=14> */
.L_x_770:
        /* <DEDUP_REMOVED lines=164> */
.L_x_767:
[----:B--234-:R-:W-:Y:S05]  /*1910*/  BSYNC.RECONVERGENT B0 ;  /* 0x0000000000007941 */ /* 0x01cfea0003800200 */
.L_x_766:
        /* <DEDUP_REMOVED lines=54> */
.L_x_769:
[----:B------:R-:W-:Y:S05]  /*1c80*/  BSYNC.RECONVERGENT B0 ;  /* 0x0000000000007941 */ /* 0x000fea0003800200 */
.L_x_768:
[----:B0-----:R-:W-:Y:S02]  /*1c90*/  VIADD R49, R49, UR14 ;  /* 0x0000000e31317c36 */ /* 0x001fe40008000000 */
[----:B------:R-:W-:Y:S01]  /*1ca0*/  VIADD R47, R47, 0x1 ;  /* 0x000000012f2f7836 */ /* 0x000fe20000000000 */
[----:B------:R-:W-:Y:S06]  /*1cb0*/  BRA.U UP1, `(.L_x_770) ;  /* 0xfffffff101847547 */ /* 0x000fec000b83ffff */
.L_x_765:
        /* <DEDUP_REMOVED lines=22> */
.L_x_772:
        /* <DEDUP_REMOVED lines=55> */
.L_x_771:
        /* <DEDUP_REMOVED lines=34> */
.L_x_773:
        /* <DEDUP_REMOVED lines=22> */
.L_x_774:
[----:B------:R-:W-:-:S13]  /*2510*/  ISETP.NE.AND P0, PT, RZ, UR5, PT ;  /* 0x00000005ff007c0c */ /* 0x000fda000bf05270 */
[----:B------:R-:W-:Y:S05]  /*2520*/  @!P0 EXIT ;  /* 0x000000000000894d */ /* 0x000fea0003800000 */
[----:B01----:R-:W0:Y:S01]  /*2530*/  LDC.64 R4, c[0x0][0x390] ;  /* 0x0000e400ff047b82 */ /* 0x003e220000000a00 */
[----:B----4-:R1:W2:Y:S01]  /*2540*/  MUFU.RCP R11, R46 ;  /* 0x0000002e000b7308 */ /* 0x0102a20000001000 */
[----:B------:R-:W-:Y:S01]  /*2550*/  VIADD R7, R0, UR4 ;  /* 0x0000000400077c36 */ /* 0x000fe20008000000 */
[----:B------:R-:W-:-:S12]  /*2560*/  UIADD3 UR5, UPT, UPT, -UR5, URZ, URZ ;  /* 0x000000ff05057290 */ /* 0x000fd8000fffe1ff */
.L_x_775:
        /* <DEDUP_REMOVED lines=9> */
.L_x_776:
        /* <DEDUP_REMOVED lines=16> */
.L_x_3778:


//--------------------- .text._ZN4vllm3moe10topkGatingILi14ELi448ELi4ELi4ELi32Ej6__halfLNS0_11ScoringFuncE1EEEvPKT5_PKbPfiPT4_PiiiibPKf --------------------------
	.section	.text._ZN4vllm3moe10topkGatingILi14ELi448ELi4ELi4ELi32Ej6__halfLNS0_11ScoringFuncE1EEEvPKT5_PKbPfiPT4_PiiiibPKf,"ax",@progbits
	.align	128
        .global         _ZN4vllm3moe10topkGatingILi14ELi448ELi4ELi4ELi32Ej6__halfLNS0_11ScoringFuncE1EEEvPKT5_PKbPfiPT4_PiiiibPKf
        .type           _ZN4vllm3moe10topkGatingILi14ELi448ELi4ELi4ELi32Ej6__halfLNS0_11ScoringFuncE1EEEvPKT5_PKbPfiPT4_PiiiibPKf,@function
        .size           _ZN4vllm3moe10topkGatingILi14ELi448ELi4ELi4ELi32Ej6__halfLNS0_11ScoringFuncE1EEEvPKT5_PKbPfiPT4_PiiiibPKf,(.L_x_3779 - _ZN4vllm3moe10topkGatingILi14ELi448ELi4ELi4ELi32Ej6__halfLNS0_11ScoringFuncE1EEEvPKT5_PKbPfiPT4_PiiiibPKf)
        .other          _ZN4vllm3moe10topkGatingILi14ELi448ELi4ELi4ELi32Ej6__halfLNS0_11ScoringFuncE1EEEvPKT5_PKbPfiPT4_PiiiibPKf,@"STO_CUDA_ENTRY STV_DEFAULT"
_ZN4vllm3moe10topkGatingILi14ELi448ELi4ELi4ELi32Ej6__halfLNS0_11ScoringFuncE1EEEvPKT5_PKbPfiPT4_PiiiibPKf:
.text._ZN4vllm3moe10topkGatingILi14ELi448ELi4ELi4ELi32Ej6__halfLNS0_11ScoringFuncE1EEEvPKT5_PKbPfiPT4_PiiiibPKf:
        /* <DEDUP_REMOVED lines=167> */
.L_x_777:
        /* <DEDUP_REMOVED lines=14> */
.L_x_778:
        /* <DEDUP_REMOVED lines=14> */
.L_x_784:
        /* <DEDUP_REMOVED lines=140> */
.L_x_781:
[----:B-123--:R-:W-:Y:S05]  /*14f0*/  BSYNC.RECONVERGENT B0 ;  /* 0x0000000000007941 */ /* 0x00efea0003800200 */
.L_x_780:
        /* <DEDUP_REMOVED lines=50> */
.L_x_783:
[----:B------:R-:W-:Y:S05]  /*1820*/  BSYNC.RECONVERGENT B0 ;  /* 0x0000000000007941 */ /* 0x000fea0003800200 */
.L_x_782:
[----:B------:R-:W-:Y:S02]  /*1830*/  VIADD R41, R41, UR11 ;  /* 0x0000000b29297c36 */ /* 0x000fe40008000000 */
[----:B------:R-:W-:Y:S01]  /*1840*/  VIADD R39, R39, 0x1 ;  /* 0x0000000127277836 */ /* 0x000fe20000000000 */
[----:B------:R-:W-:Y:S06]  /*1850*/  @P0 BRA `(.L_x_784) ;  /* 0xfffffff000f40947 */ /* 0x000fec000383ffff */
.L_x_779:
        /* <DEDUP_REMOVED lines=22> */
.L_x_786:
        /* <DEDUP_REMOVED lines=55> */
.L_x_785:
        /* <DEDUP_REMOVED lines=34> */
.L_x_787:
        /* <DEDUP_REMOVED lines=22> */
.L_x_788:
[----:B------:R-:W-:Y:S05]  /*20b0*/  @!P1 EXIT ;  /* 0x000000000000994d */ /* 0x000fea0003800000 */
[----:B01--4-:R-:W0:Y:S01]  /*20c0*/  LDC.64 R4, c[0x0][0x390] ;  /* 0x0000e400ff047b82 */ /* 0x013e220000000a00 */
[----:B------:R1:W2:Y:S01]  /*20d0*/  MUFU.RCP R11, R38 ;  /* 0x00000026000b7308 */ /* 0x0002a20000001000 */
[----:B------:R-:W-:Y:S02]  /*20e0*/  IMAD.IADD R7, R0, 0x1, R7 ;  /* 0x0000000100077824 */ /* 0x000fe400078e0207 */
[----:B------:R-:W-:-:S07]  /*20f0*/  IMAD.MOV R6, RZ, RZ, -R6 ;  /* 0x000000ffff067224 */ /* 0x000fce00078e0a06 */
.L_x_789:
        /* <DEDUP_REMOVED lines=9> */
.L_x_790:
        /* <DEDUP_REMOVED lines=15> */
.L_x_3779:


//--------------------- .text._ZN4vllm3moe10topkGatingILi12ELi384ELi4ELi4ELi32Ej6__halfLNS0_11ScoringFuncE1EEEvPKT5_PKbPfiPT4_PiiiibPKf --------------------------
	.section	.text._ZN4vllm3moe10topkGatingILi12ELi384ELi4ELi4ELi32Ej6__halfLNS0_11ScoringFuncE1EEEvPKT5_PKbPfiPT4_PiiiibPKf,"ax",@progbits
	.align	128
        .global         _ZN4vllm3moe10topkGatingILi12ELi384ELi4ELi4ELi32Ej6__halfLNS0_11ScoringFuncE1EEEvPKT5_PKbPfiPT4_PiiiibPKf
        .type           _ZN4vllm3moe10topkGatingILi12ELi384ELi4ELi4ELi32Ej6__halfLNS0_11ScoringFuncE1EEEvPKT5_PKbPfiPT4_PiiiibPKf,@function
        .size           _ZN4vllm3moe10topkGatingILi12ELi384ELi4ELi4ELi32Ej6__halfLNS0_11ScoringFuncE1EEEvPKT5_PKbPfiPT4_PiiiibPKf,(.L_x_3780 - _ZN4vllm3moe10topkGatingILi12ELi384ELi4ELi4ELi32Ej6__halfLNS0_11ScoringFuncE1EEEvPKT5_PKbPfiPT4_PiiiibPKf)
        .other          _ZN4vllm3moe10topkGatingILi12ELi384ELi4ELi4ELi32Ej6__halfLNS0_11ScoringFuncE1EEEvPKT5_PKbPfiPT4_PiiiibPKf,@"STO_CUDA_ENTRY STV_DEFAULT"
_ZN4vllm3moe10topkGatingILi12ELi384ELi4ELi4ELi32Ej6__halfLNS0_11ScoringFuncE1EEEvPKT5_PKbPfiPT4_PiiiibPKf:
.text._ZN4vllm3moe10topkGatingILi12ELi384ELi4ELi4ELi32Ej6__halfLNS0_11ScoringFuncE1EEEvPKT5_PKbPfiPT4_PiiiibPKf:
        /* <DEDUP_REMOVED lines=148> */
.L_x_791:
        /* <DEDUP_REMOVED lines=12> */
.L_x_792:
        /* <DEDUP_REMOVED lines=14> */
.L_x_798:
        /* <DEDUP_REMOVED lines=129> */
.L_x_795:
[----:B-123--:R-:W-:Y:S05]  /*12f0*/  BSYNC.RECONVERGENT B0 ;  /* 0x0000000000007941 */ /* 0x00efea0003800200 */
.L_x_794:
        /* <DEDUP_REMOVED lines=46> */
.L_x_797:
[----:B------:R-:W-:Y:S05]  /*15e0*/  BSYNC.RECONVERGENT B0 ;  /* 0x0000000000007941 */ /* 0x000fea0003800200 */
.L_x_796:
[----:B------:R-:W-:Y:S02]  /*15f0*/  VIADD R37, R37, UR11 ;  /* 0x0000000b25257c36 */ /* 0x000fe40008000000 */
[----:B------:R-:W-:Y:S01]  /*1600*/  VIADD R35, R35, 0x1 ;  /* 0x0000000123237836 */ /* 0x000fe20000000000 */
[----:B------:R-:W-:Y:S06]  /*1610*/  @P0 BRA `(.L_x_798) ;  /* 0xfffffff400300947 */ /* 0x000fec000383ffff */
.L_x_793:
        /* <DEDUP_REMOVED lines=22> */
.L_x_800:
        /* <DEDUP_REMOVED lines=55> */
.L_x_799:
        /* <DEDUP_REMOVED lines=34> */
.L_x_801:
        /* <DEDUP_REMOVED lines=22> */
.L_x_802:
[----:B------:R-:W-:Y:S05]  /*1e70*/  @!P1 EXIT ;  /* 0x000000000000994d */ /* 0x000fea0003800000 */
[----:B01----:R-:W0:Y:S01]  /*1e80*/  LDC.64 R6, c[0x0][0x390] ;  /* 0x0000e400ff067b82 */ /* 0x003e220000000a00 */
[----:B----4-:R1:W2:Y:S01]  /*1e90*/  MUFU.RCP R11, R34 ;  /* 0x00000022000b7308 */ /* 0x0102a20000001000 */
[----:B------:R-:W-:Y:S02]  /*1ea0*/  IMAD.IADD R5, R0, 0x1, R5 ;  /* 0x0000000100057824 */ /* 0x000fe400078e0205 */
[----:B------:R-:W-:-:S07]  /*1eb0*/  IMAD.MOV R21, RZ, RZ, -R21 ;  /* 0x000000ffff157224 */ /* 0x000fce00078e0a15 */
.L_x_803:
        /* <DEDUP_REMOVED lines=9> */
.L_x_804:
        /* <DEDUP_REMOVED lines=11> */
.L_x_3780:


//--------------------- .text._ZN4vllm3moe10topkGatingILi10ELi320ELi4ELi4ELi32Ej6__halfLNS0_11ScoringFuncE1EEEvPKT5_PKbPfiPT4_PiiiibPKf --------------------------
	.section	.text._ZN4vllm3moe10topkGatingILi10ELi320ELi4ELi4ELi32Ej6__halfLNS0_11ScoringFuncE1EEEvPKT5_PKbPfiPT4_PiiiibPKf,"ax",@progbits
	.align	128
        .global         _ZN4vllm3moe10topkGatingILi10ELi320ELi4ELi4ELi32Ej6__halfLNS0_11ScoringFuncE1EEEvPKT5_PKbPfiPT4_PiiiibPKf
        .type           _ZN4vllm3moe10topkGatingILi10ELi320ELi4ELi4ELi32Ej6__halfLNS0_11ScoringFuncE1EEEvPKT5_PKbPfiPT4_PiiiibPKf,@function
        .size           _ZN4vllm3moe10topkGatingILi10ELi320ELi4ELi4ELi32Ej6__halfLNS0_11ScoringFuncE1EEEvPKT5_PKbPfiPT4_PiiiibPKf,(.L_x_3781 - _ZN4vllm3moe10topkGatingILi10ELi320ELi4ELi4ELi32Ej6__halfLNS0_11ScoringFuncE1EEEvPKT5_PKbPfiPT4_PiiiibPKf)
        .other          _ZN4vllm3moe10topkGatingILi10ELi320ELi4ELi4ELi32Ej6__halfLNS0_11ScoringFuncE1EEEvPKT5_PKbPfiPT4_PiiiibPKf,@"STO_CUDA_ENTRY STV_DEFAULT"
_ZN4vllm3moe10topkGatingILi10ELi320ELi4ELi4ELi32Ej6__halfLNS0_11ScoringFuncE1EEEvPKT5_PKbPfiPT4_PiiiibPKf:
.text._ZN4vllm3moe10topkGatingILi10ELi320ELi4ELi4ELi32Ej6__halfLNS0_11ScoringFuncE1EEEvPKT5_PKbPfiPT4_PiiiibPKf:
        /* <DEDUP_REMOVED lines=33> */
[--C-:B--2---:R-:W-:Y:S02]  /*0210*/  HADD2.F32 R7, -RZ, R6.reuse.H0_H0 ;  /* 0x20000006ff077230 */ /* 0x104fe40000004100 */
[----:B------:R-:W-:-:S03]  /*0220*/  HADD2.F32 R6, -RZ, R6.H1_H1 ;  /* 0x30000006ff067230 */ /* 0x000fc60000004100 */
[----:B------:R-:W-:Y:S01]  /*0230*/  FMUL.FTZ R13, R7, -1.4426950216293334961 ;  /* 0xbfb8aa3b070d7820 */ /* 0x000fe20000410000 */
[--C-:B---3--:R-:W-:Y:S02]  /*0240*/  HADD2.F32 R7, -RZ, R9.reuse.H0_H0 ;  /* 0x20000009ff077230 */ /* 0x108fe40000004100 */
[----:B------:R-:W-:Y:S01]  /*0250*/  FMUL.FTZ R6, R6, -1.4426950216293334961 ;  /* 0xbfb8aa3b06067820 */ /* 0x000fe20000410000 */
[--C-:B----4-:R-:W-:Y:S02]  /*0260*/  HADD2.F32 R4, -RZ, R10.reuse.H0_H0 ;  /* 0x2000000aff047230 */ /* 0x110fe40000004100 */
[----:B------:R-:W-:Y:S02]  /*0270*/  HADD2.F32 R9, -RZ, R9.H1_H1 ;  /* 0x30000009ff097230 */ /* 0x000fe40000004100 */
[----:B------:R-:W-:Y:S01]  /*0280*/  FMUL.FTZ R7, R7, -1.4426950216293334961 ;  /* 0xbfb8aa3b07077820 */ /* 0x000fe20000410000 */
[----:B------:R-:W-:Y:S02]  /*0290*/  HADD2.F32 R10, -RZ, R10.H1_H1 ;  /* 0x3000000aff0a7230 */ /* 0x000fe40000004100 */
[----:B------:R-:W-:Y:S01]  /*02a0*/  FMUL.FTZ R5, R4, -1.4426950216293334961 ;  /* 0xbfb8aa3b04057820 */ /* 0x000fe20000410000 */
[----:B-----5:R-:W-:-:S02]  /*02b0*/  HADD2.F32 R3, -RZ, R11.H0_H0 ;  /* 0x2000000bff037230 */ /* 0x020fc40000004100 */
[----:B------:R-:W-:Y:S01]  /*02c0*/  FMUL.FTZ R9, R9, -1.4426950216293334961 ;  /* 0xbfb8aa3b09097820 */ /* 0x000fe20000410000 */
[----:B------:R-:W-:Y:S02]  /*02d0*/  HADD2.F32 R11, -RZ, R11.H1_H1 ;  /* 0x3000000bff0b7230 */ /* 0x000fe40000004100 */
[----:B------:R-:W-:Y:S01]  /*02e0*/  FMUL.FTZ R10, R10, -1.4426950216293334961 ;  /* 0xbfb8aa3b0a0a7820 */ /* 0x000fe20000410000 */
[--C-:B------:R-:W-:Y:S02]  /*02f0*/  HADD2.F32 R4, -RZ, R12.reuse.H0_H0 ;  /* 0x2000000cff047230 */ /* 0x100fe40000004100 */
[----:B------:R-:W-:Y:S01]  /*0300*/  FMUL.FTZ R3, R3, -1.4426950216293334961 ;  /* 0xbfb8aa3b03037820 */ /* 0x000fe20000410000 */
[----:B------:R-:W-:Y:S02]  /*0310*/  HADD2.F32 R12, -RZ, R12.H1_H1 ;  /* 0x3000000cff0c7230 */ /* 0x000fe40000004100 */
[----:B------:R-:W-:Y:S01]  /*0320*/  FMUL.FTZ R11, R11, -1.4426950216293334961 ;  /* 0xbfb8aa3b0b0b7820 */ /* 0x000fe20000410000 */
[----:B------:R-:W0:Y:S01]  /*0330*/  MUFU.EX2 R13, R13 ;  /* 0x0000000d000d7308 */ /* 0x000e220000000800 */
[----:B------:R-:W-:Y:S01]  /*0340*/  FMUL.FTZ R4, R4, -1.4426950216293334961 ;  /* 0xbfb8aa3b04047820 */ /* 0x000fe20000410000 */
[----:B------:R-:W-:-:S02]  /*0350*/  FMUL.FTZ R12, R12, -1.4426950216293334961 ;  /* 0xbfb8aa3b0c0c7820 */ /* 0x000fc40000410000 */
[----:B------:R-:W1:Y:S04]  /*0360*/  MUFU.EX2 R6, R6 ;  /* 0x0000000600067308 */ /* 0x000e680000000800 */
        /* <DEDUP_REMOVED lines=44> */
[----:B------:R-:W-:Y:S02]  /*0630*/  FSEL R11, R11, RZ, P5 ;  /* 0x000000ff0b0b7208 */ /* 0x000fe40002800000 */
[----:B--2---:R-:W-:Y:S02]  /*0640*/  FSEL R12, R3, RZ, P4 ;  /* 0x000000ff030c7208 */ /* 0x004fe40002000000 */
[----:B-1----:R-:W-:-:S04]  /*0650*/  FSETP.NE.FTZ.AND P0, PT, |R4|, +INF , PT ;  /* 0x7f8000000400780b */ /* 0x002fc80003f15200 */
        /* <DEDUP_REMOVED lines=27> */
.L_x_805:
        /* <DEDUP_REMOVED lines=10> */
.L_x_806:
        /* <DEDUP_REMOVED lines=14> */
.L_x_812:
        /* <DEDUP_REMOVED lines=120> */
.L_x_809:
[----:B-123--:R-:W-:Y:S05]  /*1110*/  BSYNC.RECONVERGENT B0 ;  /* 0x0000000000007941 */ /* 0x00efea0003800200 */
.L_x_808:
        /* <DEDUP_REMOVED lines=42> */
.L_x_811:
[----:B------:R-:W-:Y:S05]  /*13c0*/  BSYNC.RECONVERGENT B0 ;  /* 0x0000000000007941 */ /* 0x000fea0003800200 */
.L_x_810:
[----:B------:R-:W-:Y:S02]  /*13d0*/  VIADD R33, R33, UR11 ;  /* 0x0000000b21217c36 */ /* 0x000fe40008000000 */
[----:B------:R-:W-:Y:S01]  /*13e0*/  VIADD R31, R31, 0x1 ;  /* 0x000000011f1f7836 */ /* 0x000fe20000000000 */
[----:B------:R-:W-:Y:S06]  /*13f0*/  @P0 BRA `(.L_x_812) ;  /* 0xfffffff400640947 */ /* 0x000fec000383ffff */
.L_x_807:
        /* <DEDUP_REMOVED lines=22> */
.L_x_814:
        /* <DEDUP_REMOVED lines=55> */
.L_x_813:
        /* <DEDUP_REMOVED lines=34> */
.L_x_815:
        /* <DEDUP_REMOVED lines=22> */
.L_x_816:
[----:B------:R-:W-:Y:S05]  /*1c50*/  @!P1 EXIT ;  /* 0x000000000000994d */ /* 0x000fea0003800000 */
[----:B01--4-:R-:W0:Y:S01]  /*1c60*/  LDC.64 R4, c[0x0][0x390] ;  /* 0x0000e400ff047b82 */ /* 0x013e220000000a00 */
[----:B------:R1:W2:Y:S01]  /*1c70*/  MUFU.RCP R11, R30 ;  /* 0x0000001e000b7308 */ /* 0x0002a20000001000 */
[----:B------:R-:W-:Y:S02]  /*1c80*/  IMAD.IADD R7, R0, 0x1, R7 ;  /* 0x0000000100077824 */ /* 0x000fe400078e0207 */
[----:B------:R-:W-:-:S07]  /*1c90*/  IMAD.MOV R6, RZ, RZ, -R6 ;  /* 0x000000ffff067224 */ /* 0x000fce00078e0a06 */
.L_x_817:
        /* <DEDUP_REMOVED lines=9> */
.L_x_818:
        /* <DEDUP_REMOVED lines=13> */
.L_x_3781:


//--------------------- .text._ZN4vllm3moe10topkGatingILi6ELi192ELi4ELi4ELi32Ej6__halfLNS0_11ScoringFuncE1EEEvPKT5_PKbPfiPT4_PiiiibPKf --------------------------
	.section	.text._ZN4vllm3moe10topkGatingILi6ELi192ELi4ELi4ELi32Ej6__halfLNS0_11ScoringFuncE1EEEvPKT5_PKbPfiPT4_PiiiibPKf,"ax",@progbits
	.align	128
        .global         _ZN4vllm3moe10topkGatingILi6ELi192ELi4ELi4ELi32Ej6__halfLNS0_11ScoringFuncE1EEEvPKT5_PKbPfiPT4_PiiiibPKf
        .type           _ZN4vllm3moe10topkGatingILi6ELi192ELi4ELi4ELi32Ej6__halfLNS0_11ScoringFuncE1EEEvPKT5_PKbPfiPT4_PiiiibPKf,@function
        .size           _ZN4vllm3moe10topkGatingILi6ELi192ELi4ELi4ELi32Ej6__halfLNS0_11ScoringFuncE1EEEvPKT5_PKbPfiPT4_PiiiibPKf,(.L_x_3782 - _ZN4vllm3moe10topkGatingILi6ELi192ELi4ELi4ELi32Ej6__halfLNS0_11ScoringFuncE1EEEvPKT5_PKbPfiPT4_PiiiibPKf)
        .other          _ZN4vllm3moe10topkGatingILi6ELi192ELi4ELi4ELi32Ej6__halfLNS0_11ScoringFuncE1EEEvPKT5_PKbPfiPT4_PiiiibPKf,@"STO_CUDA_ENTRY STV_DEFAULT"
_ZN4vllm3moe10topkGatingILi6ELi192ELi4ELi4ELi32Ej6__halfLNS0_11ScoringFuncE1EEEvPKT5_PKbPfiPT4_PiiiibPKf:
.text._ZN4vllm3moe10topkGatingILi6ELi192ELi4ELi4ELi32Ej6__halfLNS0_11ScoringFuncE1EEEvPKT5_PKbPfiPT4_PiiiibPKf:
        /* <DEDUP_REMOVED lines=109> */
.L_x_824:
        /* <DEDUP_REMOVED lines=94> */
.L_x_821:
[----:B-123--:R-:W-:Y:S05]  /*0cb0*/  BSYNC.RECONVERGENT B0 ;  /* 0x0000000000007941 */ /* 0x00efea0003800200 */
.L_x_820:
        /* <DEDUP_REMOVED lines=34> */
.L_x_823:
[----:B------:R-:W-:Y:S05]  /*0ee0*/  BSYNC.RECONVERGENT B0 ;  /* 0x0000000000007941 */ /* 0x000fea0003800200 */
.L_x_822:
[----:B------:R-:W-:Y:S02]  /*0ef0*/  VIADD R23, R23, UR11 ;  /* 0x0000000b17177c36 */ /* 0x000fe40008000000 */
[----:B------:R-:W-:Y:S01]  /*0f00*/  VIADD R21, R21, 0x1 ;  /* 0x0000000115157836 */ /* 0x000fe20000000000 */
[----:B------:R-:W-:Y:S06]  /*0f10*/  @P0 BRA `(.L_x_824) ;  /* 0xfffffff400ec0947 */ /* 0x000fec000383ffff */
.L_x_819:
        /* <DEDUP_REMOVED lines=22> */
.L_x_826:
        /* <DEDUP_REMOVED lines=55> */
.L_x_825:
        /* <DEDUP_REMOVED lines=34> */
.L_x_827:
        /* <DEDUP_REMOVED lines=22> */
.L_x_828:
[----:B------:R-:W-:Y:S05]  /*1770*/  @!P1 EXIT ;  /* 0x000000000000994d */ /* 0x000fea0003800000 */
[----:B01----:R-:W0:Y:S01]  /*1780*/  LDC.64 R6, c[0x0][0x390] ;  /* 0x0000e400ff067b82 */ /* 0x003e220000000a00 */
[----:B------:R1:W2:Y:S01]  /*1790*/  MUFU.RCP R11, R4 ;  /* 0x00000004000b7308 */ /* 0x0002a20000001000 */
[----:B------:R-:W-:Y:S02]  /*17a0*/  IMAD.IADD R5, R0, 0x1, R5 ;  /* 0x0000000100057824 */ /* 0x000fe400078e0205 */
[----:B------:R-:W-:-:S07]  /*17b0*/  IMAD.MOV R15, RZ, RZ, -R15 ;  /* 0x000000ffff0f7224 */ /* 0x000fce00078e0a0f */
.L_x_829:
        /* <DEDUP_REMOVED lines=9> */
.L_x_830:
        /* <DEDUP_REMOVED lines=11> */
.L_x_3782:


//--------------------- .text._ZN4vllm3moe10topkGatingILi16ELi512ELi4ELi16ELi32Ej6__halfLNS0_11ScoringFuncE1EEEvPKT5_PKbPfiPT4_PiiiibPKf --------------------------
	.section	.text._ZN4vllm3moe10topkGatingILi16ELi512ELi4ELi16ELi32Ej6__halfLNS0_11ScoringFuncE1EEEvPKT5_PKbPfiPT4_PiiiibPKf,"ax",@progbits
	.align	128
        .global         _ZN4vllm3moe10topkGatingILi16ELi512ELi4ELi16ELi32Ej6__halfLNS0_11ScoringFuncE1EEEvPKT5_PKbPfiPT4_PiiiibPKf
        .type           _ZN4vllm3moe10topkGatingILi16ELi512ELi4ELi16ELi32Ej6__halfLNS0_11ScoringFuncE1EEEvPKT5_PKbPfiPT4_PiiiibPKf,@function
        .size           _ZN4vllm3moe10topkGatingILi16ELi512ELi4ELi16ELi32Ej6__halfLNS0_11ScoringFuncE1EEEvPKT5_PKbPfiPT4_PiiiibPKf,(.L_x_3783 - _ZN4vllm3moe10topkGatingILi16ELi512ELi4ELi16ELi32Ej6__halfLNS0_11ScoringFuncE1EEEvPKT5_PKbPfiPT4_PiiiibPKf)
        .other          _ZN4vllm3moe10topkGatingILi16ELi512ELi4ELi16ELi32Ej6__halfLNS0_11ScoringFuncE1EEEvPKT5_PKbPfiPT4_PiiiibPKf,@"STO_CUDA_ENTRY STV_DEFAULT"
_ZN4vllm3moe10topkGatingILi16ELi512ELi4ELi16ELi32Ej6__halfLNS0_11ScoringFuncE1EEEvPKT5_PKbPfiPT4_PiiiibPKf:
.text._ZN4vllm3moe10topkGatingILi16ELi512ELi4ELi16ELi32Ej6__halfLNS0_11ScoringFuncE1EEEvPKT5_PKbPfiPT4_PiiiibPKf:
        /* <DEDUP_REMOVED lines=20> */
[----:B------:R-:W3:Y:S01]  /*0140*/  LDG.E.128 R12, desc[UR6][R10.64+0x200] ;  /* 0x000200060a0c7981 */ /* 0x000ee2000c1e1d00 */
[----:B0-----:R-:W-:-:S04]  /*0150*/  ISETP.NE.U32.AND P0, PT, RZ, UR4, PT ;  /* 0x00000004ff007c0c */ /* 0x001fc8000bf05070 */
[----:B------:R-:W-:-:S13]  /*0160*/  ISETP.NE.AND.EX P0, PT, RZ, UR5, PT, P0 ;  /* 0x00000005ff007c0c */ /* 0x000fda000bf05300 */
[----:B------:R-:W-:-:S04]  /*0170*/  @P0 IADD3 R2, P1, PT, R0, UR4, RZ ;  /* 0x0000000400020c10 */ /* 0x000fc8000ff3e0ff */
[----:B------:R-:W-:Y:S01]  /*0180*/  @P0 LEA.HI.X.SX32 R3, R0, UR5, 0x1, P1 ;  /* 0x0000000500030c11 */ /* 0x000fe200088f0eff */
[----:B------:R-:W0:Y:S04]  /*0190*/  LDCU.64 UR4, c[0x0][0x3c0] ;  /* 0x00007800ff0477ac */ /* 0x000e280008000a00 */
[----:B------:R1:W4:Y:S01]  /*01a0*/  @P0 LDG.E.U8 R2, desc[UR6][R2.64] ;  /* 0x0000000602020981 */ /* 0x000322000c1e1100 */
[----:B------:R-:W-:Y:S01]  /*01b0*/  LOP3.LUT R9, R9, 0x1f, RZ, 0xc0, !PT ;  /* 0x0000001f09097812 */ /* 0x000fe200078ec0ff */
[----:B0-----:R-:W-:-:S04]  /*01c0*/  UISETP.NE.U32.AND UP0, UPT, UR4, URZ, UPT ;  /* 0x000000ff0400728c */ /* 0x001fc8000bf05070 */
[----:B------:R-:W-:Y:S01]  /*01d0*/  UISETP.NE.AND.EX UP0, UPT, UR5, URZ, UPT, UP0 ;  /* 0x000000ff0500728c */ /* 0x000fe2000bf05300 */
[--C-:B--2---:R-:W-:Y:S02]  /*01e0*/  HADD2.F32 R16, -RZ, R4.reuse.H0_H0 ;  /* 0x20000004ff107230 */ /* 0x104fe40000004100 */
[----:B------:R-:W-:Y:S02]  /*01f0*/  HADD2.F32 R4, -RZ, R4.H1_H1 ;  /* 0x30000004ff047230 */ /* 0x000fe40000004100 */
[----:B-1----:R-:W-:Y:S02]  /*0200*/  HADD2.F32 R3, -RZ, R7.H0_H0 ;  /* 0x20000007ff037230 */ /* 0x002fe40000004100 */
[----:B------:R-:W-:Y:S01]  /*0210*/  FMUL.FTZ R17, R16, -1.4426950216293334961 ;  /* 0xbfb8aa3b10117820 */ /* 0x000fe20000410000 */
[----:B------:R-:W-:Y:S02]  /*0220*/  HADD2.F32 R16, -RZ, R5.H0_H0 ;  /* 0x20000005ff107230 */ /* 0x000fe40000004100 */
[----:B------:R-:W-:Y:S01]  /*0230*/  FMUL.FTZ R10, R4, -1.4426950216293334961 ;  /* 0xbfb8aa3b040a7820 */ /* 0x000fe20000410000 */
[----:B------:R-:W-:-:S02]  /*0240*/  HADD2.F32 R4, -RZ, R6.H0_H0 ;  /* 0x20000006ff047230 */ /* 0x000fc40000004100 */
[----:B------:R-:W-:Y:S01]  /*0250*/  FMUL.FTZ R19, R3, -1.4426950216293334961 ;  /* 0xbfb8aa3b03137820 */ /* 0x000fe20000410000 */
[----:B---3--:R-:W-:Y:S02]  /*0260*/  HADD2.F32 R3, -RZ, R12.H0_H0 ;  /* 0x2000000cff037230 */ /* 0x008fe40000004100 */
[----:B------:R-:W-:Y:S01]  /*0270*/  FMUL.FTZ R16, R16, -1.4426950216293334961 ;  /* 0xbfb8aa3b10107820 */ /* 0x000fe20000410000 */
[----:B------:R-:W-:Y:S02]  /*0280*/  HADD2.F32 R5, -RZ, R5.H1_H1 ;  /* 0x30000005ff057230 */ /* 0x000fe40000004100 */
[----:B------:R-:W-:Y:S01]  /*0290*/  FMUL.FTZ R4, R4, -1.4426950216293334961 ;  /* 0xbfb8aa3b04047820 */ /* 0x000fe20000410000 */
[----:B------:R-:W-:Y:S02]  /*02a0*/  HADD2.F32 R6, -RZ, R6.H1_H1 ;  /* 0x30000006ff067230 */ /* 0x000fe40000004100 */
[----:B------:R-:W-:Y:S01]  /*02b0*/  FMUL.FTZ R20, R3, -1.4426950216293334961 ;  /* 0xbfb8aa3b03147820 */ /* 0x000fe20000410000 */
[----:B------:R-:W-:-:S02]  /*02c0*/  HADD2.F32 R7, -RZ, R7.H1_H1 ;  /* 0x30000007ff077230 */ /* 0x000fc40000004100 */
[----:B------:R-:W-:Y:S01]  /*02d0*/  FMUL.FTZ R5, R5, -1.4426950216293334961 ;  /* 0xbfb8aa3b05057820 */ /* 0x000fe20000410000 */
[--C-:B------:R-:W-:Y:S02]  /*02e0*/  HADD2.F32 R3, -RZ, R13.reuse.H0_H0 ;  /* 0x2000000dff037230 */ /* 0x100fe40000004100 */
[----:B------:R-:W-:Y:S01]  /*02f0*/  FMUL.FTZ R11, R6, -1.4426950216293334961 ;  /* 0xbfb8aa3b060b7820 */ /* 0x000fe20000410000 */
[----:B------:R-:W-:Y:S01]  /*0300*/  HADD2.F32 R12, -RZ, R12.H1_H1 ;  /* 0x3000000cff0c7230 */ /* 0x000fe20000004100 */
[----:B------:R-:W0:Y:S01]  /*0310*/  MUFU.EX2 R17, R17 ;  /* 0x0000001100117308 */ /* 0x000e220000000800 */
[----:B------:R-:W-:Y:S01]  /*0320*/  FMUL.FTZ R7, R7, -1.4426950216293334961 ;  /* 0xbfb8aa3b07077820 */ /* 0x000fe20000410000 */
[----:B------:R-:W-:Y:S02]  /*0330*/  HADD2.F32 R13, -RZ, R13.H1_H1 ;  /* 0x3000000dff0d7230 */ /* 0x000fe40000004100 */
[----:B------:R1:W2:Y:S01]  /*0340*/  MUFU.EX2 R18, R11 ;  /* 0x0000000b00127308 */ /* 0x0002a20000000800 */
[----:B------:R-:W-:-:S02]  /*0350*/  FMUL.FTZ R12, R12, -1.4426950216293334961 ;  /* 0xbfb8aa3b0c0c7820 */ /* 0x000fc40000410000 */
[----:B------:R-:W-:Y:S01]  /*0360*/  FMUL.FTZ R21, R13, -1.4426950216293334961 ;  /* 0xbfb8aa3b0d157820 */ /* 0x000fe20000410000 */
[----:B------:R3:W-:Y:S04]  /*0370*/  MUFU.EX2 R6, R4 ;  /* 0x0000000400067308 */ /* 0x0007e80000000800 */
[----:B------:R-:W5:Y:S01]  /*0380*/  MUFU.EX2 R16, R16 ;  /* 0x0000001000107308 */ /* 0x000f620000000800 */
[----:B-1----:R-:W-:Y:S01]  /*0390*/  FMUL.FTZ R11, R3, -1.4426950216293334961 ;  /* 0xbfb8aa3b030b7820 */ /* 0x002fe20000410000 */
[----:B------:R-:W-:Y:S02]  /*03a0*/  HADD2.F32 R3, -RZ, R14.H0_H0 ;  /* 0x2000000eff037230 */ /* 0x000fe40000004100 */
[----:B0-----:R-:W-:Y:S01]  /*03b0*/  FADD.FTZ R17, R17, 1 ;  /* 0x3f80000011117421 */ /* 0x001fe20000010000 */
[----:B------:R-:W0:Y:S01]  /*03c0*/  MUFU.EX2 R5, R5 ;  /* 0x0000000500057308 */ /* 0x000e220000000800 */
[----:B---3--:R-:W-:-:S02]  /*03d0*/  HADD2.F32 R4, -RZ, R15.H0_H0 ;  /* 0x2000000fff047230 */ /* 0x008fc40000004100 */
[----:B--2---:R-:W-:Y:S01]  /*03e0*/  FADD.FTZ R18, R18, 1 ;  /* 0x3f80000012127421 */ /* 0x004fe20000010000 */
[----:B------:R-:W-:Y:S01]  /*03f0*/  HADD2.F32 R14, -RZ, R14.H1_H1 ;  /* 0x3000000eff0e7230 */ /* 0x000fe20000004100 */
[----:B------:R-:W1:Y:S01]  /*0400*/  MUFU.EX2 R10, R10 ;  /* 0x0000000a000a7308 */ /* 0x000e620000000800 */
[----:B------:R-:W-:Y:S02]  /*0410*/  HADD2.F32 R15, -RZ, R15.H1_H1 ;  /* 0x3000000fff0f7230 */ /* 0x000fe40000004100 */
[----:B------:R-:W-:Y:S01]  /*0420*/  FMUL.FTZ R3, R3, -1.4426950216293334961 ;  /* 0xbfb8aa3b03037820 */ /* 0x000fe20000410000 */
[----:B------:R-:W-:Y:S01]  /*0430*/  FMUL.FTZ R4, R4, -1.4426950216293334961 ;  /* 0xbfb8aa3b04047820 */ /* 0x000fe20000410000 */
[----:B------:R-:W2:Y:S01]  /*0440*/  MUFU.EX2 R19, R19 ;  /* 0x0000001300137308 */ /* 0x000ea20000000800 */
[----:B------:R-:W-:Y:S01]  /*0450*/  FMUL.FTZ R22, R14, -1.4426950216293334961 ;  /* 0xbfb8aa3b0e167820 */ /* 0x000fe20000410000 */
[----:B------:R-:W-:Y:S01]  /*0460*/  FMUL.FTZ R24, R15, -1.4426950216293334961 ;  /* 0xbfb8aa3b0f187820 */ /* 0x000fe20000410000 */
[----:B-----5:R-:W-:Y:S01]  /*0470*/  FADD.FTZ R16, R16, 1 ;  /* 0x3f80000010107421 */ /* 0x020fe20000010000 */
[----:B------:R-:W3:Y:S01]  /*0480*/  MUFU.EX2 R7, R7 ;  /* 0x0000000700077308 */ /* 0x000ee20000000800 */
[----:B------:R-:W-:Y:S01]  /*0490*/  FADD.FTZ R6, R6, 1 ;  /* 0x3f80000006067421 */ /* 0x000fe20000010000 */
[----:B0-----:R-:W-:Y:S01]  /*04a0*/  FADD.FTZ R5, R5, 1 ;  /* 0x3f80000005057421 */ /* 0x001fe20000010000 */
[----:B----4-:R-:W-:Y:S01]  /*04b0*/  ISETP.EQ.OR P0, PT, R2, RZ, !P0 ;  /* 0x000000ff0200720c */ /* 0x010fe20004702670 */
[----:B------:R-:W0:Y:S01]  /*04c0*/  MUFU.EX2 R20, R20 ;  /* 0x0000001400147308 */ /* 0x000e220000000800 */
[----:B-1----:R-:W-:-:S02]  /*04d0*/  FADD.FTZ R10, R10, 1 ;  /* 0x3f8000000a0a7421 */ /* 0x002fc40000010000 */
[----:B------:R-:W-:Y:S01]  /*04e0*/  P2R R46, PR, RZ, 0x1 ;  /* 0x00000001ff2e7803 */ /* 0x000fe20000000000 */
[----:B------:R-:W1:Y:S01]  /*04f0*/  MUFU.EX2 R12, R12 ;  /* 0x0000000c000c7308 */ /* 0x000e620000000800 */
[----:B--2---:R-:W-:-:S03]  /*0500*/  FADD.FTZ R19, R19, 1 ;  /* 0x3f80000013137421 */ /* 0x004fc60000010000 */
        /* <DEDUP_REMOVED lines=15> */
[----:B------:R1:W2:Y:S01]  /*0600*/  MUFU.RCP R11, R10 ;  /* 0x0000000a000b7308 */ /* 0x0002a20000001000 */
[----:B---3--:R-:W-:-:S07]  /*0610*/  FADD.FTZ R15, R15, 1 ;  /* 0x3f8000000f0f7421 */ /* 0x008fce0000010000 */
[----:B------:R-:W3:Y:S01]  /*0620*/  MUFU.RCP R16, R16 ;  /* 0x0000001000107308 */ /* 0x000ee20000001000 */
[----:B0-----:R-:W-:-:S04]  /*0630*/  FSETP.NE.FTZ.AND P1, PT, |R17|, +INF , PT ;  /* 0x7f8000001100780b */ /* 0x001fc80003f35200 */
[----:B-1----:R-:W-:-:S03]  /*0640*/  FSEL R10, R17, RZ, P1 ;  /* 0x000000ff110a7208 */ /* 0x002fc60000800000 */
[----:B------:R-:W0:Y:S01]  /*0650*/  MUFU.RCP R5, R5 ;  /* 0x0000000500057308 */ /* 0x000e220000001000 */
[----:B--2---:R-:W-:-:S04]  /*0660*/  FSETP.NE.FTZ.AND P2, PT, |R11|, +INF , PT ;  /* 0x7f8000000b00780b */ /* 0x004fc80003f55200 */
[----:B------:R-:W-:-:S03]  /*0670*/  FSEL R11, R11, RZ, P2 ;  /* 0x000000ff0b0b7208 */ /* 0x000fc60001000000 */
[----:B------:R-:W1:Y:S01]  /*0680*/  MUFU.RCP R18, R18 ;  /* 0x0000001200127308 */ /* 0x000e620000001000 */
[----:B---3--:R-:W-:-:S07]  /*0690*/  FSETP.NE.FTZ.AND P3, PT, |R16|, +INF , PT ;  /* 0x7f8000001000780b */ /* 0x008fce0003f75200 */
[----:B------:R-:W2:Y:S01]  /*06a0*/  MUFU.RCP R19, R19 ;  /* 0x0000001300137308 */ /* 0x000ea20000001000 */
[----:B0-----:R-:W-:-:S07]  /*06b0*/  FSETP.NE.FTZ.AND P4, PT, |R5|, +INF , PT ;  /* 0x7f8000000500780b */ /* 0x001fce0003f95200 */
[----:B------:R-:W0:Y:S01]  /*06c0*/  MUFU.RCP R6, R6 ;  /* 0x0000000600067308 */ /* 0x000e220000001000 */
[----:B-1----:R-:W-:-:S07]  /*06d0*/  FSETP.NE.FTZ.AND P0, PT, |R18|, +INF , PT ;  /* 0x7f8000001200780b */ /* 0x002fce0003f15200 */
[----:B------:R-:W1:Y:S01]  /*06e0*/  MUFU.RCP R7, R7 ;  /* 0x0000000700077308 */ /* 0x000e620000001000 */
[----:B--2---:R-:W-:-:S07]  /*06f0*/  FSETP.NE.FTZ.AND P1, PT, |R19|, +INF , PT ;  /* 0x7f8000001300780b */ /* 0x004fce0003f35200 */
[----:B------:R-:W2:Y:S01]  /*0700*/  MUFU.RCP R20, R20 ;  /* 0x0000001400147308 */ /* 0x000ea20000001000 */
[----:B0-----:R-:W-:-:S07]  /*0710*/  FSETP.NE.FTZ.AND P5, PT, |R6|, +INF , PT ;  /* 0x7f8000000600780b */ /* 0x001fce0003fb5200 */
[----:B------:R0:W3:Y:S01]  /*0720*/  MUFU.RCP R3, R12 ;  /* 0x0000000c00037308 */ /* 0x0000e20000001000 */
[----:B-1----:R-:W-:-:S04]  /*0730*/  FSETP.NE.FTZ.AND P2, PT, |R7|, +INF , PT ;  /* 0x7f8000000700780b */ /* 0x002fc80003f55200 */
[----:B------:R-:W-:-:S03]  /*0740*/  FSEL R17, R7, RZ, P2 ;  /* 0x000000ff07117208 */ /* 0x000fc60001000000 */
[----:B------:R1:W4:Y:S01]  /*0750*/  MUFU.RCP R4, R13 ;  /* 0x0000000d00047308 */ /* 0x0003220000001000 */
[----:B0-----:R-:W-:Y:S02]  /*0760*/  FSEL R12, R16, RZ, P3 ;  /* 0x000000ff100c7208 */ /* 0x001fe40001800000 */
[----:B--2---:R-:W-:Y:S02]  /*0770*/  FSETP.NE.FTZ.AND P3, PT, |R20|, +INF , PT ;  /* 0x7f8000001400780b */ /* 0x004fe40003f75200 */
[----:B------:R-:W-:-:S03]  /*0780*/  FSEL R16, R19, RZ, P1 ;  /* 0x000000ff13107208 */ /* 0x000fc60000800000 */
[----:B------:R-:W-:Y:S01]  /*0790*/  MUFU.RCP R21, R21 ;  /* 0x0000001500157308 */ /* 0x000fe20000001000 */
[----:B-1----:R-:W-:Y:S02]  /*07a0*/  FSEL R13, R5, RZ, P4 ;  /* 0x000000ff050d7208 */ /* 0x002fe40002000000 */
[----:B---3--:R-:W-:-:S04]  /*07b0*/  FSETP.NE.FTZ.AND P4, PT, |R3|, +INF , PT ;  /* 0x7f8000000300780b */ /* 0x008fc80003f95200 */
[----:B------:R-:W-:Y:S01]  /*07c0*/  FSEL R19, R3, RZ, P4 ;  /* 0x000000ff03137208 */ /* 0x000fe20002000000 */
[----:B------:R0:W1:Y:S08]  /*07d0*/  MUFU.RCP R22, R14 ;  /* 0x0000000e00167308 */ /* 0x0000700000001000 */
[----:B------:R-:W2:Y:S01]  /*07e0*/  MUFU.RCP R23, R23 ;  /* 0x0000001700177308 */ /* 0x000ea20000001000 */
[----:B0-----:R-:W-:-:S02]  /*07f0*/  FSEL R14, R6, RZ, P5 ;  /* 0x000000ff060e7208 */ /* 0x001fc40002800000 */
[----:B----4-:R-:W-:-:S05]  /*0800*/  FSETP.NE.FTZ.AND P5, PT, |R4|, +INF , PT ;  /* 0x7f8000000400780b */ /* 0x010fca0003fb5200 */
[----:B------:R0:W3:Y:S01]  /*0810*/  MUFU.RCP R24, R15 ;  /* 0x0000000f00187308 */ /* 0x0000e20000001000 */
[----:B-1----:R-:W-:-:S04]  /*0820*/  FSETP.NE.FTZ.AND P1, PT, |R22|, +INF , PT ;  /* 0x7f8000001600780b */ /* 0x002fc80003f35200 */
[----:B------:R-:W-:-:S03]  /*0830*/  FSEL R22, R22, RZ, P1 ;  /* 0x000000ff16167208 */ /* 0x000fc60000800000 */
[----:B------:R-:W1:Y:S01]  /*0840*/  MUFU.RCP R25, R25 ;  /* 0x0000001900197308 */ /* 0x000e620000001000 */
[----:B0-----:R-:W-:Y:S02]  /*0850*/  FSEL R15, R18, RZ, P0 ;  /* 0x000000ff120f7208 */ /* 0x001fe40000000000 */
[----:B------:R-:W-:Y:S02]  /*0860*/  FSEL R18, R20, RZ, P3 ;  /* 0x000000ff14127208 */ /* 0x000fe40001800000 */
[----:B------:R-:W-:Y:S02]  /*0870*/  FSETP.NE.FTZ.AND P0, PT, |R21|, +INF , PT ;  /* 0x7f8000001500780b */ /* 0x000fe40003f15200 */
[----:B--2---:R-:W-:Y:S02]  /*0880*/  FSETP.NE.FTZ.AND P2, PT, |R23|, +INF , PT ;  /* 0x7f8000001700780b */ /* 0x004fe40003f55200 */
[----:B------:R-:W-:Y:S02]  /*0890*/  FSEL R20, R4, RZ, P5 ;  /* 0x000000ff04147208 */ /* 0x000fe40002800000 */
[----:B---3--:R-:W-:-:S02]  /*08a0*/  FSETP.NE.FTZ.AND P3, PT, |R24|, +INF , PT ;  /* 0x7f8000001800780b */ /* 0x008fc40003f75200 */
[----:B------:R-:W-:Y:S02]  /*08b0*/  FSEL R21, R21, RZ, P0 ;  /* 0x000000ff15157208 */ /* 0x000fe40000000000 */
[----:B------:R-:W-:Y:S02]  /*08c0*/  FSEL R23, R23, RZ, P2 ;  /* 0x000000ff17177208 */ /* 0x000fe40001000000 */
[----:B------:R-:W-:Y:S02]  /*08d0*/  FSEL R24, R24, RZ, P3 ;  /* 0x000000ff18187208 */ /* 0x000fe40001800000 */
[----:B-1----:R-:W-:-:S04]  /*08e0*/  FSETP.NE.FTZ.AND P4, PT, |R25|, +INF , PT ;  /* 0x7f8000001900780b */ /* 0x002fc80003f95200 */
        /* <DEDUP_REMOVED lines=37> */
.L_x_831:
        /* <DEDUP_REMOVED lines=16> */
.L_x_832:
        /* <DEDUP_REMOVED lines=14> */
.L_x_838:
        /* <DEDUP_REMOVED lines=149> */
.L_x_835:
[----:B-123--:R-:W-:Y:S05]  /*1670*/  BSYNC.RECONVERGENT B0 ;  /* 0x0000000000007941 */ /* 0x00efea0003800200 */
.L_x_834:
        /* <DEDUP_REMOVED lines=54> */
.L_x_837:
[----:B------:R-:W-:Y:S05]  /*19e0*/  BSYNC.RECONVERGENT B0 ;  /* 0x0000000000007941 */ /* 0x000fea0003800200 */
.L_x_836:
[----:B------:R-:W-:Y:S02]  /*19f0*/  VIADD R45, R45, UR11 ;  /* 0x0000000b2d2d7c36 */ /* 0x000fe40008000000 */
[----:B------:R-:W-:Y:S01]  /*1a00*/  VIADD R43, R43, 0x1 ;  /* 0x000000012b2b7836 */ /* 0x000fe20000000000 */
[----:B------:R-:W-:Y:S06]  /*1a10*/  @P0 BRA `(.L_x_838) ;  /* 0xfffffff000c00947 */ /* 0x000fec000383ffff */
.L_x_833:
        /* <DEDUP_REMOVED lines=22> */
.L_x_840:
        /* <DEDUP_REMOVED lines=55> */
.L_x_839:
        /* <DEDUP_REMOVED lines=34> */
.L_x_841:
        /* <DEDUP_REMOVED lines=22> */
.L_x_842:
[----:B------:R-:W-:Y:S05]  /*2270*/  @!P1 EXIT ;  /* 0x000000000000994d */ /* 0x000fea0003800000 */
[----:B01--4-:R-:W0:Y:S01]  /*2280*/  LDC.64 R4, c[0x0][0x390] ;  /* 0x0000e400ff047b82 */ /* 0x013e220000000a00 */
[----:B------:R1:W2:Y:S01]  /*2290*/  MUFU.RCP R11, R42 ;  /* 0x0000002a000b7308 */ /* 0x0002a20000001000 */
[----:B------:R-:W-:Y:S02]  /*22a0*/  IMAD.IADD R7, R0, 0x1, R7 ;  /* 0x0000000100077824 */ /* 0x000fe400078e0207 */
[----:B------:R-:W-:-:S07]  /*22b0*/  IMAD.MOV R6, RZ, RZ, -R6 ;  /* 0x000000ffff067224 */ /* 0x000fce00078e0a06 */
.L_x_843:
        /* <DEDUP_REMOVED lines=9> */
.L_x_844:
        /* <DEDUP_REMOVED lines=11> */
.L_x_3783:


//--------------------- .text._ZN4vllm3moe10topkGatingILi8ELi256ELi4ELi16ELi32Ej6__halfLNS0_11ScoringFuncE1EEEvPKT5_PKbPfiPT4_PiiiibPKf --------------------------
	.section	.text._ZN4vllm3moe10topkGatingILi8ELi256ELi4ELi16ELi32Ej6__halfLNS0_11ScoringFuncE1EEEvPKT5_PKbPfiPT4_PiiiibPKf,"ax",@progbits
	.align	128
        .global         _ZN4vllm3moe10topkGatingILi8ELi256ELi4ELi16ELi32Ej6__halfLNS0_11ScoringFuncE1EEEvPKT5_PKbPfiPT4_PiiiibPKf
        .type           _ZN4vllm3moe10topkGatingILi8ELi256ELi4ELi16ELi32Ej6__halfLNS0_11ScoringFuncE1EEEvPKT5_PKbPfiPT4_PiiiibPKf,@function
        .size           _ZN4vllm3moe10topkGatingILi8ELi256ELi4ELi16ELi32Ej6__halfLNS0_11ScoringFuncE1EEEvPKT5_PKbPfiPT4_PiiiibPKf,(.L_x_3784 - _ZN4vllm3moe10topkGatingILi8ELi256ELi4ELi16ELi32Ej6__halfLNS0_11ScoringFuncE1EEEvPKT5_PKbPfiPT4_PiiiibPKf)
        .other          _ZN4vllm3moe10topkGatingILi8ELi256ELi4ELi16ELi32Ej6__halfLNS0_11ScoringFuncE1EEEvPKT5_PKbPfiPT4_PiiiibPKf,@"STO_CUDA_ENTRY STV_DEFAULT"
_ZN4vllm3moe10topkGatingILi8ELi256ELi4ELi16ELi32Ej6__halfLNS0_11ScoringFuncE1EEEvPKT5_PKbPfiPT4_PiiiibPKf:
.text._ZN4vllm3moe10topkGatingILi8ELi256ELi4ELi16ELi32Ej6__halfLNS0_11ScoringFuncE1EEEvPKT5_PKbPfiPT4_PiiiibPKf:
        /* <DEDUP_REMOVED lines=126> */
.L_x_850:
        /* <DEDUP_REMOVED lines=42> */
[----:B------:R-:W4:Y:S01]  /*0a80*/  SHFL.BFLY PT, R28, R29, 0x8, 0x1f ;  /* 0x0d001f001d1c7f89 */ /* 0x000f2200000e0000 */
[----:B0-----:R-:W-:-:S13]  /*0a90*/  FSETP.GEU.FTZ.AND P2, PT, R27, R14, PT ;  /* 0x0000000e1b00720b */ /* 0x001fda0003f5e000 */
[----:B------:R-:W-:-:S04]  /*0aa0*/  @P2 FSETP.NEU.FTZ.AND P3, PT, R27, R14, PT ;  /* 0x0000000e1b00220b */ /* 0x000fc80003f7d000 */
[----:B----4-:R-:W-:-:S04]  /*0ab0*/  @P2 ISETP.LT.AND P0, PT, R28, R29, !P3 ;  /* 0x0000001d1c00220c */ /* 0x010fc80005f01270 */
[----:B------:R-:W-:Y:S02]  /*0ac0*/  FSEL R15, R14, R27, P0 ;  /* 0x0000001b0e0f7208 */ /* 0x000fe40000000000 */
[----:B------:R-:W0:Y:S01]  /*0ad0*/  SHFL.BFLY PT, R14, R26, 0x8, 0x1f ;  /* 0x0d001f001a0e7f89 */ /* 0x000e2200000e0000 */
[----:B------:R-:W-:-:S03]  /*0ae0*/  SEL R29, R28, R29, P0 ;  /* 0x0000001d1c1d7207 */ /* 0x000fc60000000000 */
[----:B------:R-:W4:Y:S01]  /*0af0*/  SHFL.BFLY PT, R28, R15, 0x4, 0x1f ;  /* 0x0c801f000f1c7f89 */ /* 0x000f2200000e0000 */
[----:B0-----:R-:W-:-:S03]  /*0b00*/  FSEL R14, R14, R26, P0 ;  /* 0x0000001a0e0e7208 */ /* 0x001fc60000000000 */
[----:B------:R-:W0:Y:S01]  /*0b10*/  SHFL.BFLY PT, R26, R29, 0x4, 0x1f ;  /* 0x0c801f001d1a7f89 */ /* 0x000e2200000e0000 */
[----:B------:R-:W-:Y:S02]  /*0b20*/  PLOP3.LUT P0, PT, PT, PT, PT, 0x80, 0x8 ;  /* 0x000000000008781c */ /* 0x000fe40003f0f070 */
[----:B----4-:R-:W-:-:S13]  /*0b30*/  FSETP.GEU.FTZ.AND P2, PT, R15, R28, PT ;  /* 0x0000001c0f00720b */ /* 0x010fda0003f5e000 */
[----:B------:R-:W-:-:S04]  /*0b40*/  @P2 FSETP.NEU.FTZ.AND P3, PT, R15, R28, PT ;  /* 0x0000001c0f00220b */ /* 0x000fc80003f7d000 */
[----:B0-----:R-:W-:-:S04]  /*0b50*/  @P2 ISETP.LT.AND P0, PT, R26, R29, !P3 ;  /* 0x0000001d1a00220c */ /* 0x001fc80005f01270 */
[----:B------:R-:W-:Y:S02]  /*0b60*/  FSEL R27, R28, R15, P0 ;  /* 0x0000000f1c1b7208 */ /* 0x000fe40000000000 */
[----:B------:R-:W0:Y:S01]  /*0b70*/  SHFL.BFLY PT, R28, R14, 0x4, 0x1f ;  /* 0x0c801f000e1c7f89 */ /* 0x000e2200000e0000 */
[----:B------:R-:W-:-:S05]  /*0b80*/  SEL R26, R26, R29, P0 ;  /* 0x0000001d1a1a7207 */ /* 0x000fca0000000000 */
[----:B------:R-:W-:Y:S01]  /*0b90*/  SHFL.BFLY PT, R15, R26, 0x2, 0x1f ;  /* 0x0c401f001a0f7f89 */ /* 0x000fe200000e0000 */
[----:B0-----:R-:W-:-:S03]  /*0ba0*/  FSEL R28, R28, R14, P0 ;  /* 0x0000000e1c1c7208 */ /* 0x001fc60000000000 */
[----:B------:R-:W0:Y:S01]  /*0bb0*/  SHFL.BFLY PT, R14, R27, 0x2, 0x1f ;  /* 0x0c401f001b0e7f89 */ /* 0x000e2200000e0000 */
[----:B------:R-:W-:Y:S02]  /*0bc0*/  PLOP3.LUT P0, PT, PT, PT, PT, 0x80, 0x8 ;  /* 0x000000000008781c */ /* 0x000fe40003f0f070 */
[----:B0-----:R-:W-:-:S13]  /*0bd0*/  FSETP.GEU.FTZ.AND P2, PT, R27, R14, PT ;  /* 0x0000000e1b00720b */ /* 0x001fda0003f5e000 */
[----:B------:R-:W-:-:S04]  /*0be0*/  @P2 FSETP.NEU.FTZ.AND P3, PT, R27, R14, PT ;  /* 0x0000000e1b00220b */ /* 0x000fc80003f7d000 */
[----:B------:R-:W-:-:S04]  /*0bf0*/  @P2 ISETP.LT.AND P0, PT, R15, R26, !P3 ;  /* 0x0000001a0f00220c */ /* 0x000fc80005f01270 */
        /* <DEDUP_REMOVED lines=33> */
.L_x_847:
[----:B-123--:R-:W-:Y:S05]  /*0e10*/  BSYNC.RECONVERGENT B0 ;  /* 0x0000000000007941 */ /* 0x00efea0003800200 */
.L_x_846:
        /* <DEDUP_REMOVED lines=9> */
[--C-:B0-----:R-:W-:Y:S02]  /*0eb0*/  SHF.R.S32.HI R28, RZ, 0x3, R14.reuse ;  /* 0x00000003ff1c7819 */ /* 0x101fe4000001140e */
        /* <DEDUP_REMOVED lines=28> */
.L_x_849:
[----:B------:R-:W-:Y:S05]  /*1080*/  BSYNC.RECONVERGENT B0 ;  /* 0x0000000000007941 */ /* 0x000fea0003800200 */
.L_x_848:
[----:B0-----:R-:W-:Y:S02]  /*1090*/  VIADD R25, R25, UR11 ;  /* 0x0000000b19197c36 */ /* 0x001fe40008000000 */
[----:B------:R-:W-:Y:S01]  /*10a0*/  VIADD R23, R23, 0x1 ;  /* 0x0000000117177836 */ /* 0x000fe20000000000 */
[----:B------:R-:W-:Y:S06]  /*10b0*/  @P0 BRA `(.L_x_850) ;  /* 0xfffffff400c80947 */ /* 0x000fec000383ffff */
.L_x_845:
        /* <DEDUP_REMOVED lines=22> */
.L_x_852:
        /* <DEDUP_REMOVED lines=55> */
.L_x_851:
        /* <DEDUP_REMOVED lines=34> */
.L_x_853:
        /* <DEDUP_REMOVED lines=22> */
.L_x_854:
[----:B------:R-:W-:Y:S05]  /*1910*/  @!P1 EXIT ;  /* 0x000000000000994d */ /* 0x000fea0003800000 */
[----:B01----:R-:W0:Y:S01]  /*1920*/  LDC.64 R6, c[0x0][0x390] ;  /* 0x0000e400ff067b82 */ /* 0x003e220000000a00 */
[----:B------:R1:W2:Y:S01]  /*1930*/  MUFU.RCP R11, R4 ;  /* 0x00000004000b7308 */ /* 0x0002a20000001000 */
[----:B------:R-:W-:Y:S02]  /*1940*/  IMAD.IADD R5, R0, 0x1, R5 ;  /* 0x0000000100057824 */ /* 0x000fe400078e0205 */
[----:B------:R-:W-:-:S07]  /*1950*/  IMAD.MOV R15, RZ, RZ, -R15 ;  /* 0x000000ffff0f7224 */ /* 0x000fce00078e0a0f */
.L_x_855:
        /* <DEDUP_REMOVED lines=9> */
.L_x_856:
        /* <DEDUP_REMOVED lines=9> */
.L_x_3784:


//--------------------- .text._ZN4vllm3moe10topkGatingILi8ELi128ELi4ELi16ELi32Ej6__halfLNS0_11ScoringFuncE1EEEvPKT5_PKbPfiPT4_PiiiibPKf --------------------------
	.section	.text._ZN4vllm3moe10topkGatingILi8ELi128ELi4ELi16ELi32Ej6__halfLNS0_11ScoringFuncE1EEEvPKT5_PKbPfiPT4_PiiiibPKf,"ax",@progbits
	.align	128
        .global         _ZN4vllm3moe10topkGatingILi8ELi128ELi4ELi16ELi32Ej6__halfLNS0_11ScoringFuncE1EEEvPKT5_PKbPfiPT4_PiiiibPKf
        .type           _ZN4vllm3moe10topkGatingILi8ELi128ELi4ELi16ELi32Ej6__halfLNS0_11ScoringFuncE1EEEvPKT5_PKbPfiPT4_PiiiibPKf,@function
        .size           _ZN4vllm3moe10topkGatingILi8ELi128ELi4ELi16ELi32Ej6__halfLNS0_11ScoringFuncE1EEEvPKT5_PKbPfiPT4_PiiiibPKf,(.L_x_3785 - _ZN4vllm3moe10topkGatingILi8ELi128ELi4ELi16ELi32Ej6__halfLNS0_11ScoringFuncE1EEEvPKT5_PKbPfiPT4_PiiiibPKf)
        .other          _ZN4vllm3moe10topkGatingILi8ELi128ELi4ELi16ELi32Ej6__halfLNS0_11ScoringFuncE1EEEvPKT5_PKbPfiPT4_PiiiibPKf,@"STO_CUDA_ENTRY STV_DEFAULT"
_ZN4vllm3moe10topkGatingILi8ELi128ELi4ELi16ELi32Ej6__halfLNS0_11ScoringFuncE1EEEvPKT5_PKbPfiPT4_PiiiibPKf:
.text._ZN4vllm3moe10topkGatingILi8ELi128ELi4ELi16ELi32Ej6__halfLNS0_11ScoringFuncE1EEEvPKT5_PKbPfiPT4_PiiiibPKf:
        /* <DEDUP_REMOVED lines=127> */
.L_x_862:
        /* <DEDUP_REMOVED lines=89> */
.L_x_859:
[----:B-123--:R-:W-:Y:S05]  /*0d80*/  BSYNC.RECONVERGENT B0 ;  /* 0x0000000000007941 */ /* 0x00efea0003800200 */
.L_x_858:
        /* <DEDUP_REMOVED lines=37> */
.L_x_861:
[----:B------:R-:W-:Y:S05]  /*0fe0*/  BSYNC.RECONVERGENT B0 ;  /* 0x0000000000007941 */ /* 0x000fea0003800200 */
.L_x_860:
[----:B0-----:R-:W-:Y:S02]  /*0ff0*/  VIADD R25, R25, UR11 ;  /* 0x0000000b19197c36 */ /* 0x001fe40008000000 */
[----:B------:R-:W-:Y:S01]  /*1000*/  VIADD R23, R23, 0x1 ;  /* 0x0000000117177836 */ /* 0x000fe20000000000 */
[----:B------:R-:W-:Y:S06]  /*1010*/  @P0 BRA `(.L_x_862) ;  /* 0xfffffff400f40947 */ /* 0x000fec000383ffff */
.L_x_857:
        /* <DEDUP_REMOVED lines=22> */
.L_x_864:
        /* <DEDUP_REMOVED lines=55> */
.L_x_863:
        /* <DEDUP_REMOVED lines=34> */
.L_x_865:
        /* <DEDUP_REMOVED lines=22> */
.L_x_866:
[----:B------:R-:W-:Y:S05]  /*1870*/  @!P1 EXIT ;  /* 0x000000000000994d */ /* 0x000fea0003800000 */
[----:B01----:R-:W0:Y:S01]  /*1880*/  LDC.64 R6, c[0x0][0x390] ;  /* 0x0000e400ff067b82 */ /* 0x003e220000000a00 */
[----:B------:R1:W2:Y:S01]  /*1890*/  MUFU.RCP R11, R4 ;  /* 0x00000004000b7308 */ /* 0x0002a20000001000 */
[----:B------:R-:W-:Y:S02]  /*18a0*/  IMAD.IADD R5, R0, 0x1, R5 ;  /* 0x0000000100057824 */ /* 0x000fe400078e0205 */
[----:B------:R-:W-:-:S07]  /*18b0*/  IMAD.MOV R15, RZ, RZ, -R15 ;  /* 0x000000ffff0f7224 */ /* 0x000fce00078e0a0f */
.L_x_867:
        /* <DEDUP_REMOVED lines=9> */
.L_x_868:
        /* <DEDUP_REMOVED lines=11> */
.L_x_3785:


//--------------------- .text._ZN4vllm3moe10topkGatingILi8ELi64ELi4ELi16ELi32Ej6__halfLNS0_11ScoringFuncE1EEEvPKT5_PKbPfiPT4_PiiiibPKf --------------------------
	.section	.text._ZN4vllm3moe10topkGatingILi8ELi64ELi4ELi16ELi32Ej6__halfLNS0_11ScoringFuncE1EEEvPKT5_PKbPfiPT4_PiiiibPKf,"ax",@progbits
	.align	128
        .global         _ZN4vllm3moe10topkGatingILi8ELi64ELi4ELi16ELi32Ej6__halfLNS0_11ScoringFuncE1EEEvPKT5_PKbPfiPT4_PiiiibPKf
        .type           _ZN4vllm3moe10topkGatingILi8ELi64ELi4ELi16ELi32Ej6__halfLNS0_11ScoringFuncE1EEEvPKT5_PKbPfiPT4_PiiiibPKf,@function
        .size           _ZN4vllm3moe10topkGatingILi8ELi64ELi4ELi16ELi32Ej6__halfLNS0_11ScoringFuncE1EEEvPKT5_PKbPfiPT4_PiiiibPKf,(.L_x_3786 - _ZN4vllm3moe10topkGatingILi8ELi64ELi4ELi16ELi32Ej6__halfLNS0_11ScoringFuncE1EEEvPKT5_PKbPfiPT4_PiiiibPKf)
        .other          _ZN4vllm3moe10topkGatingILi8ELi64ELi4ELi16ELi32Ej6__halfLNS0_11ScoringFuncE1EEEvPKT5_PKbPfiPT4_PiiiibPKf,@"STO_CUDA_ENTRY STV_DEFAULT"
_ZN4vllm3moe10topkGatingILi8ELi64ELi4ELi16ELi32Ej6__halfLNS0_11ScoringFuncE1EEEvPKT5_PKbPfiPT4_PiiiibPKf:
.text._ZN4vllm3moe10topkGatingILi8ELi64ELi4ELi16ELi32Ej6__halfLNS0_11ScoringFuncE1EEEvPKT5_PKbPfiPT4_PiiiibPKf:
        /* <DEDUP_REMOVED lines=127> */
.L_x_874:
        /* <DEDUP_REMOVED lines=79> */
.L_x_871:
[----:B-123--:R-:W-:Y:S05]  /*0ce0*/  BSYNC.RECONVERGENT B0 ;  /* 0x0000000000007941 */ /* 0x00efea0003800200 */
.L_x_870:
        /* <DEDUP_REMOVED lines=37> */
.L_x_873:
[----:B------:R-:W-:Y:S05]  /*0f40*/  BSYNC.RECONVERGENT B0 ;  /* 0x0000000000007941 */ /* 0x000fea0003800200 */
.L_x_872:
[----:B0-----:R-:W-:Y:S02]  /*0f50*/  VIADD R25, R25, UR11 ;  /* 0x0000000b19197c36 */ /* 0x001fe40008000000 */
[----:B------:R-:W-:Y:S01]  /*0f60*/  VIADD R23, R23, 0x1 ;  /* 0x0000000117177836 */ /* 0x000fe20000000000 */
[----:B------:R-:W-:Y:S06]  /*0f70*/  @P0 BRA `(.L_x_874) ;  /* 0xfffffff8001c0947 */ /* 0x000fec000383ffff */
.L_x_869:
        /* <DEDUP_REMOVED lines=22> */
.L_x_876:
        /* <DEDUP_REMOVED lines=55> */
.L_x_875:
        /* <DEDUP_REMOVED lines=34> */
.L_x_877:
        /* <DEDUP_REMOVED lines=22> */
.L_x_878:
[----:B------:R-:W-:Y:S05]  /*17d0*/  @!P1 EXIT ;  /* 0x000000000000994d */ /* 0x000fea0003800000 */
[----:B01----:R-:W0:Y:S01]  /*17e0*/  LDC.64 R6, c[0x0][0x390] ;  /* 0x0000e400ff067b82 */ /* 0x003e220000000a00 */
[----:B------:R1:W2:Y:S01]  /*17f0*/  MUFU.RCP R11, R4 ;  /* 0x00000004000b7308 */ /* 0x0002a20000001000 */
[----:B------:R-:W-:Y:S02]  /*1800*/  IMAD.IADD R5, R0, 0x1, R5 ;  /* 0x0000000100057824 */ /* 0x000fe400078e0205 */
[----:B------:R-:W-:-:S07]  /*1810*/  IMAD.MOV R15, RZ, RZ, -R15 ;  /* 0x000000ffff0f7224 */ /* 0x000fce00078e0a0f */
.L_x_879:
        /* <DEDUP_REMOVED lines=9> */
.L_x_880:
        /* <DEDUP_REMOVED lines=13> */
.L_x_3786:


//--------------------- .text._ZN4vllm3moe10topkGatingILi8ELi32ELi4ELi16ELi32Ej6__halfLNS0_11ScoringFuncE1EEEvPKT5_PKbPfiPT4_PiiiibPKf --------------------------
	.section	.text._ZN4vllm3moe10topkGatingILi8ELi32ELi4ELi16ELi32Ej6__halfLNS0_11ScoringFuncE1EEEvPKT5_PKbPfiPT4_PiiiibPKf,"ax",@progbits
	.align	128
        .global         _ZN4vllm3moe10topkGatingILi8ELi32ELi4ELi16ELi32Ej6__halfLNS0_11ScoringFuncE1EEEvPKT5_PKbPfiPT4_PiiiibPKf
        .type           _ZN4vllm3moe10topkGatingILi8ELi32ELi4ELi16ELi32Ej6__halfLNS0_11ScoringFuncE1EEEvPKT5_PKbPfiPT4_PiiiibPKf,@function
        .size           _ZN4vllm3moe10topkGatingILi8ELi32ELi4ELi16ELi32Ej6__halfLNS0_11ScoringFuncE1EEEvPKT5_PKbPfiPT4_PiiiibPKf,(.L_x_3787 - _ZN4vllm3moe10topkGatingILi8ELi32ELi4ELi16ELi32Ej6__halfLNS0_11ScoringFuncE1EEEvPKT5_PKbPfiPT4_PiiiibPKf)
        .other          _ZN4vllm3moe10topkGatingILi8ELi32ELi4ELi16ELi32Ej6__halfLNS0_11ScoringFuncE1EEEvPKT5_PKbPfiPT4_PiiiibPKf,@"STO_CUDA_ENTRY STV_DEFAULT"
_ZN4vllm3moe10topkGatingILi8ELi32ELi4ELi16ELi32Ej6__halfLNS0_11ScoringFuncE1EEEvPKT5_PKbPfiPT4_PiiiibPKf:
.text._ZN4vllm3moe10topkGatingILi8ELi32ELi4ELi16ELi32Ej6__halfLNS0_11ScoringFuncE1EEEvPKT5_PKbPfiPT4_PiiiibPKf:
        /* <DEDUP_REMOVED lines=118> */
[----:B------:R-:W-:Y:S02]  /*0760*/  HFMA2 R4, -RZ, RZ, 0, 0 ;  /* 0x00000000ff047431 */ /* 0x000fe400000001ff */
[----:B------:R-:W-:Y:S01]  /*0770*/  IMAD R23, R0, R15, RZ ;  /* 0x0000000f00177224 */ /* 0x000fe200078e02ff */
[----:B------:R-:W0:Y:S01]  /*0780*/  LDCU.U8 UR8, c[0x0][0x3bc] ;  /* 0x00007780ff0877ac */ /* 0x000e220008000000 */
[----:B------:R-:W-:Y:S02]  /*0790*/  IMAD.MOV R24, RZ, RZ, -R15 ;  /* 0x000000ffff187224 */ /* 0x000fe400078e0a0f */
[----:B------:R-:W-:Y:S01]  /*07a0*/  IMAD.MOV.U32 R25, RZ, RZ, R0 ;  /* 0x000000ffff197224 */ /* 0x000fe200078e0000 */
[----:B------:R-:W1:Y:S01]  /*07b0*/  LDCU UR11, c[0x0][0x398] ;  /* 0x00007300ff0b77ac */ /* 0x000e620008000800 */
[----:B------:R-:W2:Y:S01]  /*07c0*/  LDCU UR9, c[0x0][0x3b4] ;  /* 0x00007680ff0977ac */ /* 0x000ea20008000800 */
[----:B------:R-:W3:Y:S01]  /*07d0*/  LDCU UR10, c[0x0][0x3b8] ;  /* 0x00007700ff0a77ac */ /* 0x000ee20008000800 */
[----:B------:R-:W-:-:S05]  /*07e0*/  UMOV UR4, URZ ;  /* 0x000000ff00047c82 */ /* 0x000fca0008000000 */
.L_x_886:
        /* <DEDUP_REMOVED lines=69> */
.L_x_883:
[----:B0123--:R-:W-:Y:S05]  /*0c40*/  BSYNC.RECONVERGENT B0 ;  /* 0x0000000000007941 */ /* 0x00ffea0003800200 */
.L_x_882:
        /* <DEDUP_REMOVED lines=31> */
[----:B------:R-:W-:Y:S02]  /*0e40*/  ISETP.EQ.AND P5, PT, R26, 0x1c, PT ;  /* 0x0000001c1a00780c */ /* 0x000fe40003fa2270 */
[----:B------:R-:W-:Y:S01]  /*0e50*/  @P2 MOV R18, 0xc61c4000 ;  /* 0xc61c400000122802 */ /* 0x000fe20000000f00 */
[----:B------:R-:W-:-:S06]  /*0e60*/  @P4 IMAD.MOV.U32 R19, RZ, RZ, -0x39e3c000 ;  /* 0xc61c4000ff134424 */ /* 0x000fcc00078e00ff */
[----:B------:R-:W-:Y:S02]  /*0e70*/  @P3 IMAD.MOV.U32 R20, RZ, RZ, -0x39e3c000 ;  /* 0xc61c4000ff143424 */ /* 0x000fe400078e00ff */
[----:B------:R-:W-:Y:S02]  /*0e80*/  @P6 IMAD.MOV.U32 R21, RZ, RZ, -0x39e3c000 ;  /* 0xc61c4000ff156424 */ /* 0x000fe400078e00ff */
[----:B------:R-:W-:-:S07]  /*0e90*/  @P5 IMAD.MOV.U32 R22, RZ, RZ, -0x39e3c000 ;  /* 0xc61c4000ff165424 */ /* 0x000fce00078e00ff */
.L_x_885:
[----:B------:R-:W-:Y:S05]  /*0ea0*/  BSYNC.RECONVERGENT B0 ;  /* 0x0000000000007941 */ /* 0x000fea0003800200 */
.L_x_884:
[----:B----4-:R-:W-:Y:S02]  /*0eb0*/  VIADD R25, R25, UR11 ;  /* 0x0000000b19197c36 */ /* 0x010fe40008000000 */
[----:B------:R-:W-:Y:S01]  /*0ec0*/  VIADD R23, R23, 0x1 ;  /* 0x0000000117177836 */ /* 0x000fe20000000000 */
[----:B------:R-:W-:Y:S06]  /*0ed0*/  @P0 BRA `(.L_x_886) ;  /* 0xfffffff800440947 */ /* 0x000fec000383ffff */
.L_x_881:
        /* <DEDUP_REMOVED lines=22> */
.L_x_888:
        /* <DEDUP_REMOVED lines=55> */
.L_x_887:
        /* <DEDUP_REMOVED lines=34> */
.L_x_889:
        /* <DEDUP_REMOVED lines=22> */
.L_x_890:
[----:B------:R-:W-:Y:S05]  /*1730*/  @!P1 EXIT ;  /* 0x000000000000994d */ /* 0x000fea0003800000 */
[----:B01----:R-:W0:Y:S01]  /*1740*/  LDC.64 R6, c[0x0][0x390] ;  /* 0x0000e400ff067b82 */ /* 0x003e220000000a00 */
[----:B------:R1:W2:Y:S01]  /*1750*/  MUFU.RCP R11, R4 ;  /* 0x00000004000b7308 */ /* 0x0002a20000001000 */
[----:B------:R-:W-:Y:S02]  /*1760*/  IMAD.IADD R5, R0, 0x1, R5 ;  /* 0x0000000100057824 */ /* 0x000fe400078e0205 */
[----:B------:R-:W-:-:S07]  /*1770*/  IMAD.MOV R15, RZ, RZ, -R15 ;  /* 0x000000ffff0f7224 */ /* 0x000fce00078e0a0f */
.L_x_891:
        /* <DEDUP_REMOVED lines=9> */
.L_x_892:
        /* <DEDUP_REMOVED lines=15> */
.L_x_3787:


//--------------------- .text._ZN4vllm3moe10topkGatingILi8ELi16ELi4ELi16ELi32Ej6__halfLNS0_11ScoringFuncE1EEEvPKT5_PKbPfiPT4_PiiiibPKf --------------------------
	.section	.text._ZN4vllm3moe10topkGatingILi8ELi16ELi4ELi16ELi32Ej6__halfLNS0_11ScoringFuncE1EEEvPKT5_PKbPfiPT4_PiiiibPKf,"ax",@progbits
	.align	128
        .global         _ZN4vllm3moe10topkGatingILi8ELi16ELi4ELi16ELi32Ej6__halfLNS0_11ScoringFuncE1EEEvPKT5_PKbPfiPT4_PiiiibPKf
        .type           _ZN4vllm3moe10topkGatingILi8ELi16ELi4ELi16ELi32Ej6__halfLNS0_11ScoringFuncE1EEEvPKT5_PKbPfiPT4_PiiiibPKf,@function
        .size           _ZN4vllm3moe10topkGatingILi8ELi16ELi4ELi16ELi32Ej6__halfLNS0_11ScoringFuncE1EEEvPKT5_PKbPfiPT4_PiiiibPKf,(.L_x_3788 - _ZN4vllm3moe10topkGatingILi8ELi16ELi4ELi16ELi32Ej6__halfLNS0_11ScoringFuncE1EEEvPKT5_PKbPfiPT4_PiiiibPKf)
        .other          _ZN4vllm3moe10topkGatingILi8ELi16ELi4ELi16ELi32Ej6__halfLNS0_11ScoringFuncE1EEEvPKT5_PKbPfiPT4_PiiiibPKf,@"STO_CUDA_ENTRY STV_DEFAULT"
_ZN4vllm3moe10topkGatingILi8ELi16ELi4ELi16ELi32Ej6__halfLNS0_11ScoringFuncE1EEEvPKT5_PKbPfiPT4_PiiiibPKf:
.text._ZN4vllm3moe10topkGatingILi8ELi16ELi4ELi16ELi32Ej6__halfLNS0_11ScoringFuncE1EEEvPKT5_PKbPfiPT4_PiiiibPKf:
        /* <DEDUP_REMOVED lines=115> */
[----:B------:R-:W-:Y:S01]  /*0730*/  @!P0 IMAD.MOV.U32 R21, RZ, RZ, R11 ;  /* 0x000000ffff158224 */ /* 0x000fe200078e000b */
[----:B------:R-:W-:Y:S01]  /*0740*/  @!P0 MOV R22, R12 ;  /* 0x0000000c00168202 */ /* 0x000fe20000000f00 */
        /* <DEDUP_REMOVED lines=10> */
.L_x_898:
        /* <DEDUP_REMOVED lines=59> */
.L_x_895:
[----:B0123--:R-:W-:Y:S05]  /*0ba0*/  BSYNC.RECONVERGENT B0 ;  /* 0x0000000000007941 */ /* 0x00ffea0003800200 */
.L_x_894:
        /* <DEDUP_REMOVED lines=11> */
[----:B------:R-:W-:-:S04]  /*0c60*/  LOP3.LUT R28, R28, 0xfffffffe, RZ, 0xc0, !PT ;  /* 0xfffffffe1c1c7812 */ /* 0x000fc800078ec0ff */
[----:B------:R-:W-:-:S04]  /*0c70*/  IADD3 R28, PT, PT, R29, -R28, RZ ;  /* 0x8000001c1d1c7210 */ /* 0x000fc80007ffe0ff */
        /* <DEDUP_REMOVED lines=24> */
.L_x_897:
[----:B------:R-:W-:Y:S05]  /*0e00*/  BSYNC.RECONVERGENT B0 ;  /* 0x0000000000007941 */ /* 0x000fea0003800200 */
.L_x_896:
[----:B----4-:R-:W-:Y:S01]  /*0e10*/  IADD3 R25, PT, PT, R25, UR11, RZ ;  /* 0x0000000b19197c10 */ /* 0x010fe2000fffe0ff */
[----:B------:R-:W-:Y:S01]  /*0e20*/  VIADD R23, R23, 0x1 ;  /* 0x0000000117177836 */ /* 0x000fe20000000000 */
[----:B------:R-:W-:Y:S06]  /*0e30*/  @P0 BRA `(.L_x_898) ;  /* 0xfffffff8006c0947 */ /* 0x000fec000383ffff */
.L_x_893:
        /* <DEDUP_REMOVED lines=22> */
.L_x_900:
        /* <DEDUP_REMOVED lines=55> */
.L_x_899:
        /* <DEDUP_REMOVED lines=34> */
.L_x_901:
        /* <DEDUP_REMOVED lines=22> */
.L_x_902:
[----:B------:R-:W-:Y:S05]  /*1690*/  @!P1 EXIT ;  /* 0x000000000000994d */ /* 0x000fea0003800000 */
[----:B01----:R-:W0:Y:S01]  /*16a0*/  LDC.64 R6, c[0x0][0x390] ;  /* 0x0000e400ff067b82 */ /* 0x003e220000000a00 */
[----:B------:R1:W2:Y:S01]  /*16b0*/  MUFU.RCP R11, R4 ;  /* 0x00000004000b7308 */ /* 0x0002a20000001000 */
[----:B------:R-:W-:Y:S02]  /*16c0*/  IMAD.IADD R5, R0, 0x1, R5 ;  /* 0x0000000100057824 */ /* 0x000fe400078e0205 */
[----:B------:R-:W-:-:S07]  /*16d0*/  IMAD.MOV R15, RZ, RZ, -R15 ;  /* 0x000000ffff0f7224 */ /* 0x000fce00078e0a0f */
.L_x_903:
        /* <DEDUP_REMOVED lines=9> */
.L_x_904:
        /* <DEDUP_REMOVED lines=9> */
.L_x_3788:


//--------------------- .text._ZN4vllm3moe10topkGatingILi8ELi8ELi4ELi16ELi32Ej6__halfLNS0_11ScoringFuncE1EEEvPKT5_PKbPfiPT4_PiiiibPKf --------------------------
	.section	.text._ZN4vllm3moe10topkGatingILi8ELi8ELi4ELi16ELi32Ej6__halfLNS0_11ScoringFuncE1EEEvPKT5_PKbPfiPT4_PiiiibPKf,"ax",@progbits
	.align	128
        .global         _ZN4vllm3moe10topkGatingILi8ELi8ELi4ELi16ELi32Ej6__halfLNS0_11ScoringFuncE1EEEvPKT5_PKbPfiPT4_PiiiibPKf
        .type           _ZN4vllm3moe10topkGatingILi8ELi8ELi4ELi16ELi32Ej6__halfLNS0_11ScoringFuncE1EEEvPKT5_PKbPfiPT4_PiiiibPKf,@function
        .size           _ZN4vllm3moe10topkGatingILi8ELi8ELi4ELi16ELi32Ej6__halfLNS0_11ScoringFuncE1EEEvPKT5_PKbPfiPT4_PiiiibPKf,(.L_x_3789 - _ZN4vllm3moe10topkGatingILi8ELi8ELi4ELi16ELi32Ej6__halfLNS0_11ScoringFuncE1EEEvPKT5_PKbPfiPT4_PiiiibPKf)
        .other          _ZN4vllm3moe10topkGatingILi8ELi8ELi4ELi16ELi32Ej6__halfLNS0_11ScoringFuncE1EEEvPKT5_PKbPfiPT4_PiiiibPKf,@"STO_CUDA_ENTRY STV_DEFAULT"
_ZN4vllm3moe10topkGatingILi8ELi8ELi4ELi16ELi32Ej6__halfLNS0_11ScoringFuncE1EEEvPKT5_PKbPfiPT4_PiiiibPKf:
.text._ZN4vllm3moe10topkGatingILi8ELi8ELi4ELi16ELi32Ej6__halfLNS0_11ScoringFuncE1EEEvPKT5_PKbPfiPT4_PiiiibPKf:
        /* <DEDUP_REMOVED lines=35> */
[----:B----4-:R-:W-:-:S05]  /*0230*/  HADD2.F32 R10, -RZ, R4.H0_H0 ;  /* 0x20000004ff0a7230 */ /* 0x010fca0000004100 */
[----:B------:R-:W-:Y:S01]  /*0240*/  FMUL.FTZ R14, R10, -1.4426950216293334961 ;  /* 0xbfb8aa3b0a0e7820 */ /* 0x000fe20000410000 */
[--C-:B------:R-:W-:Y:S02]  /*0250*/  HADD2.F32 R10, -RZ, R5.reuse.H0_H0 ;  /* 0x20000005ff0a7230 */ /* 0x100fe40000004100 */
[----:B------:R-:W-:Y:S02]  /*0260*/  HADD2.F32 R5, -RZ, R5.H1_H1 ;  /* 0x30000005ff057230 */ /* 0x000fe40000004100 */
[----:B------:R-:W-:Y:S02]  /*0270*/  HADD2.F32 R4, -RZ, R4.H1_H1 ;  /* 0x30000004ff047230 */ /* 0x000fe40000004100 */
[----:B------:R-:W-:Y:S01]  /*0280*/  FMUL.FTZ R23, R10, -1.4426950216293334961 ;  /* 0xbfb8aa3b0a177820 */ /* 0x000fe20000410000 */
[--C-:B------:R-:W-:Y:S02]  /*0290*/  HADD2.F32 R10, -RZ, R6.reuse.H0_H0 ;  /* 0x20000006ff0a7230 */ /* 0x100fe40000004100 */
[----:B0-----:R-:W-:Y:S01]  /*02a0*/  FMUL.FTZ R8, R5, -1.4426950216293334961 ;  /* 0xbfb8aa3b05087820 */ /* 0x001fe20000410000 */
[----:B------:R-:W-:-:S02]  /*02b0*/  HADD2.F32 R6, -RZ, R6.H1_H1 ;  /* 0x30000006ff067230 */ /* 0x000fc40000004100 */
[----:B------:R-:W-:Y:S01]  /*02c0*/  FMUL.FTZ R18, R4, -1.4426950216293334961 ;  /* 0xbfb8aa3b04127820 */ /* 0x000fe20000410000 */
[--C-:B------:R-:W-:Y:S02]  /*02d0*/  HADD2.F32 R5, -RZ, R7.reuse.H0_H0 ;  /* 0x20000007ff057230 */ /* 0x100fe40000004100 */
[----:B------:R-:W-:Y:S02]  /*02e0*/  HADD2.F32 R7, -RZ, R7.H1_H1 ;  /* 0x30000007ff077230 */ /* 0x000fe40000004100 */
[----:B------:R-:W-:Y:S01]  /*02f0*/  FMUL.FTZ R10, R10, -1.4426950216293334961 ;  /* 0xbfb8aa3b0a0a7820 */ /* 0x000fe20000410000 */
[----:B------:R0:W4:Y:S01]  /*0300*/  MUFU.EX2 R4, R14 ;  /* 0x0000000e00047308 */ /* 0x0001220000000800 */
[----:B------:R-:W-:-:S03]  /*0310*/  FMUL.FTZ R6, R6, -1.4426950216293334961 ;  /* 0xbfb8aa3b06067820 */ /* 0x000fc60000410000 */
[----:B------:R-:W1:Y:S01]  /*0320*/  MUFU.EX2 R23, R23 ;  /* 0x0000001700177308 */ /* 0x000e620000000800 */
[----:B------:R-:W-:-:S03]  /*0330*/  FMUL.FTZ R9, R5, -1.4426950216293334961 ;  /* 0xbfb8aa3b05097820 */ /* 0x000fc60000410000 */
[----:B------:R-:W2:Y:S01]  /*0340*/  MUFU.EX2 R8, R8 ;  /* 0x0000000800087308 */ /* 0x000ea20000000800 */
[----:B0-----:R-:W-:-:S03]  /*0350*/  FMUL.FTZ R14, R7, -1.4426950216293334961 ;  /* 0xbfb8aa3b070e7820 */ /* 0x001fc60000410000 */
[----:B------:R-:W0:Y:S04]  /*0360*/  MUFU.EX2 R18, R18 ;  /* 0x0000001200127308 */ /* 0x000e280000000800 */
[----:B------:R-:W0:Y:S04]  /*0370*/  MUFU.EX2 R10, R10 ;  /* 0x0000000a000a7308 */ /* 0x000e280000000800 */
[----:B------:R-:W0:Y:S04]  /*0380*/  MUFU.EX2 R24, R14 ;  /* 0x0000000e00187308 */ /* 0x000e280000000800 */
[----:B------:R-:W3:Y:S04]  /*0390*/  MUFU.EX2 R6, R6 ;  /* 0x0000000600067308 */ /* 0x000ee80000000800 */
[----:B------:R-:W3:Y:S01]  /*03a0*/  MUFU.EX2 R7, R9 ;  /* 0x0000000900077308 */ /* 0x000ee20000000800 */
[----:B----4-:R-:W-:Y:S01]  /*03b0*/  FADD.FTZ R4, R4, 1 ;  /* 0x3f80000004047421 */ /* 0x010fe20000010000 */
[----:B-1----:R-:W-:Y:S01]  /*03c0*/  FADD.FTZ R23, R23, 1 ;  /* 0x3f80000017177421 */ /* 0x002fe20000010000 */
[----:B--2---:R-:W-:Y:S01]  /*03d0*/  FADD.FTZ R8, R8, 1 ;  /* 0x3f80000008087421 */ /* 0x004fe20000010000 */
[----:B0-----:R-:W-:Y:S01]  /*03e0*/  FADD.FTZ R18, R18, 1 ;  /* 0x3f80000012127421 */ /* 0x001fe20000010000 */
[----:B------:R-:W-:Y:S01]  /*03f0*/  FADD.FTZ R10, R10, 1 ;  /* 0x3f8000000a0a7421 */ /* 0x000fe20000010000 */
[----:B------:R-:W-:Y:S01]  /*0400*/  FADD.FTZ R24, R24, 1 ;  /* 0x3f80000018187421 */ /* 0x000fe20000010000 */
[----:B------:R-:W0:Y:S01]  /*0410*/  MUFU.RCP R4, R4 ;  /* 0x0000000400047308 */ /* 0x000e220000001000 */
[----:B---3--:R-:W-:-:S07]  /*0420*/  FADD.FTZ R6, R6, 1 ;  /* 0x3f80000006067421 */ /* 0x008fce0000010000 */
[----:B------:R1:W2:Y:S01]  /*0430*/  MUFU.RCP R5, R18 ;  /* 0x0000001200057308 */ /* 0x0002a20000001000 */
[----:B------:R-:W-:-:S07]  /*0440*/  FADD.FTZ R7, R7, 1 ;  /* 0x3f80000007077421 */ /* 0x000fce0000010000 */
[----:B------:R-:W3:Y:S08]  /*0450*/  MUFU.RCP R23, R23 ;  /* 0x0000001700177308 */ /* 0x000ef00000001000 */
[----:B------:R-:W4:Y:S08]  /*0460*/  MUFU.RCP R8, R8 ;  /* 0x0000000800087308 */ /* 0x000f300000001000 */
[----:B------:R-:W5:Y:S08]  /*0470*/  MUFU.RCP R10, R10 ;  /* 0x0000000a000a7308 */ /* 0x000f700000001000 */
[----:B------:R-:W5:Y:S08]  /*0480*/  MUFU.RCP R9, R6 ;  /* 0x0000000600097308 */ /* 0x000f700000001000 */
[----:B------:R-:W5:Y:S08]  /*0490*/  MUFU.RCP R14, R7 ;  /* 0x00000007000e7308 */ /* 0x000f700000001000 */
[----:B------:R-:W5:Y:S01]  /*04a0*/  MUFU.RCP R24, R24 ;  /* 0x0000001800187308 */ /* 0x000f620000001000 */
[----:B-1----:R-:W-:Y:S01]  /*04b0*/  IMAD.U32 R18, RZ, RZ, UR4 ;  /* 0x00000004ff127e24 */ /* 0x002fe2000f8e00ff */
[----:B0-----:R-:W-:-:S02]  /*04c0*/  FSETP.NE.FTZ.AND P5, PT, |R4|, +INF , PT ;  /* 0x7f8000000400780b */ /* 0x001fc40003fb5200 */
[----:B--2---:R-:W-:Y:S02]  /*04d0*/  FSETP.NE.FTZ.AND P6, PT, |R5|, +INF , PT ;  /* 0x7f8000000500780b */ /* 0x004fe40003fd5200 */
[----:B------:R-:W-:Y:S02]  /*04e0*/  ISETP.GE.AND P2, PT, R18, 0x1, PT ;  /* 0x000000011200780c */ /* 0x000fe40003f46270 */
[----:B---3--:R-:W-:Y:S02]  /*04f0*/  FSETP.NE.FTZ.AND P3, PT, |R23|, +INF , PT ;  /* 0x7f8000001700780b */ /* 0x008fe40003f75200 */
[----:B----4-:R-:W-:Y:S02]  /*0500*/  FSETP.NE.FTZ.AND P4, PT, |R8|, +INF , PT ;  /* 0x7f8000000800780b */ /* 0x010fe40003f95200 */
[----:B------:R-:W-:Y:S02]  /*0510*/  ISETP.EQ.OR P0, PT, R2, RZ, !P0 ;  /* 0x000000ff0200720c */ /* 0x000fe40004702670 */
[----:B------:R-:W-:-:S02]  /*0520*/  FSEL R2, R4, RZ, P5 ;  /* 0x000000ff04027208 */ /* 0x000fc40002800000 */
[----:B------:R-:W-:Y:S02]  /*0530*/  FSEL R5, R5, RZ, P6 ;  /* 0x000000ff05057208 */ /* 0x000fe40003000000 */
[----:B-----5:R-:W-:Y:S02]  /*0540*/  FSETP.NE.FTZ.AND P5, PT, |R10|, +INF , PT ;  /* 0x7f8000000a00780b */ /* 0x020fe40003fb5200 */
[----:B------:R-:W-:Y:S02]  /*0550*/  FSETP.NE.FTZ.AND P6, PT, |R9|, +INF , PT ;  /* 0x7f8000000900780b */ /* 0x000fe40003fd5200 */
[----:B------:R-:W-:Y:S02]  /*0560*/  FSEL R4, R23, RZ, P3 ;  /* 0x000000ff17047208 */ /* 0x000fe40001800000 */
[----:B------:R-:W-:Y:S02]  /*0570*/  FSEL R6, R8, RZ, P4 ;  /* 0x000000ff08067208 */ /* 0x000fe40002000000 */
[----:B------:R-:W-:-:S02]  /*0580*/  FSETP.NE.FTZ.AND P3, PT, |R14|, +INF , PT ;  /* 0x7f8000000e00780b */ /* 0x000fc40003f75200 */
        /* <DEDUP_REMOVED lines=37> */
.L_x_909:
        /* <DEDUP_REMOVED lines=17> */
[CC--:B------:R-:W-:Y:S02]  /*08f0*/  FSETP.GT.FTZ.AND P6, PT, R25.reuse, R16.reuse, PT ;  /* 0x000000101900720b */ /* 0x0c0fe40003fd4000 */
[----:B------:R-:W-:Y:S02]  /*0900*/  SEL R0, R0, 0x4, !P2 ;  /* 0x0000000400007807 */ /* 0x000fe40005000000 */
[----:B------:R-:W-:-:S02]  /*0910*/  FSEL R21, R25, R16, P6 ;  /* 0x0000001019157208 */ /* 0x000fc40003000000 */
[----:B------:R-:W-:Y:S02]  /*0920*/  SEL R0, R0, 0x5, !P1 ;  /* 0x0000000500007807 */ /* 0x000fe40004800000 */
[----:B------:R-:W-:Y:S02]  /*0930*/  FSETP.GT.FTZ.AND P3, PT, R26, R21, PT ;  /* 0x000000151a00720b */ /* 0x000fe40003f74000 */
        /* <DEDUP_REMOVED lines=20> */
.L_x_907:
[----:B------:R-:W-:Y:S01]  /*0a80*/  FSETP.GT.FTZ.AND P5, PT, R12, R11, PT ;  /* 0x0000000b0c00720b */ /* 0x000fe20003fb4000 */
        /* <DEDUP_REMOVED lines=10> */
[CC--:B------:R-:W-:Y:S02]  /*0b30*/  FSETP.GT.FTZ.AND P2, PT, R14.reuse, R21.reuse, PT ;  /* 0x000000150e00720b */ /* 0x0c0fe40003f54000 */
[----:B------:R-:W-:Y:S02]  /*0b40*/  FSEL R35, R9, R16, P6 ;  /* 0x0000001009237208 */ /* 0x000fe40003000000 */
[----:B------:R-:W-:Y:S02]  /*0b50*/  FSEL R20, R14, R21, P2 ;  /* 0x000000150e147208 */ /* 0x000fe40001000000 */
[----:B------:R-:W-:-:S02]  /*0b60*/  ISETP.GE.AND P1, PT, R0, R19, !P1 ;  /* 0x000000130000720c */ /* 0x000fc40004f26270 */
[-C--:B------:R-:W-:Y:S02]  /*0b70*/  FSETP.GT.FTZ.AND P6, PT, R15, R20.reuse, PT ;  /* 0x000000140f00720b */ /* 0x080fe40003fd4000 */
[----:B------:R-:W-:Y:S01]  /*0b80*/  SEL R0, RZ, 0x1, !P5 ;  /* 0x00000001ff007807 */ /* 0x000fe20006800000 */
[----:B--2---:R-:W-:Y:S01]  /*0b90*/  IMAD.WIDE R22, R29, 0x4, R22 ;  /* 0x000000041d167825 */ /* 0x004fe200078e0216 */
[----:B------:R-:W-:Y:S02]  /*0ba0*/  FSEL R17, R15, R20, P6 ;  /* 0x000000140f117208 */ /* 0x000fe40003000000 */
[----:B------:R-:W-:Y:S01]  /*0bb0*/  SEL R32, R32, 0x8, P1 ;  /* 0x0000000820207807 */ /* 0x000fe20000800000 */
[----:B------:R-:W0:Y:S01]  /*0bc0*/  LDC.64 R20, c[0x0][0x390] ;  /* 0x0000e400ff147b82 */ /* 0x000e220000000a00 */
[----:B------:R-:W-:Y:S02]  /*0bd0*/  FSETP.GT.FTZ.AND P1, PT, R24, R17, PT ;  /* 0x000000111800720b */ /* 0x000fe40003f34000 */
[----:B------:R-:W-:-:S02]  /*0be0*/  SEL R0, R0, 0x2, !P4 ;  /* 0x0000000200007807 */ /* 0x000fc40006000000 */
[----:B------:R-:W-:Y:S02]  /*0bf0*/  FSEL R34, R24, R17, P1 ;  /* 0x0000001118227208 */ /* 0x000fe40000800000 */
[----:B------:R-:W-:Y:S01]  /*0c00*/  SEL R0, R0, 0x3, !P2 ;  /* 0x0000000300007807 */ /* 0x000fe20005000000 */
[----:B------:R-:W1:Y:S01]  /*0c10*/  LDC.64 R16, c[0x0][0x3a8] ;  /* 0x0000ea00ff107b82 */ /* 0x000e620000000a00 */
[----:B------:R-:W-:Y:S02]  /*0c20*/  FSEL R37, R5, R2, P5 ;  /* 0x0000000205257208 */ /* 0x000fe40002800000 */
[CC--:B------:R-:W-:Y:S02]  /*0c30*/  FSETP.GT.FTZ.AND P5, PT, R25.reuse, R34.reuse, PT ;  /* 0x000000221900720b */ /* 0x0c0fe40003fb4000 */
[----:B------:R-:W-:Y:S02]  /*0c40*/  SEL R0, R0, 0x4, !P6 ;  /* 0x0000000400007807 */ /* 0x000fe40007000000 */
[----:B------:R-:W-:-:S02]  /*0c50*/  FSEL R34, R25, R34, P5 ;  /* 0x0000002219227208 */ /* 0x000fc40002800000 */
[----:B------:R-:W-:Y:S02]  /*0c60*/  SEL R0, R0, 0x5, !P1 ;  /* 0x0000000500007807 */ /* 0x000fe40004800000 */
[----:B------:R-:W-:Y:S02]  /*0c70*/  FSEL R37, R4, R37, P4 ;  /* 0x0000002504257208 */ /* 0x000fe40002000000 */
[----:B------:R-:W-:Y:S02]  /*0c80*/  FSETP.GT.FTZ.AND P4, PT, R26, R34, PT ;  /* 0x000000221a00720b */ /* 0x000fe40003f94000 */
[----:B------:R-:W-:Y:S01]  /*0c90*/  SEL R0, R0, 0x6, !P5 ;  /* 0x0000000600007807 */ /* 0x000fe20006800000 */
[----:B0-----:R-:W-:Y:S01]  /*0ca0*/  IMAD.WIDE R20, R29, 0x4, R20 ;  /* 0x000000041d147825 */ /* 0x001fe200078e0214 */
[----:B------:R-:W-:Y:S02]  /*0cb0*/  FSEL R34, R6, R37, P2 ;  /* 0x0000002506227208 */ /* 0x000fe40001000000 */
[----:B------:R-:W-:-:S02]  /*0cc0*/  SEL R0, R0, 0x7, !P4 ;  /* 0x0000000700007807 */ /* 0x000fc40006000000 */
[----:B------:R-:W-:Y:S02]  /*0cd0*/  FSEL R37, R7, R34, P6 ;  /* 0x0000002207257208 */ /* 0x000fe40003000000 */
[C---:B------:R-:W-:Y:S01]  /*0ce0*/  ISETP.GE.AND P2, PT, R0.reuse, UR8, PT ;  /* 0x0000000800007c0c */ /* 0x040fe2000bf46270 */
[----:B------:R-:W-:Y:S01]  /*0cf0*/  IMAD.IADD R36, R0, 0x1, -R19 ;  /* 0x0000000100247824 */ /* 0x000fe200078e0a13 */
[----:B------:R-:W-:Y:S01]  /*0d00*/  FSEL R34, R8, R37, P1 ;  /* 0x0000002508227208 */ /* 0x000fe20000800000 */
[----:B-1----:R-:W-:Y:S01]  /*0d10*/  IMAD.WIDE R16, R29, 0x4, R16 ;  /* 0x000000041d107825 */ /* 0x002fe200078e0210 */
[----:B------:R-:W-:Y:S02]  /*0d20*/  ISETP.GE.AND P1, PT, R0, R19, !P2 ;  /* 0x000000130000720c */ /* 0x000fe40005726270 */
[----:B------:R-:W-:Y:S02]  /*0d30*/  FSEL R37, R9, R34, P5 ;  /* 0x0000002209257208 */ /* 0x000fe40002800000 */
[----:B------:R-:W-:-:S02]  /*0d40*/  SEL R36, R36, 0x8, P1 ;  /* 0x0000000824247807 */ /* 0x000fc40000800000 */
[----:B------:R-:W-:Y:S01]  /*0d50*/  ISETP.NE.AND P1, PT, RZ, UR4, PT ;  /* 0x00000004ff007c0c */ /* 0x000fe2000bf25270 */
[----:B------:R-:W-:Y:S01]  /*0d60*/  UIADD3 UR4, UPT, UPT, UR5, 0x1, URZ ;  /* 0x0000000105047890 */ /* 0x000fe2000fffe0ff */
[----:B------:R-:W-:Y:S02]  /*0d70*/  FSEL R35, R10, R35, P3 ;  /* 0x000000230a237208 */ /* 0x000fe40001800000 */
[----:B------:R-:W-:Y:S02]  /*0d80*/  SEL R19, R32, 0x8, P0 ;  /* 0x0000000820137807 */ /* 0x000fe40000000000 */
[----:B------:R-:W-:Y:S01]  /*0d90*/  FSEL R37, R10, R37, P4 ;  /* 0x000000250a257208 */ /* 0x000fe20002000000 */
[----:B------:R0:W-:Y:S01]  /*0da0*/  STG.E desc[UR6][R20.64], R35 ;  /* 0x0000002314007986 */ /* 0x0001e2000c101906 */
[----:B------:R-:W-:Y:S01]  /*0db0*/  ISETP.LE.AND P2, PT, R18, UR4, PT ;  /* 0x0000000412007c0c */ /* 0x000fe2000bf43270 */
[----:B------:R-:W-:Y:S01]  /*0dc0*/  FADD.FTZ R32, R35, R33 ;  /* 0x0000002123207221 */ /* 0x000fe20000010000 */
[----:B------:R-:W-:Y:S01]  /*0dd0*/  SEL R36, R36, 0x8, P0 ;  /* 0x0000000824247807 */ /* 0x000fe20000000000 */
[----:B------:R0:W-:Y:S02]  /*0de0*/  STG.E desc[UR6][R22.64], R19 ;  /* 0x0000001316007986 */ /* 0x0001e4000c101906 */
[----:B------:R-:W-:-:S02]  /*0df0*/  @P1 FADD.FTZ R33, R37, R32 ;  /* 0x0000002025211221 */ /* 0x000fc40000010000 */
        /* <DEDUP_REMOVED lines=22> */
.L_x_908:
        /* <DEDUP_REMOVED lines=8> */
.L_x_906:
[----:B------:R-:W-:-:S04]  /*0fe0*/  LOP3.LUT R16, R18, 0x1, RZ, 0xc0, !PT ;  /* 0x0000000112107812 */ /* 0x000fc800078ec0ff */
[----:B------:R-:W-:-:S13]  /*0ff0*/  ISETP.NE.U32.AND P1, PT, R16, 0x1, PT ;  /* 0x000000011000780c */ /* 0x000fda0003f25070 */
[----:B------:R-:W-:Y:S05]  /*1000*/  @P1 BRA `(.L_x_905) ;  /* 0x0000000000c41947 */ /* 0x000fea0003800000 */
[CC--:B------:R-:W-:Y:S01]  /*1010*/  FSETP.GT.FTZ.AND P2, PT, R12.reuse, R11.reuse, PT ;  /* 0x0000000b0c00720b */ /* 0x0c0fe20003f54000 */
[----:B------:R-:W0:Y:S03]  /*1020*/  LDCU UR5, c[0x0][0x3b8] ;  /* 0x00007700ff0577ac */ /* 0x000e260008000800 */
[----:B------:R-:W-:Y:S01]  /*1030*/  FSEL R12, R12, R11, P2 ;  /* 0x0000000b0c0c7208 */ /* 0x000fe20001000000 */
[----:B------:R-:W1:Y:S01]  /*1040*/  LDCU UR8, c[0x0][0x3b4] ;  /* 0x00007680ff0877ac */ /* 0x000e620008000800 */
[----:B------:R-:W-:Y:S02]  /*1050*/  SEL R11, RZ, 0x1, !P2 ;  /* 0x00000001ff0b7807 */ /* 0x000fe40005000000 */
[----:B------:R-:W-:Y:S01]  /*1060*/  FSETP.GT.FTZ.AND P4, PT, R13, R12, PT ;  /* 0x0000000c0d00720b */ /* 0x000fe20003f94000 */
[----:B------:R-:W2:Y:S01]  /*1070*/  LDCU.U8 UR4, c[0x0][0x3bc] ;  /* 0x00007780ff0477ac */ /* 0x000ea20008000000 */
[----:B------:R-:W-:-:S02]  /*1080*/  FSEL R5, R5, R2, P2 ;  /* 0x0000000205057208 */ /* 0x000fc40001000000 */
[----:B------:R-:W-:Y:S02]  /*1090*/  FSEL R13, R13, R12, P4 ;  /* 0x0000000c0d0d7208 */ /* 0x000fe40002000000 */
[----:B------:R-:W-:Y:S02]  /*10a0*/  SEL R11, R11, 0x2, !P4 ;  /* 0x000000020b0b7807 */ /* 0x000fe40006000000 */
[----:B------:R-:W-:-:S04]  /*10b0*/  FSETP.GT.FTZ.AND P5, PT, R14, R13, PT ;  /* 0x0000000d0e00720b */ /* 0x000fc80003fb4000 */
[----:B------:R-:W-:Y:S02]  /*10c0*/  FSEL R14, R14, R13, P5 ;  /* 0x0000000d0e0e7208 */ /* 0x000fe40002800000 */
[----:B------:R-:W-:Y:S01]  /*10d0*/  SEL R2, R11, 0x3, !P5 ;  /* 0x000000030b027807 */ /* 0x000fe20006800000 */
[----:B------:R-:W3:Y:S01]  /*10e0*/  LDC.64 R12, c[0x0][0x3a0] ;  /* 0x0000e800ff0c7b82 */ /* 0x000ee20000000a00 */
[CC--:B------:R-:W-:Y:S02]  /*10f0*/  FSETP.GT.FTZ.AND P3, PT, R15.reuse, R14.reuse, PT ;  /* 0x0000000e0f00720b */ /* 0x0c0fe40003f74000 */
[----:B------:R-:W-:Y:S01]  /*1100*/  FSEL R11, R4, R5, P4 ;  /* 0x00000005040b7208 */ /* 0x000fe20002000000 */
[----:B--2---:R-:W-:Y:S01]  /*1110*/  UPRMT UR4, UR4, 0x8880, URZ ;  /* 0x0000888004047896 */ /* 0x004fe200080000ff */
[----:B------:R-:W-:Y:S02]  /*1120*/  FSEL R15, R15, R14, P3 ;  /* 0x0000000e0f0f7208 */ /* 0x000fe40001800000 */
[----:B------:R-:W-:Y:S01]  /*1130*/  SEL R2, R2, 0x4, !P3 ;  /* 0x0000000402027807 */ /* 0x000fe20005800000 */
[----:B------:R-:W2:Y:S01]  /*1140*/  LDC.64 R4, c[0x0][0x3a8] ;  /* 0x0000ea00ff047b82 */ /* 0x000ea20000000a00 */
[----:B------:R-:W-:-:S02]  /*1150*/  FSETP.GT.FTZ.AND P1, PT, R24, R15, PT ;  /* 0x0000000f1800720b */ /* 0x000fc40003f34000 */
[----:B------:R-:W-:Y:S02]  /*1160*/  FSEL R6, R6, R11, P5 ;  /* 0x0000000b06067208 */ /* 0x000fe40002800000 */
[----:B------:R-:W-:Y:S02]  /*1170*/  FSEL R24, R24, R15, P1 ;  /* 0x0000000f18187208 */ /* 0x000fe40000800000 */
[----:B------:R-:W-:Y:S01]  /*1180*/  SEL R2, R2, 0x5, !P1 ;  /* 0x0000000502027807 */ /* 0x000fe20004800000 */
[----:B------:R-:W4:Y:S01]  /*1190*/  LDC.64 R14, c[0x0][0x390] ;  /* 0x0000e400ff0e7b82 */ /* 0x000f220000000a00 */
[----:B------:R-:W-:Y:S02]  /*11a0*/  FSETP.GT.FTZ.AND P2, PT, R25, R24, PT ;  /* 0x000000181900720b */ /* 0x000fe40003f54000 */
[----:B------:R-:W-:Y:S02]  /*11b0*/  FSEL R7, R7, R6, P3 ;  /* 0x0000000607077208 */ /* 0x000fe40001800000 */
[----:B------:R-:W-:-:S02]  /*11c0*/  FSEL R25, R25, R24, P2 ;  /* 0x0000001819197208 */ /* 0x000fc40001000000 */
[----:B------:R-:W-:Y:S02]  /*11d0*/  SEL R2, R2, 0x6, !P2 ;  /* 0x0000000602027807 */ /* 0x000fe40005000000 */
[----:B------:R-:W-:Y:S02]  /*11e0*/  FSETP.GT.FTZ.AND P4, PT, R26, R25, PT ;  /* 0x000000191a00720b */ /* 0x000fe40003f94000 */
[----:B------:R-:W-:Y:S01]  /*11f0*/  FSEL R8, R8, R7, P1 ;  /* 0x0000000708087208 */ /* 0x000fe20000800000 */
[----:B------:R-:W-:Y:S01]  /*1200*/  IMAD R7, R3, R18, R28 ;  /* 0x0000001203077224 */ /* 0x000fe200078e021c */
[----:B------:R-:W-:Y:S02]  /*1210*/  SEL R2, R2, 0x7, !P4 ;  /* 0x0000000702027807 */ /* 0x000fe40006000000 */
[----:B------:R-:W-:Y:S01]  /*1220*/  FSEL R11, R9, R8, P2 ;  /* 0x00000008090b7208 */ /* 0x000fe20001000000 */
[----:B---3--:R-:W-:Y:S01]  /*1230*/  IMAD.WIDE R12, R7, 0x4, R12 ;  /* 0x00000004070c7825 */ /* 0x008fe200078e020c */
[----:B0-----:R-:W-:-:S02]  /*1240*/  ISETP.GE.AND P1, PT, R2, UR5, PT ;  /* 0x0000000502007c0c */ /* 0x001fc4000bf26270 */
[----:B------:R-:W-:Y:S01]  /*1250*/  FSEL R11, R10, R11, P4 ;  /* 0x0000000b0a0b7208 */ /* 0x000fe20002000000 */
[----:B--2---:R-:W-:Y:S01]  /*1260*/  IMAD.WIDE R4, R7, 0x4, R4 ;  /* 0x0000000407047825 */ /* 0x004fe200078e0204 */
[----:B-1----:R-:W-:-:S03]  /*1270*/  ISETP.GE.AND P1, PT, R2, UR8, !P1 ;  /* 0x0000000802007c0c */ /* 0x002fc6000cf26270 */
[----:B------:R-:W-:Y:S02]  /*1280*/  VIADD R2, R2, -UR8 ;  /* 0x8000000802027c36 */ /* 0x000fe40008000000 */
[----:B----4-:R-:W-:-:S03]  /*1290*/  IMAD.WIDE R14, R7, 0x4, R14 ;  /* 0x00000004070e7825 */ /* 0x010fc600078e020e */
[----:B------:R-:W-:Y:S01]  /*12a0*/  SEL R2, R2, 0x8, P1 ;  /* 0x0000000802027807 */ /* 0x000fe20000800000 */
[----:B------:R-:W-:Y:S01]  /*12b0*/  IMAD R9, R28, R0, R3 ;  /* 0x000000001c097224 */ /* 0x000fe200078e0203 */
[----:B------:R0:W-:Y:S02]  /*12c0*/  STG.E desc[UR6][R14.64], R11 ;  /* 0x0000000b0e007986 */ /* 0x0001e4000c101906 */
[----:B------:R-:W-:Y:S02]  /*12d0*/  SEL R7, R2, 0x8, P0 ;  /* 0x0000000802077807 */ /* 0x000fe40000000000 */
[----:B------:R-:W-:-:S03]  /*12e0*/  ISETP.NE.AND P0, PT, RZ, UR4, PT ;  /* 0x00000004ff007c0c */ /* 0x000fc6000bf05270 */
[----:B------:R0:W-:Y:S04]  /*12f0*/  STG.E desc[UR6][R12.64], R7 ;  /* 0x000000070c007986 */ /* 0x0001e8000c101906 */
[----:B------:R0:W-:Y:S06]  /*1300*/  STG.E desc[UR6][R4.64], R9 ;  /* 0x0000000904007986 */ /* 0x0001ec000c101906 */
[----:B------:R-:W-:-:S07]  /*1310*/  @P0 FADD.FTZ R33, R33, R11 ;  /* 0x0000000b21210221 */ /* 0x000fce0000010000 */
.L_x_905:
        /* <DEDUP_REMOVED lines=21> */
.L_x_911:
        /* <DEDUP_REMOVED lines=55> */
.L_x_910:
        /* <DEDUP_REMOVED lines=34> */
.L_x_912:
        /* <DEDUP_REMOVED lines=22> */
.L_x_913:
[----:B------:R-:W-:Y:S05]  /*1b60*/  @!P1 EXIT ;  /* 0x000000000000994d */ /* 0x000fea0003800000 */
[----:B01----:R-:W0:Y:S01]  /*1b70*/  LDC.64 R6, c[0x0][0x390] ;  /* 0x0000e400ff067b82 */ /* 0x003e220000000a00 */
[----:B------:R-:W1:Y:S01]  /*1b80*/  MUFU.RCP R33, R33 ;  /* 0x0000002100217308 */ /* 0x000e620000001000 */
[----:B------:R-:W-:Y:S02]  /*1b90*/  IMAD.IADD R5, R0, 0x1, R5 ;  /* 0x0000000100057824 */ /* 0x000fe400078e0205 */
[----:B------:R-:W-:-:S07]  /*1ba0*/  IMAD.MOV R18, RZ, RZ, -R18 ;  /* 0x000000ffff127224 */ /* 0x000fce00078e0a12 */
.L_x_914:
        /* <DEDUP_REMOVED lines=9> */
.L_x_915:
        /* <DEDUP_REMOVED lines=12> */
.L_x_3789:


//--------------------- .text._ZN4vllm3moe10topkGatingILi4ELi4ELi4ELi8ELi32Ej6__halfLNS0_11ScoringFuncE1EEEvPKT5_PKbPfiPT4_PiiiibPKf --------------------------
	.section	.text._ZN4vllm3moe10topkGatingILi4ELi4ELi4ELi8ELi32Ej6__halfLNS0_11ScoringFuncE1EEEvPKT5_PKbPfiPT4_PiiiibPKf,"ax",@progbits
	.align	128
        .global         _ZN4vllm3moe10topkGatingILi4ELi4ELi4ELi8ELi32Ej6__halfLNS0_11ScoringFuncE1EEEvPKT5_PKbPfiPT4_PiiiibPKf
        .type           _ZN4vllm3moe10topkGatingILi4ELi4ELi4ELi8ELi32Ej6__halfLNS0_11ScoringFuncE1EEEvPKT5_PKbPfiPT4_PiiiibPKf,@function
        .size           _ZN4vllm3moe10topkGatingILi4ELi4ELi4ELi8ELi32Ej6__halfLNS0_11ScoringFuncE1EEEvPKT5_PKbPfiPT4_PiiiibPKf,(.L_x_3790 - _ZN4vllm3moe10topkGatingILi4ELi4ELi4ELi8ELi32Ej6__halfLNS0_11ScoringFuncE1EEEvPKT5_PKbPfiPT4_PiiiibPKf)
        .other          _ZN4vllm3moe10topkGatingILi4ELi4ELi4ELi8ELi32Ej6__halfLNS0_11ScoringFuncE1EEEvPKT5_PKbPfiPT4_PiiiibPKf,@"STO_CUDA_ENTRY STV_DEFAULT"
_ZN4vllm3moe10topkGatingILi4ELi4ELi4ELi8ELi32Ej6__halfLNS0_11ScoringFuncE1EEEvPKT5_PKbPfiPT4_PiiiibPKf:
.text._ZN4vllm3moe10topkGatingILi4ELi4ELi4ELi8ELi32Ej6__halfLNS0_11ScoringFuncE1EEEvPKT5_PKbPfiPT4_PiiiibPKf:
        /* <DEDUP_REMOVED lines=30> */
[----:B----4-:R-:W-:-:S02]  /*01e0*/  HADD2.F32 R12, -RZ, R2.H0_H0 ;  /* 0x20000002ff0c7230 */ /* 0x010fc40000004100 */
        /* <DEDUP_REMOVED lines=9> */
[----:B------:R-:W1:Y:S04]  /*0280*/  MUFU.EX2 R12, R12 ;  /* 0x0000000c000c7308 */ /* 0x000e680000000800 */
[----:B------:R-:W4:Y:S01]  /*0290*/  MUFU.EX2 R10, R10 ;  /* 0x0000000a000a7308 */ /* 0x000f220000000800 */
[----:B0-----:R-:W-:Y:S01]  /*02a0*/  FADD.FTZ R2, R13, 1 ;  /* 0x3f8000000d027421 */ /* 0x001fe20000010000 */
[----:B---3--:R-:W-:Y:S01]  /*02b0*/  ISETP.EQ.OR P0, PT, R6, RZ, !P0 ;  /* 0x000000ff0600720c */ /* 0x008fe20004702670 */
[----:B--2---:R-:W-:-:S04]  /*02c0*/  FADD.FTZ R3, R15, 1 ;  /* 0x3f8000000f037421 */ /* 0x004fc80000010000 */
[----:B------:R-:W0:Y:S01]  /*02d0*/  MUFU.RCP R2, R2 ;  /* 0x0000000200027308 */ /* 0x000e220000001000 */
[----:B-1----:R-:W-:Y:S01]  /*02e0*/  FADD.FTZ R8, R12, 1 ;  /* 0x3f8000000c087421 */ /* 0x002fe20000010000 */
[----:B----4-:R-:W-:-:S06]  /*02f0*/  FADD.FTZ R9, R10, 1 ;  /* 0x3f8000000a097421 */ /* 0x010fcc0000010000 */
[----:B------:R-:W1:Y:S08]  /*0300*/  MUFU.RCP R3, R3 ;  /* 0x0000000300037308 */ /* 0x000e700000001000 */
[----:B------:R-:W2:Y:S01]  /*0310*/  MUFU.RCP R8, R8 ;  /* 0x0000000800087308 */ /* 0x000ea20000001000 */
[----:B0-----:R-:W-:-:S04]  /*0320*/  FSETP.NE.FTZ.AND P2, PT, |R2|, +INF , PT ;  /* 0x7f8000000200780b */ /* 0x001fc80003f55200 */
[----:B------:R-:W-:-:S03]  /*0330*/  FSEL R13, R2, RZ, P2 ;  /* 0x000000ff020d7208 */ /* 0x000fc60001000000 */
[----:B------:R-:W0:Y:S01]  /*0340*/  MUFU.RCP R9, R9 ;  /* 0x0000000900097308 */ /* 0x000e220000001000 */
[----:B-1----:R-:W-:-:S04]  /*0350*/  FSETP.NE.FTZ.AND P3, PT, |R3|, +INF , PT ;  /* 0x7f8000000300780b */ /* 0x002fc80003f75200 */
[----:B------:R-:W-:Y:S02]  /*0360*/  FSEL R12, R3, RZ, P3 ;  /* 0x000000ff030c7208 */ /* 0x000fe40001800000 */
[----:B--2---:R-:W-:-:S04]  /*0370*/  FSETP.NE.FTZ.AND P4, PT, |R8|, +INF , PT ;  /* 0x7f8000000800780b */ /* 0x004fc80003f95200 */
[----:B------:R-:W-:Y:S01]  /*0380*/  FSEL R11, R8, RZ, P4 ;  /* 0x000000ff080b7208 */ /* 0x000fe20002000000 */
[----:B------:R-:W-:Y:S01]  /*0390*/  IMAD.MOV.U32 R8, RZ, RZ, RZ ;  /* 0x000000ffff087224 */ /* 0x000fe200078e00ff */
[----:B0-----:R-:W-:-:S03]  /*03a0*/  FSETP.NE.FTZ.AND P5, PT, |R9|, +INF , PT ;  /* 0x7f8000000900780b */ /* 0x001fc60003fb5200 */
[----:B-----5:R-:W-:Y:S01]  /*03b0*/  @P1 FADD.FTZ R16, R11, R4 ;  /* 0x000000040b101221 */ /* 0x020fe20000010000 */
[----:B------:R-:W-:Y:S01]  /*03c0*/  @!P1 IMAD.MOV.U32 R16, RZ, RZ, R11 ;  /* 0x000000ffff109224 */ /* 0x000fe200078e000b */
[----:B------:R-:W-:Y:S01]  /*03d0*/  FSEL R10, R9, RZ, P5 ;  /* 0x000000ff090a7208 */ /* 0x000fe20002800000 */
[----:B------:R-:W-:Y:S01]  /*03e0*/  @P1 FADD.FTZ R9, R13, R0 ;  /* 0x000000000d091221 */ /* 0x000fe20000010000 */
[----:B------:R-:W-:Y:S01]  /*03f0*/  @P1 FADD.FTZ R0, R12, R5 ;  /* 0x000000050c001221 */ /* 0x000fe20000010000 */
[----:B------:R-:W-:Y:S02]  /*0400*/  @!P1 IMAD.MOV.U32 R9, RZ, RZ, R13 ;  /* 0x000000ffff099224 */ /* 0x000fe400078e000d */
[----:B------:R-:W-:Y:S01]  /*0410*/  @P1 FADD.FTZ R15, R10, R7 ;  /* 0x000000070a0f1221 */ /* 0x000fe20000010000 */
[----:B------:R-:W-:Y:S02]  /*0420*/  @!P1 IMAD.MOV.U32 R0, RZ, RZ, R12 ;  /* 0x000000ffff009224 */ /* 0x000fe400078e000c */
        /* <DEDUP_REMOVED lines=14> */
.L_x_922:
        /* <DEDUP_REMOVED lines=22> */
.L_x_918:
[----:B------:R-:W3:Y:S01]  /*0670*/  LDC.64 R4, c[0x0][0x3a0] ;  /* 0x0000e800ff047b82 */ /* 0x000ee20000000a00 */
[----:B------:R-:W-:Y:S01]  /*0680*/  FSETP.GT.FTZ.AND P1, PT, R0, R9, PT ;  /* 0x000000090000720b */ /* 0x000fe20003f34000 */
[----:B------:R-:W-:Y:S01]  /*0690*/  UIADD3 UR6, UPT, UPT, UR5, 0x2, URZ ;  /* 0x0000000205067890 */ /* 0x000fe2000fffe0ff */
[----:B------:R-:W-:Y:S01]  /*06a0*/  FSEL R6, R12, R13, P3 ;  /* 0x0000000d0c067208 */ /* 0x000fe20001800000 */
[----:B------:R-:W-:Y:S01]  /*06b0*/  IMAD.U32 R21, RZ, RZ, UR8 ;  /* 0x00000008ff157e24 */ /* 0x000fe2000f8e00ff */
[----:B------:R-:W-:Y:S01]  /*06c0*/  FSEL R7, R0, R9, P1 ;  /* 0x0000000900077208 */ /* 0x000fe20000800000 */
[----:B------:R-:W-:Y:S01]  /*06d0*/  UISETP.GE.AND UP0, UPT, UR6, UR8, UPT ;  /* 0x000000080600728c */ /* 0x000fe2000bf06270 */
[C---:B-1----:R-:W-:Y:S01]  /*06e0*/  ISETP.GE.AND P3, PT, R17.reuse, UR14, PT ;  /* 0x0000000e11007c0c */ /* 0x042fe2000bf66270 */
[----:B------:R-:W-:Y:S01]  /*06f0*/  IMAD R21, R14, R21, UR5 ;  /* 0x000000050e157e24 */ /* 0x000fe2000f8e0215 */
[CC--:B------:R-:W-:Y:S02]  /*0700*/  FSETP.GT.FTZ.AND P2, PT, R16.reuse, R7.reuse, PT ;  /* 0x000000071000720b */ /* 0x0c0fe40003f54000 */
[----:B------:R-:W-:Y:S01]  /*0710*/  ISETP.GE.AND P3, PT, R17, UR11, !P3 ;  /* 0x0000000b11007c0c */ /* 0x000fe2000df66270 */
[----:B----4-:R-:W-:Y:S01]  /*0720*/  IMAD.WIDE R2, R21, 0x4, R2 ;  /* 0x0000000415027825 */ /* 0x010fe200078e0202 */
[----:B------:R-:W-:-:S02]  /*0730*/  FSEL R18, R16, R7, P2 ;  /* 0x0000000710127208 */ /* 0x000fc40001000000 */
[----:B------:R-:W-:Y:S01]  /*0740*/  FSEL R19, R11, R6, P5 ;  /* 0x000000060b137208 */ /* 0x000fe20002800000 */
[----:B------:R-:W-:Y:S01]  /*0750*/  VIADD R7, R17, -UR11 ;  /* 0x8000000b11077c36 */ /* 0x000fe20008000000 */
[----:B------:R-:W-:Y:S02]  /*0760*/  SEL R17, RZ, 0x1, !P1 ;  /* 0x00000001ff117807 */ /* 0x000fe40004800000 */
[----:B------:R-:W-:Y:S02]  /*0770*/  FSETP.GT.FTZ.AND P6, PT, R15, R18, PT ;  /* 0x000000120f00720b */ /* 0x000fe40003fd4000 */
[----:B------:R-:W-:Y:S02]  /*0780*/  SEL R7, R7, 0x4, P3 ;  /* 0x0000000407077807 */ /* 0x000fe40001800000 */
[----:B------:R-:W-:Y:S01]  /*0790*/  SEL R17, R17, 0x2, !P2 ;  /* 0x0000000211117807 */ /* 0x000fe20005000000 */
[----:B---3--:R-:W-:Y:S01]  /*07a0*/  IMAD.WIDE R4, R21, 0x4, R4 ;  /* 0x0000000415047825 */ /* 0x008fe200078e0204 */
[----:B------:R-:W-:-:S02]  /*07b0*/  P2R R20, PR, RZ, 0x40 ;  /* 0x00000040ff147803 */ /* 0x000fc40000000000 */
[----:B------:R-:W-:Y:S02]  /*07c0*/  FSEL R19, R10, R19, P4 ;  /* 0x000000130a137208 */ /* 0x000fe40002000000 */
[----:B------:R-:W-:Y:S02]  /*07d0*/  SEL R23, R7, 0x4, P0 ;  /* 0x0000000407177807 */ /* 0x000fe40000000000 */
        /* <DEDUP_REMOVED lines=11> */
.L_x_919:
        /* <DEDUP_REMOVED lines=23> */
.L_x_920:
[----:B------:R-:W-:Y:S01]  /*0a00*/  ISETP.NE.AND P6, PT, R20, RZ, PT ;  /* 0x000000ff1400720c */ /* 0x000fe20003fc5270 */
[----:B---3--:R-:W-:Y:S01]  /*0a10*/  IMAD.WIDE R6, R21, 0x4, R6 ;  /* 0x0000000415067825 */ /* 0x008fe200078e0206 */
[----:B------:R-:W-:Y:S01]  /*0a20*/  FSEL R20, R12, R13, P1 ;  /* 0x0000000d0c147208 */ /* 0x000fe20000800000 */
[----:B0-----:R-:W-:Y:S01]  /*0a30*/  UPRMT UR6, UR15, 0x8880, URZ ;  /* 0x000088800f067896 */ /* 0x001fe200080000ff */
[-C--:B------:R-:W-:Y:S01]  /*0a40*/  FSETP.GT.FTZ.AND P1, PT, R0, R9.reuse, PT ;  /* 0x000000090000720b */ /* 0x080fe20003f34000 */
[----:B--2---:R-:W-:Y:S01]  /*0a50*/  IMAD.U32 R27, RZ, RZ, UR7 ;  /* 0x00000007ff1b7e24 */ /* 0x004fe2000f8e00ff */
[----:B------:R-:W-:Y:S02]  /*0a60*/  FSEL R25, R11, R20, P2 ;  /* 0x000000140b197208 */ /* 0x000fe40001000000 */
[----:B------:R-:W-:Y:S01]  /*0a70*/  ISETP.GE.AND P2, PT, R18, UR14, PT ;  /* 0x0000000e12007c0c */ /* 0x000fe2000bf46270 */
[----:B------:R-:W-:Y:S01]  /*0a80*/  IMAD R27, R27, UR5, R14 ;  /* 0x000000051b1b7c24 */ /* 0x000fe2000f8e020e */
[----:B------:R-:W-:Y:S01]  /*0a90*/  FSEL R23, R0, R9, P1 ;  /* 0x0000000900177208 */ /* 0x000fe20000800000 */
[----:B------:R-:W-:Y:S01]  /*0aa0*/  UIADD3 UR5, UPT, UPT, UR5, 0x4, URZ ;  /* 0x0000000405057890 */ /* 0x000fe2000fffe0ff */
[C---:B------:R-:W-:Y:S01]  /*0ab0*/  ISETP.GE.AND P2, PT, R18.reuse, UR11, !P2 ;  /* 0x0000000b12007c0c */ /* 0x040fe2000d746270 */
[----:B------:R-:W-:Y:S01]  /*0ac0*/  VIADD R18, R18, -UR11 ;  /* 0x8000000b12127c36 */ /* 0x000fe20008000000 */
[----:B------:R-:W-:Y:S01]  /*0ad0*/  FSEL R21, R10, R25, P6 ;  /* 0x000000190a157208 */ /* 0x000fe20003000000 */
[----:B------:R0:W-:Y:S01]  /*0ae0*/  STG.E desc[UR12][R6.64], R27 ;  /* 0x0000001b06007986 */ /* 0x0001e2000c10190c */
[----:B------:R-:W-:Y:S01]  /*0af0*/  FSETP.GT.FTZ.AND P6, PT, R16, R23, PT ;  /* 0x000000171000720b */ /* 0x000fe20003fd4000 */
[----:B------:R-:W-:Y:S01]  /*0b00*/  UISETP.GE.AND UP0, UPT, UR5, UR8, UPT ;  /* 0x000000080500728c */ /* 0x000fe2000bf06270 */
[----:B------:R-:W-:Y:S01]  /*0b10*/  SEL R18, R18, 0x4, P2 ;  /* 0x0000000412127807 */ /* 0x000fe20001000000 */
[----:B------:R-:W-:Y:S01]  /*0b20*/  STG.E desc[UR12][R2.64+0x4], R21 ;  /* 0x0000041502007986 */ /* 0x000fe2000c10190c */
[----:B------:R-:W-:-:S02]  /*0b30*/  FSEL R20, R12, R13, P3 ;  /* 0x0000000d0c147208 */ /* 0x000fc40001800000 */
[----:B------:R-:W-:Y:S02]  /*0b40*/  SEL R25, R18, 0x4, P0 ;  /* 0x0000000412197807 */ /* 0x000fe40000000000 */
[----:B------:R-:W-:Y:S01]  /*0b50*/  FSEL R18, R16, R23, P6 ;  /* 0x0000001710127208 */ /* 0x000fe20003000000 */
[----:B------:R-:W-:Y:S01]  /*0b60*/  VIADD R23, R27, UR7 ;  /* 0x000000071b177c36 */ /* 0x000fe20008000000 */
[----:B------:R-:W-:Y:S01]  /*0b70*/  ISETP.GE.AND P3, PT, R17, UR14, PT ;  /* 0x0000000e11007c0c */ /* 0x000fe2000bf66270 */
[----:B------:R1:W-:Y:S01]  /*0b80*/  STG.E desc[UR12][R4.64+0x4], R25 ;  /* 0x0000041904007986 */ /* 0x0003e2000c10190c */
[----:B------:R-:W-:Y:S01]  /*0b90*/  FSETP.GT.FTZ.AND P2, PT, R15, R18, PT ;  /* 0x000000120f00720b */ /* 0x000fe20003f54000 */
[----:B------:R-:W-:Y:S01]  /*0ba0*/  VIADD R24, R23, UR7 ;  /* 0x0000000717187c36 */ /* 0x000fe20008000000 */
[----:B------:R-:W-:Y:S01]  /*0bb0*/  SEL R18, RZ, 0x1, !P1 ;  /* 0x00000001ff127807 */ /* 0x000fe20004800000 */
[----:B------:R2:W-:Y:S01]  /*0bc0*/  STG.E desc[UR12][R6.64+0x4], R23 ;  /* 0x0000041706007986 */ /* 0x0005e2000c10190c */
[----:B------:R-:W-:-:S02]  /*0bd0*/  FSEL R22, R12, R13, P1 ;  /* 0x0000000d0c167208 */ /* 0x000fc40000800000 */
[----:B------:R-:W-:Y:S02]  /*0be0*/  SEL R18, R18, 0x2, !P6 ;  /* 0x0000000212127807 */ /* 0x000fe40007000000 */
[----:B------:R-:W-:Y:S01]  /*0bf0*/  FSEL R29, R11, R20, P4 ;  /* 0x000000140b1d7208 */ /* 0x000fe20002000000 */
[C---:B------:R-:W-:Y:S01]  /*0c00*/  VIADD R20, R17.reuse, -UR11 ;  /* 0x8000000b11147c36 */ /* 0x040fe20008000000 */
[----:B------:R-:W-:Y:S02]  /*0c10*/  SEL R18, R18, 0x3, !P2 ;  /* 0x0000000312127807 */ /* 0x000fe40005000000 */
[----:B------:R-:W-:Y:S02]  /*0c20*/  ISETP.GE.AND P3, PT, R17, UR11, !P3 ;  /* 0x0000000b11007c0c */ /* 0x000fe4000df66270 */
[C---:B------:R-:W-:Y:S02]  /*0c30*/  ISETP.GE.AND P1, PT, R18.reuse, UR14, PT ;  /* 0x0000000e12007c0c */ /* 0x040fe4000bf26270 */
[----:B0-----:R-:W-:Y:S01]  /*0c40*/  FSEL R27, R11, R22, P6 ;  /* 0x000000160b1b7208 */ /* 0x001fe20003000000 */
[C---:B------:R-:W-:Y:S01]  /*0c50*/  VIADD R22, R18.reuse, -UR11 ;  /* 0x8000000b12167c36 */ /* 0x040fe20008000000 */
[----:B------:R-:W-:-:S02]  /*0c60*/  ISETP.GE.AND P1, PT, R18, UR11, !P1 ;  /* 0x0000000b12007c0c */ /* 0x000fc4000cf26270 */
[----:B------:R-:W-:Y:S02]  /*0c70*/  SEL R20, R20, 0x4, P3 ;  /* 0x0000000414147807 */ /* 0x000fe40001800000 */
[----:B------:R-:W-:Y:S01]  /*0c80*/  FSEL R17, R10, R29, P5 ;  /* 0x0000001d0a117208 */ /* 0x000fe20002800000 */
[----:B------:R-:W-:Y:S01]  /*0c90*/  VIADD R29, R24, UR7 ;  /* 0x00000007181d7c36 */ /* 0x000fe20008000000 */
[----:B------:R-:W-:Y:S02]  /*0ca0*/  SEL R22, R22, 0x4, P1 ;  /* 0x0000000416167807 */ /* 0x000fe40000800000 */
[----:B-1----:R-:W-:Y:S01]  /*0cb0*/  SEL R25, R20, 0x4, P0 ;  /* 0x0000000414197807 */ /* 0x002fe20000000000 */
[----:B------:R0:W-:Y:S01]  /*0cc0*/  STG.E desc[UR12][R2.64+0x8], R17 ;  /* 0x0000081102007986 */ /* 0x0001e2000c10190c */
[----:B--2---:R-:W-:Y:S01]  /*0cd0*/  FSEL R23, R10, R27, P2 ;  /* 0x0000001b0a177208 */ /* 0x004fe20001000000 */
        /* <DEDUP_REMOVED lines=23> */
.L_x_921:
[----:B------:R-:W-:-:S09]  /*0e50*/  UISETP.NE.AND UP0, UPT, UR5, UR4, UPT ;  /* 0x000000040500728c */ /* 0x000fd2000bf05270 */
[----:B------:R-:W-:Y:S05]  /*0e60*/  BRA.U UP0, `(.L_x_922) ;  /* 0xfffffff500a87547 */ /* 0x000fea000b83ffff */
.L_x_917:
        /* <DEDUP_REMOVED lines=27> */
.L_x_924:
[----:B------:R-:W-:Y:S01]  /*1020*/  FSETP.GT.FTZ.AND P2, PT, R0, R9, PT ;  /* 0x000000090000720b */ /* 0x000fe20003f54000 */
[----:B------:R-:W3:Y:S01]  /*1030*/  LDCU UR6, c[0x0][0x3b8] ;  /* 0x00007700ff0677ac */ /* 0x000ee20008000800 */
[----:B------:R-:W-:Y:S01]  /*1040*/  IMAD.U32 R21, RZ, RZ, UR8 ;  /* 0x00000008ff157e24 */ /* 0x000fe2000f8e00ff */
[----:B------:R-:W-:Y:S02]  /*1050*/  FSEL R20, R12, R13, P1 ;  /* 0x0000000d0c147208 */ /* 0x000fe40000800000 */
[----:B------:R-:W-:Y:S01]  /*1060*/  FSEL R19, R0, R9, P2 ;  /* 0x0000000900137208 */ /* 0x000fe20001000000 */
[----:B------:R-:W4:Y:S03]  /*1070*/  LDCU UR9, c[0x0][0x3b4] ;  /* 0x00007680ff0977ac */ /* 0x000f260008000800 */
[CC--:B------:R-:W-:Y:S01]  /*1080*/  FSETP.GT.FTZ.AND P4, PT, R16.reuse, R19.reuse, PT ;  /* 0x000000131000720b */ /* 0x0c0fe20003f94000 */
[----:B------:R-:W5:Y:S03]  /*1090*/  LDCU.U8 UR5, c[0x0][0x3bc] ;  /* 0x00007780ff0577ac */ /* 0x000f660008000000 */
[----:B------:R-:W-:Y:S01]  /*10a0*/  FSEL R18, R16, R19, P4 ;  /* 0x0000001310127208 */ /* 0x000fe20002000000 */
[----:B------:R-:W-:-:S02]  /*10b0*/  IMAD R19, R14, R21, UR4 ;  /* 0x000000040e137e24 */ /* 0x000fc4000f8e0215 */
[----:B------:R-:W-:Y:S01]  /*10c0*/  IMAD.U32 R21, RZ, RZ, UR7 ;  /* 0x00000007ff157e24 */ /* 0x000fe2000f8e00ff */
[----:B------:R-:W-:Y:S01]  /*10d0*/  FSETP.GT.FTZ.AND P5, PT, R15, R18, PT ;  /* 0x000000120f00720b */ /* 0x000fe20003fb4000 */
[----:B0-----:R-:W-:Y:S01]  /*10e0*/  IMAD.WIDE R2, R19, 0x4, R2 ;  /* 0x0000000413027825 */ /* 0x001fe200078e0202 */
[----:B------:R-:W-:Y:S02]  /*10f0*/  SEL R18, RZ, 0x1, !P2 ;  /* 0x00000001ff127807 */ /* 0x000fe40005000000 */
[----:B---3--:R-:W-:Y:S01]  /*1100*/  ISETP.GE.AND P1, PT, R17, UR6, PT ;  /* 0x0000000611007c0c */ /* 0x008fe2000bf26270 */
[----:B-1----:R-:W-:Y:S01]  /*1110*/  IMAD.WIDE R6, R19, 0x4, R6 ;  /* 0x0000000413067825 */ /* 0x002fe200078e0206 */
[----:B------:R-:W-:Y:S02]  /*1120*/  SEL R18, R18, 0x2, !P4 ;  /* 0x0000000212127807 */ /* 0x000fe40006000000 */
[----:B----4-:R-:W-:Y:S01]  /*1130*/  ISETP.GE.AND P1, PT, R17, UR9, !P1 ;  /* 0x0000000911007c0c */ /* 0x010fe2000cf26270 */
[----:B--2---:R-:W-:Y:S01]  /*1140*/  IMAD.WIDE R4, R19, 0x4, R4 ;  /* 0x0000000413047825 */ /* 0x004fe200078e0204 */
[----:B------:R-:W-:Y:S01]  /*1150*/  SEL R18, R18, 0x3, !P5 ;  /* 0x0000000312127807 */ /* 0x000fe20006800000 */
[----:B-----5:R-:W-:-:S02]  /*1160*/  UPRMT UR5, UR5, 0x8880, URZ ;  /* 0x0000888005057896 */ /* 0x020fc400080000ff */
[----:B------:R-:W-:Y:S01]  /*1170*/  IMAD R19, R21, UR4, R14 ;  /* 0x0000000415137c24 */ /* 0x000fe2000f8e020e */
[----:B------:R-:W-:Y:S01]  /*1180*/  FSEL R21, R11, R20, P6 ;  /* 0x000000140b157208 */ /* 0x000fe20003000000 */
[----:B------:R-:W-:Y:S01]  /*1190*/  VIADD R17, R17, -UR9 ;  /* 0x8000000911117c36 */ /* 0x000fe20008000000 */
[C---:B------:R-:W-:Y:S01]  /*11a0*/  ISETP.GE.AND P6, PT, R18.reuse, UR6, PT ;  /* 0x0000000612007c0c */ /* 0x040fe2000bfc6270 */
[----:B------:R-:W-:Y:S01]  /*11b0*/  VIADD R22, R18, -UR9 ;  /* 0x8000000912167c36 */ /* 0x000fe20008000000 */
[----:B------:R-:W-:Y:S01]  /*11c0*/  FSEL R20, R12, R13, P2 ;  /* 0x0000000d0c147208 */ /* 0x000fe20001000000 */
[----:B------:R-:W-:Y:S01]  /*11d0*/  VIADD R25, R19, UR7 ;  /* 0x0000000713197c36 */ /* 0x000fe20008000000 */
[----:B------:R-:W-:Y:S01]  /*11e0*/  ISETP.GE.AND P2, PT, R18, UR9, !P6 ;  /* 0x0000000912007c0c */ /* 0x000fe2000f746270 */
[----:B------:R-:W-:Y:S01]  /*11f0*/  UIADD3 UR4, UPT, UPT, UR4, 0x2, URZ ;  /* 0x0000000204047890 */ /* 0x000fe2000fffe0ff */
[----:B------:R-:W-:Y:S02]  /*1200*/  SEL R17, R17, 0x4, P1 ;  /* 0x0000000411117807 */ /* 0x000fe40000800000 */
[----:B------:R-:W-:Y:S01]  /*1210*/  FSEL R27, R10, R21, P3 ;  /* 0x000000150a1b7208 */ /* 0x000fe20001800000 */
[----:B------:R-:W-:Y:S01]  /*1220*/  UISETP.GE.AND UP0, UPT, UR4, UR8, UPT ;  /* 0x000000080400728c */ /* 0x000fe2000bf06270 */
[----:B------:R-:W-:-:S02]  /*1230*/  FSEL R21, R11, R20, P4 ;  /* 0x000000140b157208 */ /* 0x000fc40002000000 */
[----:B------:R-:W-:Y:S01]  /*1240*/  SEL R22, R22, 0x4, P2 ;  /* 0x0000000416167807 */ /* 0x000fe20001000000 */
[----:B------:R1:W-:Y:S01]  /*1250*/  STG.E desc[UR12][R2.64], R27 ;  /* 0x0000001b02007986 */ /* 0x0003e2000c10190c */
[----:B------:R-:W-:Y:S01]  /*1260*/  SEL R17, R17, 0x4, P0 ;  /* 0x0000000411117807 */ /* 0x000fe20000000000 */
[----:B------:R-:W-:Y:S01]  /*1270*/  FADD.FTZ R20, R8, R27 ;  /* 0x0000001b08147221 */ /* 0x000fe20000010000 */
[----:B------:R-:W-:Y:S02]  /*1280*/  FSEL R21, R10, R21, P5 ;  /* 0x000000150a157208 */ /* 0x000fe40002800000 */
[----:B------:R-:W-:Y:S01]  /*1290*/  SEL R23, R22, 0x4, P0 ;  /* 0x0000000416177807 */ /* 0x000fe20000000000 */
[----:B------:R1:W-:Y:S01]  /*12a0*/  STG.E desc[UR12][R6.64], R17 ;  /* 0x0000001106007986 */ /* 0x0003e2000c10190c */
[----:B------:R-:W-:-:S03]  /*12b0*/  ISETP.NE.AND P1, PT, RZ, UR5, PT ;  /* 0x00000005ff007c0c */ /* 0x000fc6000bf25270 */
[----:B------:R1:W-:Y:S04]  /*12c0*/  STG.E desc[UR12][R4.64], R19 ;  /* 0x0000001304007986 */ /* 0x0003e8000c10190c */
[----:B------:R1:W-:Y:S04]  /*12d0*/  STG.E desc[UR12][R2.64+0x4], R21 ;  /* 0x0000041502007986 */ /* 0x0003e8000c10190c */
[----:B------:R1:W-:Y:S02]  /*12e0*/  STG.E desc[UR12][R6.64+0x4], R23 ;  /* 0x0000041706007986 */ /* 0x0003e4000c10190c */
[----:B------:R-:W-:-:S02]  /*12f0*/  @P1 FADD.FTZ R8, R21, R20 ;  /* 0x0000001415081221 */ /* 0x000fc40000010000 */
        /* <DEDUP_REMOVED lines=11> */
.L_x_923:
        /* <DEDUP_REMOVED lines=9> */
[----:B------:R-:W-:Y:S01]  /*1440*/  FSETP.GT.FTZ.AND P2, PT, R16, R9, PT ;  /* 0x000000091000720b */ /* 0x000fe20003f54000 */
[----:B------:R-:W3:Y:S01]  /*1450*/  LDCU.U8 UR5, c[0x0][0x3bc] ;  /* 0x00007780ff0577ac */ /* 0x000ee20008000000 */
[----:B------:R-:W4:Y:S01]  /*1460*/  LDC.64 R4, c[0x0][0x3a0] ;  /* 0x0000e800ff047b82 */ /* 0x000f220000000a00 */
[----:B------:R-:W-:-:S02]  /*1470*/  FSEL R12, R12, R13, P1 ;  /* 0x0000000d0c0c7208 */ /* 0x000fc40000800000 */
[----:B------:R-:W-:Y:S01]  /*1480*/  FSEL R16, R16, R9, P2 ;  /* 0x0000000910107208 */ /* 0x000fe20001000000 */
[----:B------:R-:W-:Y:S01]  /*1490*/  IMAD.U32 R9, RZ, RZ, UR8 ;  /* 0x00000008ff097e24 */ /* 0x000fe2000f8e00ff */
[----:B------:R-:W-:Y:S02]  /*14a0*/  SEL R0, R0, 0x2, !P2 ;  /* 0x0000000200007807 */ /* 0x000fe40005000000 */
[----:B------:R-:W-:Y:S01]  /*14b0*/  FSETP.GT.FTZ.AND P3, PT, R15, R16, PT ;  /* 0x000000100f00720b */ /* 0x000fe20003f74000 */
[----:B------:R-:W5:Y:S01]  /*14c0*/  LDC.64 R2, c[0x0][0x3a8] ;  /* 0x0000ea00ff027b82 */ /* 0x000f620000000a00 */
[----:B------:R-:W-:Y:S01]  /*14d0*/  FSEL R11, R11, R12, P2 ;  /* 0x0000000c0b0b7208 */ /* 0x000fe20001000000 */
[----:B------:R-:W-:Y:S01]  /*14e0*/  IMAD R9, R14, R9, UR4 ;  /* 0x000000040e097e24 */ /* 0x000fe2000f8e0209 */
        /* <DEDUP_REMOVED lines=19> */
.L_x_916:
        /* <DEDUP_REMOVED lines=22> */
.L_x_926:
        /* <DEDUP_REMOVED lines=55> */
.L_x_925:
        /* <DEDUP_REMOVED lines=34> */
.L_x_927:
        /* <DEDUP_REMOVED lines=22> */
.L_x_928:
[----:B------:R-:W-:Y:S05]  /*1e70*/  @!P0 EXIT ;  /* 0x000000000000894d */ /* 0x000fea0003800000 */
[----:B0123--:R-:W0:Y:S01]  /*1e80*/  LDC.64 R4, c[0x0][0x390] ;  /* 0x0000e400ff047b82 */ /* 0x00fe220000000a00 */
[----:B------:R1:W2:Y:S01]  /*1e90*/  MUFU.RCP R11, R8 ;  /* 0x00000008000b7308 */ /* 0x0002a20000001000 */
[----:B------:R-:W-:Y:S01]  /*1ea0*/  VIADD R7, R14, UR4 ;  /* 0x000000040e077c36 */ /* 0x000fe20008000000 */
[----:B------:R-:W-:-:S12]  /*1eb0*/  UIADD3 UR5, UPT, UPT, -UR5, URZ, URZ ;  /* 0x000000ff05057290 */ /* 0x000fd8000fffe1ff */
.L_x_929:
        /* <DEDUP_REMOVED lines=9> */
.L_x_930:
        /* <DEDUP_REMOVED lines=11> */
.L_x_3790:


//--------------------- .text._ZN4vllm3moe10topkGatingILi2ELi2ELi4ELi4ELi32Ej6__halfLNS0_11ScoringFuncE1EEEvPKT5_PKbPfiPT4_PiiiibPKf --------------------------
	.section	.text._ZN4vllm3moe10topkGatingILi2ELi2ELi4ELi4ELi32Ej6__halfLNS0_11ScoringFuncE1EEEvPKT5_PKbPfiPT4_PiiiibPKf,"ax",@progbits
	.align	128
        .global         _ZN4vllm3moe10topkGatingILi2ELi2ELi4ELi4ELi32Ej6__halfLNS0_11ScoringFuncE1EEEvPKT5_PKbPfiPT4_PiiiibPKf
        .type           _ZN4vllm3moe10topkGatingILi2ELi2ELi4ELi4ELi32Ej6__halfLNS0_11ScoringFuncE1EEEvPKT5_PKbPfiPT4_PiiiibPKf,@function
        .size           _ZN4vllm3moe10topkGatingILi2ELi2ELi4ELi4ELi32Ej6__halfLNS0_11ScoringFuncE1EEEvPKT5_PKbPfiPT4_PiiiibPKf,(.L_x_3791 - _ZN4vllm3moe10topkGatingILi2ELi2ELi4ELi4ELi32Ej6__halfLNS0_11ScoringFuncE1EEEvPKT5_PKbPfiPT4_PiiiibPKf)
        .other          _ZN4vllm3moe10topkGatingILi2ELi2ELi4ELi4ELi32Ej6__halfLNS0_11ScoringFuncE1EEEvPKT5_PKbPfiPT4_PiiiibPKf,@"STO_CUDA_ENTRY STV_DEFAULT"
_ZN4vllm3moe10topkGatingILi2ELi2ELi4ELi4ELi32Ej6__halfLNS0_11ScoringFuncE1EEEvPKT5_PKbPfiPT4_PiiiibPKf:
.text._ZN4vllm3moe10topkGatingILi2ELi2ELi4ELi4ELi32Ej6__halfLNS0_11ScoringFuncE1EEEvPKT5_PKbPfiPT4_PiiiibPKf:
        /* <DEDUP_REMOVED lines=27> */
[----:B------:R-:W-:Y:S02]  /*01b0*/  IMAD.MOV.U32 R21, RZ, RZ, RZ ;  /* 0x000000ffff157224 */ /* 0x000fe400078e00ff */
[----:B----4-:R-:W-:-:S02]  /*01c0*/  IMAD.U32 R4, RZ, RZ, UR4 ;  /* 0x00000004ff047e24 */ /* 0x010fc4000f8e00ff */
[--C-:B-----5:R-:W-:Y:S02]  /*01d0*/  HADD2.F32 R0, -RZ, R2.reuse.H0_H0 ;  /* 0x20000002ff007230 */ /* 0x120fe40000004100 */
        /* <DEDUP_REMOVED lines=8> */
[----:B------:R-:W0:Y:S08]  /*0260*/  MUFU.RCP R2, R2 ;  /* 0x0000000200027308 */ /* 0x000e300000001000 */
[----:B------:R-:W1:Y:S01]  /*0270*/  MUFU.RCP R7, R7 ;  /* 0x0000000700077308 */ /* 0x000e620000001000 */
[----:B0-----:R-:W-:-:S04]  /*0280*/  FSETP.NE.FTZ.AND P2, PT, |R2|, +INF , PT ;  /* 0x7f8000000200780b */ /* 0x001fc80003f55200 */
[----:B------:R-:W-:Y:S02]  /*0290*/  FSEL R16, R2, RZ, P2 ;  /* 0x000000ff02107208 */ /* 0x000fe40001000000 */
[----:B------:R-:W-:Y:S02]  /*02a0*/  ISETP.GE.AND P2, PT, R4, 0x1, PT ;  /* 0x000000010400780c */ /* 0x000fe40003f46270 */
[C---:B-1----:R-:W-:Y:S01]  /*02b0*/  FSETP.NE.FTZ.AND P3, PT, |R7|.reuse, +INF , PT ;  /* 0x7f8000000700780b */ /* 0x042fe20003f75200 */
[----:B---3--:R-:W-:Y:S01]  /*02c0*/  @P1 FADD.FTZ R17, R16, R9 ;  /* 0x0000000910111221 */ /* 0x008fe20000010000 */
[----:B------:R-:W-:Y:S02]  /*02d0*/  @!P1 MOV R17, R16 ;  /* 0x0000001000119202 */ /* 0x000fe40000000f00 */
        /* <DEDUP_REMOVED lines=16> */
.L_x_934:
        /* <DEDUP_REMOVED lines=19> */
.L_x_933:
[----:B------:R-:W-:Y:S01]  /*0510*/  FSETP.GT.FTZ.AND P4, PT, R12, R15, PT ;  /* 0x0000000f0c00720b */ /* 0x000fe20003f94000 */
[----:B------:R-:W0:Y:S01]  /*0520*/  LDC.64 R6, c[0x0][0x3a8] ;  /* 0x0000ea00ff067b82 */ /* 0x000e220000000a00 */
[----:B------:R-:W-:Y:S01]  /*0530*/  SEL R10, RZ, 0x1, !P2 ;  /* 0x00000001ff0a7807 */ /* 0x000fe20005000000 */
[----:B------:R-:W-:Y:S01]  /*0540*/  IMAD R23, R13, R4, R0 ;  /* 0x000000040d177224 */ /* 0x000fe200078e0200 */
[----:B------:R-:W-:Y:S01]  /*0550*/  SEL R20, RZ, 0x1, !P4 ;  /* 0x00000001ff147807 */ /* 0x000fe20006000000 */
[----:B-1----:R-:W-:Y:S01]  /*0560*/  UPRMT UR4, UR9, 0x8880, URZ ;  /* 0x0000888009047896 */ /* 0x002fe200080000ff */
[----:B--2---:R-:W-:Y:S01]  /*0570*/  ISETP.GE.AND P1, PT, R10, UR8, PT ;  /* 0x000000080a007c0c */ /* 0x004fe2000bf26270 */
[----:B------:R-:W-:Y:S01]  /*0580*/  IMAD.WIDE R8, R23, 0x4, R8 ;  /* 0x0000000417087825 */ /* 0x000fe200078e0208 */
[----:B------:R-:W-:Y:S02]  /*0590*/  @!P3 SHF.L.U32 R11, R20, 0x2, RZ ;  /* 0x00000002140bb819 */ /* 0x000fe400000006ff */
[C---:B------:R-:W-:Y:S01]  /*05a0*/  ISETP.GE.AND P1, PT, R10.reuse, R5, !P1 ;  /* 0x000000050a00720c */ /* 0x040fe20004f26270 */
[----:B------:R-:W-:Y:S01]  /*05b0*/  IMAD.IADD R10, R10, 0x1, -R5 ;  /* 0x000000010a0a7824 */ /* 0x000fe200078e0a05 */
[----:B------:R-:W-:-:S02]  /*05c0*/  ISETP.EQ.AND P5, PT, R11, RZ, !P3 ;  /* 0x000000ff0b00720c */ /* 0x000fc40005fa2270 */
[----:B------:R-:W-:Y:S02]  /*05d0*/  ISETP.EQ.AND P6, PT, R11, 0x4, !P3 ;  /* 0x000000040b00780c */ /* 0x000fe40005fc2270 */
[----:B------:R-:W-:Y:S01]  /*05e0*/  SEL R25, R10, 0x2, P1 ;  /* 0x000000020a197807 */ /* 0x000fe20000800000 */
[----:B------:R-:W-:Y:S01]  /*05f0*/  IMAD.WIDE R10, R23, 0x4, R2 ;  /* 0x00000004170a7825 */ /* 0x000fe200078e0202 */
[CC--:B------:R-:W-:Y:S02]  /*0600*/  FSEL R22, R19.reuse, R16.reuse, P2 ;  /* 0x0000001013167208 */ /* 0x0c0fe40001000000 */
[----:B------:R-:W-:Y:S02]  /*0610*/  FSEL R27, R19, R16, P4 ;  /* 0x00000010131b7208 */ /* 0x000fe40002000000 */
[----:B------:R-:W-:Y:S01]  /*0620*/  ISETP.GE.AND P2, PT, R20, UR8, PT ;  /* 0x0000000814007c0c */ /* 0x000fe2000bf46270 */
[----:B------:R1:W-:Y:S01]  /*0630*/  STG.E desc[UR6][R10.64], R22 ;  /* 0x000000160a007986 */ /* 0x0003e2000c101906 */
[----:B------:R-:W-:Y:S01]  /*0640*/  FADD.FTZ R26, R22, R21 ;  /* 0x00000015161a7221 */ /* 0x000fe20000010000 */
[----:B------:R-:W-:Y:S01]  /*0650*/  @P5 IMAD.MOV.U32 R17, RZ, RZ, -0x39e3c000 ;  /* 0xc61c4000ff115424 */ /* 0x000fe200078e00ff */
[----:B------:R-:W-:Y:S01]  /*0660*/  ISETP.GE.AND P1, PT, R20, R5, PT ;  /* 0x000000051400720c */ /* 0x000fe20003f26270 */
[----:B------:R-:W-:Y:S01]  /*0670*/  @P6 IMAD.MOV.U32 R14, RZ, RZ, -0x39e3c000 ;  /* 0xc61c4000ff0e6424 */ /* 0x000fe200078e00ff */
[----:B------:R-:W-:Y:S01]  /*0680*/  SEL R29, R25, 0x2, P0 ;  /* 0x00000002191d7807 */ /* 0x000fe20000000000 */
[----:B------:R-:W-:-:S02]  /*0690*/  @!P3 IMAD.MOV.U32 R15, RZ, RZ, R17 ;  /* 0x000000ffff0fb224 */ /* 0x000fc400078e0011 */
[----:B0-----:R-:W-:Y:S01]  /*06a0*/  IMAD.WIDE R6, R23, 0x4, R6 ;  /* 0x0000000417067825 */ /* 0x001fe200078e0206 */
[----:B------:R-:W-:-:S03]  /*06b0*/  @!P3 MOV R12, R14 ;  /* 0x0000000e000cb202 */ /* 0x000fc60000000f00 */
[----:B------:R-:W-:Y:S01]  /*06c0*/  FADD.FTZ R23, R27, R26 ;  /* 0x0000001a1b177221 */ /* 0x000fe20000010000 */
[----:B------:R0:W-:Y:S01]  /*06d0*/  STG.E desc[UR6][R8.64], R29 ;  /* 0x0000001d08007986 */ /* 0x0001e2000c101906 */
[----:B-1----:R-:W-:Y:S01]  /*06e0*/  IMAD.IADD R22, R20, 0x1, -R5 ;  /* 0x0000000114167824 */ /* 0x002fe200078e0a05 */
[----:B------:R-:W-:Y:S01]  /*06f0*/  FSETP.GT.FTZ.AND P3, PT, R12, R15, PT ;  /* 0x0000000f0c00720b */ /* 0x000fe20003f74000 */
[----:B---3--:R-:W-:-:S03]  /*0700*/  IMAD R25, R0, UR5, R13 ;  /* 0x0000000500197c24 */ /* 0x008fc6000f8e020d */
[----:B------:R-:W-:Y:S02]  /*0710*/  SEL R20, RZ, 0x1, !P3 ;  /* 0x00000001ff147807 */ /* 0x000fe40005800000 */
[----:B------:R-:W-:Y:S01]  /*0720*/  SEL R22, R22, 0x2, !P2 ;  /* 0x0000000216167807 */ /* 0x000fe20005000000 */
[----:B------:R1:W-:Y:S01]  /*0730*/  STG.E desc[UR6][R6.64], R25 ;  /* 0x0000001906007986 */ /* 0x0003e2000c101906 */
[C---:B------:R-:W-:Y:S01]  /*0740*/  ISETP.GE.AND P2, PT, R20.reuse, UR8, PT ;  /* 0x0000000814007c0c */ /* 0x040fe2000bf46270 */
[----:B------:R-:W-:Y:S01]  /*0750*/  IMAD.IADD R26, R20, 0x1, -R5 ;  /* 0x00000001141a7824 */ /* 0x000fe200078e0a05 */
[----:B------:R-:W-:Y:S01]  /*0760*/  SEL R22, R22, 0x2, P1 ;  /* 0x0000000216167807 */ /* 0x000fe20000800000 */
[----:B0-----:R-:W-:Y:S01]  /*0770*/  VIADD R29, R0, 0x3 ;  /* 0x00000003001d7836 */ /* 0x001fe20000000000 */
[----:B------:R-:W-:Y:S01]  /*0780*/  ISETP.GE.AND P1, PT, R20, R5, PT ;  /* 0x000000051400720c */ /* 0x000fe20003f26270 */
[----:B------:R0:W-:Y:S01]  /*0790*/  STG.E desc[UR6][R10.64+0x4], R27 ;  /* 0x0000041b0a007986 */ /* 0x0001e2000c101906 */
[----:B------:R-:W-:Y:S01]  /*07a0*/  SEL R26, R26, 0x2, !P2 ;  /* 0x000000021a1a7807 */ /* 0x000fe20005000000 */
[----:B------:R-:W-:-:S03]  /*07b0*/  VIADD R0, R0, 0x4 ;  /* 0x0000000400007836 */ /* 0x000fc60000000000 */
[----:B------:R-:W-:Y:S01]  /*07c0*/  SEL R26, R26, 0x2, P1 ;  /* 0x000000021a1a7807 */ /* 0x000fe20000800000 */
[----:B-1----:R-:W-:Y:S01]  /*07d0*/  VIADD R25, R25, UR5 ;  /* 0x0000000519197c36 */ /* 0x002fe20008000000 */
[----:B------:R-:W-:Y:S02]  /*07e0*/  ISETP.GE.AND P1, PT, R29, R4, PT ;  /* 0x000000041d00720c */ /* 0x000fe40003f26270 */
[----:B------:R-:W-:Y:S02]  /*07f0*/  SEL R26, R26, 0x2, P0 ;  /* 0x000000021a1a7807 */ /* 0x000fe40000000000 */
[----:B0-----:R-:W-:Y:S02]  /*0800*/  SEL R27, R22, 0x2, P0 ;  /* 0x00000002161b7807 */ /* 0x001fe40000000000 */
[----:B------:R-:W-:-:S03]  /*0810*/  FSEL R22, R19, R16, P3 ;  /* 0x0000001013167208 */ /* 0x000fc60001800000 */
[----:B------:R0:W-:Y:S04]  /*0820*/  STG.E desc[UR6][R8.64+0x4], R27 ;  /* 0x0000041b08007986 */ /* 0x0001e8000c101906 */
[----:B------:R-:W-:Y:S01]  /*0830*/  @!P1 SHF.L.U32 R20, R20, 0x2, RZ ;  /* 0x0000000214149819 */ /* 0x000fe200000006ff */
[----:B------:R1:W-:Y:S03]  /*0840*/  STG.E desc[UR6][R6.64+0x4], R25 ;  /* 0x0000041906007986 */ /* 0x0003e6000c101906 */
[C---:B------:R-:W-:Y:S01]  /*0850*/  ISETP.EQ.AND P2, PT, R20.reuse, RZ, !P1 ;  /* 0x000000ff1400720c */ /* 0x040fe20004f42270 */
[----:B------:R2:W-:Y:S01]  /*0860*/  STG.E desc[UR6][R10.64+0x8], R22 ;  /* 0x000008160a007986 */ /* 0x0005e2000c101906 */
[----:B------:R-:W-:Y:S01]  /*0870*/  ISETP.EQ.AND P3, PT, R20, 0x4, !P1 ;  /* 0x000000041400780c */ /* 0x000fe20004f62270 */
[----:B0-----:R-:W-:-:S02]  /*0880*/  VIADD R27, R25, UR5 ;  /* 0x00000005191b7c36 */ /* 0x001fc40008000000 */
[----:B------:R4:W-:Y:S02]  /*0890*/  STG.E desc[UR6][R8.64+0x8], R26 ;  /* 0x0000081a08007986 */ /* 0x0009e4000c101906 */
[----:B-1----:R-:W-:Y:S02]  /*08a0*/  VIADD R25, R27, UR5 ;  /* 0x000000051b197c36 */ /* 0x002fe40008000000 */
[----:B------:R4:W-:Y:S04]  /*08b0*/  STG.E desc[UR6][R6.64+0x8], R27 ;  /* 0x0000081b06007986 */ /* 0x0009e8000c101906 */
[----:B------:R-:W-:Y:S02]  /*08c0*/  @P2 IMAD.MOV.U32 R17, RZ, RZ, -0x39e3c000 ;  /* 0xc61c4000ff112424 */ /* 0x000fe400078e00ff */
[----:B--2---:R-:W-:Y:S01]  /*08d0*/  FADD.FTZ R22, R22, R23 ;  /* 0x0000001716167221 */ /* 0x004fe20000010000 */
[----:B------:R-:W-:-:S02]  /*08e0*/  @P3 IMAD.MOV.U32 R14, RZ, RZ, -0x39e3c000 ;  /* 0xc61c4000ff0e3424 */ /* 0x000fc400078e00ff */
[----:B------:R-:W-:Y:S02]  /*08f0*/  @!P1 IMAD.MOV.U32 R15, RZ, RZ, R17 ;  /* 0x000000ffff0f9224 */ /* 0x000fe400078e0011 */
[----:B------:R-:W-:-:S05]  /*0900*/  @!P1 IMAD.MOV.U32 R12, RZ, RZ, R14 ;  /* 0x000000ffff0c9224 */ /* 0x000fca00078e000e */
[----:B------:R-:W-:-:S04]  /*0910*/  FSETP.GT.FTZ.AND P2, PT, R12, R15, PT ;  /* 0x0000000f0c00720b */ /* 0x000fc80003f54000 */
[----:B------:R-:W-:-:S04]  /*0920*/  SEL R12, RZ, 0x1, !P2 ;  /* 0x00000001ff0c7807 */ /* 0x000fc80005000000 */
[C---:B------:R-:W-:Y:S02]  /*0930*/  ISETP.GE.AND P1, PT, R12.reuse, UR8, PT ;  /* 0x000000080c007c0c */ /* 0x040fe4000bf26270 */
[CC--:B------:R-:W-:Y:S02]  /*0940*/  IADD3 R15, PT, PT, R12.reuse, -R5.reuse, RZ ;  /* 0x800000050c0f7210 */ /* 0x0c0fe40007ffe0ff */
[----:B------:R-:W-:Y:S02]  /*0950*/  ISETP.GE.AND P3, PT, R12, R5, PT ;  /* 0x000000050c00720c */ /* 0x000fe40003f66270 */
[----:B------:R-:W-:Y:S02]  /*0960*/  SEL R15, R15, 0x2, !P1 ;  /* 0x000000020f0f7807 */ /* 0x000fe40004800000 */
[----:B------:R-:W-:Y:S02]  /*0970*/  ISETP.GE.AND P1, PT, R0, R4, PT ;  /* 0x000000040000720c */ /* 0x000fe40003f26270 */
[----:B------:R-:W-:-:S02]  /*0980*/  FSEL R5, R19, R16, P2 ;  /* 0x0000001013057208 */ /* 0x000fc40001000000 */
[----:B------:R-:W-:Y:S02]  /*0990*/  ISETP.NE.AND P2, PT, RZ, UR4, PT ;  /* 0x00000004ff007c0c */ /* 0x000fe4000bf45270 */
[----:B------:R-:W-:Y:S01]  /*09a0*/  SEL R15, R15, 0x2, P3 ;  /* 0x000000020f0f7807 */ /* 0x000fe20001800000 */
[----:B------:R4:W-:Y:S03]  /*09b0*/  STG.E desc[UR6][R10.64+0xc], R5 ;  /* 0x00000c050a007986 */ /* 0x0009e6000c101906 */
[----:B------:R-:W-:-:S03]  /*09c0*/  SEL R15, R15, 0x2, P0 ;  /* 0x000000020f0f7807 */ /* 0x000fc60000000000 */
[----:B------:R-:W-:Y:S02]  /*09d0*/  @!P1 IMAD.SHL.U32 R12, R12, 0x4, RZ ;  /* 0x000000040c0c9824 */ /* 0x000fe400078e00ff */
[----:B------:R4:W-:Y:S02]  /*09e0*/  STG.E desc[UR6][R8.64+0xc], R15 ;  /* 0x00000c0f08007986 */ /* 0x0009e4000c101906 */
[----:B------:R-:W-:Y:S01]  /*09f0*/  @P2 FADD.FTZ R21, R22, R5 ;  /* 0x0000000516152221 */ /* 0x000fe20000010000 */
[----:B------:R-:W-:Y:S01]  /*0a00*/  ISETP.NE.AND P2, PT, R0, R18, PT ;  /* 0x000000120000720c */ /* 0x000fe20003f45270 */
[----:B------:R4:W-:Y:S01]  /*0a10*/  STG.E desc[UR6][R6.64+0xc], R25 ;  /* 0x00000c1906007986 */ /* 0x0009e2000c101906 */
[C---:B------:R-:W-:Y:S02]  /*0a20*/  ISETP.EQ.AND P3, PT, R12.reuse, RZ, !P1 ;  /* 0x000000ff0c00720c */ /* 0x040fe40004f62270 */
[----:B------:R-:W-:-:S11]  /*0a30*/  ISETP.EQ.AND P1, PT, R12, 0x4, !P1 ;  /* 0x000000040c00780c */ /* 0x000fd60004f22270 */
[----:B------:R-:W-:Y:S02]  /*0a40*/  @P3 MOV R17, 0xc61c4000 ;  /* 0xc61c400000113802 */ /* 0x000fe40000000f00 */
[----:B------:R-:W-:Y:S01]  /*0a50*/  @P1 IMAD.MOV.U32 R14, RZ, RZ, -0x39e3c000 ;  /* 0xc61c4000ff0e1424 */ /* 0x000fe200078e00ff */
[----:B----4-:R-:W-:Y:S06]  /*0a60*/  @P2 BRA `(.L_x_934) ;  /* 0xfffffff8005c2947 */ /* 0x010fec000383ffff */
.L_x_932:
        /* <DEDUP_REMOVED lines=10> */
[----:B------:R-:W-:Y:S01]  /*0b10*/  MOV R11, R14 ;  /* 0x0000000e000b7202 */ /* 0x000fe20000000f00 */
[-C--:B------:R-:W-:Y:S01]  /*0b20*/  IMAD R5, R13, R4.reuse, R18 ;  /* 0x000000040d057224 */ /* 0x080fe200078e0212 */
[----:B------:R-:W-:Y:S01]  /*0b30*/  ISETP.GE.AND P1, PT, R3, R4, PT ;  /* 0x000000040300720c */ /* 0x000fe20003f26270 */
[----:B------:R-:W2:Y:S01]  /*0b40*/  LDCU UR9, c[0x0][0x3b4] ;  /* 0x00007680ff0977ac */ /* 0x000ea20008000800 */
[----:B------:R-:W-:Y:S01]  /*0b50*/  SEL R10, RZ, 0x1, !P4 ;  /* 0x00000001ff0a7807 */ /* 0x000fe20006000000 */
[C---:B------:R-:W-:Y:S01]  /*0b60*/  IMAD R25, R18.reuse, UR5, R13 ;  /* 0x0000000512197c24 */ /* 0x040fe2000f8e020d */
[----:B------:R-:W3:Y:S01]  /*0b70*/  LDC.64 R2, c[0x0][0x390] ;  /* 0x0000e400ff027b82 */ /* 0x000ee20000000a00 */
[----:B------:R-:W4:Y:S01]  /*0b80*/  LDCU.U8 UR4, c[0x0][0x3bc] ;  /* 0x00007780ff0477ac */ /* 0x000f220008000000 */
[----:B------:R-:W-:Y:S01]  /*0b90*/  VIADD R18, R18, 0x2 ;  /* 0x0000000212127836 */ /* 0x000fe20000000000 */
[----:B------:R-:W-:Y:S01]  /*0ba0*/  FSEL R20, R19, R16, P4 ;  /* 0x0000001013147208 */ /* 0x000fe20002000000 */
[----:B------:R-:W-:-:S04]  /*0bb0*/  VIADD R23, R25, UR5 ;  /* 0x0000000519177c36 */ /* 0x000fc80008000000 */
[----:B------:R-:W5:Y:S01]  /*0bc0*/  LDC.64 R8, c[0x0][0x3a8] ;  /* 0x0000ea00ff087b82 */ /* 0x000f620000000a00 */
[----:B------:R-:W-:-:S05]  /*0bd0*/  @!P1 IMAD.SHL.U32 R0, R10, 0x4, RZ ;  /* 0x000000040a009824 */ /* 0x000fca00078e00ff */
[C---:B------:R-:W-:Y:S02]  /*0be0*/  ISETP.EQ.AND P3, PT, R0.reuse, RZ, !P1 ;  /* 0x000000ff0000720c */ /* 0x040fe40004f62270 */
[----:B------:R-:W-:Y:S01]  /*0bf0*/  ISETP.EQ.AND P5, PT, R0, 0x4, !P1 ;  /* 0x000000040000780c */ /* 0x000fe20004fa2270 */
[----:B------:R-:W-:Y:S02]  /*0c00*/  IMAD.MOV.U32 R0, RZ, RZ, R17 ;  /* 0x000000ffff007224 */ /* 0x000fe400078e0011 */
[----:B0-----:R-:W-:Y:S01]  /*0c10*/  IMAD.WIDE R6, R5, 0x4, R6 ;  /* 0x0000000405067825 */ /* 0x001fe200078e0206 */
[----:B----4-:R-:W-:-:S03]  /*0c20*/  UPRMT UR4, UR4, 0x8880, URZ ;  /* 0x0000888004047896 */ /* 0x010fc600080000ff */
[----:B---3--:R-:W-:-:S04]  /*0c30*/  IMAD.WIDE R2, R5, 0x4, R2 ;  /* 0x0000000405027825 */ /* 0x008fc800078e0202 */
[----:B------:R-:W-:Y:S01]  /*0c40*/  @P3 IMAD.MOV.U32 R17, RZ, RZ, -0x39e3c000 ;  /* 0xc61c4000ff113424 */ /* 0x000fe200078e00ff */
[----:B------:R0:W-:Y:S01]  /*0c50*/  STG.E desc[UR6][R2.64], R20 ;  /* 0x0000001402007986 */ /* 0x0001e2000c101906 */
[----:B------:R-:W-:Y:S02]  /*0c60*/  @P5 IMAD.MOV.U32 R14, RZ, RZ, -0x39e3c000 ;  /* 0xc61c4000ff0e5424 */ /* 0x000fe400078e00ff */
[----:B------:R-:W-:Y:S02]  /*0c70*/  @!P1 IMAD.MOV.U32 R0, RZ, RZ, R17 ;  /* 0x000000ffff009224 */ /* 0x000fe400078e0011 */
[----:B------:R-:W-:Y:S01]  /*0c80*/  @!P1 IMAD.MOV.U32 R11, RZ, RZ, R14 ;  /* 0x000000ffff0b9224 */ /* 0x000fe200078e000e */
[----:B-1----:R-:W-:Y:S01]  /*0c90*/  ISETP.GE.AND P1, PT, R10, UR8, PT ;  /* 0x000000080a007c0c */ /* 0x002fe2000bf26270 */
[----:B-----5:R-:W-:-:S03]  /*0ca0*/  IMAD.WIDE R8, R5, 0x4, R8 ;  /* 0x0000000405087825 */ /* 0x020fc600078e0208 */
[----:B------:R-:W-:Y:S02]  /*0cb0*/  FSETP.GT.FTZ.AND P3, PT, R11, R0, PT ;  /* 0x000000000b00720b */ /* 0x000fe40003f74000 */
[C---:B--2---:R-:W-:Y:S02]  /*0cc0*/  ISETP.GE.AND P1, PT, R10.reuse, UR9, !P1 ;  /* 0x000000090a007c0c */ /* 0x044fe4000cf26270 */
[----:B------:R-:W-:Y:S02]  /*0cd0*/  SEL R12, RZ, 0x1, !P3 ;  /* 0x00000001ff0c7807 */ /* 0x000fe40005800000 */
[----:B------:R-:W-:Y:S02]  /*0ce0*/  IADD3 R0, PT, PT, R10, -UR9, RZ ;  /* 0x800000090a007c10 */ /* 0x000fe4000fffe0ff */
[C---:B------:R-:W-:Y:S01]  /*0cf0*/  ISETP.GE.AND P6, PT, R12.reuse, UR8, PT ;  /* 0x000000080c007c0c */ /* 0x040fe2000bfc6270 */
[C---:B------:R-:W-:Y:S01]  /*0d00*/  VIADD R5, R12.reuse, -UR9 ;  /* 0x800000090c057c36 */ /* 0x040fe20008000000 */
[----:B------:R-:W-:-:S02]  /*0d10*/  ISETP.GE.AND P5, PT, R12, UR9, PT ;  /* 0x000000090c007c0c */ /* 0x000fc4000bfa6270 */
[----:B------:R-:W-:Y:S02]  /*0d20*/  SEL R0, R0, 0x2, P1 ;  /* 0x0000000200007807 */ /* 0x000fe40000800000 */
[----:B------:R-:W-:Y:S02]  /*0d30*/  SEL R10, R5, 0x2, !P6 ;  /* 0x00000002050a7807 */ /* 0x000fe40007000000 */
[----:B------:R-:W-:Y:S02]  /*0d40*/  ISETP.GE.AND P1, PT, R18, R4, PT ;  /* 0x000000041200720c */ /* 0x000fe40003f26270 */
[----:B------:R-:W-:Y:S02]  /*0d50*/  SEL R10, R10, 0x2, P5 ;  /* 0x000000020a0a7807 */ /* 0x000fe40002800000 */
[----:B------:R-:W-:Y:S02]  /*0d60*/  SEL R5, R0, 0x2, P0 ;  /* 0x0000000200057807 */ /* 0x000fe40000000000 */
[----:B------:R-:W-:-:S02]  /*0d70*/  FSEL R11, R19, R16, P3 ;  /* 0x00000010130b7208 */ /* 0x000fc40001800000 */
[----:B------:R-:W-:Y:S01]  /*0d80*/  SEL R15, R10, 0x2, P0 ;  /* 0x000000020a0f7807 */ /* 0x000fe20000000000 */
[----:B------:R0:W-:Y:S01]  /*0d90*/  STG.E desc[UR6][R6.64], R5 ;  /* 0x0000000506007986 */ /* 0x0001e2000c101906 */
[----:B------:R-:W-:-:S03]  /*0da0*/  ISETP.NE.AND P3, PT, RZ, UR4, PT ;  /* 0x00000004ff007c0c */ /* 0x000fc6000bf65270 */
[----:B------:R0:W-:Y:S01]  /*0db0*/  STG.E desc[UR6][R8.64], R25 ;  /* 0x0000001908007986 */ /* 0x0001e2000c101906 */
[----:B------:R-:W-:-:S03]  /*0dc0*/  @!P1 IMAD.SHL.U32 R0, R12, 0x4, RZ ;  /* 0x000000040c009824 */ /* 0x000fc600078e00ff */
[----:B------:R0:W-:Y:S02]  /*0dd0*/  STG.E desc[UR6][R2.64+0x4], R11 ;  /* 0x0000040b02007986 */ /* 0x0001e4000c101906 */
[C---:B------:R-:W-:Y:S02]  /*0de0*/  ISETP.EQ.AND P4, PT, R0.reuse, RZ, !P1 ;  /* 0x000000ff0000720c */ /* 0x040fe40004f82270 */
[----:B------:R0:W-:Y:S01]  /*0df0*/  STG.E desc[UR6][R6.64+0x4], R15 ;  /* 0x0000040f06007986 */ /* 0x0001e2000c101906 */
[----:B------:R-:W-:Y:S01]  /*0e00*/  ISETP.EQ.AND P1, PT, R0, 0x4, !P1 ;  /* 0x000000040000780c */ /* 0x000fe20004f22270 */
[----:B------:R-:W-:Y:S02]  /*0e10*/  FADD.FTZ R0, R21, R20 ;  /* 0x0000001415007221 */ /* 0x000fe40000010000 */
[----:B------:R0:W-:Y:S02]  /*0e20*/  STG.E desc[UR6][R8.64+0x4], R23 ;  /* 0x0000041708007986 */ /* 0x0001e4000c101906 */
[----:B------:R-:W-:-:S05]  /*0e30*/  @P3 FADD.FTZ R21, R11, R0 ;  /* 0x000000000b153221 */ /* 0x000fca0000010000 */
[----:B------:R-:W-:-:S03]  /*0e40*/  @P4 MOV R17, 0xc61c4000 ;  /* 0xc61c400000114802 */ /* 0x000fc60000000f00 */
[----:B------:R-:W-:-:S07]  /*0e50*/  @P1 IMAD.MOV.U32 R14, RZ, RZ, -0x39e3c000 ;  /* 0xc61c4000ff0e1424 */ /* 0x000fce00078e00ff */
.L_x_935:
        /* <DEDUP_REMOVED lines=26> */
.L_x_931:
        /* <DEDUP_REMOVED lines=16> */
[----:B------:R-:W-:Y:S01]  /*1100*/  LOP3.LUT R0, R4, 0x7ffffff0, RZ, 0xc0, !PT ;  /* 0x7ffffff004007812 */ /* 0x000fe200078ec0ff */
[----:B------:R-:W-:-:S03]  /*1110*/  IMAD.MOV.U32 R6, RZ, RZ, R13 ;  /* 0x000000ffff067224 */ /* 0x000fc600078e000d */
[----:B------:R-:W-:Y:S01]  /*1120*/  IADD3 R7, PT, PT, -R0, RZ, RZ ;  /* 0x000000ff00077210 */ /* 0x000fe20007ffe1ff */
[----:B--2---:R-:W-:-:S04]  /*1130*/  UIADD3 UR4, UP0, UPT, UR4, 0x20, URZ ;  /* 0x0000002004047890 */ /* 0x004fc8000ff1e0ff */
[----:B01----:R-:W-:-:S12]  /*1140*/  UIADD3.X UR5, UPT, UPT, URZ, UR5, URZ, UP0, !UPT ;  /* 0x00000005ff057290 */ /* 0x003fd800087fe4ff */
.L_x_937:
        /* <DEDUP_REMOVED lines=55> */
.L_x_936:
[----:B------:R-:W-:Y:S05]  /*14c0*/  @!P2 EXIT ;  /* 0x000000000000a94d */ /* 0x000fea0003800000 */
[----:B------:R-:W-:Y:S02]  /*14d0*/  ISETP.GE.U32.AND P0, PT, R17, 0x8, PT ;  /* 0x000000081100780c */ /* 0x000fe40003f06070 */
[----:B0---4-:R-:W-:-:S04]  /*14e0*/  LOP3.LUT R20, R4, 0x7, RZ, 0xc0, !PT ;  /* 0x0000000704147812 */ /* 0x011fc800078ec0ff */
[----:B------:R-:W-:-:S07]  /*14f0*/  ISETP.NE.AND P1, PT, R20, RZ, PT ;  /* 0x000000ff1400720c */ /* 0x000fce0003f25270 */
[----:B------:R-:W-:Y:S06]  /*1500*/  @!P0 BRA `(.L_x_938) ;  /* 0x0000000000748947 */ /* 0x000fec0003800000 */
[----:B-1----:R-:W0:Y:S01]  /*1510*/  LDC.64 R2, c[0x0][0x390] ;  /* 0x0000e400ff027b82 */ /* 0x002e220000000a00 */
        /* <DEDUP_REMOVED lines=28> */
.L_x_938:
        /* <DEDUP_REMOVED lines=22> */
.L_x_939:
[----:B------:R-:W-:Y:S05]  /*1840*/  @!P1 EXIT ;  /* 0x000000000000994d */ /* 0x000fea0003800000 */
[----:B012---:R-:W0:Y:S01]  /*1850*/  LDC.64 R4, c[0x0][0x390] ;  /* 0x0000e400ff047b82 */ /* 0x007e220000000a00 */
[----:B------:R-:W1:Y:S01]  /*1860*/  MUFU.RCP R21, R21 ;  /* 0x0000001500157308 */ /* 0x000e620000001000 */
[----:B------:R-:W-:Y:S01]  /*1870*/  IMAD.IADD R13, R13, 0x1, R0 ;  /* 0x000000010d0d7824 */ /* 0x000fe200078e0200 */
[----:B------:R-:W-:-:S07]  /*1880*/  IADD3 R0, PT, PT, -R12, RZ, RZ ;  /* 0x000000ff0c007210 */ /* 0x000fce0007ffe1ff */
.L_x_940:
        /* <DEDUP_REMOVED lines=9> */
.L_x_941:
        /* <DEDUP_REMOVED lines=14> */
.L_x_3791:


//--------------------- .text._ZN4vllm3moe10topkGatingILi1ELi1ELi4ELi2ELi32Ej6__halfLNS0_11ScoringFuncE1EEEvPKT5_PKbPfiPT4_PiiiibPKf --------------------------
	.section	.text._ZN4vllm3moe10topkGatingILi1ELi1ELi4ELi2ELi32Ej6__halfLNS0_11ScoringFuncE1EEEvPKT5_PKbPfiPT4_PiiiibPKf,"ax",@progbits
	.align	128
        .global         _ZN4vllm3moe10topkGatingILi1ELi1ELi4ELi2ELi32Ej6__halfLNS0_11ScoringFuncE1EEEvPKT5_PKbPfiPT4_PiiiibPKf
        .type           _ZN4vllm3moe10topkGatingILi1ELi1ELi4ELi2ELi32Ej6__halfLNS0_11ScoringFuncE1EEEvPKT5_PKbPfiPT4_PiiiibPKf,@function
        .size           _ZN4vllm3moe10topkGatingILi1ELi1ELi4ELi2ELi32Ej6__halfLNS0_11ScoringFuncE1EEEvPKT5_PKbPfiPT4_PiiiibPKf,(.L_x_3792 - _ZN4vllm3moe10topkGatingILi1ELi1ELi4ELi2ELi32Ej6__halfLNS0_11ScoringFuncE1EEEvPKT5_PKbPfiPT4_PiiiibPKf)
        .other          _ZN4vllm3moe10topkGatingILi1ELi1ELi4ELi2ELi32Ej6__halfLNS0_11ScoringFuncE1EEEvPKT5_PKbPfiPT4_PiiiibPKf,@"STO_CUDA_ENTRY STV_DEFAULT"
_ZN4vllm3moe10topkGatingILi1ELi1ELi4ELi2ELi32Ej6__halfLNS0_11ScoringFuncE1EEEvPKT5_PKbPfiPT4_PiiiibPKf:
.text._ZN4vllm3moe10topkGatingILi1ELi1ELi4ELi2ELi32Ej6__halfLNS0_11ScoringFuncE1EEEvPKT5_PKbPfiPT4_PiiiibPKf:
        /* <DEDUP_REMOVED lines=33> */
[----:B------:R-:W-:Y:S01]  /*0210*/  HFMA2 R10, -RZ, RZ, 0, 0 ;  /* 0x00000000ff0a7431 */ /* 0x000fe200000001ff */
[----:B------:R-:W-:Y:S01]  /*0220*/  LOP3.LUT R16, R0, 0x3, RZ, 0xc0, !PT ;  /* 0x0000000300107812 */ /* 0x000fe200078ec0ff */
[----:B------:R-:W-:Y:S02]  /*0230*/  IMAD R21, R9, R0, RZ ;  /* 0x0000000009157224 */ /* 0x000fe400078e02ff */
[----:B------:R-:W-:Y:S02]  /*0240*/  IMAD.MOV.U32 R12, RZ, RZ, RZ ;  /* 0x000000ffff0c7224 */ /* 0x000fe400078e00ff */
[----:B------:R-:W1:Y:S01]  /*0250*/  LDC R6, c[0x0][0x3b4] ;  /* 0x0000ed00ff067b82 */ /* 0x000e620000000800 */
[----:B0-----:R-:W-:Y:S02]  /*0260*/  ISETP.GT.AND P4, PT, R5, RZ, PT ;  /* 0x000000ff0500720c */ /* 0x001fe40003f84270 */
[----:B-1----:R-:W-:-:S02]  /*0270*/  IADD3 R5, PT, PT, -R6, RZ, RZ ;  /* 0x000000ff06057210 */ /* 0x002fc40007ffe1ff */
[----:B------:R-:W-:Y:S02]  /*0280*/  ISETP.GE.AND P2, PT, R6, 0x1, PT ;  /* 0x000000010600780c */ /* 0x000fe40003f46270 */
[----:B------:R-:W-:Y:S02]  /*0290*/  SEL R5, R5, 0x1, P4 ;  /* 0x0000000105057807 */ /* 0x000fe40002000000 */
[----:B------:R-:W-:Y:S02]  /*02a0*/  ISETP.NE.AND P4, PT, R16, RZ, PT ;  /* 0x000000ff1000720c */ /* 0x000fe40003f85270 */
[----:B------:R-:W-:-:S04]  /*02b0*/  SEL R5, R5, 0x1, !P2 ;  /* 0x0000000105057807 */ /* 0x000fc80005000000 */
[----:B------:R-:W-:Y:S01]  /*02c0*/  SEL R13, R5, 0x1, P0 ;  /* 0x00000001050d7807 */ /* 0x000fe20000000000 */
[----:B------:R-:W-:Y:S06]  /*02d0*/  @!P3 BRA `(.L_x_943) ;  /* 0x0000000000d4b947 */ /* 0x000fec0003800000 */
        /* <DEDUP_REMOVED lines=20> */
.L_x_944:
        /* <DEDUP_REMOVED lines=15> */
[----:B------:R-:W-:Y:S03]  /*0510*/  STG.E desc[UR16][R6.64+-0x8], R13 ;  /* 0xfffff80d06007986 */ /* 0x000fe6000c101910 */
[----:B------:R-:W-:Y:S01]  /*0520*/  @P0 FADD.FTZ R10, R11, R18 ;  /* 0x000000120b0a0221 */ /* 0x000fe20000010000 */
[----:B------:R-:W-:Y:S01]  /*0530*/  VIADD R21, R21, 0x4 ;  /* 0x0000000415157836 */ /* 0x000fe20000000000 */
[----:B------:R0:W-:Y:S04]  /*0540*/  STG.E desc[UR16][R2.64+-0x8], R15 ;  /* 0xfffff80f02007986 */ /* 0x0001e8000c101910 */
[----:B------:R-:W-:Y:S04]  /*0550*/  STG.E desc[UR16][R4.64+-0x4], R11 ;  /* 0xfffffc0b04007986 */ /* 0x000fe8000c101910 */
[----:B------:R-:W-:Y:S04]  /*0560*/  STG.E desc[UR16][R6.64+-0x4], R13 ;  /* 0xfffffc0d06007986 */ /* 0x000fe8000c101910 */
[----:B------:R1:W-:Y:S01]  /*0570*/  STG.E desc[UR16][R2.64+-0x4], R23 ;  /* 0xfffffc1702007986 */ /* 0x0003e2000c101910 */
[----:B0-----:R-:W-:-:S03]  /*0580*/  LEA R15, R8, R15, 0x2 ;  /* 0x0000000f080f7211 */ /* 0x001fc600078e10ff */
[----:B------:R-:W-:Y:S04]  /*0590*/  STG.E desc[UR16][R4.64], R11 ;  /* 0x0000000b04007986 */ /* 0x000fe8000c101910 */
[----:B------:R-:W-:Y:S04]  /*05a0*/  STG.E desc[UR16][R6.64], R13 ;  /* 0x0000000d06007986 */ /* 0x000fe8000c101910 */
[----:B------:R0:W-:Y:S01]  /*05b0*/  STG.E desc[UR16][R2.64], R17 ;  /* 0x0000001102007986 */ /* 0x0001e2000c101910 */
[----:B-1----:R-:W-:-:S03]  /*05c0*/  LEA R23, R8, R23, 0x2 ;  /* 0x0000001708177211 */ /* 0x002fc600078e10ff */
[----:B------:R-:W-:Y:S04]  /*05d0*/  STG.E desc[UR16][R4.64+0x4], R11 ;  /* 0x0000040b04007986 */ /* 0x000fe8000c101910 */
[----:B------:R-:W-:Y:S04]  /*05e0*/  STG.E desc[UR16][R6.64+0x4], R13 ;  /* 0x0000040d06007986 */ /* 0x000fe8000c101910 */
[----:B------:R1:W-:Y:S01]  /*05f0*/  STG.E desc[UR16][R2.64+0x4], R19 ;  /* 0x0000041302007986 */ /* 0x0003e2000c101910 */
[C---:B0-----:R-:W-:Y:S01]  /*0600*/  LEA R17, R8.reuse, R17, 0x2 ;  /* 0x0000001108117211 */ /* 0x041fe200078e10ff */
[----:B-1----:R-:W-:Y:S01]  /*0610*/  IMAD R19, R8, 0x4, R19 ;  /* 0x0000000408137824 */ /* 0x002fe200078e0213 */
[----:B------:R-:W-:Y:S06]  /*0620*/  @P2 BRA `(.L_x_944) ;  /* 0xfffffffc007c2947 */ /* 0x000fec000383ffff */
.L_x_943:
        /* <DEDUP_REMOVED lines=27> */
.L_x_945:
        /* <DEDUP_REMOVED lines=16> */
.L_x_942:
[----:B------:R-:W2:Y:S02]  /*08e0*/  LDCU.U8 UR4, c[0x0][0x3bc] ;  /* 0x00007780ff0477ac */ /* 0x000ea40008000000 */
[----:B--2---:R-:W-:-:S06]  /*08f0*/  UPRMT UR4, UR4, 0x8880, URZ ;  /* 0x0000888004047896 */ /* 0x004fcc00080000ff */
[----:B------:R-:W-:-:S13]  /*0900*/  ISETP.NE.AND P0, PT, RZ, UR4, PT ;  /* 0x00000004ff007c0c */ /* 0x000fda000bf05270 */
[----:B------:R-:W-:Y:S05]  /*0910*/  @!P0 EXIT ;  /* 0x000000000000894d */ /* 0x000fea0003800000 */
[----:B------:R-:W-:Y:S05]  /*0920*/  @!P1 EXIT ;  /* 0x000000000000994d */ /* 0x000fea0003800000 */
[C---:B------:R-:W-:Y:S01]  /*0930*/  ISETP.GE.U32.AND P1, PT, R0.reuse, 0x10, PT ;  /* 0x000000100000780c */ /* 0x040fe20003f26070 */
[----:B------:R-:W-:Y:S01]  /*0940*/  IMAD R9, R9, R0, RZ ;  /* 0x0000000009097224 */ /* 0x000fe200078e02ff */
[----:B01----:R-:W-:Y:S02]  /*0950*/  LOP3.LUT R19, R0, 0xf, RZ, 0xc0, !PT ;  /* 0x0000000f00137812 */ /* 0x003fe400078ec0ff */
[C---:B------:R-:W-:Y:S02]  /*0960*/  FSETP.GT.FTZ.AND P0, PT, R10.reuse, RZ, PT ;  /* 0x000000ff0a00720b */ /* 0x040fe40003f14000 */
[----:B------:R-:W-:Y:S02]  /*0970*/  ISETP.NE.AND P2, PT, R19, RZ, PT ;  /* 0x000000ff1300720c */ /* 0x000fe40003f45270 */
[----:B------:R-:W-:Y:S02]  /*0980*/  FSEL R10, R10, 1, P0 ;  /* 0x3f8000000a0a7808 */ /* 0x000fe40000000000 */
[----:B------:R-:W-:-:S03]  /*0990*/  MOV R4, RZ ;  /* 0x000000ff00047202 */ /* 0x000fc60000000f00 */
        /* <DEDUP_REMOVED lines=8> */
.L_x_947:
        /* <DEDUP_REMOVED lines=55> */
.L_x_946:
        /* <DEDUP_REMOVED lines=34> */
.L_x_948:
        /* <DEDUP_REMOVED lines=22> */
.L_x_949:
[----:B------:R-:W-:Y:S05]  /*1110*/  @!P1 EXIT ;  /* 0x000000000000994d */ /* 0x000fea0003800000 */
[----:B-12---:R-:W1:Y:S01]  /*1120*/  LDC.64 R6, c[0x0][0x390] ;  /* 0x0000e400ff067b82 */ /* 0x006e620000000a00 */
[----:B0-----:R0:W2:Y:S01]  /*1130*/  MUFU.RCP R11, R10 ;  /* 0x0000000a000b7308 */ /* 0x0010a20000001000 */
[----:B------:R-:W-:Y:S01]  /*1140*/  IMAD.IADD R9, R9, 0x1, R4 ;  /* 0x0000000109097824 */ /* 0x000fe200078e0204 */
[----:B------:R-:W-:-:S07]  /*1150*/  IADD3 R0, PT, PT, -R14, RZ, RZ ;  /* 0x000000ff0e007210 */ /* 0x000fce0007ffe1ff */
.L_x_950:
        /* <DEDUP_REMOVED lines=9> */
.L_x_951:
        /* <DEDUP_REMOVED lines=9> */
.L_x_3792:


//--------------------- .text._ZN4vllm3moe10moeSigmoidILi256E6__halfEEvPKT0_PKbPfi --------------------------
	.section	.text._ZN4vllm3moe10moeSigmoidILi256E6__halfEEvPKT0_PKbPfi,"ax",@progbits
	.align	128
        .global         _ZN4vllm3moe10moeSigmoidILi256E6__halfEEvPKT0_PKbPfi
        .type           _ZN4vllm3moe10moeSigmoidILi256E6__halfEEvPKT0_PKbPfi,@function
        .size           _ZN4vllm3moe10moeSigmoidILi256E6__halfEEvPKT0_PKbPfi,(.L_x_3793 - _ZN4vllm3moe10moeSigmoidILi256E6__halfEEvPKT0_PKbPfi)
        .other          _ZN4vllm3moe10moeSigmoidILi256E6__halfEEvPKT0_PKbPfi,@"STO_CUDA_ENTRY STV_DEFAULT"
_ZN4vllm3moe10moeSigmoidILi256E6__halfEEvPKT0_PKbPfi:
.text._ZN4vllm3moe10moeSigmoidILi256E6__halfEEvPKT0_PKbPfi:
        /* <DEDUP_REMOVED lines=14> */
[----:B-1----:R-:W-:-:S04]  /*00e0*/  MOV R3, UR4 ;  /* 0x0000000400037c02 */ /* 0x002fc80008000f00 */
[----:B0-----:R-:W-:Y:S02]  /*00f0*/  ISETP.GE.AND P0, PT, R0, R3, PT ;  /* 0x000000030000720c */ /* 0x001fe40003f06270 */
[----:B--2---:R-:W-:-:S13]  /*0100*/  ISETP.EQ.AND P1, PT, R4, RZ, PT ;  /* 0x000000ff0400720c */ /* 0x004fda0003f22270 */
[----:B------:R-:W-:Y:S05]  /*0110*/  @!P0 BRA P1, `(.L_x_953) ;  /* 0x0000000000148947 */ /* 0x000fea0000800000 */
[----:B------:R-:W-:Y:S05]  /*0120*/  EXIT ;  /* 0x000000000000794d */ /* 0x000fea0003800000 */
.L_x_952:
[----:B------:R-:W0:Y:S01]  /*0130*/  S2R R0, SR_TID.X ;  /* 0x0000000000007919 */ /* 0x000e220000002100 */
[----:B------:R-:W0:Y:S02]  /*0140*/  LDC R3, c[0x0][0x398] ;  /* 0x0000e600ff037b82 */ /* 0x000e240000000800 */
[----:B0-----:R-:W-:-:S13]  /*0150*/  ISETP.GE.AND P0, PT, R0, R3, PT ;  /* 0x000000030000720c */ /* 0x001fda0003f06270 */
[----:B------:R-:W-:Y:S05]  /*0160*/  @P0 EXIT ;  /* 0x000000000000094d */ /* 0x000fea0003800000 */
.L_x_953:
[----:B------:R-:W-:Y:S01]  /*0170*/  LOP3.LUT R2, R0, 0x100, RZ, 0xfc, !PT ;  /* 0x0000010000027812 */ /* 0x000fe200078efcff */
[----:B------:R-:W-:Y:S01]  /*0180*/  BSSY.RECONVERGENT B0, `(.L_x_954) ;  /* 0x000001f000007945 */ /* 0x000fe20003800200 */
[----:B------:R-:W-:Y:S02]  /*0190*/  LOP3.LUT R5, RZ, R0, RZ, 0x33, !PT ;  /* 0x00000000ff057212 */ /* 0x000fe400078e33ff */
[----:B------:R-:W-:-:S05]  /*01a0*/  VIMNMX.U32 R2, PT, PT, R2, R3, !PT ;  /* 0x0000000302027248 */ /* 0x000fca0007fe0000 */
[----:B------:R-:W-:-:S05]  /*01b0*/  IMAD.IADD R2, R2, 0x1, R5 ;  /* 0x0000000102027824 */ /* 0x000fca00078e0205 */
        /* <DEDUP_REMOVED lines=10> */
[----:B------:R-:W-:Y:S02]  /*0260*/  LOP3.LUT R0, R0, 0x300, R9, 0xf8, !PT ;  /* 0x0000030000007812 */ /* 0x000fe400078ef809 */
[----:B------:R-:W-:-:S07]  /*0270*/  IADD3 R2, PT, PT, -R2, RZ, RZ ;  /* 0x000000ff02027210 */ /* 0x000fce0007ffe1ff */
.L_x_956:
[----:B-1----:R-:W-:-:S06]  /*0280*/  IMAD.WIDE R10, R13, 0x2, R6 ;  /* 0x000000020d0a7825 */ /* 0x002fcc00078e0206 */
[----:B--2---:R-:W2:Y:S01]  /*0290*/  LDG.E.U16 R10, desc[UR6][R10.64] ;  /* 0x000000060a0a7981 */ /* 0x004ea2000c1e1500 */
[----:B------:R-:W-:Y:S02]  /*02a0*/  VIADD R2, R2, 0x1 ;  /* 0x0000000102027836 */ /* 0x000fe40000000000 */
[----:B--2---:R-:W-:-:S05]  /*02b0*/  HADD2.F32 R8, -RZ, R10.H0_H0 ;  /* 0x2000000aff087230 */ /* 0x004fca0000004100 */
[----:B------:R-:W-:Y:S01]  /*02c0*/  FMUL.FTZ R12, R8, -1.4426950216293334961 ;  /* 0xbfb8aa3b080c7820 */ /* 0x000fe20000410000 */
[C---:B0-----:R-:W-:Y:S01]  /*02d0*/  IMAD.WIDE R8, R13.reuse, 0x4, R4 ;  /* 0x000000040d087825 */ /* 0x041fe200078e0204 */
[----:B------:R-:W-:-:S04]  /*02e0*/  IADD3 R13, PT, PT, R13, 0x100, RZ ;  /* 0x000001000d0d7810 */ /* 0x000fc80007ffe0ff */
        /* <DEDUP_REMOVED lines=8> */
.L_x_955:
[----:B------:R-:W-:Y:S05]  /*0370*/  BSYNC.RECONVERGENT B0 ;  /* 0x0000000000007941 */ /* 0x000fea0003800200 */
.L_x_954:
        /* <DEDUP_REMOVED lines=8> */
.L_x_957:
[----:B--2---:R-:W-:-:S05]  /*0400*/  IMAD.WIDE R8, R13, 0x2, R4 ;  /* 0x000000020d087825 */ /* 0x004fca00078e0204 */
[----:B------:R-:W2:Y:S01]  /*0410*/  LDG.E.U16 R2, desc[UR6][R8.64+-0x400] ;  /* 0xfffc000608027981 */ /* 0x000ea2000c1e1500 */
[----:B-1----:R-:W-:-:S04]  /*0420*/  IMAD.WIDE R10, R13, 0x4, R6 ;  /* 0x000000040d0a7825 */ /* 0x002fc800078e0206 */
[----:B--2---:R-:W-:-:S05]  /*0430*/  HADD2.F32 R2, -RZ, R2.H0_H0 ;  /* 0x20000002ff027230 */ /* 0x004fca0000004100 */
        /* <DEDUP_REMOVED lines=8> */
[----:B--2---:R-:W-:-:S05]  /*04c0*/  HADD2.F32 R14, -RZ, R14.H0_H0 ;  /* 0x2000000eff0e7230 */ /* 0x004fca0000004100 */
        /* <DEDUP_REMOVED lines=17> */
[----:B------:R-:W-:Y:S01]  /*05e0*/  VIADD R0, R0, 0x400 ;  /* 0x0000040000007836 */ /* 0x000fe20000000000 */
[----:B------:R-:W-:Y:S01]  /*05f0*/  IADD3 R13, PT, PT, R13, 0x400, RZ ;  /* 0x000004000d0d7810 */ /* 0x000fe20007ffe0ff */
[----:B--2---:R-:W-:-:S05]  /*0600*/  HADD2.F32 R2, -RZ, R2.H0_H0 ;  /* 0x20000002ff027230 */ /* 0x004fca0000004100 */
        /* <DEDUP_REMOVED lines=10> */
.L_x_958:
        /* <DEDUP_REMOVED lines=13> */
.L_x_3793:


//--------------------- .text._ZN4vllm3moe10topkGatingILi18ELi576ELi4ELi4ELi32Ei6__halfLNS0_11ScoringFuncE1EEEvPKT5_PKbPfiPT4_PiiiibPKf --------------------------
	.section	.text._ZN4vllm3moe10topkGatingILi18ELi576ELi4ELi4ELi32Ei6__halfLNS0_11ScoringFuncE1EEEvPKT5_PKbPfiPT4_PiiiibPKf,"ax",@progbits
	.align	128
        .global         _ZN4vllm3moe10topkGatingILi18ELi576ELi4ELi4ELi32Ei6__halfLNS0_11ScoringFuncE1EEEvPKT5_PKbPfiPT4_PiiiibPKf
        .type           _ZN4vllm3moe10topkGatingILi18ELi576ELi4ELi4ELi32Ei6__halfLNS0_11ScoringFuncE1EEEvPKT5_PKbPfiPT4_PiiiibPKf,@function
        .size           _ZN4vllm3moe10topkGatingILi18ELi576ELi4ELi4ELi32Ei6__halfLNS0_11ScoringFuncE1EEEvPKT5_PKbPfiPT4_PiiiibPKf,(.L_x_3794 - _ZN4vllm3moe10topkGatingILi18ELi576ELi4ELi4ELi32Ei6__halfLNS0_11ScoringFuncE1EEEvPKT5_PKbPfiPT4_PiiiibPKf)
        .other          _ZN4vllm3moe10topkGatingILi18ELi576ELi4ELi4ELi32Ei6__halfLNS0_11ScoringFuncE1EEEvPKT5_PKbPfiPT4_PiiiibPKf,@"STO_CUDA_ENTRY STV_DEFAULT"
_ZN4vllm3moe10topkGatingILi18ELi576ELi4ELi4ELi32Ei6__halfLNS0_11ScoringFuncE1EEEvPKT5_PKbPfiPT4_PiiiibPKf:
.text._ZN4vllm3moe10topkGatingILi18ELi576ELi4ELi4ELi32Ei6__halfLNS0_11ScoringFuncE1EEEvPKT5_PKbPfiPT4_PiiiibPKf:
        /* <DEDUP_REMOVED lines=205> */
.L_x_959:
        /* <DEDUP_REMOVED lines=18> */
.L_x_960:
        /* <DEDUP_REMOVED lines=14> */
.L_x_966:
        /* <DEDUP_REMOVED lines=164> */
.L_x_963:
[----:B--234-:R-:W-:Y:S05]  /*1910*/  BSYNC.RECONVERGENT B0 ;  /* 0x0000000000007941 */ /* 0x01cfea0003800200 */
.L_x_962:
        /* <DEDUP_REMOVED lines=54> */
.L_x_965:
[----:B------:R-:W-:Y:S05]  /*1c80*/  BSYNC.RECONVERGENT B0 ;  /* 0x0000000000007941 */ /* 0x000fea0003800200 */
.L_x_964:
[----:B0-----:R-:W-:Y:S02]  /*1c90*/  VIADD R49, R49, UR14 ;  /* 0x0000000e31317c36 */ /* 0x001fe40008000000 */
[----:B------:R-:W-:Y:S01]  /*1ca0*/  VIADD R47, R47, 0x1 ;  /* 0x000000012f2f7836 */ /* 0x000fe20000000000 */
[----:B------:R-:W-:Y:S06]  /*1cb0*/  BRA.U UP1, `(.L_x_966) ;  /* 0xfffffff101847547 */ /* 0x000fec000b83ffff */
.L_x_961:
        /* <DEDUP_REMOVED lines=22> */
.L_x_968:
        /* <DEDUP_REMOVED lines=55> */
.L_x_967:
        /* <DEDUP_REMOVED lines=34> */
.L_x_969:
        /* <DEDUP_REMOVED lines=22> */
.L_x_970:
[----:B------:R-:W-:-:S13]  /*2510*/  ISETP.NE.AND P0, PT, RZ, UR5, PT ;  /* 0x00000005ff007c0c */ /* 0x000fda000bf05270 */
[----:B------:R-:W-:Y:S05]  /*2520*/  @!P0 EXIT ;  /* 0x000000000000894d */ /* 0x000fea0003800000 */
[----:B01----:R-:W0:Y:S01]  /*2530*/  LDC.64 R4, c[0x0][0x390] ;  /* 0x0000e400ff047b82 */ /* 0x003e220000000a00 */
[----:B----4-:R1:W2:Y:S01]  /*2540*/  MUFU.RCP R11, R46 ;  /* 0x0000002e000b7308 */ /* 0x0102a20000001000 */
[----:B------:R-:W-:Y:S01]  /*2550*/  VIADD R7, R0, UR4 ;  /* 0x0000000400077c36 */ /* 0x000fe20008000000 */
[----:B------:R-:W-:-:S12]  /*2560*/  UIADD3 UR5, UPT, UPT, -UR5, URZ, URZ ;  /* 0x000000ff05057290 */ /* 0x000fd8000fffe1ff */
.L_x_971:
        /* <DEDUP_REMOVED lines=9> */
.L_x_972:
        /* <DEDUP_REMOVED lines=16> */
.L_x_3794:


//--------------------- .text._ZN4vllm3moe10topkGatingILi14ELi448ELi4ELi4ELi32Ei6__halfLNS0_11ScoringFuncE1EEEvPKT5_PKbPfiPT4_PiiiibPKf --------------------------
	.section	.text._ZN4vllm3moe10topkGatingILi14ELi448ELi4ELi4ELi32Ei6__halfLNS0_11ScoringFuncE1EEEvPKT5_PKbPfiPT4_PiiiibPKf,"ax",@progbits
	.align	128
        .global         _ZN4vllm3moe10topkGatingILi14ELi448ELi4ELi4ELi32Ei6__halfLNS0_11ScoringFuncE1EEEvPKT5_PKbPfiPT4_PiiiibPKf
        .type           _ZN4vllm3moe10topkGatingILi14ELi448ELi4ELi4ELi32Ei6__halfLNS0_11ScoringFuncE1EEEvPKT5_PKbPfiPT4_PiiiibPKf,@function
        .size           _ZN4vllm3moe10topkGatingILi14ELi448ELi4ELi4ELi32Ei6__halfLNS0_11ScoringFuncE1EEEvPKT5_PKbPfiPT4_PiiiibPKf,(.L_x_3795 - _ZN4vllm3moe10topkGatingILi14ELi448ELi4ELi4ELi32Ei6__halfLNS0_11ScoringFuncE1EEEvPKT5_PKbPfiPT4_PiiiibPKf)
        .other          _ZN4vllm3moe10topkGatingILi14ELi448ELi4ELi4ELi32Ei6__halfLNS0_11ScoringFuncE1EEEvPKT5_PKbPfiPT4_PiiiibPKf,@"STO_CUDA_ENTRY STV_DEFAULT"
_ZN4vllm3moe10topkGatingILi14ELi448ELi4ELi4ELi32Ei6__halfLNS0_11ScoringFuncE1EEEvPKT5_PKbPfiPT4_PiiiibPKf:
.text._ZN4vllm3moe10topkGatingILi14ELi448ELi4ELi4ELi32Ei6__halfLNS0_11ScoringFuncE1EEEvPKT5_PKbPfiPT4_PiiiibPKf:
        /* <DEDUP_REMOVED lines=167> */
.L_x_973:
        /* <DEDUP_REMOVED lines=14> */
.L_x_974:
        /* <DEDUP_REMOVED lines=14> */
.L_x_980:
        /* <DEDUP_REMOVED lines=140> */
.L_x_977:
[----:B-123--:R-:W-:Y:S05]  /*14f0*/  BSYNC.RECONVERGENT B0 ;  /* 0x0000000000007941 */ /* 0x00efea0003800200 */
.L_x_976:
        /* <DEDUP_REMOVED lines=50> */
.L_x_979:
[----:B------:R-:W-:Y:S05]  /*1820*/  BSYNC.RECONVERGENT B0 ;  /* 0x0000000000007941 */ /* 0x000fea0003800200 */
.L_x_978:
[----:B------:R-:W-:Y:S02]  /*1830*/  VIADD R41, R41, UR11 ;  /* 0x0000000b29297c36 */ /* 0x000fe40008000000 */
[----:B------:R-:W-:Y:S01]  /*1840*/  VIADD R39, R39, 0x1 ;  /* 0x0000000127277836 */ /* 0x000fe20000000000 */
[----:B------:R-:W-:Y:S06]  /*1850*/  @P0 BRA `(.L_x_980) ;  /* 0xfffffff000f40947 */ /* 0x000fec000383ffff */
.L_x_975:
        /* <DEDUP_REMOVED lines=22> */
.L_x_982:
        /* <DEDUP_REMOVED lines=55> */
.L_x_981:
        /* <DEDUP_REMOVED lines=34> */
.L_x_983:
        /* <DEDUP_REMOVED lines=22> */
.L_x_984:
[----:B------:R-:W-:Y:S05]  /*20b0*/  @!P1 EXIT ;  /* 0x000000000000994d */ /* 0x000fea0003800000 */
[----:B01--4-:R-:W0:Y:S01]  /*20c0*/  LDC.64 R4, c[0x0][0x390] ;  /* 0x0000e400ff047b82 */ /* 0x013e220000000a00 */
[----:B------:R1:W2:Y:S01]  /*20d0*/  MUFU.RCP R11, R38 ;  /* 0x00000026000b7308 */ /* 0x0002a20000001000 */
[----:B------:R-:W-:Y:S02]  /*20e0*/  IMAD.IADD R7, R0, 0x1, R7 ;  /* 0x0000000100077824 */ /* 0x000fe400078e0207 */
[----:B------:R-:W-:-:S07]  /*20f0*/  IMAD.MOV R6, RZ, RZ, -R6 ;  /* 0x000000ffff067224 */ /* 0x000fce00078e0a06 */
.L_x_985:
        /* <DEDUP_REMOVED lines=9> */
.L_x_986:
        /* <DEDUP_REMOVED lines=15> */
.L_x_3795:


//--------------------- .text._ZN4vllm3moe10topkGatingILi12ELi384ELi4ELi4ELi32Ei6__halfLNS0_11ScoringFuncE1EEEvPKT5_PKbPfiPT4_PiiiibPKf --------------------------
	.section	.text._ZN4vllm3moe10topkGatingILi12ELi384ELi4ELi4ELi32Ei6__halfLNS0_11ScoringFuncE1EEEvPKT5_PKbPfiPT4_PiiiibPKf,"ax",@progbits
	.align	128
        .global         _ZN4vllm3moe10topkGatingILi12ELi384ELi4ELi4ELi32Ei6__halfLNS0_11ScoringFuncE1EEEvPKT5_PKbPfiPT4_PiiiibPKf
        .type           _ZN4vllm3moe10topkGatingILi12ELi384ELi4ELi4ELi32Ei6__halfLNS0_11ScoringFuncE1EEEvPKT5_PKbPfiPT4_PiiiibPKf,@function
        .size           _ZN4vllm3moe10topkGatingILi12ELi384ELi4ELi4ELi32Ei6__halfLNS0_11ScoringFuncE1EEEvPKT5_PKbPfiPT4_PiiiibPKf,(.L_x_3796 - _ZN4vllm3moe10topkGatingILi12ELi384ELi4ELi4ELi32Ei6__halfLNS0_11ScoringFuncE1EEEvPKT5_PKbPfiPT4_PiiiibPKf)
        .other          _ZN4vllm3moe10topkGatingILi12ELi384ELi4ELi4ELi32Ei6__halfLNS0_11ScoringFuncE1EEEvPKT5_PKbPfiPT4_PiiiibPKf,@"STO_CUDA_ENTRY STV_DEFAULT"
_ZN4vllm3moe10topkGatingILi12ELi384ELi4ELi4ELi32Ei6__halfLNS0_11ScoringFuncE1EEEvPKT5_PKbPfiPT4_PiiiibPKf:
.text._ZN4vllm3moe10topkGatingILi12ELi384ELi4ELi4ELi32Ei6__halfLNS0_11ScoringFuncE1EEEvPKT5_PKbPfiPT4_PiiiibPKf:
        /* <DEDUP_REMOVED lines=148> */
.L_x_987:
        /* <DEDUP_REMOVED lines=12> */
.L_x_988:
        /* <DEDUP_REMOVED lines=14> */
.L_x_994:
        /* <DEDUP_REMOVED lines=129> */
.L_x_991:
[----:B-123--:R-:W-:Y:S05]  /*12f0*/  BSYNC.RECONVERGENT B0 ;  /* 0x0000000000007941 */ /* 0x00efea0003800200 */
.L_x_990:
        /* <DEDUP_REMOVED lines=46> */
.L_x_993:
[----:B------:R-:W-:Y:S05]  /*15e0*/  BSYNC.RECONVERGENT B0 ;  /* 0x0000000000007941 */ /* 0x000fea0003800200 */
.L_x_992:
[----:B------:R-:W-:Y:S02]  /*15f0*/  VIADD R37, R37, UR11 ;  /* 0x0000000b25257c36 */ /* 0x000fe40008000000 */
[----:B------:R-:W-:Y:S01]  /*1600*/  VIADD R35, R35, 0x1 ;  /* 0x0000000123237836 */ /* 0x000fe20000000000 */
[----:B------:R-:W-:Y:S06]  /*1610*/  @P0 BRA `(.L_x_994) ;  /* 0xfffffff400300947 */ /* 0x000fec000383ffff */
.L_x_989:
        /* <DEDUP_REMOVED lines=22> */
.L_x_996:
        /* <DEDUP_REMOVED lines=55> */
.L_x_995:
        /* <DEDUP_REMOVED lines=34> */
.L_x_997:
        /* <DEDUP_REMOVED lines=22> */
.L_x_998:
[----:B------:R-:W-:Y:S05]  /*1e70*/  @!P1 EXIT ;  /* 0x000000000000994d */ /* 0x000fea0003800000 */
[----:B01----:R-:W0:Y:S01]  /*1e80*/  LDC.64 R6, c[0x0][0x390] ;  /* 0x0000e400ff067b82 */ /* 0x003e220000000a00 */
[----:B----4-:R1:W2:Y:S01]  /*1e90*/  MUFU.RCP R11, R34 ;  /* 0x00000022000b7308 */ /* 0x0102a20000001000 */
[----:B------:R-:W-:Y:S02]  /*1ea0*/  IMAD.IADD R5, R0, 0x1, R5 ;  /* 0x0000000100057824 */ /* 0x000fe400078e0205 */
[----:B------:R-:W-:-:S07]  /*1eb0*/  IMAD.MOV R21, RZ, RZ, -R21 ;  /* 0x000000ffff157224 */ /* 0x000fce00078e0a15 */
.L_x_999:
        /* <DEDUP_REMOVED lines=9> */
.L_x_1000:
        /* <DEDUP_REMOVED lines=11> */
.L_x_3796:


//--------------------- .text._ZN4vllm3moe10topkGatingILi10ELi320ELi4ELi4ELi32Ei6__halfLNS0_11ScoringFuncE1EEEvPKT5_PKbPfiPT4_PiiiibPKf --------------------------
	.section	.text._ZN4vllm3moe10topkGatingILi10ELi320ELi4ELi4ELi32Ei6__halfLNS0_11ScoringFuncE1EEEvPKT5_PKbPfiPT4_PiiiibPKf,"ax",@progbits
	.align	128
        .global         _ZN4vllm3moe10topkGatingILi10ELi320ELi4ELi4ELi32Ei6__halfLNS0_11ScoringFuncE1EEEvPKT5_PKbPfiPT4_PiiiibPKf
        .type           _ZN4vllm3moe10topkGatingILi10ELi320ELi4ELi4ELi32Ei6__halfLNS0_11ScoringFuncE1EEEvPKT5_PKbPfiPT4_PiiiibPKf,@function
        .size           _ZN4vllm3moe10topkGatingILi10ELi320ELi4ELi4ELi32Ei6__halfLNS0_11ScoringFuncE1EEEvPKT5_PKbPfiPT4_PiiiibPKf,(.L_x_3797 - _ZN4vllm3moe10topkGatingILi10ELi320ELi4ELi4ELi32Ei6__halfLNS0_11ScoringFuncE1EEEvPKT5_PKbPfiPT4_PiiiibPKf)
        .other          _ZN4vllm3moe10topkGatingILi10ELi320ELi4ELi4ELi32Ei6__halfLNS0_11ScoringFuncE1EEEvPKT5_PKbPfiPT4_PiiiibPKf,@"STO_CUDA_ENTRY STV_DEFAULT"
_ZN4vllm3moe10topkGatingILi10ELi320ELi4ELi4ELi32Ei6__halfLNS0_11ScoringFuncE1EEEvPKT5_PKbPfiPT4_PiiiibPKf:
.text._ZN4vllm3moe10topkGatingILi10ELi320ELi4ELi4ELi32Ei6__halfLNS0_11ScoringFuncE1EEEvPKT5_PKbPfiPT4_PiiiibPKf:
        /* <DEDUP_REMOVED lines=129> */
.L_x_1001:
        /* <DEDUP_REMOVED lines=10> */
.L_x_1002:
        /* <DEDUP_REMOVED lines=14> */
.L_x_1008:
        /* <DEDUP_REMOVED lines=120> */
.L_x_1005:
[----:B-123--:R-:W-:Y:S05]  /*1110*/  BSYNC.RECONVERGENT B0 ;  /* 0x0000000000007941 */ /* 0x00efea0003800200 */
.L_x_1004:
        /* <DEDUP_REMOVED lines=42> */
.L_x_1007:
[----:B------:R-:W-:Y:S05]  /*13c0*/  BSYNC.RECONVERGENT B0 ;  /* 0x0000000000007941 */ /* 0x000fea0003800200 */
.L_x_1006:
[----:B------:R-:W-:Y:S02]  /*13d0*/  VIADD R33, R33, UR11 ;  /* 0x0000000b21217c36 */ /* 0x000fe40008000000 */
[----:B------:R-:W-:Y:S01]  /*13e0*/  VIADD R31, R31, 0x1 ;  /* 0x000000011f1f7836 */ /* 0x000fe20000000000 */
[----:B------:R-:W-:Y:S06]  /*13f0*/  @P0 BRA `(.L_x_1008) ;  /* 0xfffffff400640947 */ /* 0x000fec000383ffff */
.L_x_1003:
        /* <DEDUP_REMOVED lines=22> */
.L_x_1010:
        /* <DEDUP_REMOVED lines=55> */
.L_x_1009:
        /* <DEDUP_REMOVED lines=34> */
.L_x_1011:
        /* <DEDUP_REMOVED lines=22> */
.L_x_1012:
[----:B------:R-:W-:Y:S05]  /*1c50*/  @!P1 EXIT ;  /* 0x000000000000994d */ /* 0x000fea0003800000 */
[----:B01--4-:R-:W0:Y:S01]  /*1c60*/  LDC.64 R4, c[0x0][0x390] ;  /* 0x0000e400ff047b82 */ /* 0x013e220000000a00 */
[----:B------:R1:W2:Y:S01]  /*1c70*/  MUFU.RCP R11, R30 ;  /* 0x0000001e000b7308 */ /* 0x0002a20000001000 */
[----:B------:R-:W-:Y:S02]  /*1c80*/  IMAD.IADD R7, R0, 0x1, R7 ;  /* 0x0000000100077824 */ /* 0x000fe400078e0207 */
[----:B------:R-:W-:-:S07]  /*1c90*/  IMAD.MOV R6, RZ, RZ, -R6 ;  /* 0x000000ffff067224 */ /* 0x000fce00078e0a06 */
.L_x_1013:
        /* <DEDUP_REMOVED lines=9> */
.L_x_1014:
        /* <DEDUP_REMOVED lines=13> */
.L_x_3797:


//--------------------- .text._ZN4vllm3moe10topkGatingILi6ELi192ELi4ELi4ELi32Ei6__halfLNS0_11ScoringFuncE1EEEvPKT5_PKbPfiPT4_PiiiibPKf --------------------------
	.section	.text._ZN4vllm3moe10topkGatingILi6ELi192ELi4ELi4ELi32Ei6__halfLNS0_11ScoringFuncE1EEEvPKT5_PKbPfiPT4_PiiiibPKf,"ax",@progbits
	.align	128
        .global         _ZN4vllm3moe10topkGatingILi6ELi192ELi4ELi4ELi32Ei6__halfLNS0_11ScoringFuncE1EEEvPKT5_PKbPfiPT4_PiiiibPKf
        .type           _ZN4vllm3moe10topkGatingILi6ELi192ELi4ELi4ELi32Ei6__halfLNS0_11ScoringFuncE1EEEvPKT5_PKbPfiPT4_PiiiibPKf,@function
        .size           _ZN4vllm3moe10topkGatingILi6ELi192ELi4ELi4ELi32Ei6__halfLNS0_11ScoringFuncE1EEEvPKT5_PKbPfiPT4_PiiiibPKf,(.L_x_3798 - _ZN4vllm3moe10topkGatingILi6ELi192ELi4ELi4ELi32Ei6__halfLNS0_11ScoringFuncE1EEEvPKT5_PKbPfiPT4_PiiiibPKf)
        .other          _ZN4vllm3moe10topkGatingILi6ELi192ELi4ELi4ELi32Ei6__halfLNS0_11ScoringFuncE1EEEvPKT5_PKbPfiPT4_PiiiibPKf,@"STO_CUDA_ENTRY STV_DEFAULT"
_ZN4vllm3moe10topkGatingILi6ELi192ELi4ELi4ELi32Ei6__halfLNS0_11ScoringFuncE1EEEvPKT5_PKbPfiPT4_PiiiibPKf:
.text._ZN4vllm3moe10topkGatingILi6ELi192ELi4ELi4ELi32Ei6__halfLNS0_11ScoringFuncE1EEEvPKT5_PKbPfiPT4_PiiiibPKf:
        /* <DEDUP_REMOVED lines=109> */
.L_x_1020:
        /* <DEDUP_REMOVED lines=94> */
.L_x_1017:
[----:B-123--:R-:W-:Y:S05]  /*0cb0*/  BSYNC.RECONVERGENT B0 ;  /* 0x0000000000007941 */ /* 0x00efea0003800200 */
.L_x_1016:
        /* <DEDUP_REMOVED lines=34> */
.L_x_1019:
[----:B------:R-:W-:Y:S05]  /*0ee0*/  BSYNC.RECONVERGENT B0 ;  /* 0x0000000000007941 */ /* 0x000fea0003800200 */
.L_x_1018:
[----:B------:R-:W-:Y:S02]  /*0ef0*/  VIADD R23, R23, UR11 ;  /* 0x0000000b17177c36 */ /* 0x000fe40008000000 */
[----:B------:R-:W-:Y:S01]  /*0f00*/  VIADD R21, R21, 0x1 ;  /* 0x0000000115157836 */ /* 0x000fe20000000000 */
[----:B------:R-:W-:Y:S06]  /*0f10*/  @P0 BRA `(.L_x_1020) ;  /* 0xfffffff400ec0947 */ /* 0x000fec000383ffff */
.L_x_1015:
        /* <DEDUP_REMOVED lines=22> */
.L_x_1022:
        /* <DEDUP_REMOVED lines=55> */
.L_x_1021:
        /* <DEDUP_REMOVED lines=34> */
.L_x_1023:
        /* <DEDUP_REMOVED lines=22> */
.L_x_1024:
[----:B------:R-:W-:Y:S05]  /*1770*/  @!P1 EXIT ;  /* 0x000000000000994d */ /* 0x000fea0003800000 */
[----:B01----:R-:W0:Y:S01]  /*1780*/  LDC.64 R6, c[0x0][0x390] ;  /* 0x0000e400ff067b82 */ /* 0x003e220000000a00 */
[----:B------:R1:W2:Y:S01]  /*1790*/  MUFU.RCP R11, R4 ;  /* 0x00000004000b7308 */ /* 0x0002a20000001000 */
[----:B------:R-:W-:Y:S02]  /*17a0*/  IMAD.IADD R5, R0, 0x1, R5 ;  /* 0x0000000100057824 */ /* 0x000fe400078e0205 */
[----:B------:R-:W-:-:S07]  /*17b0*/  IMAD.MOV R15, RZ, RZ, -R15 ;  /* 0x000000ffff0f7224 */ /* 0x000fce00078e0a0f */
.L_x_1025:
        /* <DEDUP_REMOVED lines=9> */
.L_x_1026:
        /* <DEDUP_REMOVED lines=11> */
.L_x_3798:


//--------------------- .text._ZN4vllm3moe10topkGatingILi16ELi512ELi4ELi16ELi32Ei6__halfLNS0_11ScoringFuncE1EEEvPKT5_PKbPfiPT4_PiiiibPKf --------------------------
	.section	.text._ZN4vllm3moe10topkGatingILi16ELi512ELi4ELi16ELi32Ei6__halfLNS0_11ScoringFuncE1EEEvPKT5_PKbPfiPT4_PiiiibPKf,"ax",@progbits
	.align	128
        .global         _ZN4vllm3moe10topkGatingILi16ELi512ELi4ELi16ELi32Ei6__halfLNS0_11ScoringFuncE1EEEvPKT5_PKbPfiPT4_PiiiibPKf
        .type           _ZN4vllm3moe10topkGatingILi16ELi512ELi4ELi16ELi32Ei6__halfLNS0_11ScoringFuncE1EEEvPKT5_PKbPfiPT4_PiiiibPKf,@function
        .size           _ZN4vllm3moe10topkGatingILi16ELi512ELi4ELi16ELi32Ei6__halfLNS0_11ScoringFuncE1EEEvPKT5_PKbPfiPT4_PiiiibPKf,(.L_x_3799 - _ZN4vllm3moe10topkGatingILi16ELi512ELi4ELi16ELi32Ei6__halfLNS0_11ScoringFuncE1EEEvPKT5_PKbPfiPT4_PiiiibPKf)
        .other          _ZN4vllm3moe10topkGatingILi16ELi512ELi4ELi16ELi32Ei6__halfLNS0_11ScoringFuncE1EEEvPKT5_PKbPfiPT4_PiiiibPKf,@"STO_CUDA_ENTRY STV_DEFAULT"
_ZN4vllm3moe10topkGatingILi16ELi512ELi4ELi16ELi32Ei6__halfLNS0_11ScoringFuncE1EEEvPKT5_PKbPfiPT4_PiiiibPKf:
.text._ZN4vllm3moe10topkGatingILi16ELi512ELi4ELi16ELi32Ei6__halfLNS0_11ScoringFuncE1EEEvPKT5_PKbPfiPT4_PiiiibPKf:
        /* <DEDUP_REMOVED lines=180> */
.L_x_1027:
        /* <DEDUP_REMOVED lines=16> */
.L_x_1028:
        /* <DEDUP_REMOVED lines=14> */
.L_x_1034:
        /* <DEDUP_REMOVED lines=149> */
.L_x_1031:
[----:B-123--:R-:W-:Y:S05]  /*1670*/  BSYNC.RECONVERGENT B0 ;  /* 0x0000000000007941 */ /* 0x00efea0003800200 */
.L_x_1030:
        /* <DEDUP_REMOVED lines=54> */
.L_x_1033:
[----:B------:R-:W-:Y:S05]  /*19e0*/  BSYNC.RECONVERGENT B0 ;  /* 0x0000000000007941 */ /* 0x000fea0003800200 */
.L_x_1032:
[----:B------:R-:W-:Y:S02]  /*19f0*/  VIADD R45, R45, UR11 ;  /* 0x0000000b2d2d7c36 */ /* 0x000fe40008000000 */
[----:B------:R-:W-:Y:S01]  /*1a00*/  VIADD R43, R43, 0x1 ;  /* 0x000000012b2b7836 */ /* 0x000fe20000000000 */
[----:B------:R-:W-:Y:S06]  /*1a10*/  @P0 BRA `(.L_x_1034) ;  /* 0xfffffff000c00947 */ /* 0x000fec000383ffff */
.L_x_1029:
        /* <DEDUP_REMOVED lines=22> */
.L_x_1036:
        /* <DEDUP_REMOVED lines=55> */
.L_x_1035:
        /* <DEDUP_REMOVED lines=34> */
.L_x_1037:
        /* <DEDUP_REMOVED lines=22> */
.L_x_1038:
[----:B------:R-:W-:Y:S05]  /*2270*/  @!P1 EXIT ;  /* 0x000000000000994d */ /* 0x000fea0003800000 */
[----:B01--4-:R-:W0:Y:S01]  /*2280*/  LDC.64 R4, c[0x0][0x390] ;  /* 0x0000e400ff047b82 */ /* 0x013e220000000a00 */
[----:B------:R1:W2:Y:S01]  /*2290*/  MUFU.RCP R11, R42 ;  /* 0x0000002a000b7308 */ /* 0x0002a20000001000 */
[----:B------:R-:W-:Y:S02]  /*22a0*/  IMAD.IADD R7, R0, 0x1, R7 ;  /* 0x0000000100077824 */ /* 0x000fe400078e0207 */
[----:B------:R-:W-:-:S07]  /*22b0*/  IMAD.MOV R6, RZ, RZ, -R6 ;  /* 0x000000ffff067224 */ /* 0x000fce00078e0a06 */
.L_x_1039:
        /* <DEDUP_REMOVED lines=9> */
.L_x_1040:
        /* <DEDUP_REMOVED lines=11> */
.L_x_3799:


//--------------------- .text._ZN4vllm3moe10topkGatingILi8ELi256ELi4ELi16ELi32Ei6__halfLNS0_11ScoringFuncE1EEEvPKT5_PKbPfiPT4_PiiiibPKf --------------------------
	.section	.text._ZN4vllm3moe10topkGatingILi8ELi256ELi4ELi16ELi32Ei6__halfLNS0_11ScoringFuncE1EEEvPKT5_PKbPfiPT4_PiiiibPKf,"ax",@progbits
	.align	128
        .global         _ZN4vllm3moe10topkGatingILi8ELi256ELi4ELi16ELi32Ei6__halfLNS0_11ScoringFuncE1EEEvPKT5_PKbPfiPT4_PiiiibPKf
        .type           _ZN4vllm3moe10topkGatingILi8ELi256ELi4ELi16ELi32Ei6__halfLNS0_11ScoringFuncE1EEEvPKT5_PKbPfiPT4_PiiiibPKf,@function
        .size           _ZN4vllm3moe10topkGatingILi8ELi256ELi4ELi16ELi32Ei6__halfLNS0_11ScoringFuncE1EEEvPKT5_PKbPfiPT4_PiiiibPKf,(.L_x_3800 - _ZN4vllm3moe10topkGatingILi8ELi256ELi4ELi16ELi32Ei6__halfLNS0_11ScoringFuncE1EEEvPKT5_PKbPfiPT4_PiiiibPKf)
        .other          _ZN4vllm3moe10topkGatingILi8ELi256ELi4ELi16ELi32Ei6__halfLNS0_11ScoringFuncE1EEEvPKT5_PKbPfiPT4_PiiiibPKf,@"STO_CUDA_ENTRY STV_DEFAULT"
_ZN4vllm3moe10topkGatingILi8ELi256ELi4ELi16ELi32Ei6__halfLNS0_11ScoringFuncE1EEEvPKT5_PKbPfiPT4_PiiiibPKf:
.text._ZN4vllm3moe10topkGatingILi8ELi256ELi4ELi16ELi32Ei6__halfLNS0_11ScoringFuncE1EEEvPKT5_PKbPfiPT4_PiiiibPKf:
        /* <DEDUP_REMOVED lines=126> */
.L_x_1046:
        /* <DEDUP_REMOVED lines=99> */
.L_x_1043:
[----:B-123--:R-:W-:Y:S05]  /*0e10*/  BSYNC.RECONVERGENT B0 ;  /* 0x0000000000007941 */ /* 0x00efea0003800200 */
.L_x_1042:
        /* <DEDUP_REMOVED lines=38> */
.L_x_1045:
[----:B------:R-:W-:Y:S05]  /*1080*/  BSYNC.RECONVERGENT B0 ;  /* 0x0000000000007941 */ /* 0x000fea0003800200 */
.L_x_1044:
[----:B0-----:R-:W-:Y:S02]  /*1090*/  VIADD R25, R25, UR11 ;  /* 0x0000000b19197c36 */ /* 0x001fe40008000000 */
[----:B------:R-:W-:Y:S01]  /*10a0*/  VIADD R23, R23, 0x1 ;  /* 0x0000000117177836 */ /* 0x000fe20000000000 */
[----:B------:R-:W-:Y:S06]  /*10b0*/  @P0 BRA `(.L_x_1046) ;  /* 0xfffffff400c80947 */ /* 0x000fec000383ffff */
.L_x_1041:
        /* <DEDUP_REMOVED lines=22> */
.L_x_1048:
        /* <DEDUP_REMOVED lines=55> */
.L_x_1047:
        /* <DEDUP_REMOVED lines=34> */
.L_x_1049:
        /* <DEDUP_REMOVED lines=22> */
.L_x_1050:
[----:B------:R-:W-:Y:S05]  /*1910*/  @!P1 EXIT ;  /* 0x000000000000994d */ /* 0x000fea0003800000 */
[----:B01----:R-:W0:Y:S01]  /*1920*/  LDC.64 R6, c[0x0][0x390] ;  /* 0x0000e400ff067b82 */ /* 0x003e220000000a00 */
[----:B------:R1:W2:Y:S01]  /*1930*/  MUFU.RCP R11, R4 ;  /* 0x00000004000b7308 */ /* 0x0002a20000001000 */
[----:B------:R-:W-:Y:S02]  /*1940*/  IMAD.IADD R5, R0, 0x1, R5 ;  /* 0x0000000100057824 */ /* 0x000fe400078e0205 */
[----:B------:R-:W-:-:S07]  /*1950*/  IMAD.MOV R15, RZ, RZ, -R15 ;  /* 0x000000ffff0f7224 */ /* 0x000fce00078e0a0f */
.L_x_1051:
        /* <DEDUP_REMOVED lines=9> */
.L_x_1052:
        /* <DEDUP_REMOVED lines=9> */
.L_x_3800:


//--------------------- .text._ZN4vllm3moe10topkGatingILi8ELi128ELi4ELi16ELi32Ei6__halfLNS0_11ScoringFuncE1EEEvPKT5_PKbPfiPT4_PiiiibPKf --------------------------
	.section	.text._ZN4vllm3moe10topkGatingILi8ELi128ELi4ELi16ELi32Ei6__halfLNS0_11ScoringFuncE1EEEvPKT5_PKbPfiPT4_PiiiibPKf,"ax",@progbits
	.align	128
        .global         _ZN4vllm3moe10topkGatingILi8ELi128ELi4ELi16ELi32Ei6__halfLNS0_11ScoringFuncE1EEEvPKT5_PKbPfiPT4_PiiiibPKf
        .type           _ZN4vllm3moe10topkGatingILi8ELi128ELi4ELi16ELi32Ei6__halfLNS0_11ScoringFuncE1EEEvPKT5_PKbPfiPT4_PiiiibPKf,@function
        .size           _ZN4vllm3moe10topkGatingILi8ELi128ELi4ELi16ELi32Ei6__halfLNS0_11ScoringFuncE1EEEvPKT5_PKbPfiPT4_PiiiibPKf,(.L_x_3801 - _ZN4vllm3moe10topkGatingILi8ELi128ELi4ELi16ELi32Ei6__halfLNS0_11ScoringFuncE1EEEvPKT5_PKbPfiPT4_PiiiibPKf)
        .other          _ZN4vllm3moe10topkGatingILi8ELi128ELi4ELi16ELi32Ei6__halfLNS0_11ScoringFuncE1EEEvPKT5_PKbPfiPT4_PiiiibPKf,@"STO_CUDA_ENTRY STV_DEFAULT"
_ZN4vllm3moe10topkGatingILi8ELi128ELi4ELi16ELi32Ei6__halfLNS0_11ScoringFuncE1EEEvPKT5_PKbPfiPT4_PiiiibPKf:
.text._ZN4vllm3moe10topkGatingILi8ELi128ELi4ELi16ELi32Ei6__halfLNS0_11ScoringFuncE1EEEvPKT5_PKbPfiPT4_PiiiibPKf:
        /* <DEDUP_REMOVED lines=127> */
.L_x_1058:
        /* <DEDUP_REMOVED lines=89> */
.L_x_1055:
[----:B-123--:R-:W-:Y:S05]  /*0d80*/  BSYNC.RECONVERGENT B0 ;  /* 0x0000000000007941 */ /* 0x00efea0003800200 */
.L_x_1054:
        /* <DEDUP_REMOVED lines=37> */
.L_x_1057:
[----:B------:R-:W-:Y:S05]  /*0fe0*/  BSYNC.RECONVERGENT B0 ;  /* 0x0000000000007941 */ /* 0x000fea0003800200 */
.L_x_1056:
[----:B0-----:R-:W-:Y:S02]  /*0ff0*/  VIADD R25, R25, UR11 ;  /* 0x0000000b19197c36 */ /* 0x001fe40008000000 */
[----:B------:R-:W-:Y:S01]  /*1000*/  VIADD R23, R23, 0x1 ;  /* 0x0000000117177836 */ /* 0x000fe20000000000 */
[----:B------:R-:W-:Y:S06]  /*1010*/  @P0 BRA `(.L_x_1058) ;  /* 0xfffffff400f40947 */ /* 0x000fec000383ffff */
.L_x_1053:
        /* <DEDUP_REMOVED lines=22> */
.L_x_1060:
        /* <DEDUP_REMOVED lines=55> */
.L_x_1059:
        /* <DEDUP_REMOVED lines=34> */
.L_x_1061:
        /* <DEDUP_REMOVED lines=22> */
.L_x_1062:
[----:B------:R-:W-:Y:S05]  /*1870*/  @!P1 EXIT ;  /* 0x000000000000994d */ /* 0x000fea0003800000 */
[----:B01----:R-:W0:Y:S01]  /*1880*/  LDC.64 R6, c[0x0][0x390] ;  /* 0x0000e400ff067b82 */ /* 0x003e220000000a00 */
[----:B------:R1:W2:Y:S01]  /*1890*/  MUFU.RCP R11, R4 ;  /* 0x00000004000b7308 */ /* 0x0002a20000001000 */
[----:B------:R-:W-:Y:S02]  /*18a0*/  IMAD.IADD R5, R0, 0x1, R5 ;  /* 0x0000000100057824 */ /* 0x000fe400078e0205 */
[----:B------:R-:W-:-:S07]  /*18b0*/  IMAD.MOV R15, RZ, RZ, -R15 ;  /* 0x000000ffff0f7224 */ /* 0x000fce00078e0a0f */
.L_x_1063:
        /* <DEDUP_REMOVED lines=9> */
.L_x_1064:
        /* <DEDUP_REMOVED lines=11> */
.L_x_3801:


//--------------------- .text._ZN4vllm3moe10topkGatingILi8ELi64ELi4ELi16ELi32Ei6__halfLNS0_11ScoringFuncE1EEEvPKT5_PKbPfiPT4_PiiiibPKf --------------------------
	.section	.text._ZN4vllm3moe10topkGatingILi8ELi64ELi4ELi16ELi32Ei6__halfLNS0_11ScoringFuncE1EEEvPKT5_PKbPfiPT4_PiiiibPKf,"ax",@progbits
	.align	128
        .global         _ZN4vllm3moe10topkGatingILi8ELi64ELi4ELi16ELi32Ei6__halfLNS0_11ScoringFuncE1EEEvPKT5_PKbPfiPT4_PiiiibPKf
        .type           _ZN4vllm3moe10topkGatingILi8ELi64ELi4ELi16ELi32Ei6__halfLNS0_11ScoringFuncE1EEEvPKT5_PKbPfiPT4_PiiiibPKf,@function
        .size           _ZN4vllm3moe10topkGatingILi8ELi64ELi4ELi16ELi32Ei6__halfLNS0_11ScoringFuncE1EEEvPKT5_PKbPfiPT4_PiiiibPKf,(.L_x_3802 - _ZN4vllm3moe10topkGatingILi8ELi64ELi4ELi16ELi32Ei6__halfLNS0_11ScoringFuncE1EEEvPKT5_PKbPfiPT4_PiiiibPKf)
        .other          _ZN4vllm3moe10topkGatingILi8ELi64ELi4ELi16ELi32Ei6__halfLNS0_11ScoringFuncE1EEEvPKT5_PKbPfiPT4_PiiiibPKf,@"STO_CUDA_ENTRY STV_DEFAULT"
_ZN4vllm3moe10topkGatingILi8ELi64ELi4ELi16ELi32Ei6__halfLNS0_11ScoringFuncE1EEEvPKT5_PKbPfiPT4_PiiiibPKf:
.text._ZN4vllm3moe10topkGatingILi8ELi64ELi4ELi16ELi32Ei6__halfLNS0_11ScoringFuncE1EEEvPKT5_PKbPfiPT4_PiiiibPKf:
        /* <DEDUP_REMOVED lines=127> */
.L_x_1070:
        /* <DEDUP_REMOVED lines=79> */
.L_x_1067:
[----:B-123--:R-:W-:Y:S05]  /*0ce0*/  BSYNC.RECONVERGENT B0 ;  /* 0x0000000000007941 */ /* 0x00efea0003800200 */
.L_x_1066:
        /* <DEDUP_REMOVED lines=37> */
.L_x_1069:
[----:B------:R-:W-:Y:S05]  /*0f40*/  BSYNC.RECONVERGENT B0 ;  /* 0x0000000000007941 */ /* 0x000fea0003800200 */
.L_x_1068:
[----:B0-----:R-:W-:Y:S02]  /*0f50*/  VIADD R25, R25, UR11 ;  /* 0x0000000b19197c36 */ /* 0x001fe40008000000 */
[----:B------:R-:W-:Y:S01]  /*0f60*/  VIADD R23, R23, 0x1 ;  /* 0x0000000117177836 */ /* 0x000fe20000000000 */
[----:B------:R-:W-:Y:S06]  /*0f70*/  @P0 BRA `(.L_x_1070) ;  /* 0xfffffff8001c0947 */ /* 0x000fec000383ffff */
.L_x_1065:
        /* <DEDUP_REMOVED lines=22> */
.L_x_1072:
        /* <DEDUP_REMOVED lines=55> */
.L_x_1071:
        /* <DEDUP_REMOVED lines=34> */
.L_x_1073:
        /* <DEDUP_REMOVED lines=22> */
.L_x_1074:
[----:B------:R-:W-:Y:S05]  /*17d0*/  @!P1 EXIT ;  /* 0x000000000000994d */ /* 0x000fea0003800000 */
[----:B01----:R-:W0:Y:S01]  /*17e0*/  LDC.64 R6, c[0x0][0x390] ;  /* 0x0000e400ff067b82 */ /* 0x003e220000000a00 */
[----:B------:R1:W2:Y:S01]  /*17f0*/  MUFU.RCP R11, R4 ;  /* 0x00000004000b7308 */ /* 0x0002a20000001000 */
[----:B------:R-:W-:Y:S02]  /*1800*/  IMAD.IADD R5, R0, 0x1, R5 ;  /* 0x0000000100057824 */ /* 0x000fe400078e0205 */
[----:B------:R-:W-:-:S07]  /*1810*/  IMAD.MOV R15, RZ, RZ, -R15 ;  /* 0x000000ffff0f7224 */ /* 0x000fce00078e0a0f */
.L_x_1075:
        /* <DEDUP_REMOVED lines=9> */
.L_x_1076:
        /* <DEDUP_REMOVED lines=13> */
.L_x_3802:


//--------------------- .text._ZN4vllm3moe10topkGatingILi8ELi32ELi4ELi16ELi32Ei6__halfLNS0_11ScoringFuncE1EEEvPKT5_PKbPfiPT4_PiiiibPKf --------------------------
	.section	.text._ZN4vllm3moe10topkGatingILi8ELi32ELi4ELi16ELi32Ei6__halfLNS0_11ScoringFuncE1EEEvPKT5_PKbPfiPT4_PiiiibPKf,"ax",@progbits
	.align	128
        .global         _ZN4vllm3moe10topkGatingILi8ELi32ELi4ELi16ELi32Ei6__halfLNS0_11ScoringFuncE1EEEvPKT5_PKbPfiPT4_PiiiibPKf
        .type           _ZN4vllm3moe10topkGatingILi8ELi32ELi4ELi16ELi32Ei6__halfLNS0_11ScoringFuncE1EEEvPKT5_PKbPfiPT4_PiiiibPKf,@function
        .size           _ZN4vllm3moe10topkGatingILi8ELi32ELi4ELi16ELi32Ei6__halfLNS0_11ScoringFuncE1EEEvPKT5_PKbPfiPT4_PiiiibPKf,(.L_x_3803 - _ZN4vllm3moe10topkGatingILi8ELi32ELi4ELi16ELi32Ei6__halfLNS0_11ScoringFuncE1EEEvPKT5_PKbPfiPT4_PiiiibPKf)
        .other          _ZN4vllm3moe10topkGatingILi8ELi32ELi4ELi16ELi32Ei6__halfLNS0_11ScoringFuncE1EEEvPKT5_PKbPfiPT4_PiiiibPKf,@"STO_CUDA_ENTRY STV_DEFAULT"
_ZN4vllm3moe10topkGatingILi8ELi32ELi4ELi16ELi32Ei6__halfLNS0_11ScoringFuncE1EEEvPKT5_PKbPfiPT4_PiiiibPKf:
.text._ZN4vllm3moe10topkGatingILi8ELi32ELi4ELi16ELi32Ei6__halfLNS0_11ScoringFuncE1EEEvPKT5_PKbPfiPT4_PiiiibPKf:
        /* <DEDUP_REMOVED lines=127> */
.L_x_1082:
        /* <DEDUP_REMOVED lines=69> */
.L_x_1079:
[----:B0123--:R-:W-:Y:S05]  /*0c40*/  BSYNC.RECONVERGENT B0 ;  /* 0x0000000000007941 */ /* 0x00ffea0003800200 */
.L_x_1078:
        /* <DEDUP_REMOVED lines=37> */
.L_x_1081:
[----:B------:R-:W-:Y:S05]  /*0ea0*/  BSYNC.RECONVERGENT B0 ;  /* 0x0000000000007941 */ /* 0x000fea0003800200 */
.L_x_1080:
[----:B----4-:R-:W-:Y:S02]  /*0eb0*/  VIADD R25, R25, UR11 ;  /* 0x0000000b19197c36 */ /* 0x010fe40008000000 */
[----:B------:R-:W-:Y:S01]  /*0ec0*/  VIADD R23, R23, 0x1 ;  /* 0x0000000117177836 */ /* 0x000fe20000000000 */
[----:B------:R-:W-:Y:S06]  /*0ed0*/  @P0 BRA `(.L_x_1082) ;  /* 0xfffffff800440947 */ /* 0x000fec000383ffff */
.L_x_1077:
        /* <DEDUP_REMOVED lines=22> */
.L_x_1084:
        /* <DEDUP_REMOVED lines=55> */
.L_x_1083:
        /* <DEDUP_REMOVED lines=34> */
.L_x_1085:
        /* <DEDUP_REMOVED lines=22> */
.L_x_1086:
[----:B------:R-:W-:Y:S05]  /*1730*/  @!P1 EXIT ;  /* 0x000000000000994d */ /* 0x000fea0003800000 */
[----:B01----:R-:W0:Y:S01]  /*1740*/  LDC.64 R6, c[0x0][0x390] ;  /* 0x0000e400ff067b82 */ /* 0x003e220000000a00 */
[----:B------:R1:W2:Y:S01]  /*1750*/  MUFU.RCP R11, R4 ;  /* 0x00000004000b7308 */ /* 0x0002a20000001000 */
[----:B------:R-:W-:Y:S02]  /*1760*/  IMAD.IADD R5, R0, 0x1, R5 ;  /* 0x0000000100057824 */ /* 0x000fe400078e0205 */
[----:B------:R-:W-:-:S07]  /*1770*/  IMAD.MOV R15, RZ, RZ, -R15 ;  /* 0x000000ffff0f7224 */ /* 0x000fce00078e0a0f */
.L_x_1087:
        /* <DEDUP_REMOVED lines=9> */
.L_x_1088:
        /* <DEDUP_REMOVED lines=15> */
.L_x_3803:


//--------------------- .text._ZN4vllm3moe10topkGatingILi8ELi16ELi4ELi16ELi32Ei6__halfLNS0_11ScoringFuncE1EEEvPKT5_PKbPfiPT4_PiiiibPKf --------------------------
	.section	.text._ZN4vllm3moe10topkGatingILi8ELi16ELi4ELi16ELi32Ei6__halfLNS0_11ScoringFuncE1EEEvPKT5_PKbPfiPT4_PiiiibPKf,"ax",@progbits
	.align	128
        .global         _ZN4vllm3moe10topkGatingILi8ELi16ELi4ELi16ELi32Ei6__halfLNS0_11ScoringFuncE1EEEvPKT5_PKbPfiPT4_PiiiibPKf
        .type           _ZN4vllm3moe10topkGatingILi8ELi16ELi4ELi16ELi32Ei6__halfLNS0_11ScoringFuncE1EEEvPKT5_PKbPfiPT4_PiiiibPKf,@function
        .size           _ZN4vllm3moe10topkGatingILi8ELi16ELi4ELi16ELi32Ei6__halfLNS0_11ScoringFuncE1EEEvPKT5_PKbPfiPT4_PiiiibPKf,(.L_x_3804 - _ZN4vllm3moe10topkGatingILi8ELi16ELi4ELi16ELi32Ei6__halfLNS0_11ScoringFuncE1EEEvPKT5_PKbPfiPT4_PiiiibPKf)
        .other          _ZN4vllm3moe10topkGatingILi8ELi16ELi4ELi16ELi32Ei6__halfLNS0_11ScoringFuncE1EEEvPKT5_PKbPfiPT4_PiiiibPKf,@"STO_CUDA_ENTRY STV_DEFAULT"
_ZN4vllm3moe10topkGatingILi8ELi16ELi4ELi16ELi32Ei6__halfLNS0_11ScoringFuncE1EEEvPKT5_PKbPfiPT4_PiiiibPKf:
.text._ZN4vllm3moe10topkGatingILi8ELi16ELi4ELi16ELi32Ei6__halfLNS0_11ScoringFuncE1EEEvPKT5_PKbPfiPT4_PiiiibPKf:
        /* <DEDUP_REMOVED lines=127> */
.L_x_1094:
        /* <DEDUP_REMOVED lines=59> */
.L_x_1091:
[----:B0123--:R-:W-:Y:S05]  /*0ba0*/  BSYNC.RECONVERGENT B0 ;  /* 0x0000000000007941 */ /* 0x00ffea0003800200 */
.L_x_1090:
        /* <DEDUP_REMOVED lines=37> */
.L_x_1093:
[----:B------:R-:W-:Y:S05]  /*0e00*/  BSYNC.RECONVERGENT B0 ;  /* 0x0000000000007941 */ /* 0x000fea0003800200 */
.L_x_1092:
[----:B----4-:R-:W-:Y:S01]  /*0e10*/  IADD3 R25, PT, PT, R25, UR11, RZ ;  /* 0x0000000b19197c10 */ /* 0x010fe2000fffe0ff */
[----:B------:R-:W-:Y:S01]  /*0e20*/  VIADD R23, R23, 0x1 ;  /* 0x0000000117177836 */ /* 0x000fe20000000000 */
[----:B------:R-:W-:Y:S06]  /*0e30*/  @P0 BRA `(.L_x_1094) ;  /* 0xfffffff8006c0947 */ /* 0x000fec000383ffff */
.L_x_1089:
        /* <DEDUP_REMOVED lines=22> */
.L_x_1096:
        /* <DEDUP_REMOVED lines=55> */
.L_x_1095:
        /* <DEDUP_REMOVED lines=34> */
.L_x_1097:
        /* <DEDUP_REMOVED lines=22> */
.L_x_1098:
[----:B------:R-:W-:Y:S05]  /*1690*/  @!P1 EXIT ;  /* 0x000000000000994d */ /* 0x000fea0003800000 */
[----:B01----:R-:W0:Y:S01]  /*16a0*/  LDC.64 R6, c[0x0][0x390] ;  /* 0x0000e400ff067b82 */ /* 0x003e220000000a00 */
[----:B------:R1:W2:Y:S01]  /*16b0*/  MUFU.RCP R11, R4 ;  /* 0x00000004000b7308 */ /* 0x0002a20000001000 */
[----:B------:R-:W-:Y:S02]  /*16c0*/  IMAD.IADD R5, R0, 0x1, R5 ;  /* 0x0000000100057824 */ /* 0x000fe400078e0205 */
[----:B------:R-:W-:-:S07]  /*16d0*/  IMAD.MOV R15, RZ, RZ, -R15 ;  /* 0x000000ffff0f7224 */ /* 0x000fce00078e0a0f */
.L_x_1099:
        /* <DEDUP_REMOVED lines=9> */
.L_x_1100:
        /* <DEDUP_REMOVED lines=9> */
.L_x_3804:


//--------------------- .text._ZN4vllm3moe10topkGatingILi8ELi8ELi4ELi16ELi32Ei6__halfLNS0_11ScoringFuncE1EEEvPKT5_PKbPfiPT4_PiiiibPKf --------------------------
	.section	.text._ZN4vllm3moe10topkGatingILi8ELi8ELi4ELi16ELi32Ei6__halfLNS0_11ScoringFuncE1EEEvPKT5_PKbPfiPT4_PiiiibPKf,"ax",@progbits
	.align	128
        .global         _ZN4vllm3moe10topkGatingILi8ELi8ELi4ELi16ELi32Ei6__halfLNS0_11ScoringFuncE1EEEvPKT5_PKbPfiPT4_PiiiibPKf
        .type           _ZN4vllm3moe10topkGatingILi8ELi8ELi4ELi16ELi32Ei6__halfLNS0_11ScoringFuncE1EEEvPKT5_PKbPfiPT4_PiiiibPKf,@function
        .size           _ZN4vllm3moe10topkGatingILi8ELi8ELi4ELi16ELi32Ei6__halfLNS0_11ScoringFuncE1EEEvPKT5_PKbPfiPT4_PiiiibPKf,(.L_x_3805 - _ZN4vllm3moe10topkGatingILi8ELi8ELi4ELi16ELi32Ei6__halfLNS0_11ScoringFuncE1EEEvPKT5_PKbPfiPT4_PiiiibPKf)
        .other          _ZN4vllm3moe10topkGatingILi8ELi8ELi4ELi16ELi32Ei6__halfLNS0_11ScoringFuncE1EEEvPKT5_PKbPfiPT4_PiiiibPKf,@"STO_CUDA_ENTRY STV_DEFAULT"
_ZN4vllm3moe10topkGatingILi8ELi8ELi4ELi16ELi32Ei6__halfLNS0_11ScoringFuncE1EEEvPKT5_PKbPfiPT4_PiiiibPKf:
.text._ZN4vllm3moe10topkGatingILi8ELi8ELi4ELi16ELi32Ei6__halfLNS0_11ScoringFuncE1EEEvPKT5_PKbPfiPT4_PiiiibPKf:
        /* <DEDUP_REMOVED lines=126> */
.L_x_1105:
        /* <DEDUP_REMOVED lines=42> */
.L_x_1103:
        /* <DEDUP_REMOVED lines=78> */
.L_x_1104:
        /* <DEDUP_REMOVED lines=8> */
.L_x_1102:
        /* <DEDUP_REMOVED lines=52> */
.L_x_1101:
        /* <DEDUP_REMOVED lines=21> */
.L_x_1107:
        /* <DEDUP_REMOVED lines=55> */
.L_x_1106:
        /* <DEDUP_REMOVED lines=34> */
.L_x_1108:
        /* <DEDUP_REMOVED lines=22> */
.L_x_1109:
[----:B------:R-:W-:Y:S05]  /*1b60*/  @!P1 EXIT ;  /* 0x000000000000994d */ /* 0x000fea0003800000 */
[----:B01----:R-:W0:Y:S01]  /*1b70*/  LDC.64 R6, c[0x0][0x390] ;  /* 0x0000e400ff067b82 */ /* 0x003e220000000a00 */
[----:B------:R-:W1:Y:S01]  /*1b80*/  MUFU.RCP R33, R33 ;  /* 0x0000002100217308 */ /* 0x000e620000001000 */
[----:B------:R-:W-:Y:S02]  /*1b90*/  IMAD.IADD R5, R0, 0x1, R5 ;  /* 0x0000000100057824 */ /* 0x000fe400078e0205 */
[----:B------:R-:W-:-:S07]  /*1ba0*/  IMAD.MOV R18, RZ, RZ, -R18 ;  /* 0x000000ffff127224 */ /* 0x000fce00078e0a12 */
.L_x_1110:
        /* <DEDUP_REMOVED lines=9> */
.L_x_1111:
        /* <DEDUP_REMOVED lines=12> */
.L_x_3805:


//--------------------- .text._ZN4vllm3moe10topkGatingILi4ELi4ELi4ELi8ELi32Ei6__halfLNS0_11ScoringFuncE1EEEvPKT5_PKbPfiPT4_PiiiibPKf --------------------------
	.section	.text._ZN4vllm3moe10topkGatingILi4ELi4ELi4ELi8ELi32Ei6__halfLNS0_11ScoringFuncE1EEEvPKT5_PKbPfiPT4_PiiiibPKf,"ax",@progbits
	.align	128
        .global         _ZN4vllm3moe10topkGatingILi4ELi4ELi4ELi8ELi32Ei6__halfLNS0_11ScoringFuncE1EEEvPKT5_PKbPfiPT4_PiiiibPKf
        .type           _ZN4vllm3moe10topkGatingILi4ELi4ELi4ELi8ELi32Ei6__halfLNS0_11ScoringFuncE1EEEvPKT5_PKbPfiPT4_PiiiibPKf,@function
        .size           _ZN4vllm3moe10topkGatingILi4ELi4ELi4ELi8ELi32Ei6__halfLNS0_11ScoringFuncE1EEEvPKT5_PKbPfiPT4_PiiiibPKf,(.L_x_3806 - _ZN4vllm3moe10topkGatingILi4ELi4ELi4ELi8ELi32Ei6__halfLNS0_11ScoringFuncE1EEEvPKT5_PKbPfiPT4_PiiiibPKf)
        .other          _ZN4vllm3moe10topkGatingILi4ELi4ELi4ELi8ELi32Ei6__halfLNS0_11ScoringFuncE1EEEvPKT5_PKbPfiPT4_PiiiibPKf,@"STO_CUDA_ENTRY STV_DEFAULT"
_ZN4vllm3moe10topkGatingILi4ELi4ELi4ELi8ELi32Ei6__halfLNS0_11ScoringFuncE1EEEvPKT5_PKbPfiPT4_PiiiibPKf:
.text._ZN4vllm3moe10topkGatingILi4ELi4ELi4ELi8ELi32Ei6__halfLNS0_11ScoringFuncE1EEEvPKT5_PKbPfiPT4_PiiiibPKf:
        /* <DEDUP_REMOVED lines=81> */
.L_x_1118:
        /* <DEDUP_REMOVED lines=22> */
.L_x_1114:
        /* <DEDUP_REMOVED lines=34> */
.L_x_1115:
        /* <DEDUP_REMOVED lines=23> */
.L_x_1116:
        /* <DEDUP_REMOVED lines=69> */
.L_x_1117:
[----:B------:R-:W-:-:S09]  /*0e50*/  UISETP.NE.AND UP0, UPT, UR5, UR4, UPT ;  /* 0x000000040500728c */ /* 0x000fd2000bf05270 */
[----:B------:R-:W-:Y:S05]  /*0e60*/  BRA.U UP0, `(.L_x_1118) ;  /* 0xfffffff500a87547 */ /* 0x000fea000b83ffff */
.L_x_1113:
        /* <DEDUP_REMOVED lines=27> */
.L_x_1120:
        /* <DEDUP_REMOVED lines=57> */
.L_x_1119:
        /* <DEDUP_REMOVED lines=39> */
.L_x_1112:
        /* <DEDUP_REMOVED lines=22> */
.L_x_1122:
        /* <DEDUP_REMOVED lines=55> */
.L_x_1121:
        /* <DEDUP_REMOVED lines=34> */
.L_x_1123:
        /* <DEDUP_REMOVED lines=22> */
.L_x_1124:
[----:B------:R-:W-:Y:S05]  /*1e70*/  @!P0 EXIT ;  /* 0x000000000000894d */ /* 0x000fea0003800000 */
[----:B0123--:R-:W0:Y:S01]  /*1e80*/  LDC.64 R4, c[0x0][0x390] ;  /* 0x0000e400ff047b82 */ /* 0x00fe220000000a00 */
[----:B------:R1:W2:Y:S01]  /*1e90*/  MUFU.RCP R11, R8 ;  /* 0x00000008000b7308 */ /* 0x0002a20000001000 */
[----:B------:R-:W-:Y:S01]  /*1ea0*/  VIADD R7, R14, UR4 ;  /* 0x000000040e077c36 */ /* 0x000fe20008000000 */
[----:B------:R-:W-:-:S12]  /*1eb0*/  UIADD3 UR5, UPT, UPT, -UR5, URZ, URZ ;  /* 0x000000ff05057290 */ /* 0x000fd8000fffe1ff */
.L_x_1125:
        /* <DEDUP_REMOVED lines=9> */
.L_x_1126:
        /* <DEDUP_REMOVED lines=11> */
.L_x_3806:


//--------------------- .text._ZN4vllm3moe10topkGatingILi2ELi2ELi4ELi4ELi32Ei6__halfLNS0_11ScoringFuncE1EEEvPKT5_PKbPfiPT4_PiiiibPKf --------------------------
	.section	.text._ZN4vllm3moe10topkGatingILi2ELi2ELi4ELi4ELi32Ei6__halfLNS0_11ScoringFuncE1EEEvPKT5_PKbPfiPT4_PiiiibPKf,"ax",@progbits
	.align	128
        .global         _ZN4vllm3moe10topkGatingILi2ELi2ELi4ELi4ELi32Ei6__halfLNS0_11ScoringFuncE1EEEvPKT5_PKbPfiPT4_PiiiibPKf
        .type           _ZN4vllm3moe10topkGatingILi2ELi2ELi4ELi4ELi32Ei6__halfLNS0_11ScoringFuncE1EEEvPKT5_PKbPfiPT4_PiiiibPKf,@function
        .size           _ZN4vllm3moe10topkGatingILi2ELi2ELi4ELi4ELi32Ei6__halfLNS0_11ScoringFuncE1EEEvPKT5_PKbPfiPT4_PiiiibPKf,(.L_x_3807 - _ZN4vllm3moe10topkGatingILi2ELi2ELi4ELi4ELi32Ei6__halfLNS0_11ScoringFuncE1EEEvPKT5_PKbPfiPT4_PiiiibPKf)
        .other          _ZN4vllm3moe10topkGatingILi2ELi2ELi4ELi4ELi32Ei6__halfLNS0_11ScoringFuncE1EEEvPKT5_PKbPfiPT4_PiiiibPKf,@"STO_CUDA_ENTRY STV_DEFAULT"
_ZN4vllm3moe10topkGatingILi2ELi2ELi4ELi4ELi32Ei6__halfLNS0_11ScoringFuncE1EEEvPKT5_PKbPfiPT4_PiiiibPKf:
.text._ZN4vllm3moe10topkGatingILi2ELi2ELi4ELi4ELi32Ei6__halfLNS0_11ScoringFuncE1EEEvPKT5_PKbPfiPT4_PiiiibPKf:
        /* <DEDUP_REMOVED lines=62> */
.L_x_1130:
        /* <DEDUP_REMOVED lines=19> */
.L_x_1129:
        /* <DEDUP_REMOVED lines=86> */
.L_x_1128:
        /* <DEDUP_REMOVED lines=63> */
.L_x_1131:
        /* <DEDUP_REMOVED lines=26> */
.L_x_1127:
        /* <DEDUP_REMOVED lines=21> */
.L_x_1133:
        /* <DEDUP_REMOVED lines=55> */
.L_x_1132:
        /* <DEDUP_REMOVED lines=34> */
.L_x_1134:
        /* <DEDUP_REMOVED lines=22> */
.L_x_1135:
[----:B------:R-:W-:Y:S05]  /*1840*/  @!P1 EXIT ;  /* 0x000000000000994d */ /* 0x000fea0003800000 */
[----:B012---:R-:W0:Y:S01]  /*1850*/  LDC.64 R4, c[0x0][0x390] ;  /* 0x0000e400ff047b82 */ /* 0x007e220000000a00 */
[----:B------:R-:W1:Y:S01]  /*1860*/  MUFU.RCP R21, R21 ;  /* 0x0000001500157308 */ /* 0x000e620000001000 */
[----:B------:R-:W-:Y:S01]  /*1870*/  IMAD.IADD R13, R13, 0x1, R0 ;  /* 0x000000010d0d7824 */ /* 0x000fe200078e0200 */
[----:B------:R-:W-:-:S07]  /*1880*/  IADD3 R0, PT, PT, -R12, RZ, RZ ;  /* 0x000000ff0c007210 */ /* 0x000fce0007ffe1ff */
.L_x_1136:
        /* <DEDUP_REMOVED lines=9> */
.L_x_1137:
        /* <DEDUP_REMOVED lines=14> */
.L_x_3807:


//--------------------- .text._ZN4vllm3moe10topkGatingILi1ELi1ELi4ELi2ELi32Ei6__halfLNS0_11ScoringFuncE1EEEvPKT5_PKbPfiPT4_PiiiibPKf --------------------------
	.section	.text._ZN4vllm3moe10topkGatingILi1ELi1ELi4ELi2ELi32Ei6__halfLNS0_11ScoringFuncE1EEEvPKT5_PKbPfiPT4_PiiiibPKf,"ax",@progbits
	.align	128
        .global         _ZN4vllm3moe10topkGatingILi1ELi1ELi4ELi2ELi32Ei6__halfLNS0_11ScoringFuncE1EEEvPKT5_PKbPfiPT4_PiiiibPKf
        .type           _ZN4vllm3moe10topkGatingILi1ELi1ELi4ELi2ELi32Ei6__halfLNS0_11ScoringFuncE1EEEvPKT5_PKbPfiPT4_PiiiibPKf,@function
        .size           _ZN4vllm3moe10topkGatingILi1ELi1ELi4ELi2ELi32Ei6__halfLNS0_11ScoringFuncE1EEEvPKT5_PKbPfiPT4_PiiiibPKf,(.L_x_3808 - _ZN4vllm3moe10topkGatingILi1ELi1ELi4ELi2ELi32Ei6__halfLNS0_11ScoringFuncE1EEEvPKT5_PKbPfiPT4_PiiiibPKf)
        .other          _ZN4vllm3moe10topkGatingILi1ELi1ELi4ELi2ELi32Ei6__halfLNS0_11ScoringFuncE1EEEvPKT5_PKbPfiPT4_PiiiibPKf,@"STO_CUDA_ENTRY STV_DEFAULT"
_ZN4vllm3moe10topkGatingILi1ELi1ELi4ELi2ELi32Ei6__halfLNS0_11ScoringFuncE1EEEvPKT5_PKbPfiPT4_PiiiibPKf:
.text._ZN4vllm3moe10topkGatingILi1ELi1ELi4ELi2ELi32Ei6__halfLNS0_11ScoringFuncE1EEEvPKT5_PKbPfiPT4_PiiiibPKf:
        /* <DEDUP_REMOVED lines=66> */
.L_x_1140:
        /* <DEDUP_REMOVED lines=33> */
.L_x_1139:
        /* <DEDUP_REMOVED lines=27> */
.L_x_1141:
        /* <DEDUP_REMOVED lines=16> */
.L_x_1138:
        /* <DEDUP_REMOVED lines=20> */
.L_x_1143:
        /* <DEDUP_REMOVED lines=55> */
.L_x_1142:
        /* <DEDUP_REMOVED lines=34> */
.L_x_1144:
        /* <DEDUP_REMOVED lines=22> */
.L_x_1145:
[----:B------:R-:W-:Y:S05]  /*1110*/  @!P1 EXIT ;  /* 0x000000000000994d */ /* 0x000fea0003800000 */
[----:B-12---:R-:W1:Y:S01]  /*1120*/  LDC.64 R6, c[0x0][0x390] ;  /* 0x0000e400ff067b82 */ /* 0x006e620000000a00 */
[----:B0-----:R0:W2:Y:S01]  /*1130*/  MUFU.RCP R11, R10 ;  /* 0x0000000a000b7308 */ /* 0x0010a20000001000 */
[----:B------:R-:W-:Y:S01]  /*1140*/  IMAD.IADD R9, R9, 0x1, R4 ;  /* 0x0000000109097824 */ /* 0x000fe200078e0204 */
[----:B------:R-:W-:-:S07]  /*1150*/  IADD3 R0, PT, PT, -R14, RZ, RZ ;  /* 0x000000ff0e007210 */ /* 0x000fce0007ffe1ff */
.L_x_1146:
        /* <DEDUP_REMOVED lines=9> */
.L_x_1147:
        /* <DEDUP_REMOVED lines=9> */
.L_x_3808:


//--------------------- .text._ZN4vllm3moe10topkGatingILi18ELi576ELi4ELi8ELi32ElfLNS0_11ScoringFuncE1EEEvPKT5_PKbPfiPT4_PiiiibPKf --------------------------
	.section	.text._ZN4vllm3moe10topkGatingILi18ELi576ELi4ELi8ELi32ElfLNS0_11ScoringFuncE1EEEvPKT5_PKbPfiPT4_PiiiibPKf,"ax",@progbits
	.align	128
        .global         _ZN4vllm3moe10topkGatingILi18ELi576ELi4ELi8ELi32ElfLNS0_11ScoringFuncE1EEEvPKT5_PKbPfiPT4_PiiiibPKf
        .type           _ZN4vllm3moe10topkGatingILi18ELi576ELi4ELi8ELi32ElfLNS0_11ScoringFuncE1EEEvPKT5_PKbPfiPT4_PiiiibPKf,@function
        .size           _ZN4vllm3moe10topkGatingILi18ELi576ELi4ELi8ELi32ElfLNS0_11ScoringFuncE1EEEvPKT5_PKbPfiPT4_PiiiibPKf,(.L_x_3809 - _ZN4vllm3moe10topkGatingILi18ELi576ELi4ELi8ELi32ElfLNS0_11ScoringFuncE1EEEvPKT5_PKbPfiPT4_PiiiibPKf)
        .other          _ZN4vllm3moe10topkGatingILi18ELi576ELi4ELi8ELi32ElfLNS0_11ScoringFuncE1EEEvPKT5_PKbPfiPT4_PiiiibPKf,@"STO_CUDA_ENTRY STV_DEFAULT"
_ZN4vllm3moe10topkGatingILi18ELi576ELi4ELi8ELi32ElfLNS0_11ScoringFuncE1EEEvPKT5_PKbPfiPT4_PiiiibPKf:
.text._ZN4vllm3moe10topkGatingILi18ELi576ELi4ELi8ELi32ElfLNS0_11ScoringFuncE1EEEvPKT5_PKbPfiPT4_PiiiibPKf:
        /* <DEDUP_REMOVED lines=19> */
[----:B-1----:R-:W2:Y:S04]  /*0130*/  LDG.E.64 R16, desc[UR12][R14.64] ;  /* 0x0000000c0e107981 */ /* 0x002ea8000c1e1b00 */
[----:B------:R-:W3:Y:S04]  /*0140*/  LDG.E.64 R18, desc[UR12][R14.64+0x100] ;  /* 0x0001000c0e127981 */ /* 0x000ee8000c1e1b00 */
[----:B------:R-:W4:Y:S04]  /*0150*/  LDG.E.64 R20, desc[UR12][R14.64+0x200] ;  /* 0x0002000c0e147981 */ /* 0x000f28000c1e1b00 */
[----:B------:R-:W5:Y:S04]  /*0160*/  LDG.E.64 R22, desc[UR12][R14.64+0x300] ;  /* 0x0003000c0e167981 */ /* 0x000f68000c1e1b00 */
[----:B------:R-:W5:Y:S04]  /*0170*/  LDG.E.64 R24, desc[UR12][R14.64+0x400] ;  /* 0x0004000c0e187981 */ /* 0x000f68000c1e1b00 */
[----:B------:R-:W5:Y:S01]  /*0180*/  LDG.E.64 R6, desc[UR12][R14.64+0x500] ;  /* 0x0005000c0e067981 */ /* 0x000f62000c1e1b00 */
[----:B0-----:R-:W-:-:S03]  /*0190*/  ISETP.NE.U32.AND P0, PT, RZ, UR4, PT ;  /* 0x00000004ff007c0c */ /* 0x001fc6000bf05070 */
[----:B------:R-:W5:Y:S04]  /*01a0*/  LDG.E.64 R2, desc[UR12][R14.64+0x600] ;  /* 0x0006000c0e027981 */ /* 0x000f68000c1e1b00 */
[----:B------:R-:W5:Y:S04]  /*01b0*/  LDG.E.64 R4, desc[UR12][R14.64+0x700] ;  /* 0x0007000c0e047981 */ /* 0x000f68000c1e1b00 */
[----:B------:R-:W5:Y:S01]  /*01c0*/  LDG.E.64 R8, desc[UR12][R14.64+0x800] ;  /* 0x0008000c0e087981 */ /* 0x000f62000c1e1b00 */
[----:B------:R-:W-:-:S13]  /*01d0*/  ISETP.NE.AND.EX P0, PT, RZ, UR5, PT, P0 ;  /* 0x00000005ff007c0c */ /* 0x000fda000bf05300 */
[----:B------:R-:W-:-:S04]  /*01e0*/  @P0 IADD3 R12, P1, PT, R0, UR4, RZ ;  /* 0x00000004000c0c10 */ /* 0x000fc8000ff3e0ff */
[----:B------:R-:W-:Y:S01]  /*01f0*/  @P0 LEA.HI.X.SX32 R13, R0, UR5, 0x1, P1 ;  /* 0x00000005000d0c11 */ /* 0x000fe200088f0eff */
[----:B------:R-:W0:Y:S04]  /*0200*/  LDCU.64 UR4, c[0x0][0x3c0] ;  /* 0x00007800ff0477ac */ /* 0x000e280008000a00 */
[----:B------:R-:W5:Y:S01]  /*0210*/  @P0 LDG.E.U8 R12, desc[UR12][R12.64] ;  /* 0x0000000c0c0c0981 */ /* 0x000f62000c1e1100 */
[----:B------:R-:W-:Y:S01]  /*0220*/  LOP3.LUT R11, R11, 0x1f, RZ, 0xc0, !PT ;  /* 0x0000001f0b0b7812 */ /* 0x000fe200078ec0ff */
[----:B0-----:R-:W-:-:S04]  /*0230*/  UISETP.NE.U32.AND UP0, UPT, UR4, URZ, UPT ;  /* 0x000000ff0400728c */ /* 0x001fc8000bf05070 */
[----:B------:R-:W-:Y:S01]  /*0240*/  UISETP.NE.AND.EX UP0, UPT, UR5, URZ, UPT, UP0 ;  /* 0x000000ff0500728c */ /* 0x000fe2000bf05300 */
[----:B--2---:R-:W-:Y:S01]  /*0250*/  FMUL.FTZ R16, R16, -1.4426950216293334961 ;  /* 0xbfb8aa3b10107820 */ /* 0x004fe20000410000 */
[----:B------:R-:W-:Y:S01]  /*0260*/  FMUL.FTZ R17, R17, -1.4426950216293334961 ;  /* 0xbfb8aa3b11117820 */ /* 0x000fe20000410000 */
[----:B---3--:R-:W-:Y:S01]  /*0270*/  FMUL.FTZ R18, R18, -1.4426950216293334961 ;  /* 0xbfb8aa3b12127820 */ /* 0x008fe20000410000 */
[----:B------:R-:W-:-:S03]  /*0280*/  FMUL.FTZ R19, R19, -1.4426950216293334961 ;  /* 0xbfb8aa3b13137820 */ /* 0x000fc60000410000 */
[----:B------:R-:W0:Y:S01]  /*0290*/  MUFU.EX2 R16, R16 ;  /* 0x0000001000107308 */ /* 0x000e220000000800 */
[----:B----4-:R-:W-:Y:S01]  /*02a0*/  FMUL.FTZ R20, R20, -1.4426950216293334961 ;  /* 0xbfb8aa3b14147820 */ /* 0x010fe20000410000 */
[----:B------:R-:W-:Y:S02]  /*02b0*/  FMUL.FTZ R21, R21, -1.4426950216293334961 ;  /* 0xbfb8aa3b15157820 */ /* 0x000fe40000410000 */
[----:B------:R-:W1:Y:S01]  /*02c0*/  MUFU.EX2 R17, R17 ;  /* 0x0000001100117308 */ /* 0x000e620000000800 */
[----:B-----5:R-:W-:Y:S01]  /*02d0*/  FMUL.FTZ R22, R22, -1.4426950216293334961 ;  /* 0xbfb8aa3b16167820 */ /* 0x020fe20000410000 */
[----:B------:R-:W-:Y:S02]  /*02e0*/  FMUL.FTZ R23, R23, -1.4426950216293334961 ;  /* 0xbfb8aa3b17177820 */ /* 0x000fe40000410000 */
[----:B------:R-:W2:Y:S01]  /*02f0*/  MUFU.EX2 R18, R18 ;  /* 0x0000001200127308 */ /* 0x000ea20000000800 */
[----:B------:R-:W-:Y:S01]  /*0300*/  FMUL.FTZ R24, R24, -1.4426950216293334961 ;  /* 0xbfb8aa3b18187820 */ /* 0x000fe20000410000 */
[----:B------:R-:W-:-:S02]  /*0310*/  FMUL.FTZ R25, R25, -1.4426950216293334961 ;  /* 0xbfb8aa3b19197820 */ /* 0x000fc40000410000 */
[----:B------:R-:W3:Y:S01]  /*0320*/  MUFU.EX2 R19, R19 ;  /* 0x0000001300137308 */ /* 0x000ee20000000800 */
[----:B------:R-:W-:Y:S01]  /*0330*/  FMUL.FTZ R6, R6, -1.4426950216293334961 ;  /* 0xbfb8aa3b06067820 */ /* 0x000fe20000410000 */
[----:B------:R-:W-:Y:S02]  /*0340*/  FMUL.FTZ R7, R7, -1.4426950216293334961 ;  /* 0xbfb8aa3b07077820 */ /* 0x000fe40000410000 */
[----:B------:R-:W4:Y:S01]  /*0350*/  MUFU.EX2 R20, R20 ;  /* 0x0000001400147308 */ /* 0x000f220000000800 */
[----:B0-----:R-:W-:Y:S01]  /*0360*/  FADD.FTZ R16, R16, 1 ;  /* 0x3f80000010107421 */ /* 0x001fe20000010000 */
[----:B------:R-:W-:Y:S01]  /*0370*/  FMUL.FTZ R2, R2, -1.4426950216293334961 ;  /* 0xbfb8aa3b02027820 */ /* 0x000fe20000410000 */
[----:B------:R-:W-:Y:S01]  /*0380*/  FMUL.FTZ R3, R3, -1.4426950216293334961 ;  /* 0xbfb8aa3b03037820 */ /* 0x000fe20000410000 */
[----:B------:R-:W0:Y:S01]  /*0390*/  MUFU.EX2 R21, R21 ;  /* 0x0000001500157308 */ /* 0x000e220000000800 */
[----:B-1----:R-:W-:Y:S01]  /*03a0*/  FADD.FTZ R17, R17, 1 ;  /* 0x3f80000011117421 */ /* 0x002fe20000010000 */
[----:B------:R-:W-:Y:S01]  /*03b0*/  FMUL.FTZ R4, R4, -1.4426950216293334961 ;  /* 0xbfb8aa3b04047820 */ /* 0x000fe20000410000 */
[----:B------:R-:W-:Y:S01]  /*03c0*/  FMUL.FTZ R5, R5, -1.4426950216293334961 ;  /* 0xbfb8aa3b05057820 */ /* 0x000fe20000410000 */
[----:B------:R-:W1:Y:S01]  /*03d0*/  MUFU.EX2 R22, R22 ;  /* 0x0000001600167308 */ /* 0x000e620000000800 */
[----:B--2---:R-:W-:Y:S01]  /*03e0*/  FADD.FTZ R18, R18, 1 ;  /* 0x3f80000012127421 */ /* 0x004fe20000010000 */
[----:B------:R-:W-:Y:S01]  /*03f0*/  FMUL.FTZ R8, R8, -1.4426950216293334961 ;  /* 0xbfb8aa3b08087820 */ /* 0x000fe20000410000 */
[----:B------:R-:W-:Y:S01]  /*0400*/  FMUL.FTZ R9, R9, -1.4426950216293334961 ;  /* 0xbfb8aa3b09097820 */ /* 0x000fe20000410000 */
[----:B------:R-:W2:Y:S01]  /*0410*/  MUFU.EX2 R23, R23 ;  /* 0x0000001700177308 */ /* 0x000ea20000000800 */
[----:B---3--:R-:W-:Y:S01]  /*0420*/  FADD.FTZ R19, R19, 1 ;  /* 0x3f80000013137421 */ /* 0x008fe20000010000 */
[----:B----4-:R-:W-:-:S02]  /*0430*/  FADD.FTZ R20, R20, 1 ;  /* 0x3f80000014147421 */ /* 0x010fc40000010000 */
        /* <DEDUP_REMOVED lines=9> */
[----:B------:R-:W-:Y:S01]  /*04d0*/  ISETP.EQ.OR P0, PT, R12, RZ, !P0 ;  /* 0x000000ff0c00720c */ /* 0x000fe20004702670 */
[----:B0-----:R-:W-:Y:S02]  /*04e0*/  FADD.FTZ R25, R25, 1 ;  /* 0x3f80000019197421 */ /* 0x001fe40000010000 */
[----:B------:R-:W0:Y:S01]  /*04f0*/  MUFU.EX2 R3, R3 ;  /* 0x0000000300037308 */ /* 0x000e220000000800 */
[----:B------:R-:W-:Y:S01]  /*0500*/  P2R R52, PR, RZ, 0x1 ;  /* 0x00000001ff347803 */ /* 0x000fe20000000000 */
[----:B-1----:R-:W-:Y:S02]  /*0510*/  FADD.FTZ R6, R6, 1 ;  /* 0x3f80000006067421 */ /* 0x002fe40000010000 */
        /* <DEDUP_REMOVED lines=8> */
[----:B------:R-:W1:Y:S01]  /*05a0*/  MUFU.RCP R16, R16 ;  /* 0x0000001000107308 */ /* 0x000e620000001000 */
[----:B--2---:R-:W-:Y:S01]  /*05b0*/  FADD.FTZ R5, R5, 1 ;  /* 0x3f80000005057421 */ /* 0x004fe20000010000 */
[----:B---3--:R-:W-:-:S06]  /*05c0*/  FADD.FTZ R8, R8, 1 ;  /* 0x3f80000008087421 */ /* 0x008fcc0000010000 */
[----:B------:R-:W2:Y:S01]  /*05d0*/  MUFU.RCP R17, R17 ;  /* 0x0000001100117308 */ /* 0x000ea20000001000 */
[----:B0-----:R-:W-:-:S07]  /*05e0*/  FADD.FTZ R9, R9, 1 ;  /* 0x3f80000009097421 */ /* 0x001fce0000010000 */
        /* <DEDUP_REMOVED lines=47> */
[----:B------:R-:W-:Y:S02]  /*08e0*/  FSEL R27, R5, RZ, P3 ;  /* 0x000000ff051b7208 */ /* 0x000fe40001800000 */
[----:B--2---:R-:W-:-:S04]  /*08f0*/  FSETP.NE.FTZ.AND P4, PT, |R8|, +INF , PT ;  /* 0x7f8000000800780b */ /* 0x004fc80003f95200 */
        /* <DEDUP_REMOVED lines=43> */
.L_x_1148:
        /* <DEDUP_REMOVED lines=18> */
.L_x_1149:
        /* <DEDUP_REMOVED lines=14> */
.L_x_1155:
        /* <DEDUP_REMOVED lines=168> */
.L_x_1152:
[----:B--234-:R-:W-:Y:S05]  /*1830*/  BSYNC.RECONVERGENT B0 ;  /* 0x0000000000007941 */ /* 0x01cfea0003800200 */
.L_x_1151:
        /* <DEDUP_REMOVED lines=54> */
.L_x_1154:
[----:B------:R-:W-:Y:S05]  /*1ba0*/  BSYNC.RECONVERGENT B0 ;  /* 0x0000000000007941 */ /* 0x000fea0003800200 */
.L_x_1153:
[----:B0-----:R-:W-:Y:S02]  /*1bb0*/  VIADD R51, R51, UR14 ;  /* 0x0000000e33337c36 */ /* 0x001fe40008000000 */
[----:B------:R-:W-:Y:S01]  /*1bc0*/  VIADD R49, R49, 0x1 ;  /* 0x0000000131317836 */ /* 0x000fe20000000000 */
[----:B------:R-:W-:Y:S06]  /*1bd0*/  BRA.U UP1, `(.L_x_1155) ;  /* 0xfffffff101747547 */ /* 0x000fec000b83ffff */
.L_x_1150:
        /* <DEDUP_REMOVED lines=22> */
.L_x_1157:
        /* <DEDUP_REMOVED lines=55> */
.L_x_1156:
        /* <DEDUP_REMOVED lines=34> */
.L_x_1158:
        /* <DEDUP_REMOVED lines=22> */
.L_x_1159:
[----:B------:R-:W-:-:S13]  /*2430*/  ISETP.NE.AND P0, PT, RZ, UR5, PT ;  /* 0x00000005ff007c0c */ /* 0x000fda000bf05270 */
[----:B------:R-:W-:Y:S05]  /*2440*/  @!P0 EXIT ;  /* 0x000000000000894d */ /* 0x000fea0003800000 */
[----:B01----:R-:W0:Y:S01]  /*2450*/  LDC.64 R4, c[0x0][0x390] ;  /* 0x0000e400ff047b82 */ /* 0x003e220000000a00 */
[----:B----4-:R1:W2:Y:S01]  /*2460*/  MUFU.RCP R11, R48 ;  /* 0x00000030000b7308 */ /* 0x0102a20000001000 */
[----:B------:R-:W-:Y:S01]  /*2470*/  VIADD R7, R0, UR4 ;  /* 0x0000000400077c36 */ /* 0x000fe20008000000 */
[----:B------:R-:W-:-:S12]  /*2480*/  UIADD3 UR5, UPT, UPT, -UR5, URZ, URZ ;  /* 0x000000ff05057290 */ /* 0x000fd8000fffe1ff */
.L_x_1160:
        /* <DEDUP_REMOVED lines=9> */
.L_x_1161:
        /* <DEDUP_REMOVED lines=14> */
.L_x_3809:


//--------------------- .text._ZN4vllm3moe10topkGatingILi14ELi448ELi4ELi8ELi32ElfLNS0_11ScoringFuncE1EEEvPKT5_PKbPfiPT4_PiiiibPKf --------------------------
	.section	.text._ZN4vllm3moe10topkGatingILi14ELi448ELi4ELi8ELi32ElfLNS0_11ScoringFuncE1EEEvPKT5_PKbPfiPT4_PiiiibPKf,"ax",@progbits
	.align	128
        .global         _ZN4vllm3moe10topkGatingILi14ELi448ELi4ELi8ELi32ElfLNS0_11ScoringFuncE1EEEvPKT5_PKbPfiPT4_PiiiibPKf
        .type           _ZN4vllm3moe10topkGatingILi14ELi448ELi4ELi8ELi32ElfLNS0_11ScoringFuncE1EEEvPKT5_PKbPfiPT4_PiiiibPKf,@function
        .size           _ZN4vllm3moe10topkGatingILi14ELi448ELi4ELi8ELi32ElfLNS0_11ScoringFuncE1EEEvPKT5_PKbPfiPT4_PiiiibPKf,(.L_x_3810 - _ZN4vllm3moe10topkGatingILi14ELi448ELi4ELi8ELi32ElfLNS0_11ScoringFuncE1EEEvPKT5_PKbPfiPT4_PiiiibPKf)
        .other          _ZN4vllm3moe10topkGatingILi14ELi448ELi4ELi8ELi32ElfLNS0_11ScoringFuncE1EEEvPKT5_PKbPfiPT4_PiiiibPKf,@"STO_CUDA_ENTRY STV_DEFAULT"
_ZN4vllm3moe10topkGatingILi14ELi448ELi4ELi8ELi32ElfLNS0_11ScoringFuncE1EEEvPKT5_PKbPfiPT4_PiiiibPKf:
.text._ZN4vllm3moe10topkGatingILi14ELi448ELi4ELi8ELi32ElfLNS0_11ScoringFuncE1EEEvPKT5_PKbPfiPT4_PiiiibPKf:
        /* <DEDUP_REMOVED lines=24> */
[----:B------:R-:W5:Y:S04]  /*0180*/  LDG.E.64 R2, desc[UR6][R12.64+0x500] ;  /* 0x000500060c027981 */ /* 0x000f68000c1e1b00 */
[----:B------:R-:W5:Y:S01]  /*0190*/  LDG.E.64 R6, desc[UR6][R12.64+0x600] ;  /* 0x000600060c067981 */ /* 0x000f62000c1e1b00 */
[----:B0-----:R-:W-:-:S04]  /*01a0*/  ISETP.NE.U32.AND P0, PT, RZ, UR4, PT ;  /* 0x00000004ff007c0c */ /* 0x001fc8000bf05070 */
        /* <DEDUP_REMOVED lines=30> */
[----:B--2---:R-:W-:-:S02]  /*0390*/  FADD.FTZ R16, R16, 1 ;  /* 0x3f80000010107421 */ /* 0x004fc40000010000 */
[----:B------:R-:W1:Y:S01]  /*03a0*/  MUFU.EX2 R20, R20 ;  /* 0x0000001400147308 */ /* 0x000e620000000800 */
[----:B---3--:R-:W-:-:S03]  /*03b0*/  FADD.FTZ R17, R17, 1 ;  /* 0x3f80000011117421 */ /* 0x008fc60000010000 */
[----:B------:R-:W2:Y:S01]  /*03c0*/  MUFU.EX2 R21, R21 ;  /* 0x0000001500157308 */ /* 0x000ea20000000800 */
[----:B----4-:R-:W-:-:S03]  /*03d0*/  FADD.FTZ R18, R18, 1 ;  /* 0x3f80000012127421 */ /* 0x010fc60000010000 */
        /* <DEDUP_REMOVED lines=8> */
[----:B---3--:R-:W-:Y:S02]  /*0460*/  FADD.FTZ R4, R4, 1 ;  /* 0x3f80000004047421 */ /* 0x008fe40000010000 */
[----:B------:R-:W3:Y:S01]  /*0470*/  MUFU.EX2 R6, R6 ;  /* 0x0000000600067308 */ /* 0x000ee20000000800 */
[----:B------:R-:W-:Y:S01]  /*0480*/  P2R R42, PR, RZ, 0x1 ;  /* 0x00000001ff2a7803 */ /* 0x000fe20000000000 */
[----:B0-----:R-:W-:Y:S02]  /*0490*/  FADD.FTZ R5, R5, 1 ;  /* 0x3f80000005057421 */ /* 0x001fe40000010000 */
        /* <DEDUP_REMOVED lines=42> */
[----:B------:R-:W-:Y:S02]  /*0740*/  FSEL R21, R3, RZ, P1 ;  /* 0x000000ff03157208 */ /* 0x000fe40000800000 */
[----:B-1----:R-:W-:-:S04]  /*0750*/  FSETP.NE.FTZ.AND P2, PT, |R6|, +INF , PT ;  /* 0x7f8000000600780b */ /* 0x002fc80003f55200 */
[----:B------:R-:W-:Y:S02]  /*0760*/  FSEL R22, R6, RZ, P2 ;  /* 0x000000ff06167208 */ /* 0x000fe40001000000 */
[----:B--2---:R-:W-:-:S04]  /*0770*/  FSETP.NE.FTZ.AND P3, PT, |R7|, +INF , PT ;  /* 0x7f8000000700780b */ /* 0x004fc80003f75200 */
        /* <DEDUP_REMOVED lines=33> */
.L_x_1162:
        /* <DEDUP_REMOVED lines=14> */
.L_x_1163:
        /* <DEDUP_REMOVED lines=14> */
.L_x_1169:
        /* <DEDUP_REMOVED lines=144> */
.L_x_1166:
[----:B-123--:R-:W-:Y:S05]  /*1450*/  BSYNC.RECONVERGENT B0 ;  /* 0x0000000000007941 */ /* 0x00efea0003800200 */
.L_x_1165:
        /* <DEDUP_REMOVED lines=50> */
.L_x_1168:
[----:B------:R-:W-:Y:S05]  /*1780*/  BSYNC.RECONVERGENT B0 ;  /* 0x0000000000007941 */ /* 0x000fea0003800200 */
.L_x_1167:
[----:B------:R-:W-:Y:S02]  /*1790*/  VIADD R41, R41, UR11 ;  /* 0x0000000b29297c36 */ /* 0x000fe40008000000 */
[----:B------:R-:W-:Y:S01]  /*17a0*/  VIADD R39, R39, 0x1 ;  /* 0x0000000127277836 */ /* 0x000fe20000000000 */
[----:B------:R-:W-:Y:S06]  /*17b0*/  @P0 BRA `(.L_x_1169) ;  /* 0xfffffff000e40947 */ /* 0x000fec000383ffff */
.L_x_1164:
        /* <DEDUP_REMOVED lines=22> */
.L_x_1171:
        /* <DEDUP_REMOVED lines=55> */
.L_x_1170:
        /* <DEDUP_REMOVED lines=34> */
.L_x_1172:
        /* <DEDUP_REMOVED lines=22> */
.L_x_1173:
[----:B------:R-:W-:Y:S05]  /*2010*/  @!P1 EXIT ;  /* 0x000000000000994d */ /* 0x000fea0003800000 */
[----:B01--4-:R-:W0:Y:S01]  /*2020*/  LDC.64 R4, c[0x0][0x390] ;  /* 0x0000e400ff047b82 */ /* 0x013e220000000a00 */
[----:B------:R1:W2:Y:S01]  /*2030*/  MUFU.RCP R11, R38 ;  /* 0x00000026000b7308 */ /* 0x0002a20000001000 */
[----:B------:R-:W-:Y:S02]  /*2040*/  IMAD.IADD R7, R0, 0x1, R7 ;  /* 0x0000000100077824 */ /* 0x000fe400078e0207 */
[----:B------:R-:W-:-:S07]  /*2050*/  IMAD.MOV R6, RZ, RZ, -R6 ;  /* 0x000000ffff067224 */ /* 0x000fce00078e0a06 */
.L_x_1174:
        /* <DEDUP_REMOVED lines=9> */
.L_x_1175:
        /* <DEDUP_REMOVED lines=9> */
.L_x_3810:


//--------------------- .text._ZN4vllm3moe10topkGatingILi12ELi384ELi4ELi8ELi32ElfLNS0_11ScoringFuncE1EEEvPKT5_PKbPfiPT4_PiiiibPKf --------------------------
	.section	.text._ZN4vllm3moe10topkGatingILi12ELi384ELi4ELi8ELi32ElfLNS0_11ScoringFuncE1EEEvPKT5_PKbPfiPT4_PiiiibPKf,"ax",@progbits
	.align	128
        .global         _ZN4vllm3moe10topkGatingILi12ELi384ELi4ELi8ELi32ElfLNS0_11ScoringFuncE1EEEvPKT5_PKbPfiPT4_PiiiibPKf
        .type           _ZN4vllm3moe10topkGatingILi12ELi384ELi4ELi8ELi32ElfLNS0_11ScoringFuncE1EEEvPKT5_PKbPfiPT4_PiiiibPKf,@function
        .size           _ZN4vllm3moe10topkGatingILi12ELi384ELi4ELi8ELi32ElfLNS0_11ScoringFuncE1EEEvPKT5_PKbPfiPT4_PiiiibPKf,(.L_x_3811 - _ZN4vllm3moe10topkGatingILi12ELi384ELi4ELi8ELi32ElfLNS0_11ScoringFuncE1EEEvPKT5_PKbPfiPT4_PiiiibPKf)
        .other          _ZN4vllm3moe10topkGatingILi12ELi384ELi4ELi8ELi32ElfLNS0_11ScoringFuncE1EEEvPKT5_PKbPfiPT4_PiiiibPKf,@"STO_CUDA_ENTRY STV_DEFAULT"
_ZN4vllm3moe10topkGatingILi12ELi384ELi4ELi8ELi32ElfLNS0_11ScoringFuncE1EEEvPKT5_PKbPfiPT4_PiiiibPKf:
.text._ZN4vllm3moe10topkGatingILi12ELi384ELi4ELi8ELi32ElfLNS0_11ScoringFuncE1EEEvPKT5_PKbPfiPT4_PiiiibPKf:
        /* <DEDUP_REMOVED lines=52> */
[----:B-1----:R-:W-:Y:S02]  /*0340*/  FADD.FTZ R15, R15, 1 ;  /* 0x3f8000000f0f7421 */ /* 0x002fe40000010000 */
[----:B------:R-:W0:Y:S01]  /*0350*/  MUFU.EX2 R19, R19 ;  /* 0x0000001300137308 */ /* 0x000e220000000800 */
[----:B--2---:R-:W-:-:S03]  /*0360*/  FADD.FTZ R16, R16, 1 ;  /* 0x3f80000010107421 */ /* 0x004fc60000010000 */
        /* <DEDUP_REMOVED lines=14> */
[----:B------:R-:W3:Y:S01]  /*0450*/  MUFU.RCP R14, R14 ;  /* 0x0000000e000e7308 */ /* 0x000ee20000001000 */
[----:B0-----:R-:W-:Y:S01]  /*0460*/  FADD.FTZ R7, R7, 1 ;  /* 0x3f80000007077421 */ /* 0x001fe20000010000 */
[----:B-1----:R-:W-:-:S06]  /*0470*/  FADD.FTZ R8, R8, 1 ;  /* 0x3f80000008087421 */ /* 0x002fcc0000010000 */
[----:B------:R-:W0:Y:S01]  /*0480*/  MUFU.RCP R15, R15 ;  /* 0x0000000f000f7308 */ /* 0x000e220000001000 */
[----:B--2---:R-:W-:-:S07]  /*0490*/  FADD.FTZ R9, R9, 1 ;  /* 0x3f80000009097421 */ /* 0x004fce0000010000 */
        /* <DEDUP_REMOVED lines=12> */
[----:B-1----:R-:W-:-:S05]  /*0560*/  FSETP.NE.FTZ.AND P2, PT, |R19|, +INF , PT ;  /* 0x7f8000001300780b */ /* 0x002fca0003f55200 */
[----:B------:R1:W2:Y:S01]  /*0570*/  MUFU.RCP R13, R6 ;  /* 0x00000006000d7308 */ /* 0x0002a20000001000 */
[----:B0-----:R-:W-:Y:S02]  /*0580*/  FSEL R5, R15, RZ, P4 ;  /* 0x000000ff0f057208 */ /* 0x001fe40002000000 */
[----:B---3--:R-:W-:-:S04]  /*0590*/  FSETP.NE.FTZ.AND P3, PT, |R11|, +INF , PT ;  /* 0x7f8000000b00780b */ /* 0x008fc80003f75200 */
[----:B------:R-:W-:Y:S01]  /*05a0*/  FSEL R10, R11, RZ, P3 ;  /* 0x000000ff0b0a7208 */ /* 0x000fe20001800000 */
[----:B------:R0:W3:Y:S01]  /*05b0*/  MUFU.RCP R20, R7 ;  /* 0x0000000700147308 */ /* 0x0000e20000001000 */
[----:B-1----:R-:W-:Y:S02]  /*05c0*/  FSEL R6, R16, RZ, P5 ;  /* 0x000000ff10067208 */ /* 0x002fe40002800000 */
[----:B----4-:R-:W-:-:S04]  /*05d0*/  FSETP.NE.FTZ.AND P4, PT, |R12|, +INF , PT ;  /* 0x7f8000000c00780b */ /* 0x010fc80003f95200 */
[----:B------:R-:W-:Y:S01]  /*05e0*/  FSEL R11, R12, RZ, P4 ;  /* 0x000000ff0c0b7208 */ /* 0x000fe20002000000 */
[----:B------:R1:W4:Y:S01]  /*05f0*/  MUFU.RCP R21, R8 ;  /* 0x0000000800157308 */ /* 0x0003220000001000 */
[----:B0-----:R-:W-:Y:S02]  /*0600*/  FSEL R7, R17, RZ, P0 ;  /* 0x000000ff11077208 */ /* 0x001fe40000000000 */
[----:B--2---:R-:W-:-:S04]  /*0610*/  FSETP.NE.FTZ.AND P5, PT, |R13|, +INF , PT ;  /* 0x7f8000000d00780b */ /* 0x004fc80003fb5200 */
[----:B------:R-:W-:Y:S01]  /*0620*/  FSEL R12, R13, RZ, P5 ;  /* 0x000000ff0d0c7208 */ /* 0x000fe20002800000 */
[----:B------:R0:W2:Y:S01]  /*0630*/  MUFU.RCP R22, R9 ;  /* 0x0000000900167308 */ /* 0x0000a20000001000 */
[----:B-1----:R-:W-:Y:S02]  /*0640*/  FSEL R8, R18, RZ, P1 ;  /* 0x000000ff12087208 */ /* 0x002fe40000800000 */
[----:B---3--:R-:W-:-:S04]  /*0650*/  FSETP.NE.FTZ.AND P0, PT, |R20|, +INF , PT ;  /* 0x7f8000001400780b */ /* 0x008fc80003f15200 */
[----:B------:R-:W-:Y:S02]  /*0660*/  FSEL R13, R20, RZ, P0 ;  /* 0x000000ff140d7208 */ /* 0x000fe40000000000 */
[----:B0-----:R-:W-:Y:S02]  /*0670*/  FSEL R9, R19, RZ, P2 ;  /* 0x000000ff13097208 */ /* 0x001fe40001000000 */
[----:B----4-:R-:W-:-:S04]  /*0680*/  FSETP.NE.FTZ.AND P1, PT, |R21|, +INF , PT ;  /* 0x7f8000001500780b */ /* 0x010fc80003f35200 */
        /* <DEDUP_REMOVED lines=31> */
.L_x_1176:
        /* <DEDUP_REMOVED lines=12> */
.L_x_1177:
        /* <DEDUP_REMOVED lines=14> */
.L_x_1183:
        /* <DEDUP_REMOVED lines=133> */
.L_x_1180:
[----:B-123--:R-:W-:Y:S05]  /*1270*/  BSYNC.RECONVERGENT B0 ;  /* 0x0000000000007941 */ /* 0x00efea0003800200 */
.L_x_1179:
        /* <DEDUP_REMOVED lines=46> */
.L_x_1182:
[----:B------:R-:W-:Y:S05]  /*1560*/  BSYNC.RECONVERGENT B0 ;  /* 0x0000000000007941 */ /* 0x000fea0003800200 */
.L_x_1181:
[----:B------:R-:W-:Y:S02]  /*1570*/  VIADD R37, R37, UR11 ;  /* 0x0000000b25257c36 */ /* 0x000fe40008000000 */
[----:B------:R-:W-:Y:S01]  /*1580*/  VIADD R35, R35, 0x1 ;  /* 0x0000000123237836 */ /* 0x000fe20000000000 */
[----:B------:R-:W-:Y:S06]  /*1590*/  @P0 BRA `(.L_x_1183) ;  /* 0xfffffff400200947 */ /* 0x000fec000383ffff */
.L_x_1178:
        /* <DEDUP_REMOVED lines=22> */
.L_x_1185:
        /* <DEDUP_REMOVED lines=55> */
.L_x_1184:
        /* <DEDUP_REMOVED lines=34> */
.L_x_1186:
        /* <DEDUP_REMOVED lines=22> */
.L_x_1187:
[----:B------:R-:W-:Y:S05]  /*1df0*/  @!P1 EXIT ;  /* 0x000000000000994d */ /* 0x000fea0003800000 */
[----:B01----:R-:W0:Y:S01]  /*1e00*/  LDC.64 R6, c[0x0][0x390] ;  /* 0x0000e400ff067b82 */ /* 0x003e220000000a00 */
[----:B----4-:R1:W2:Y:S01]  /*1e10*/  MUFU.RCP R11, R34 ;  /* 0x00000022000b7308 */ /* 0x0102a20000001000 */
[----:B------:R-:W-:Y:S02]  /*1e20*/  IMAD.IADD R5, R0, 0x1, R5 ;  /* 0x0000000100057824 */ /* 0x000fe400078e0205 */
[----:B------:R-:W-:-:S07]  /*1e30*/  IMAD.MOV R21, RZ, RZ, -R21 ;  /* 0x000000ffff157224 */ /* 0x000fce00078e0a15 */
.L_x_1188:
        /* <DEDUP_REMOVED lines=9> */
.L_x_1189:
        /* <DEDUP_REMOVED lines=11> */
.L_x_3811:


//--------------------- .text._ZN4vllm3moe10topkGatingILi10ELi320ELi4ELi8ELi32ElfLNS0_11ScoringFuncE1EEEvPKT5_PKbPfiPT4_PiiiibPKf --------------------------
	.section	.text._ZN4vllm3moe10topkGatingILi10ELi320ELi4ELi8ELi32ElfLNS0_11ScoringFuncE1EEEvPKT5_PKbPfiPT4_PiiiibPKf,"ax",@progbits
	.align	128
        .global         _ZN4vllm3moe10topkGatingILi10ELi320ELi4ELi8ELi32ElfLNS0_11ScoringFuncE1EEEvPKT5_PKbPfiPT4_PiiiibPKf
        .type           _ZN4vllm3moe10topkGatingILi10ELi320ELi4ELi8ELi32ElfLNS0_11ScoringFuncE1EEEvPKT5_PKbPfiPT4_PiiiibPKf,@function
        .size           _ZN4vllm3moe10topkGatingILi10ELi320ELi4ELi8ELi32ElfLNS0_11ScoringFuncE1EEEvPKT5_PKbPfiPT4_PiiiibPKf,(.L_x_3812 - _ZN4vllm3moe10topkGatingILi10ELi320ELi4ELi8ELi32ElfLNS0_11ScoringFuncE1EEEvPKT5_PKbPfiPT4_PiiiibPKf)
        .other          _ZN4vllm3moe10topkGatingILi10ELi320ELi4ELi8ELi32ElfLNS0_11ScoringFuncE1EEEvPKT5_PKbPfiPT4_PiiiibPKf,@"STO_CUDA_ENTRY STV_DEFAULT"
_ZN4vllm3moe10topkGatingILi10ELi320ELi4ELi8ELi32ElfLNS0_11ScoringFuncE1EEEvPKT5_PKbPfiPT4_PiiiibPKf:
.text._ZN4vllm3moe10topkGatingILi10ELi320ELi4ELi8ELi32ElfLNS0_11ScoringFuncE1EEEvPKT5_PKbPfiPT4_PiiiibPKf:
        /* <DEDUP_REMOVED lines=59> */
[----:B------:R-:W-:Y:S01]  /*03b0*/  ISETP.EQ.OR P0, PT, R6, RZ, !P0 ;  /* 0x000000ff0600720c */ /* 0x000fe20004702670 */
[----:B--2---:R-:W-:Y:S02]  /*03c0*/  FADD.FTZ R2, R2, 1 ;  /* 0x3f80000002027421 */ /* 0x004fe40000010000 */
[----:B------:R-:W2:Y:S01]  /*03d0*/  MUFU.RCP R12, R12 ;  /* 0x0000000c000c7308 */ /* 0x000ea20000001000 */
[----:B------:R-:W-:Y:S01]  /*03e0*/  P2R R34, PR, RZ, 0x1 ;  /* 0x00000001ff227803 */ /* 0x000fe20000000000 */
[----:B---3--:R-:W-:Y:S01]  /*03f0*/  FADD.FTZ R3, R3, 1 ;  /* 0x3f80000003037421 */ /* 0x008fe20000010000 */
[----:B0-----:R-:W-:-:S05]  /*0400*/  FADD.FTZ R4, R4, 1 ;  /* 0x3f80000004047421 */ /* 0x001fca0000010000 */
        /* <DEDUP_REMOVED lines=54> */
.L_x_1190:
        /* <DEDUP_REMOVED lines=10> */
.L_x_1191:
        /* <DEDUP_REMOVED lines=14> */
.L_x_1197:
        /* <DEDUP_REMOVED lines=124> */
.L_x_1194:
[----:B-123--:R-:W-:Y:S05]  /*10b0*/  BSYNC.RECONVERGENT B0 ;  /* 0x0000000000007941 */ /* 0x00efea0003800200 */
.L_x_1193:
        /* <DEDUP_REMOVED lines=42> */
.L_x_1196:
[----:B------:R-:W-:Y:S05]  /*1360*/  BSYNC.RECONVERGENT B0 ;  /* 0x0000000000007941 */ /* 0x000fea0003800200 */
.L_x_1195:
[----:B------:R-:W-:Y:S02]  /*1370*/  VIADD R21, R21, UR11 ;  /* 0x0000000b15157c36 */ /* 0x000fe40008000000 */
[----:B------:R-:W-:Y:S01]  /*1380*/  VIADD R23, R23, 0x1 ;  /* 0x0000000117177836 */ /* 0x000fe20000000000 */
[----:B------:R-:W-:Y:S06]  /*1390*/  @P0 BRA `(.L_x_1197) ;  /* 0xfffffff400540947 */ /* 0x000fec000383ffff */
.L_x_1192:
        /* <DEDUP_REMOVED lines=22> */
.L_x_1199:
        /* <DEDUP_REMOVED lines=55> */
.L_x_1198:
        /* <DEDUP_REMOVED lines=34> */
.L_x_1200:
        /* <DEDUP_REMOVED lines=22> */
.L_x_1201:
[----:B------:R-:W-:Y:S05]  /*1bf0*/  @!P1 EXIT ;  /* 0x000000000000994d */ /* 0x000fea0003800000 */
[----:B01--4-:R-:W0:Y:S01]  /*1c00*/  LDC.64 R4, c[0x0][0x390] ;  /* 0x0000e400ff047b82 */ /* 0x013e220000000a00 */
[----:B------:R1:W2:Y:S01]  /*1c10*/  MUFU.RCP R11, R22 ;  /* 0x00000016000b7308 */ /* 0x0002a20000001000 */
[----:B------:R-:W-:Y:S02]  /*1c20*/  IMAD.IADD R7, R0, 0x1, R7 ;  /* 0x0000000100077824 */ /* 0x000fe400078e0207 */
[----:B------:R-:W-:-:S07]  /*1c30*/  IMAD.MOV R6, RZ, RZ, -R6 ;  /* 0x000000ffff067224 */ /* 0x000fce00078e0a06 */
.L_x_1202:
        /* <DEDUP_REMOVED lines=9> */
.L_x_1203:
        /* <DEDUP_REMOVED lines=11> */
.L_x_3812:


//--------------------- .text._ZN4vllm3moe10topkGatingILi6ELi192ELi4ELi8ELi32ElfLNS0_11ScoringFuncE1EEEvPKT5_PKbPfiPT4_PiiiibPKf --------------------------
	.section	.text._ZN4vllm3moe10topkGatingILi6ELi192ELi4ELi8ELi32ElfLNS0_11ScoringFuncE1EEEvPKT5_PKbPfiPT4_PiiiibPKf,"ax",@progbits
	.align	128
        .global         _ZN4vllm3moe10topkGatingILi6ELi192ELi4ELi8ELi32ElfLNS0_11ScoringFuncE1EEEvPKT5_PKbPfiPT4_PiiiibPKf
        .type           _ZN4vllm3moe10topkGatingILi6ELi192ELi4ELi8ELi32ElfLNS0_11ScoringFuncE1EEEvPKT5_PKbPfiPT4_PiiiibPKf,@function
        .size           _ZN4vllm3moe10topkGatingILi6ELi192ELi4ELi8ELi32ElfLNS0_11ScoringFuncE1EEEvPKT5_PKbPfiPT4_PiiiibPKf,(.L_x_3813 - _ZN4vllm3moe10topkGatingILi6ELi192ELi4ELi8ELi32ElfLNS0_11ScoringFuncE1EEEvPKT5_PKbPfiPT4_PiiiibPKf)
        .other          _ZN4vllm3moe10topkGatingILi6ELi192ELi4ELi8ELi32ElfLNS0_11ScoringFuncE1EEEvPKT5_PKbPfiPT4_PiiiibPKf,@"STO_CUDA_ENTRY STV_DEFAULT"
_ZN4vllm3moe10topkGatingILi6ELi192ELi4ELi8ELi32ElfLNS0_11ScoringFuncE1EEEvPKT5_PKbPfiPT4_PiiiibPKf:
.text._ZN4vllm3moe10topkGatingILi6ELi192ELi4ELi8ELi32ElfLNS0_11ScoringFuncE1EEEvPKT5_PKbPfiPT4_PiiiibPKf:
        /* <DEDUP_REMOVED lines=20> */
[----:B-1----:R-:W3:Y:S04]  /*0140*/  LDG.E.64 R4, desc[UR6][R12.64] ;  /* 0x000000060c047981 */ /* 0x002ee8000c1e1b00 */
[----:B------:R-:W4:Y:S04]  /*0150*/  LDG.E.64 R6, desc[UR6][R12.64+0x100] ;  /* 0x000100060c067981 */ /* 0x000f28000c1e1b00 */
[----:B------:R-:W5:Y:S01]  /*0160*/  LDG.E.64 R8, desc[UR6][R12.64+0x200] ;  /* 0x000200060c087981 */ /* 0x000f62000c1e1b00 */
        /* <DEDUP_REMOVED lines=15> */
[----:B------:R-:W2:Y:S01]  /*0260*/  @P0 LDG.E R17, desc[UR6][R20.64+0x204] ;  /* 0x0002040614110981 */ /* 0x000ea2000c1e1900 */
[----:B------:R-:W-:Y:S01]  /*0270*/  LOP3.LUT R3, R3, 0x1f, RZ, 0xc0, !PT ;  /* 0x0000001f03037812 */ /* 0x000fe200078ec0ff */
[----:B---3--:R-:W-:Y:S01]  /*0280*/  FMUL.FTZ R4, R4, -1.4426950216293334961 ;  /* 0xbfb8aa3b04047820 */ /* 0x008fe20000410000 */
[----:B------:R-:W-:Y:S01]  /*0290*/  FMUL.FTZ R15, R5, -1.4426950216293334961 ;  /* 0xbfb8aa3b050f7820 */ /* 0x000fe20000410000 */
[----:B----4-:R-:W-:Y:S01]  /*02a0*/  FMUL.FTZ R18, R7, -1.4426950216293334961 ;  /* 0xbfb8aa3b07127820 */ /* 0x010fe20000410000 */
[----:B-1----:R-:W-:-:S03]  /*02b0*/  FMUL.FTZ R11, R6, -1.4426950216293334961 ;  /* 0xbfb8aa3b060b7820 */ /* 0x002fc60000410000 */
[----:B------:R-:W1:Y:S01]  /*02c0*/  MUFU.EX2 R4, R4 ;  /* 0x0000000400047308 */ /* 0x000e620000000800 */
[----:B-----5:R-:W-:Y:S01]  /*02d0*/  FMUL.FTZ R22, R8, -1.4426950216293334961 ;  /* 0xbfb8aa3b08167820 */ /* 0x020fe20000410000 */
[----:B------:R-:W-:Y:S02]  /*02e0*/  FMUL.FTZ R9, R9, -1.4426950216293334961 ;  /* 0xbfb8aa3b09097820 */ /* 0x000fe40000410000 */
[----:B------:R-:W3:Y:S04]  /*02f0*/  MUFU.EX2 R15, R15 ;  /* 0x0000000f000f7308 */ /* 0x000ee80000000800 */
[----:B------:R-:W4:Y:S04]  /*0300*/  MUFU.EX2 R18, R18 ;  /* 0x0000001200127308 */ /* 0x000f280000000800 */
[----:B------:R-:W5:Y:S04]  /*0310*/  MUFU.EX2 R11, R11 ;  /* 0x0000000b000b7308 */ /* 0x000f680000000800 */
[----:B------:R-:W0:Y:S04]  /*0320*/  MUFU.EX2 R22, R22 ;  /* 0x0000001600167308 */ /* 0x000e280000000800 */
[----:B------:R-:W0:Y:S01]  /*0330*/  MUFU.EX2 R9, R9 ;  /* 0x0000000900097308 */ /* 0x000e220000000800 */
[----:B-1----:R-:W-:Y:S01]  /*0340*/  FADD.FTZ R5, R4, 1 ;  /* 0x3f80000004057421 */ /* 0x002fe20000010000 */
[----:B---3--:R-:W-:Y:S01]  /*0350*/  FADD.FTZ R4, R15, 1 ;  /* 0x3f8000000f047421 */ /* 0x008fe20000010000 */
[----:B----4-:R-:W-:Y:S01]  /*0360*/  FADD.FTZ R8, R18, 1 ;  /* 0x3f80000012087421 */ /* 0x010fe20000010000 */
[----:B-----5:R-:W-:-:S03]  /*0370*/  FADD.FTZ R7, R11, 1 ;  /* 0x3f8000000b077421 */ /* 0x020fc60000010000 */
[----:B------:R-:W1:Y:S01]  /*0380*/  MUFU.RCP R5, R5 ;  /* 0x0000000500057308 */ /* 0x000e620000001000 */
[----:B0-----:R-:W-:Y:S01]  /*0390*/  FADD.FTZ R22, R22, 1 ;  /* 0x3f80000016167421 */ /* 0x001fe20000010000 */
[----:B------:R-:W-:-:S06]  /*03a0*/  FADD.FTZ R9, R9, 1 ;  /* 0x3f80000009097421 */ /* 0x000fcc0000010000 */
[----:B------:R-:W0:Y:S08]  /*03b0*/  MUFU.RCP R6, R4 ;  /* 0x0000000400067308 */ /* 0x000e300000001000 */
[----:B------:R-:W3:Y:S08]  /*03c0*/  MUFU.RCP R8, R8 ;  /* 0x0000000800087308 */ /* 0x000ef00000001000 */
[----:B------:R-:W4:Y:S08]  /*03d0*/  MUFU.RCP R7, R7 ;  /* 0x0000000700077308 */ /* 0x000f300000001000 */
[----:B------:R-:W5:Y:S08]  /*03e0*/  MUFU.RCP R22, R22 ;  /* 0x0000001600167308 */ /* 0x000f700000001000 */
[----:B------:R-:W5:Y:S01]  /*03f0*/  MUFU.RCP R11, R9 ;  /* 0x00000009000b7308 */ /* 0x000f620000001000 */
[----:B------:R-:W-:Y:S01]  /*0400*/  IMAD.U32 R15, RZ, RZ, UR4 ;  /* 0x00000004ff0f7e24 */ /* 0x000fe2000f8e00ff */
[----:B--2---:R-:W-:-:S02]  /*0410*/  ISETP.EQ.OR P1, PT, R10, RZ, !P1 ;  /* 0x000000ff0a00720c */ /* 0x004fc40004f22670 */
[----:B-1----:R-:W-:Y:S02]  /*0420*/  FSETP.NE.FTZ.AND P5, PT, |R5|, +INF , PT ;  /* 0x7f8000000500780b */ /* 0x002fe40003fb5200 */
[----:B------:R-:W-:Y:S02]  /*0430*/  P2R R25, PR, RZ, 0x2 ;  /* 0x00000002ff197803 */ /* 0x000fe40000000000 */
[----:B------:R-:W-:Y:S02]  /*0440*/  ISETP.GE.AND P1, PT, R15, 0x1, PT ;  /* 0x000000010f00780c */ /* 0x000fe40003f26270 */
[----:B0-----:R-:W-:Y:S02]  /*0450*/  FSETP.NE.FTZ.AND P2, PT, |R6|, +INF , PT ;  /* 0x7f8000000600780b */ /* 0x001fe40003f55200 */
[----:B---3--:R-:W-:Y:S02]  /*0460*/  FSETP.NE.FTZ.AND P4, PT, |R8|, +INF , PT ;  /* 0x7f8000000800780b */ /* 0x008fe40003f95200 */
[----:B------:R-:W-:-:S02]  /*0470*/  FSEL R5, R5, RZ, P5 ;  /* 0x000000ff05057208 */ /* 0x000fc40002800000 */
[----:B------:R-:W-:Y:S02]  /*0480*/  FSEL R6, R6, RZ, P2 ;  /* 0x000000ff06067208 */ /* 0x000fe40001000000 */
[----:B----4-:R-:W-:Y:S02]  /*0490*/  FSETP.NE.FTZ.AND P3, PT, |R7|, +INF , PT ;  /* 0x7f8000000700780b */ /* 0x010fe40003f75200 */
[----:B-----5:R-:W-:Y:S02]  /*04a0*/  FSETP.NE.FTZ.AND P5, PT, |R22|, +INF , PT ;  /* 0x7f8000001600780b */ /* 0x020fe40003fb5200 */
[----:B------:R-:W-:Y:S02]  /*04b0*/  FSETP.NE.FTZ.AND P2, PT, |R11|, +INF , PT ;  /* 0x7f8000000b00780b */ /* 0x000fe40003f55200 */
[----:B------:R-:W-:Y:S02]  /*04c0*/  FSEL R8, R8, RZ, P4 ;  /* 0x000000ff08087208 */ /* 0x000fe40002000000 */
[----:B------:R-:W-:-:S02]  /*04d0*/  FSEL R7, R7, RZ, P3 ;  /* 0x000000ff07077208 */ /* 0x000fc40001800000 */
        /* <DEDUP_REMOVED lines=8> */
[----:B------:R-:W-:Y:S02]  /*0560*/  IMAD.MOV.U32 R4, RZ, RZ, RZ ;  /* 0x000000ffff047224 */ /* 0x000fe400078e00ff */
[----:B------:R-:W-:-:S02]  /*0570*/  @!P0 IMAD.MOV.U32 R11, RZ, RZ, R5 ;  /* 0x000000ffff0b8224 */ /* 0x000fc400078e0005 */
        /* <DEDUP_REMOVED lines=15> */
.L_x_1209:
        /* <DEDUP_REMOVED lines=98> */
.L_x_1206:
[----:B-123--:R-:W-:Y:S05]  /*0c90*/  BSYNC.RECONVERGENT B0 ;  /* 0x0000000000007941 */ /* 0x00efea0003800200 */
.L_x_1205:
        /* <DEDUP_REMOVED lines=34> */
.L_x_1208:
[----:B------:R-:W-:Y:S05]  /*0ec0*/  BSYNC.RECONVERGENT B0 ;  /* 0x0000000000007941 */ /* 0x000fea0003800200 */
.L_x_1207:
[----:B------:R-:W-:Y:S02]  /*0ed0*/  VIADD R23, R23, UR11 ;  /* 0x0000000b17177c36 */ /* 0x000fe40008000000 */
[----:B------:R-:W-:Y:S01]  /*0ee0*/  VIADD R21, R21, 0x1 ;  /* 0x0000000115157836 */ /* 0x000fe20000000000 */
[----:B------:R-:W-:Y:S06]  /*0ef0*/  @P0 BRA `(.L_x_1209) ;  /* 0xfffffff400dc0947 */ /* 0x000fec000383ffff */
.L_x_1204:
        /* <DEDUP_REMOVED lines=22> */
.L_x_1211:
        /* <DEDUP_REMOVED lines=55> */
.L_x_1210:
        /* <DEDUP_REMOVED lines=34> */
.L_x_1212:
        /* <DEDUP_REMOVED lines=22> */
.L_x_1213:
[----:B------:R-:W-:Y:S05]  /*1750*/  @!P1 EXIT ;  /* 0x000000000000994d */ /* 0x000fea0003800000 */
[----:B01----:R-:W0:Y:S01]  /*1760*/  LDC.64 R6, c[0x0][0x390] ;  /* 0x0000e400ff067b82 */ /* 0x003e220000000a00 */
[----:B------:R1:W2:Y:S01]  /*1770*/  MUFU.RCP R11, R4 ;  /* 0x00000004000b7308 */ /* 0x0002a20000001000 */
[----:B------:R-:W-:Y:S02]  /*1780*/  IMAD.IADD R5, R0, 0x1, R5 ;  /* 0x0000000100057824 */ /* 0x000fe400078e0205 */
[----:B------:R-:W-:-:S07]  /*1790*/  IMAD.MOV R15, RZ, RZ, -R15 ;  /* 0x000000ffff0f7224 */ /* 0x000fce00078e0a0f */
.L_x_1214:
        /* <DEDUP_REMOVED lines=9> */
.L_x_1215:
        /* <DEDUP_REMOVED lines=13> */
.L_x_3813:


//--------------------- .text._ZN4vllm3moe10topkGatingILi16ELi512ELi4ELi16ELi32ElfLNS0_11ScoringFuncE1EEEvPKT5_PKbPfiPT4_PiiiibPKf --------------------------
	.section	.text._ZN4vllm3moe10topkGatingILi16ELi512ELi4ELi16ELi32ElfLNS0_11ScoringFuncE1EEEvPKT5_PKbPfiPT4_PiiiibPKf,"ax",@progbits
	.align	128
        .global         _ZN4vllm3moe10topkGatingILi16ELi512ELi4ELi16ELi32ElfLNS0_11ScoringFuncE1EEEvPKT5_PKbPfiPT4_PiiiibPKf
        .type           _ZN4vllm3moe10topkGatingILi16ELi512ELi4ELi16ELi32ElfLNS0_11ScoringFuncE1EEEvPKT5_PKbPfiPT4_PiiiibPKf,@function
        .size           _ZN4vllm3moe10topkGatingILi16ELi512ELi4ELi16ELi32ElfLNS0_11ScoringFuncE1EEEvPKT5_PKbPfiPT4_PiiiibPKf,(.L_x_3814 - _ZN4vllm3moe10topkGatingILi16ELi512ELi4ELi16ELi32ElfLNS0_11ScoringFuncE1EEEvPKT5_PKbPfiPT4_PiiiibPKf)
        .other          _ZN4vllm3moe10topkGatingILi16ELi512ELi4ELi16ELi32ElfLNS0_11ScoringFuncE1EEEvPKT5_PKbPfiPT4_PiiiibPKf,@"STO_CUDA_ENTRY STV_DEFAULT"
_ZN4vllm3moe10topkGatingILi16ELi512ELi4ELi16ELi32ElfLNS0_11ScoringFuncE1EEEvPKT5_PKbPfiPT4_PiiiibPKf:
.text._ZN4vllm3moe10topkGatingILi16ELi512ELi4ELi16ELi32ElfLNS0_11ScoringFuncE1EEEvPKT5_PKbPfiPT4_PiiiibPKf:
        /* <DEDUP_REMOVED lines=20> */
[----:B------:R-:W3:Y:S04]  /*0140*/  LDG.E.128 R4, desc[UR6][R22.64+0x200] ;  /* 0x0002000616047981 */ /* 0x000ee8000c1e1d00 */
[----:B------:R-:W4:Y:S04]  /*0150*/  LDG.E.128 R8, desc[UR6][R22.64+0x400] ;  /* 0x0004000616087981 */ /* 0x000f28000c1e1d00 */
[----:B------:R-:W5:Y:S01]  /*0160*/  LDG.E.128 R16, desc[UR6][R22.64+0x600] ;  /* 0x0006000616107981 */ /* 0x000f62000c1e1d00 */
[----:B0-----:R-:W-:-:S04]  /*0170*/  ISETP.NE.U32.AND P0, PT, RZ, UR4, PT ;  /* 0x00000004ff007c0c */ /* 0x001fc8000bf05070 */
[----:B------:R-:W-:-:S13]  /*0180*/  ISETP.NE.AND.EX P0, PT, RZ, UR5, PT, P0 ;  /* 0x00000005ff007c0c */ /* 0x000fda000bf05300 */
[----:B------:R-:W-:-:S04]  /*0190*/  @P0 IADD3 R20, P1, PT, R0, UR4, RZ ;  /* 0x0000000400140c10 */ /* 0x000fc8000ff3e0ff */
[----:B------:R-:W-:Y:S01]  /*01a0*/  @P0 LEA.HI.X.SX32 R21, R0, UR5, 0x1, P1 ;  /* 0x0000000500150c11 */ /* 0x000fe200088f0eff */
[----:B------:R-:W0:Y:S04]  /*01b0*/  LDCU.64 UR4, c[0x0][0x3c0] ;  /* 0x00007800ff0477ac */ /* 0x000e280008000a00 */
[----:B------:R-:W5:Y:S01]  /*01c0*/  @P0 LDG.E.U8 R20, desc[UR6][R20.64] ;  /* 0x0000000614140981 */ /* 0x000f62000c1e1100 */
[----:B0-----:R-:W-:-:S04]  /*01d0*/  UISETP.NE.U32.AND UP0, UPT, UR4, URZ, UPT ;  /* 0x000000ff0400728c */ /* 0x001fc8000bf05070 */
[----:B------:R-:W-:Y:S01]  /*01e0*/  UISETP.NE.AND.EX UP0, UPT, UR5, URZ, UPT, UP0 ;  /* 0x000000ff0500728c */ /* 0x000fe2000bf05300 */
[----:B--2---:R-:W-:Y:S01]  /*01f0*/  FMUL.FTZ R12, R12, -1.4426950216293334961 ;  /* 0xbfb8aa3b0c0c7820 */ /* 0x004fe20000410000 */
[----:B------:R-:W-:Y:S01]  /*0200*/  FMUL.FTZ R13, R13, -1.4426950216293334961 ;  /* 0xbfb8aa3b0d0d7820 */ /* 0x000fe20000410000 */
[----:B------:R-:W-:Y:S01]  /*0210*/  FMUL.FTZ R14, R14, -1.4426950216293334961 ;  /* 0xbfb8aa3b0e0e7820 */ /* 0x000fe20000410000 */
[----:B------:R-:W-:Y:S01]  /*0220*/  FMUL.FTZ R15, R15, -1.4426950216293334961 ;  /* 0xbfb8aa3b0f0f7820 */ /* 0x000fe20000410000 */
[----:B---3--:R-:W-:Y:S01]  /*0230*/  FMUL.FTZ R4, R4, -1.4426950216293334961 ;  /* 0xbfb8aa3b04047820 */ /* 0x008fe20000410000 */
[----:B------:R-:W-:Y:S01]  /*0240*/  FMUL.FTZ R5, R5, -1.4426950216293334961 ;  /* 0xbfb8aa3b05057820 */ /* 0x000fe20000410000 */
[----:B------:R-:W0:Y:S01]  /*0250*/  MUFU.EX2 R12, R12 ;  /* 0x0000000c000c7308 */ /* 0x000e220000000800 */
[----:B------:R-:W-:Y:S01]  /*0260*/  FMUL.FTZ R6, R6, -1.4426950216293334961 ;  /* 0xbfb8aa3b06067820 */ /* 0x000fe20000410000 */
[----:B------:R-:W-:Y:S01]  /*0270*/  FMUL.FTZ R7, R7, -1.4426950216293334961 ;  /* 0xbfb8aa3b07077820 */ /* 0x000fe20000410000 */
[----:B----4-:R-:W-:Y:S01]  /*0280*/  FMUL.FTZ R8, R8, -1.4426950216293334961 ;  /* 0xbfb8aa3b08087820 */ /* 0x010fe20000410000 */
[----:B------:R-:W1:Y:S01]  /*0290*/  MUFU.EX2 R13, R13 ;  /* 0x0000000d000d7308 */ /* 0x000e620000000800 */
[----:B------:R-:W-:Y:S01]  /*02a0*/  FMUL.FTZ R9, R9, -1.4426950216293334961 ;  /* 0xbfb8aa3b09097820 */ /* 0x000fe20000410000 */
[----:B------:R-:W-:Y:S01]  /*02b0*/  FMUL.FTZ R10, R10, -1.4426950216293334961 ;  /* 0xbfb8aa3b0a0a7820 */ /* 0x000fe20000410000 */
[----:B------:R-:W-:Y:S01]  /*02c0*/  FMUL.FTZ R11, R11, -1.4426950216293334961 ;  /* 0xbfb8aa3b0b0b7820 */ /* 0x000fe20000410000 */
[----:B------:R-:W2:Y:S01]  /*02d0*/  MUFU.EX2 R14, R14 ;  /* 0x0000000e000e7308 */ /* 0x000ea20000000800 */
[----:B-----5:R-:W-:Y:S01]  /*02e0*/  FMUL.FTZ R16, R16, -1.4426950216293334961 ;  /* 0xbfb8aa3b10107820 */ /* 0x020fe20000410000 */
[----:B------:R-:W-:Y:S01]  /*02f0*/  FMUL.FTZ R17, R17, -1.4426950216293334961 ;  /* 0xbfb8aa3b11117820 */ /* 0x000fe20000410000 */
[----:B------:R-:W-:Y:S01]  /*0300*/  FMUL.FTZ R18, R18, -1.4426950216293334961 ;  /* 0xbfb8aa3b12127820 */ /* 0x000fe20000410000 */
[----:B------:R-:W3:Y:S01]  /*0310*/  MUFU.EX2 R15, R15 ;  /* 0x0000000f000f7308 */ /* 0x000ee20000000800 */
[----:B------:R-:W-:Y:S01]  /*0320*/  FMUL.FTZ R19, R19, -1.4426950216293334961 ;  /* 0xbfb8aa3b13137820 */ /* 0x000fe20000410000 */
[----:B0-----:R-:W-:-:S02]  /*0330*/  FADD.FTZ R12, R12, 1 ;  /* 0x3f8000000c0c7421 */ /* 0x001fc40000010000 */
        /* <DEDUP_REMOVED lines=9> */
[----:B-1----:R-:W-:Y:S01]  /*03d0*/  FADD.FTZ R5, R5, 1 ;  /* 0x3f80000005057421 */ /* 0x002fe20000010000 */
[----:B------:R-:W-:Y:S02]  /*03e0*/  ISETP.EQ.OR P0, PT, R20, RZ, !P0 ;  /* 0x000000ff1400720c */ /* 0x000fe40004702670 */
[----:B------:R-:W1:Y:S01]  /*03f0*/  MUFU.EX2 R9, R9 ;  /* 0x0000000900097308 */ /* 0x000e620000000800 */
[----:B--2---:R-:W-:Y:S01]  /*0400*/  FADD.FTZ R6, R6, 1 ;  /* 0x3f80000006067421 */ /* 0x004fe20000010000 */
[----:B------:R-:W-:Y:S02]  /*0410*/  P2R R46, PR, RZ, 0x1 ;  /* 0x00000001ff2e7803 */ /* 0x000fe40000000000 */
        /* <DEDUP_REMOVED lines=25> */
[----:B------:R-:W0:Y:S01]  /*05b0*/  MUFU.RCP R6, R6 ;  /* 0x0000000600067308 */ /* 0x000e220000001000 */
[----:B-1----:R-:W-:-:S07]  /*05c0*/  FSETP.NE.FTZ.AND P5, PT, |R4|, +INF , PT ;  /* 0x7f8000000400780b */ /* 0x002fce0003fb5200 */
[----:B------:R-:W1:Y:S01]  /*05d0*/  MUFU.RCP R7, R7 ;  /* 0x0000000700077308 */ /* 0x000e620000001000 */
[----:B--2---:R-:W-:-:S07]  /*05e0*/  FSETP.NE.FTZ.AND P0, PT, |R5|, +INF , PT ;  /* 0x7f8000000500780b */ /* 0x004fce0003f15200 */
[----:B------:R-:W2:Y:S08]  /*05f0*/  MUFU.RCP R8, R8 ;  /* 0x0000000800087308 */ /* 0x000eb00000001000 */
[----:B------:R-:W3:Y:S08]  /*0600*/  MUFU.RCP R9, R9 ;  /* 0x0000000900097308 */ /* 0x000ef00000001000 */
[----:B------:R4:W5:Y:S08]  /*0610*/  MUFU.RCP R21, R10 ;  /* 0x0000000a00157308 */ /* 0x0009700000001000 */
[----:B------:R0:W5:Y:S01]  /*0620*/  MUFU.RCP R22, R11 ;  /* 0x0000000b00167308 */ /* 0x0001620000001000 */
[----:B----4-:R-:W-:-:S07]  /*0630*/  LOP3.LUT R10, R3, 0x1f, RZ, 0xc0, !PT ;  /* 0x0000001f030a7812 */ /* 0x010fce00078ec0ff */
[----:B------:R4:W5:Y:S01]  /*0640*/  MUFU.RCP R23, R16 ;  /* 0x0000001000177308 */ /* 0x0009620000001000 */
[----:B0-----:R-:W-:Y:S02]  /*0650*/  FSEL R11, R12, RZ, P1 ;  /* 0x000000ff0c0b7208 */ /* 0x001fe40000800000 */
[----:B------:R-:W-:Y:S02]  /*0660*/  FSEL R12, R13, RZ, P2 ;  /* 0x000000ff0d0c7208 */ /* 0x000fe40001000000 */
[----:B------:R-:W-:Y:S02]  /*0670*/  FSEL R13, R14, RZ, P3 ;  /* 0x000000ff0e0d7208 */ /* 0x000fe40001800000 */
[----:B------:R-:W-:Y:S01]  /*0680*/  FSEL R14, R15, RZ, P4 ;  /* 0x000000ff0f0e7208 */ /* 0x000fe20002000000 */
[----:B------:R0:W5:Y:S01]  /*0690*/  MUFU.RCP R24, R17 ;  /* 0x0000001100187308 */ /* 0x0001620000001000 */
[----:B------:R-:W-:Y:S02]  /*06a0*/  FSETP.NE.FTZ.AND P1, PT, |R6|, +INF , PT ;  /* 0x7f8000000600780b */ /* 0x000fe40003f35200 */
[----:B-1----:R-:W-:-:S02]  /*06b0*/  FSETP.NE.FTZ.AND P2, PT, |R7|, +INF , PT ;  /* 0x7f8000000700780b */ /* 0x002fc40003f55200 */
[----:B--2---:R-:W-:Y:S02]  /*06c0*/  FSETP.NE.FTZ.AND P3, PT, |R8|, +INF , PT ;  /* 0x7f8000000800780b */ /* 0x004fe40003f75200 */
[----:B---3--:R-:W-:Y:S01]  /*06d0*/  FSETP.NE.FTZ.AND P4, PT, |R9|, +INF , PT ;  /* 0x7f8000000900780b */ /* 0x008fe20003f95200 */
[----:B------:R1:W2:Y:S01]  /*06e0*/  MUFU.RCP R25, R18 ;  /* 0x0000001200197308 */ /* 0x0002a20000001000 */
[----:B------:R-:W-:Y:S02]  /*06f0*/  FSEL R15, R4, RZ, P5 ;  /* 0x000000ff040f7208 */ /* 0x000fe40002800000 */
[----:B----4-:R-:W-:Y:S02]  /*0700*/  FSEL R16, R5, RZ, P0 ;  /* 0x000000ff05107208 */ /* 0x010fe40000000000 */
[----:B0-----:R-:W-:Y:S02]  /*0710*/  FSEL R17, R6, RZ, P1 ;  /* 0x000000ff06117208 */ /* 0x001fe40000800000 */
[----:B------:R-:W-:Y:S01]  /*0720*/  FSEL R20, R9, RZ, P4 ;  /* 0x000000ff09147208 */ /* 0x000fe20002000000 */
[----:B------:R0:W3:Y:S01]  /*0730*/  MUFU.RCP R26, R19 ;  /* 0x00000013001a7308 */ /* 0x0000e20000001000 */
[----:B-1----:R-:W-:-:S02]  /*0740*/  FSEL R18, R7, RZ, P2 ;  /* 0x000000ff07127208 */ /* 0x002fc40001000000 */
[----:B-----5:R-:W-:Y:S02]  /*0750*/  FSETP.NE.FTZ.AND P5, PT, |R21|, +INF , PT ;  /* 0x7f8000001500780b */ /* 0x020fe40003fb5200 */
[----:B------:R-:W-:Y:S02]  /*0760*/  FSETP.NE.FTZ.AND P0, PT, |R22|, +INF , PT ;  /* 0x7f8000001600780b */ /* 0x000fe40003f15200 */
[----:B------:R-:W-:Y:S02]  /*0770*/  FSETP.NE.FTZ.AND P1, PT, |R23|, +INF , PT ;  /* 0x7f8000001700780b */ /* 0x000fe40003f35200 */
[----:B0-----:R-:W-:Y:S02]  /*0780*/  FSEL R19, R8, RZ, P3 ;  /* 0x000000ff08137208 */ /* 0x001fe40001800000 */
[----:B------:R-:W-:Y:S02]  /*0790*/  FSETP.NE.FTZ.AND P2, PT, |R24|, +INF , PT ;  /* 0x7f8000001800780b */ /* 0x000fe40003f55200 */
[----:B--2---:R-:W-:-:S02]  /*07a0*/  FSETP.NE.FTZ.AND P3, PT, |R25|, +INF , PT ;  /* 0x7f8000001900780b */ /* 0x004fc40003f75200 */
[----:B------:R-:W-:Y:S02]  /*07b0*/  FSEL R21, R21, RZ, P5 ;  /* 0x000000ff15157208 */ /* 0x000fe40002800000 */
[----:B------:R-:W-:Y:S02]  /*07c0*/  FSEL R22, R22, RZ, P0 ;  /* 0x000000ff16167208 */ /* 0x000fe40000000000 */
[----:B---3--:R-:W-:Y:S02]  /*07d0*/  FSETP.NE.FTZ.AND P4, PT, |R26|, +INF , PT ;  /* 0x7f8000001a00780b */ /* 0x008fe40003f95200 */
[----:B------:R-:W-:Y:S02]  /*07e0*/  FSEL R23, R23, RZ, P1 ;  /* 0x000000ff17177208 */ /* 0x000fe40000800000 */
[----:B------:R-:W-:Y:S02]  /*07f0*/  FSEL R24, R24, RZ, P2 ;  /* 0x000000ff18187208 */ /* 0x000fe40001000000 */
[----:B------:R-:W-:-:S02]  /*0800*/  FSEL R25, R25, RZ, P3 ;  /* 0x000000ff19197208 */ /* 0x000fc40001800000 */
        /* <DEDUP_REMOVED lines=37> */
.L_x_1216:
        /* <DEDUP_REMOVED lines=16> */
.L_x_1217:
        /* <DEDUP_REMOVED lines=14> */
.L_x_1223:
        /* <DEDUP_REMOVED lines=153> */
.L_x_1220:
[----:B-123--:R-:W-:Y:S05]  /*15d0*/  BSYNC.RECONVERGENT B0 ;  /* 0x0000000000007941 */ /* 0x00efea0003800200 */
.L_x_1219:
        /* <DEDUP_REMOVED lines=54> */
.L_x_1222:
[----:B------:R-:W-:Y:S05]  /*1940*/  BSYNC.RECONVERGENT B0 ;  /* 0x0000000000007941 */ /* 0x000fea0003800200 */
.L_x_1221:
[----:B------:R-:W-:Y:S02]  /*1950*/  VIADD R47, R47, UR11 ;  /* 0x0000000b2f2f7c36 */ /* 0x000fe40008000000 */
[----:B------:R-:W-:Y:S01]  /*1960*/  VIADD R45, R45, 0x1 ;  /* 0x000000012d2d7836 */ /* 0x000fe20000000000 */
[----:B------:R-:W-:Y:S06]  /*1970*/  @P0 BRA `(.L_x_1223) ;  /* 0xfffffff000b00947 */ /* 0x000fec000383ffff */
.L_x_1218:
        /* <DEDUP_REMOVED lines=22> */
.L_x_1225:
        /* <DEDUP_REMOVED lines=55> */
.L_x_1224:
        /* <DEDUP_REMOVED lines=34> */
.L_x_1226:
        /* <DEDUP_REMOVED lines=22> */
.L_x_1227:
[----:B------:R-:W-:Y:S05]  /*21d0*/  @!P1 EXIT ;  /* 0x000000000000994d */ /* 0x000fea0003800000 */
[----:B01--4-:R-:W0:Y:S01]  /*21e0*/  LDC.64 R4, c[0x0][0x390] ;  /* 0x0000e400ff047b82 */ /* 0x013e220000000a00 */
[----:B------:R-:W1:Y:S01]  /*21f0*/  MUFU.RCP R43, R43 ;  /* 0x0000002b002b7308 */ /* 0x000e620000001000 */
[----:B------:R-:W-:Y:S02]  /*2200*/  IMAD.IADD R7, R0, 0x1, R7 ;  /* 0x0000000100077824 */ /* 0x000fe400078e0207 */
[----:B------:R-:W-:-:S07]  /*2210*/  IMAD.MOV R6, RZ, RZ, -R6 ;  /* 0x000000ffff067224 */ /* 0x000fce00078e0a06 */
.L_x_1228:
        /* <DEDUP_REMOVED lines=9> */
.L_x_1229:
        /* <DEDUP_REMOVED lines=13> */
.L_x_3814:


//--------------------- .text._ZN4vllm3moe10topkGatingILi8ELi256ELi4ELi16ELi32ElfLNS0_11ScoringFuncE1EEEvPKT5_PKbPfiPT4_PiiiibPKf --------------------------
	.section	.text._ZN4vllm3moe10topkGatingILi8ELi256ELi4ELi16ELi32ElfLNS0_11ScoringFuncE1EEEvPKT5_PKbPfiPT4_PiiiibPKf,"ax",@progbits
	.align	128
        .global         _ZN4vllm3moe10topkGatingILi8ELi256ELi4ELi16ELi32ElfLNS0_11ScoringFuncE1EEEvPKT5_PKbPfiPT4_PiiiibPKf
        .type           _ZN4vllm3moe10topkGatingILi8ELi256ELi4ELi16ELi32ElfLNS0_11ScoringFuncE1EEEvPKT5_PKbPfiPT4_PiiiibPKf,@function
        .size           _ZN4vllm3moe10topkGatingILi8ELi256ELi4ELi16ELi32ElfLNS0_11ScoringFuncE1EEEvPKT5_PKbPfiPT4_PiiiibPKf,(.L_x_3815 - _ZN4vllm3moe10topkGatingILi8ELi256ELi4ELi16ELi32ElfLNS0_11ScoringFuncE1EEEvPKT5_PKbPfiPT4_PiiiibPKf)
        .other          _ZN4vllm3moe10topkGatingILi8ELi256ELi4ELi16ELi32ElfLNS0_11ScoringFuncE1EEEvPKT5_PKbPfiPT4_PiiiibPKf,@"STO_CUDA_ENTRY STV_DEFAULT"
_ZN4vllm3moe10topkGatingILi8ELi256ELi4ELi16ELi32ElfLNS0_11ScoringFuncE1EEEvPKT5_PKbPfiPT4_PiiiibPKf:
.text._ZN4vllm3moe10topkGatingILi8ELi256ELi4ELi16ELi32ElfLNS0_11ScoringFuncE1EEEvPKT5_PKbPfiPT4_PiiiibPKf:
        /* <DEDUP_REMOVED lines=19> */
[----:B------:R-:W0:Y:S04]  /*0130*/  LDCU.64 UR4, c[0x0][0x388] ;  /* 0x00007100ff0477ac */ /* 0x000e280008000a00 */
[----:B-1----:R-:W3:Y:S04]  /*0140*/  LDG.E.128 R8, desc[UR6][R14.64] ;  /* 0x000000060e087981 */ /* 0x002ee8000c1e1d00 */
[----:B------:R-:W4:Y:S01]  /*0150*/  LDG.E.128 R4, desc[UR6][R14.64+0x200] ;  /* 0x000200060e047981 */ /* 0x000f22000c1e1d00 */
        /* <DEDUP_REMOVED lines=10> */
[----:B------:R-:W5:Y:S04]  /*0200*/  @P0 LDG.E R16, desc[UR6][R12.64] ;  /* 0x000000060c100981 */ /* 0x000f68000c1e1900 */
[----:B------:R-:W5:Y:S04]  /*0210*/  @P0 LDG.E R17, desc[UR6][R12.64+0x4] ;  /* 0x000004060c110981 */ /* 0x000f68000c1e1900 */
[----:B------:R-:W5:Y:S04]  /*0220*/  @P0 LDG.E R18, desc[UR6][R12.64+0x8] ;  /* 0x000008060c120981 */ /* 0x000f68000c1e1900 */
[----:B------:R-:W5:Y:S04]  /*0230*/  @P0 LDG.E R19, desc[UR6][R12.64+0xc] ;  /* 0x00000c060c130981 */ /* 0x000f68000c1e1900 */
[----:B------:R-:W5:Y:S04]  /*0240*/  @P0 LDG.E R20, desc[UR6][R12.64+0x200] ;  /* 0x000200060c140981 */ /* 0x000f68000c1e1900 */
[----:B------:R-:W5:Y:S04]  /*0250*/  @P0 LDG.E R21, desc[UR6][R12.64+0x204] ;  /* 0x000204060c150981 */ /* 0x000f68000c1e1900 */
[----:B------:R-:W5:Y:S04]  /*0260*/  @P0 LDG.E R14, desc[UR6][R12.64+0x208] ;  /* 0x000208060c0e0981 */ /* 0x000f68000c1e1900 */
[----:B------:R1:W5:Y:S01]  /*0270*/  @P0 LDG.E R15, desc[UR6][R12.64+0x20c] ;  /* 0x00020c060c0f0981 */ /* 0x000362000c1e1900 */
[----:B0-----:R-:W-:-:S05]  /*0280*/  IMAD.U32 R27, RZ, RZ, UR4 ;  /* 0x00000004ff1b7e24 */ /* 0x001fca000f8e00ff */
[----:B------:R-:W-:Y:S01]  /*0290*/  ISETP.GE.AND P2, PT, R27, 0x1, PT ;  /* 0x000000011b00780c */ /* 0x000fe20003f46270 */
[----:B---3--:R-:W-:Y:S01]  /*02a0*/  FMUL.FTZ R24, R8, -1.4426950216293334961 ;  /* 0xbfb8aa3b08187820 */ /* 0x008fe20000410000 */
[----:B------:R-:W-:Y:S01]  /*02b0*/  FMUL.FTZ R8, R9, -1.4426950216293334961 ;  /* 0xbfb8aa3b09087820 */ /* 0x000fe20000410000 */
[----:B------:R-:W-:Y:S01]  /*02c0*/  FMUL.FTZ R23, R10, -1.4426950216293334961 ;  /* 0xbfb8aa3b0a177820 */ /* 0x000fe20000410000 */
[----:B------:R-:W-:Y:S01]  /*02d0*/  FMUL.FTZ R25, R11, -1.4426950216293334961 ;  /* 0xbfb8aa3b0b197820 */ /* 0x000fe20000410000 */
[----:B----4-:R-:W-:Y:S01]  /*02e0*/  FMUL.FTZ R9, R4, -1.4426950216293334961 ;  /* 0xbfb8aa3b04097820 */ /* 0x010fe20000410000 */
[----:B------:R-:W-:Y:S01]  /*02f0*/  FMUL.FTZ R10, R5, -1.4426950216293334961 ;  /* 0xbfb8aa3b050a7820 */ /* 0x000fe20000410000 */
[----:B------:R-:W0:Y:S01]  /*0300*/  MUFU.EX2 R24, R24 ;  /* 0x0000001800187308 */ /* 0x000e220000000800 */
[----:B------:R-:W-:Y:S01]  /*0310*/  FMUL.FTZ R11, R6, -1.4426950216293334961 ;  /* 0xbfb8aa3b060b7820 */ /* 0x000fe20000410000 */
[----:B------:R-:W-:Y:S02]  /*0320*/  FMUL.FTZ R4, R7, -1.4426950216293334961 ;  /* 0xbfb8aa3b07047820 */ /* 0x000fe40000410000 */
[----:B------:R-:W3:Y:S04]  /*0330*/  MUFU.EX2 R8, R8 ;  /* 0x0000000800087308 */ /* 0x000ee80000000800 */
[----:B------:R-:W4:Y:S04]  /*0340*/  MUFU.EX2 R23, R23 ;  /* 0x0000001700177308 */ /* 0x000f280000000800 */
[----:B------:R-:W1:Y:S01]  /*0350*/  MUFU.EX2 R25, R25 ;  /* 0x0000001900197308 */ /* 0x000e620000000800 */
[----:B0-----:R-:W-:-:S03]  /*0360*/  FADD.FTZ R5, R24, 1 ;  /* 0x3f80000018057421 */ /* 0x001fc60000010000 */
[----:B------:R-:W0:Y:S01]  /*0370*/  MUFU.EX2 R9, R9 ;  /* 0x0000000900097308 */ /* 0x000e220000000800 */
[----:B---3--:R-:W-:-:S03]  /*0380*/  FADD.FTZ R6, R8, 1 ;  /* 0x3f80000008067421 */ /* 0x008fc60000010000 */
[----:B------:R-:W3:Y:S01]  /*0390*/  MUFU.EX2 R10, R10 ;  /* 0x0000000a000a7308 */ /* 0x000ee20000000800 */
[----:B----4-:R-:W-:-:S03]  /*03a0*/  FADD.FTZ R7, R23, 1 ;  /* 0x3f80000017077421 */ /* 0x010fc60000010000 */
[----:B------:R-:W4:Y:S01]  /*03b0*/  MUFU.EX2 R11, R11 ;  /* 0x0000000b000b7308 */ /* 0x000f220000000800 */
[----:B-1----:R-:W-:-:S03]  /*03c0*/  FADD.FTZ R8, R25, 1 ;  /* 0x3f80000019087421 */ /* 0x002fc60000010000 */
[----:B------:R-:W1:Y:S01]  /*03d0*/  MUFU.EX2 R4, R4 ;  /* 0x0000000400047308 */ /* 0x000e620000000800 */
[----:B0-----:R-:W-:-:S03]  /*03e0*/  FADD.FTZ R9, R9, 1 ;  /* 0x3f80000009097421 */ /* 0x001fc60000010000 */
[----:B------:R-:W0:Y:S01]  /*03f0*/  MUFU.RCP R5, R5 ;  /* 0x0000000500057308 */ /* 0x000e220000001000 */
[----:B---3--:R-:W-:Y:S01]  /*0400*/  FADD.FTZ R10, R10, 1 ;  /* 0x3f8000000a0a7421 */ /* 0x008fe20000010000 */
[----:B--2---:R-:W-:Y:S02]  /*0410*/  ISETP.EQ.OR P1, PT, R2, RZ, !P1 ;  /* 0x000000ff0200720c */ /* 0x004fe40004f22670 */
[----:B------:R-:W-:Y:S01]  /*0420*/  LOP3.LUT R2, R22, 0x1f, RZ, 0xc0, !PT ;  /* 0x0000001f16027812 */ /* 0x000fe200078ec0ff */
[----:B----4-:R-:W-:-:S03]  /*0430*/  FADD.FTZ R11, R11, 1 ;  /* 0x3f8000000b0b7421 */ /* 0x010fc60000010000 */
[----:B------:R-:W2:Y:S01]  /*0440*/  MUFU.RCP R6, R6 ;  /* 0x0000000600067308 */ /* 0x000ea20000001000 */
[----:B-1----:R-:W-:Y:S01]  /*0450*/  FADD.FTZ R12, R4, 1 ;  /* 0x3f800000040c7421 */ /* 0x002fe20000010000 */
[----:B------:R-:W-:-:S06]  /*0460*/  IMAD.MOV.U32 R4, RZ, RZ, RZ ;  /* 0x000000ffff047224 */ /* 0x000fcc00078e00ff */
[----:B------:R-:W1:Y:S01]  /*0470*/  MUFU.RCP R7, R7 ;  /* 0x0000000700077308 */ /* 0x000e620000001000 */
[----:B0-----:R-:W-:-:S04]  /*0480*/  FSETP.NE.FTZ.AND P5, PT, |R5|, +INF , PT ;  /* 0x7f8000000500780b */ /* 0x001fc80003fb5200 */
[----:B------:R-:W-:-:S03]  /*0490*/  FSEL R5, R5, RZ, P5 ;  /* 0x000000ff05057208 */ /* 0x000fc60002800000 */
[----:B------:R-:W0:Y:S01]  /*04a0*/  MUFU.RCP R8, R8 ;  /* 0x0000000800087308 */ /* 0x000e220000001000 */
[C---:B--2---:R-:W-:Y:S01]  /*04b0*/  FSETP.NE.FTZ.AND P6, PT, |R6|.reuse, +INF , PT ;  /* 0x7f8000000600780b */ /* 0x044fe20003fd5200 */
[----:B-----5:R-:W-:Y:S01]  /*04c0*/  @P0 FADD.FTZ R13, R5, R16 ;  /* 0x00000010050d0221 */ /* 0x020fe20000010000 */
[----:B------:R-:W-:Y:S02]  /*04d0*/  @!P0 IMAD.MOV.U32 R13, RZ, RZ, R5 ;  /* 0x000000ffff0d8224 */ /* 0x000fe400078e0005 */
[----:B------:R-:W-:-:S03]  /*04e0*/  FSEL R6, R6, RZ, P6 ;  /* 0x000000ff06067208 */ /* 0x000fc60003000000 */
[----:B------:R-:W2:Y:S01]  /*04f0*/  MUFU.RCP R9, R9 ;  /* 0x0000000900097308 */ /* 0x000ea20000001000 */
[C---:B-1----:R-:W-:Y:S01]  /*0500*/  FSETP.NE.FTZ.AND P3, PT, |R7|.reuse, +INF , PT ;  /* 0x7f8000000700780b */ /* 0x042fe20003f75200 */
[----:B------:R-:W-:Y:S01]  /*0510*/  @P0 FADD.FTZ R16, R6, R17 ;  /* 0x0000001106100221 */ /* 0x000fe20000010000 */
[----:B------:R-:W-:Y:S02]  /*0520*/  @!P0 IMAD.MOV.U32 R16, RZ, RZ, R6 ;  /* 0x000000ffff108224 */ /* 0x000fe400078e0006 */
[----:B------:R-:W-:-:S03]  /*0530*/  FSEL R7, R7, RZ, P3 ;  /* 0x000000ff07077208 */ /* 0x000fc60001800000 */
[----:B------:R-:W1:Y:S01]  /*0540*/  MUFU.RCP R10, R10 ;  /* 0x0000000a000a7308 */ /* 0x000e620000001000 */
[C---:B0-----:R-:W-:Y:S01]  /*0550*/  FSETP.NE.FTZ.AND P4, PT, |R8|.reuse, +INF , PT ;  /* 0x7f8000000800780b */ /* 0x041fe20003f95200 */
[----:B------:R-:W-:Y:S01]  /*0560*/  @P0 FADD.FTZ R17, R7, R18 ;  /* 0x0000001207110221 */ /* 0x000fe20000010000 */
[----:B------:R-:W-:Y:S02]  /*0570*/  @!P0 IMAD.MOV.U32 R17, RZ, RZ, R7 ;  /* 0x000000ffff118224 */ /* 0x000fe400078e0007 */
[----:B------:R-:W-:-:S03]  /*0580*/  FSEL R8, R8, RZ, P4 ;  /* 0x000000ff08087208 */ /* 0x000fc60002000000 */
[----:B------:R-:W0:Y:S01]  /*0590*/  MUFU.RCP R11, R11 ;  /* 0x0000000b000b7308 */ /* 0x000e220000001000 */
[C---:B--2---:R-:W-:Y:S01]  /*05a0*/  FSETP.NE.FTZ.AND P5, PT, |R9|.reuse, +INF , PT ;  /* 0x7f8000000900780b */ /* 0x044fe20003fb5200 */
[----:B------:R-:W-:Y:S01]  /*05b0*/  @P0 FADD.FTZ R18, R8, R19 ;  /* 0x0000001308120221 */ /* 0x000fe20000010000 */
[----:B------:R-:W-:Y:S02]  /*05c0*/  @!P0 IMAD.MOV.U32 R18, RZ, RZ, R8 ;  /* 0x000000ffff128224 */ /* 0x000fe400078e0008 */
[----:B------:R-:W-:-:S03]  /*05d0*/  FSEL R9, R9, RZ, P5 ;  /* 0x000000ff09097208 */ /* 0x000fc60002800000 */
[----:B------:R-:W2:Y:S01]  /*05e0*/  MUFU.RCP R12, R12 ;  /* 0x0000000c000c7308 */ /* 0x000ea20000001000 */
[C---:B-1----:R-:W-:Y:S01]  /*05f0*/  FSETP.NE.FTZ.AND P6, PT, |R10|.reuse, +INF , PT ;  /* 0x7f8000000a00780b */ /* 0x042fe20003fd5200 */
[----:B------:R-:W-:Y:S01]  /*0600*/  @P0 FADD.FTZ R19, R9, R20 ;  /* 0x0000001409130221 */ /* 0x000fe20000010000 */
[----:B------:R-:W-:Y:S02]  /*0610*/  @!P0 IMAD.MOV.U32 R19, RZ, RZ, R9 ;  /* 0x000000ffff138224 */ /* 0x000fe400078e0009 */
[----:B------:R-:W-:Y:S02]  /*0620*/  FSEL R10, R10, RZ, P6 ;  /* 0x000000ff0a0a7208 */ /* 0x000fe40003000000 */
[----:B0-----:R-:W-:-:S03]  /*0630*/  FSETP.NE.FTZ.AND P3, PT, |R11|, +INF , PT ;  /* 0x7f8000000b00780b */ /* 0x001fc60003f75200 */
[----:B------:R-:W-:Y:S01]  /*0640*/  @P0 FADD.FTZ R20, R10, R21 ;  /* 0x000000150a140221 */ /* 0x000fe20000010000 */
[----:B------:R-:W-:Y:S01]  /*0650*/  @!P0 IMAD.MOV.U32 R20, RZ, RZ, R10 ;  /* 0x000000ffff148224 */ /* 0x000fe200078e000a */
[----:B------:R-:W-:Y:S02]  /*0660*/  FSEL R11, R11, RZ, P3 ;  /* 0x000000ff0b0b7208 */ /* 0x000fe40001800000 */
[----:B--2---:R-:W-:-:S03]  /*0670*/  FSETP.NE.FTZ.AND P4, PT, |R12|, +INF , PT ;  /* 0x7f8000000c00780b */ /* 0x004fc60003f95200 */
[----:B------:R-:W-:Y:S01]  /*0680*/  @P0 FADD.FTZ R21, R11, R14 ;  /* 0x0000000e0b150221 */ /* 0x000fe20000010000 */
[----:B------:R-:W-:Y:S01]  /*0690*/  @!P0 IMAD.MOV.U32 R21, RZ, RZ, R11 ;  /* 0x000000ffff158224 */ /* 0x000fe200078e000b */
[----:B------:R-:W-:-:S05]  /*06a0*/  FSEL R12, R12, RZ, P4 ;  /* 0x000000ff0c0c7208 */ /* 0x000fca0002000000 */
        /* <DEDUP_REMOVED lines=12> */
.L_x_1235:
        /* <DEDUP_REMOVED lines=103> */
.L_x_1232:
[----:B-123--:R-:W-:Y:S05]  /*0de0*/  BSYNC.RECONVERGENT B0 ;  /* 0x0000000000007941 */ /* 0x00efea0003800200 */
.L_x_1231:
[----:B------:R-:W1:Y:S01]  /*0df0*/  LDC R27, c[0x0][0x3b0] ;  /* 0x0000ec00ff1b7b82 */ /* 0x000e620000000800 */
[----:B------:R-:W-:Y:S01]  /*0e00*/  UIADD3 UR4, UPT, UPT, UR4, 0x1, URZ ;  /* 0x0000000104047890 */ /* 0x000fe2000fffe0ff */
[----:B------:R-:W-:-:S05]  /*0e10*/  VIADD R24, R24, 0x1 ;  /* 0x0000000118187836 */ /* 0x000fca0000000000 */
[----:B------:R-:W-:Y:S02]  /*0e20*/  ISETP.NE.AND P0, PT, R24, RZ, PT ;  /* 0x000000ff1800720c */ /* 0x000fe40003f05270 */
[----:B-1----:R-:W-:-:S13]  /*0e30*/  ISETP.LE.AND P2, PT, R27, UR4, PT ;  /* 0x000000041b007c0c */ /* 0x002fda000bf43270 */
[----:B------:R-:W-:Y:S05]  /*0e40*/  @P2 BRA `(.L_x_1233) ;  /* 0x0000000000842947 */ /* 0x000fea0003800000 */
[----:B0-----:R-:W-:Y:S01]  /*0e50*/  SHF.R.S32.HI R15, RZ, 0x1f, R26 ;  /* 0x0000001fff0f7819 */ /* 0x001fe2000001141a */
        /* <DEDUP_REMOVED lines=31> */
.L_x_1234:
[----:B------:R-:W-:Y:S05]  /*1050*/  BSYNC.RECONVERGENT B0 ;  /* 0x0000000000007941 */ /* 0x000fea0003800200 */
.L_x_1233:
[----:B0-----:R-:W-:Y:S02]  /*1060*/  VIADD R25, R25, UR11 ;  /* 0x0000000b19197c36 */ /* 0x001fe40008000000 */
[----:B------:R-:W-:Y:S01]  /*1070*/  VIADD R23, R23, 0x1 ;  /* 0x0000000117177836 */ /* 0x000fe20000000000 */
[----:B------:R-:W-:Y:S06]  /*1080*/  @P0 BRA `(.L_x_1235) ;  /* 0xfffffff400b80947 */ /* 0x000fec000383ffff */
.L_x_1230:
        /* <DEDUP_REMOVED lines=22> */
.L_x_1237:
        /* <DEDUP_REMOVED lines=55> */
.L_x_1236:
        /* <DEDUP_REMOVED lines=34> */
.L_x_1238:
        /* <DEDUP_REMOVED lines=22> */
.L_x_1239:
[----:B------:R-:W-:Y:S05]  /*18e0*/  @!P1 EXIT ;  /* 0x000000000000994d */ /* 0x000fea0003800000 */
[----:B-12---:R-:W1:Y:S01]  /*18f0*/  LDC.64 R6, c[0x0][0x390] ;  /* 0x0000e400ff067b82 */ /* 0x006e620000000a00 */
[----:B0-----:R0:W2:Y:S01]  /*1900*/  MUFU.RCP R11, R4 ;  /* 0x00000004000b7308 */ /* 0x0010a20000001000 */
[----:B------:R-:W-:Y:S02]  /*1910*/  IMAD.IADD R5, R0, 0x1, R5 ;  /* 0x0000000100057824 */ /* 0x000fe400078e0205 */
[----:B------:R-:W-:-:S07]  /*1920*/  IMAD.MOV R27, RZ, RZ, -R27 ;  /* 0x000000ffff1b7224 */ /* 0x000fce00078e0a1b */
.L_x_1240:
        /* <DEDUP_REMOVED lines=9> */
.L_x_1241:
        /* <DEDUP_REMOVED lines=12> */
.L_x_3815:


//--------------------- .text._ZN4vllm3moe10topkGatingILi4ELi128ELi4ELi16ELi32ElfLNS0_11ScoringFuncE1EEEvPKT5_PKbPfiPT4_PiiiibPKf --------------------------
	.section	.text._ZN4vllm3moe10topkGatingILi4ELi128ELi4ELi16ELi32ElfLNS0_11ScoringFuncE1EEEvPKT5_PKbPfiPT4_PiiiibPKf,"ax",@progbits
	.align	128
        .global         _ZN4vllm3moe10topkGatingILi4ELi128ELi4ELi16ELi32ElfLNS0_11ScoringFuncE1EEEvPKT5_PKbPfiPT4_PiiiibPKf
        .type           _ZN4vllm3moe10topkGatingILi4ELi128ELi4ELi16ELi32ElfLNS0_11ScoringFuncE1EEEvPKT5_PKbPfiPT4_PiiiibPKf,@function
        .size           _ZN4vllm3moe10topkGatingILi4ELi128ELi4ELi16ELi32ElfLNS0_11ScoringFuncE1EEEvPKT5_PKbPfiPT4_PiiiibPKf,(.L_x_3816 - _ZN4vllm3moe10topkGatingILi4ELi128ELi4ELi16ELi32ElfLNS0_11ScoringFuncE1EEEvPKT5_PKbPfiPT4_PiiiibPKf)
        .other          _ZN4vllm3moe10topkGatingILi4ELi128ELi4ELi16ELi32ElfLNS0_11ScoringFuncE1EEEvPKT5_PKbPfiPT4_PiiiibPKf,@"STO_CUDA_ENTRY STV_DEFAULT"
_ZN4vllm3moe10topkGatingILi4ELi128ELi4ELi16ELi32ElfLNS0_11ScoringFuncE1EEEvPKT5_PKbPfiPT4_PiiiibPKf:
.text._ZN4vllm3moe10topkGatingILi4ELi128ELi4ELi16ELi32ElfLNS0_11ScoringFuncE1EEEvPKT5_PKbPfiPT4_PiiiibPKf:
        /* <DEDUP_REMOVED lines=34> */
[----:B------:R0:W5:Y:S01]  /*0220*/  @P0 LDG.E R10, desc[UR6][R14.64+0xc] ;  /* 0x00000c060e0a0981 */ /* 0x000162000c1e1900 */
[----:B------:R-:W-:Y:S01]  /*0230*/  LOP3.LUT R3, R3, 0x1f, RZ, 0xc0, !PT ;  /* 0x0000001f03037812 */ /* 0x000fe200078ec0ff */
[----:B---3--:R-:W-:Y:S01]  /*0240*/  FMUL.FTZ R4, R4, -1.4426950216293334961 ;  /* 0xbfb8aa3b04047820 */ /* 0x008fe20000410000 */
[----:B------:R-:W-:Y:S01]  /*0250*/  FMUL.FTZ R16, R5, -1.4426950216293334961 ;  /* 0xbfb8aa3b05107820 */ /* 0x000fe20000410000 */
[----:B------:R-:W-:Y:S01]  /*0260*/  FMUL.FTZ R17, R7, -1.4426950216293334961 ;  /* 0xbfb8aa3b07117820 */ /* 0x000fe20000410000 */
[----:B-1----:R-:W-:-:S03]  /*0270*/  FMUL.FTZ R13, R6, -1.4426950216293334961 ;  /* 0xbfb8aa3b060d7820 */ /* 0x002fc60000410000 */
[----:B------:R-:W1:Y:S04]  /*0280*/  MUFU.EX2 R4, R4 ;  /* 0x0000000400047308 */ /* 0x000e680000000800 */
[----:B------:R-:W3:Y:S04]  /*0290*/  MUFU.EX2 R16, R16 ;  /* 0x0000001000107308 */ /* 0x000ee80000000800 */
[----:B------:R-:W0:Y:S04]  /*02a0*/  MUFU.EX2 R17, R17 ;  /* 0x0000001100117308 */ /* 0x000e280000000800 */
[----:B------:R-:W0:Y:S01]  /*02b0*/  MUFU.EX2 R13, R13 ;  /* 0x0000000d000d7308 */ /* 0x000e220000000800 */
[----:B-1----:R-:W-:Y:S01]  /*02c0*/  FADD.FTZ R5, R4, 1 ;  /* 0x3f80000004057421 */ /* 0x002fe20000010000 */
[----:B---3--:R-:W-:-:S05]  /*02d0*/  FADD.FTZ R6, R16, 1 ;  /* 0x3f80000010067421 */ /* 0x008fca0000010000 */
[----:B------:R-:W1:Y:S01]  /*02e0*/  MUFU.RCP R5, R5 ;  /* 0x0000000500057308 */ /* 0x000e620000001000 */
[----:B0-----:R-:W-:Y:S01]  /*02f0*/  FADD.FTZ R14, R17, 1 ;  /* 0x3f800000110e7421 */ /* 0x001fe20000010000 */
[----:B------:R-:W-:Y:S01]  /*0300*/  FADD.FTZ R4, R13, 1 ;  /* 0x3f8000000d047421 */ /* 0x000fe20000010000 */
[----:B------:R-:W-:-:S05]  /*0310*/  IMAD.U32 R13, RZ, RZ, UR4 ;  /* 0x00000004ff0d7e24 */ /* 0x000fca000f8e00ff */
[----:B------:R-:W0:Y:S01]  /*0320*/  MUFU.RCP R6, R6 ;  /* 0x0000000600067308 */ /* 0x000e220000001000 */
[----:B--2---:R-:W-:-:S07]  /*0330*/  ISETP.EQ.OR P2, PT, R12, RZ, !P2 ;  /* 0x000000ff0c00720c */ /* 0x004fce0005742670 */
[----:B------:R2:W3:Y:S01]  /*0340*/  MUFU.RCP R7, R4 ;  /* 0x0000000400077308 */ /* 0x0004e20000001000 */
[----:B-1----:R-:W-:-:S07]  /*0350*/  FSETP.NE.FTZ.AND P1, PT, |R5|, +INF , PT ;  /* 0x7f8000000500780b */ /* 0x002fce0003f35200 */
[----:B------:R-:W1:Y:S01]  /*0360*/  MUFU.RCP R14, R14 ;  /* 0x0000000e000e7308 */ /* 0x000e620000001000 */
[----:B--2---:R-:W-:Y:S02]  /*0370*/  FSEL R4, R5, RZ, P1 ;  /* 0x000000ff05047208 */ /* 0x004fe40000800000 */
[----:B------:R-:W-:Y:S02]  /*0380*/  ISETP.GE.AND P1, PT, R13, 0x1, PT ;  /* 0x000000010d00780c */ /* 0x000fe40003f26270 */
[----:B0-----:R-:W-:Y:S01]  /*0390*/  FSETP.NE.FTZ.AND P3, PT, |R6|, +INF , PT ;  /* 0x7f8000000600780b */ /* 0x001fe20003f75200 */
[----:B----4-:R-:W-:Y:S01]  /*03a0*/  @P0 FADD.FTZ R9, R4, R9 ;  /* 0x0000000904090221 */ /* 0x010fe20000010000 */
[----:B------:R-:W-:Y:S02]  /*03b0*/  @!P0 IMAD.MOV.U32 R9, RZ, RZ, R4 ;  /* 0x000000ffff098224 */ /* 0x000fe400078e0004 */
[----:B------:R-:W-:Y:S02]  /*03c0*/  FSEL R5, R6, RZ, P3 ;  /* 0x000000ff06057208 */ /* 0x000fe40001800000 */
[----:B---3--:R-:W-:-:S03]  /*03d0*/  FSETP.NE.FTZ.AND P4, PT, |R7|, +INF , PT ;  /* 0x7f8000000700780b */ /* 0x008fc60003f95200 */
[----:B-----5:R-:W-:Y:S01]  /*03e0*/  @P0 FADD.FTZ R12, R5, R8 ;  /* 0x00000008050c0221 */ /* 0x020fe20000010000 */
[----:B------:R-:W-:Y:S01]  /*03f0*/  FSEL R6, R7, RZ, P4 ;  /* 0x000000ff07067208 */ /* 0x000fe20002000000 */
[----:B------:R-:W-:Y:S01]  /*0400*/  IMAD.MOV.U32 R8, RZ, RZ, RZ ;  /* 0x000000ffff087224 */ /* 0x000fe200078e00ff */
[----:B-1----:R-:W-:Y:S01]  /*0410*/  FSETP.NE.FTZ.AND P5, PT, |R14|, +INF , PT ;  /* 0x7f8000000e00780b */ /* 0x002fe20003fb5200 */
[----:B------:R-:W-:Y:S02]  /*0420*/  @!P0 IMAD.MOV.U32 R12, RZ, RZ, R5 ;  /* 0x000000ffff0c8224 */ /* 0x000fe400078e0005 */
[----:B------:R-:W-:Y:S01]  /*0430*/  @P0 FADD.FTZ R11, R6, R11 ;  /* 0x0000000b060b0221 */ /* 0x000fe20000010000 */
[----:B------:R-:W-:Y:S01]  /*0440*/  @!P0 IMAD.MOV.U32 R11, RZ, RZ, R6 ;  /* 0x000000ffff0b8224 */ /* 0x000fe200078e0006 */
[----:B------:R-:W-:-:S05]  /*0450*/  FSEL R7, R14, RZ, P5 ;  /* 0x000000ff0e077208 */ /* 0x000fca0002800000 */
[----:B------:R-:W-:Y:S01]  /*0460*/  @P0 FADD.FTZ R20, R7, R10 ;  /* 0x0000000a07140221 */ /* 0x000fe20000010000 */
[----:B------:R-:W-:Y:S01]  /*0470*/  @!P0 IMAD.MOV.U32 R20, RZ, RZ, R7 ;  /* 0x000000ffff148224 */ /* 0x000fe200078e0007 */
[----:B------:R-:W-:Y:S06]  /*0480*/  @!P1 BRA `(.L_x_1242) ;  /* 0x0000000800109947 */ /* 0x000fec0003800000 */
[----:B------:R-:W-:Y:S01]  /*0490*/  IMAD.MOV.U32 R10, RZ, RZ, R12 ;  /* 0x000000ffff0a7224 */ /* 0x000fe200078e000c */
[----:B------:R-:W0:Y:S01]  /*04a0*/  LDCU.U8 UR8, c[0x0][0x3bc] ;  /* 0x00007780ff0877ac */ /* 0x000e220008000000 */
[----:B------:R-:W-:Y:S02]  /*04b0*/  IMAD R21, R0, R13, RZ ;  /* 0x0000000d00157224 */ /* 0x000fe400078e02ff */
[----:B------:R-:W-:Y:S01]  /*04c0*/  IMAD.MOV R22, RZ, RZ, -R13 ;  /* 0x000000ffff167224 */ /* 0x000fe200078e0a0d */
[----:B------:R-:W1:Y:S01]  /*04d0*/  LDCU UR11, c[0x0][0x398] ;  /* 0x00007300ff0b77ac */ /* 0x000e620008000800 */
[----:B------:R-:W-:Y:S02]  /*04e0*/  IMAD.MOV.U32 R8, RZ, RZ, RZ ;  /* 0x000000ffff087224 */ /* 0x000fe400078e00ff */
[----:B------:R-:W-:Y:S01]  /*04f0*/  IMAD.MOV.U32 R23, RZ, RZ, R0 ;  /* 0x000000ffff177224 */ /* 0x000fe200078e0000 */
[----:B------:R-:W2:Y:S01]  /*0500*/  LDCU UR9, c[0x0][0x3b4] ;  /* 0x00007680ff0977ac */ /* 0x000ea20008000800 */
[----:B------:R-:W3:Y:S01]  /*0510*/  LDCU UR10, c[0x0][0x3b8] ;  /* 0x00007700ff0a77ac */ /* 0x000ee20008000800 */
[----:B------:R-:W-:-:S05]  /*0520*/  UMOV UR4, URZ ;  /* 0x000000ff00047c82 */ /* 0x000fca0008000000 */
.L_x_1247:
[CC--:B------:R-:W-:Y:S01]  /*0530*/  FSETP.GT.FTZ.AND P0, PT, R10.reuse, R9.reuse, PT ;  /* 0x000000090a00720b */ /* 0x0c0fe20003f14000 */
[----:B------:R-:W-:Y:S01]  /*0540*/  BSSY.RECONVERGENT B0, `(.L_x_1243) ;  /* 0x0000056000007945 */ /* 0x000fe20003800200 */
[----:B------:R-:W-:Y:S02]  /*0550*/  PLOP3.LUT P1, PT, PT, PT, PT, 0x80, 0x8 ;  /* 0x000000000008781c */ /* 0x000fe40003f2f070 */
        /* <DEDUP_REMOVED lines=8> */
[----:B------:R-:W4:Y:S02]  /*05e0*/  SHFL.BFLY PT, R15, R14, 0x10, 0x1f ;  /* 0x0e001f000e0f7f89 */ /* 0x000f2400000e0000 */
[----:B------:R-:W-:-:S05]  /*05f0*/  IMAD.IADD R13, R2, 0x1, R13 ;  /* 0x00000001020d7824 */ /* 0x000fca00078e020d */
[----:B------:R-:W5:Y:S01]  /*0600*/  SHFL.BFLY PT, R12, R13, 0x10, 0x1f ;  /* 0x0e001f000d0c7f89 */ /* 0x000f6200000e0000 */
[----:B----4-:R-:W-:-:S13]  /*0610*/  FSETP.GEU.FTZ.AND P5, PT, R14, R15, PT ;  /* 0x0000000f0e00720b */ /* 0x010fda0003fbe000 */
[----:B------:R-:W-:-:S04]  /*0620*/  @P5 FSETP.NEU.FTZ.AND P6, PT, R14, R15, PT ;  /* 0x0000000f0e00520b */ /* 0x000fc80003fdd000 */
[----:B-----5:R-:W-:-:S04]  /*0630*/  @P5 ISETP.LT.AND P1, PT, R12, R13, !P6 ;  /* 0x0000000d0c00520c */ /* 0x020fc80007721270 */
[----:B------:R-:W-:Y:S02]  /*0640*/  FSEL R15, R15, R14, P1 ;  /* 0x0000000e0f0f7208 */ /* 0x000fe40000800000 */
[----:B------:R-:W-:Y:S02]  /*0650*/  SEL R14, R12, R13, P1 ;  /* 0x0000000d0c0e7207 */ /* 0x000fe40000800000 */
[----:B------:R-:W-:Y:S01]  /*0660*/  FSEL R13, R5, R4, P0 ;  /* 0x00000004050d7208 */ /* 0x000fe20000000000 */
[----:B------:R-:W4:Y:S01]  /*0670*/  SHFL.BFLY PT, R16, R15, 0x8, 0x1f ;  /* 0x0d001f000f107f89 */ /* 0x000f2200000e0000 */
[----:B------:R-:W-:Y:S02]  /*0680*/  PLOP3.LUT P0, PT, PT, PT, PT, 0x80, 0x8 ;  /* 0x000000000008781c */ /* 0x000fe40003f0f070 */
[----:B------:R-:W-:Y:S01]  /*0690*/  FSEL R12, R6, R13, P3 ;  /* 0x0000000d060c7208 */ /* 0x000fe20001800000 */
[----:B------:R-:W-:Y:S03]  /*06a0*/  SHFL.BFLY PT, R17, R14, 0x8, 0x1f ;  /* 0x0d001f000e117f89 */ /* 0x000fe600000e0000 */
[----:B------:R-:W-:-:S05]  /*06b0*/  FSEL R12, R7, R12, P4 ;  /* 0x0000000c070c7208 */ /* 0x000fca0002000000 */
[----:B------:R-:W5:Y:S01]  /*06c0*/  SHFL.BFLY PT, R13, R12, 0x10, 0x1f ;  /* 0x0e001f000c0d7f89 */ /* 0x000f6200000e0000 */
[----:B----4-:R-:W-:Y:S02]  /*06d0*/  FSETP.GEU.FTZ.AND P5, PT, R15, R16, PT ;  /* 0x000000100f00720b */ /* 0x010fe40003fbe000 */
[----:B-----5:R-:W-:-:S11]  /*06e0*/  FSEL R13, R13, R12, P1 ;  /* 0x0000000c0d0d7208 */ /* 0x020fd60000800000 */
[----:B------:R-:W-:Y:S02]  /*06f0*/  @P5 FSETP.NEU.FTZ.AND P6, PT, R15, R16, PT ;  /* 0x000000100f00520b */ /* 0x000fe40003fdd000 */
[----:B------:R-:W-:Y:S02]  /*0700*/  PLOP3.LUT P1, PT, PT, PT, PT, 0x80, 0x8 ;  /* 0x000000000008781c */ /* 0x000fe40003f2f070 */
[----:B------:R-:W-:-:S04]  /*0710*/  @P5 ISETP.LT.AND P0, PT, R17, R14, !P6 ;  /* 0x0000000e1100520c */ /* 0x000fc80007701270 */
[----:B------:R-:W-:Y:S02]  /*0720*/  FSEL R16, R16, R15, P0 ;  /* 0x0000000f10107208 */ /* 0x000fe40000000000 */
[----:B------:R-:W-:Y:S02]  /*0730*/  SEL R17, R17, R14, P0 ;  /* 0x0000000e11117207 */ /* 0x000fe40000000000 */
[----:B------:R-:W4:Y:S04]  /*0740*/  SHFL.BFLY PT, R14, R13, 0x8, 0x1f ;  /* 0x0d001f000d0e7f89 */ /* 0x000f2800000e0000 */
[----:B------:R-:W5:Y:S04]  /*0750*/  SHFL.BFLY PT, R15, R16, 0x4, 0x1f ;  /* 0x0c801f00100f7f89 */ /* 0x000f6800000e0000 */
[----:B------:R-:W0:Y:S01]  /*0760*/  SHFL.BFLY PT, R18, R17, 0x4, 0x1f ;  /* 0x0c801f0011127f89 */ /* 0x000e2200000e0000 */
[----:B----4-:R-:W-:-:S02]  /*0770*/  FSEL R14, R14, R13, P0 ;  /* 0x0000000d0e0e7208 */ /* 0x010fc40000000000 */
[----:B------:R-:W-:Y:S02]  /*0780*/  PLOP3.LUT P0, PT, PT, PT, PT, 0x80, 0x8 ;  /* 0x000000000008781c */ /* 0x000fe40003f0f070 */
[----:B-----5:R-:W-:-:S13]  /*0790*/  FSETP.GEU.FTZ.AND P3, PT, R16, R15, PT ;  /* 0x0000000f1000720b */ /* 0x020fda0003f7e000 */
[----:B------:R-:W-:-:S04]  /*07a0*/  @P3 FSETP.NEU.FTZ.AND P4, PT, R16, R15, PT ;  /* 0x0000000f1000320b */ /* 0x000fc80003f9d000 */
[CC--:B0-----:R-:W-:Y:S02]  /*07b0*/  @P3 ISETP.LT.AND P1, PT, R18.reuse, R17.reuse, !P4 ;  /* 0x000000111200320c */ /* 0x0c1fe40006721270 */
[----:B------:R-:W-:Y:S02]  /*07c0*/  ISETP.NE.AND P4, PT, R3, RZ, PT ;  /* 0x000000ff0300720c */ /* 0x000fe40003f85270 */
[----:B------:R-:W-:Y:S02]  /*07d0*/  FSEL R19, R15, R16, P1 ;  /* 0x000000100f137208 */ /* 0x000fe40000800000 */
[----:B------:R-:W0:Y:S01]  /*07e0*/  SHFL.BFLY PT, R15, R14, 0x4, 0x1f ;  /* 0x0c801f000e0f7f89 */ /* 0x000e2200000e0000 */
[----:B------:R-:W-:-:S03]  /*07f0*/  SEL R17, R18, R17, P1 ;  /* 0x0000001112117207 */ /* 0x000fc60000800000 */
        /* <DEDUP_REMOVED lines=29> */
[----:B------:R-:W-:Y:S02]  /*09d0*/  SEL R16, R16, 0x80, P0 ;  /* 0x0000008010107807 */ /* 0x000fe40000000000 */
[----:B------:R-:W-:Y:S01]  /*09e0*/  SEL R17, R17, RZ, P0 ;  /* 0x000000ff11117207 */ /* 0x000fe20000000000 */
[----:B------:R-:W3:Y:S01]  /*09f0*/  LDC.64 R12, c[0x0][0x3a8] ;  /* 0x0000ea00ff0c7b82 */ /* 0x000ee20000000a00 */
        /* <DEDUP_REMOVED lines=8> */
[----:B---3--:R-:W-:-:S05]  /*0a80*/  IMAD.WIDE R12, R21, 0x4, R12 ;  /* 0x00000004150c7825 */ /* 0x008fca00078e020c */
[----:B------:R0:W-:Y:S02]  /*0a90*/  STG.E desc[UR6][R12.64], R23 ;  /* 0x000000170c007986 */ /* 0x0001e4000c101906 */
.L_x_1244:
[----:B-123--:R-:W-:Y:S05]  /*0aa0*/  BSYNC.RECONVERGENT B0 ;  /* 0x0000000000007941 */ /* 0x00efea0003800200 */
.L_x_1243:
        /* <DEDUP_REMOVED lines=30> */
.L_x_1246:
[----:B------:R-:W-:Y:S05]  /*0c90*/  BSYNC.RECONVERGENT B0 ;  /* 0x0000000000007941 */ /* 0x000fea0003800200 */
.L_x_1245:
[----:B------:R-:W-:Y:S02]  /*0ca0*/  VIADD R23, R23, UR11 ;  /* 0x0000000b17177c36 */ /* 0x000fe40008000000 */
[----:B------:R-:W-:Y:S01]  /*0cb0*/  VIADD R21, R21, 0x1 ;  /* 0x0000000115157836 */ /* 0x000fe20000000000 */
[----:B------:R-:W-:Y:S06]  /*0cc0*/  @P0 BRA `(.L_x_1247) ;  /* 0xfffffff800180947 */ /* 0x000fec000383ffff */
.L_x_1242:
        /* <DEDUP_REMOVED lines=22> */
.L_x_1249:
        /* <DEDUP_REMOVED lines=55> */
.L_x_1248:
        /* <DEDUP_REMOVED lines=34> */
.L_x_1250:
        /* <DEDUP_REMOVED lines=22> */
.L_x_1251:
[----:B------:R-:W-:Y:S05]  /*1520*/  @!P1 EXIT ;  /* 0x000000000000994d */ /* 0x000fea0003800000 */
[----:B01----:R-:W0:Y:S01]  /*1530*/  LDC.64 R6, c[0x0][0x390] ;  /* 0x0000e400ff067b82 */ /* 0x003e220000000a00 */
[----:B------:R1:W2:Y:S01]  /*1540*/  MUFU.RCP R11, R8 ;  /* 0x00000008000b7308 */ /* 0x0002a20000001000 */
[----:B------:R-:W-:Y:S02]  /*1550*/  IMAD.IADD R5, R0, 0x1, R5 ;  /* 0x0000000100057824 */ /* 0x000fe400078e0205 */
[----:B------:R-:W-:-:S07]  /*1560*/  IMAD.MOV R13, RZ, RZ, -R13 ;  /* 0x000000ffff0d7224 */ /* 0x000fce00078e0a0d */
.L_x_1252:
        /* <DEDUP_REMOVED lines=9> */
.L_x_1253:
        /* <DEDUP_REMOVED lines=16> */
.L_x_3816:


//--------------------- .text._ZN4vllm3moe10topkGatingILi4ELi64ELi4ELi16ELi32ElfLNS0_11ScoringFuncE1EEEvPKT5_PKbPfiPT4_PiiiibPKf --------------------------
	.section	.text._ZN4vllm3moe10topkGatingILi4ELi64ELi4ELi16ELi32ElfLNS0_11ScoringFuncE1EEEvPKT5_PKbPfiPT4_PiiiibPKf,"ax",@progbits
	.align	128
        .global         _ZN4vllm3moe10topkGatingILi4ELi64ELi4ELi16ELi32ElfLNS0_11ScoringFuncE1EEEvPKT5_PKbPfiPT4_PiiiibPKf
        .type           _ZN4vllm3moe10topkGatingILi4ELi64ELi4ELi16ELi32ElfLNS0_11ScoringFuncE1EEEvPKT5_PKbPfiPT4_PiiiibPKf,@function
        .size           _ZN4vllm3moe10topkGatingILi4ELi64ELi4ELi16ELi32ElfLNS0_11ScoringFuncE1EEEvPKT5_PKbPfiPT4_PiiiibPKf,(.L_x_3817 - _ZN4vllm3moe10topkGatingILi4ELi64ELi4ELi16ELi32ElfLNS0_11ScoringFuncE1EEEvPKT5_PKbPfiPT4_PiiiibPKf)
        .other          _ZN4vllm3moe10topkGatingILi4ELi64ELi4ELi16ELi32ElfLNS0_11ScoringFuncE1EEEvPKT5_PKbPfiPT4_PiiiibPKf,@"STO_CUDA_ENTRY STV_DEFAULT"
_ZN4vllm3moe10topkGatingILi4ELi64ELi4ELi16ELi32ElfLNS0_11ScoringFuncE1EEEvPKT5_PKbPfiPT4_PiiiibPKf:
.text._ZN4vllm3moe10topkGatingILi4ELi64ELi4ELi16ELi32ElfLNS0_11ScoringFuncE1EEEvPKT5_PKbPfiPT4_PiiiibPKf:
        /* <DEDUP_REMOVED lines=84> */
.L_x_1259:
        /* <DEDUP_REMOVED lines=12> */
[----:B------:R-:W-:Y:S01]  /*0600*/  IMAD.IADD R15, R2, 0x1, R13 ;  /* 0x00000001020f7824 */ /* 0x000fe200078e020d */
[----:B------:R-:W-:-:S04]  /*0610*/  FSEL R13, R5, R4, P3 ;  /* 0x00000004050d7208 */ /* 0x000fc80001800000 */
[----:B------:R-:W5:Y:S01]  /*0620*/  SHFL.BFLY PT, R12, R15, 0x8, 0x101f ;  /* 0x0d101f000f0c7f89 */ /* 0x000f6200000e0000 */
[----:B----4-:R-:W-:-:S13]  /*0630*/  FSETP.GEU.FTZ.AND P5, PT, R14, R17, PT ;  /* 0x000000110e00720b */ /* 0x010fda0003fbe000 */
[----:B------:R-:W-:-:S04]  /*0640*/  @P5 FSETP.NEU.FTZ.AND P6, PT, R14, R17, PT ;  /* 0x000000110e00520b */ /* 0x000fc80003fdd000 */
[----:B-----5:R-:W-:-:S04]  /*0650*/  @P5 ISETP.LT.AND P0, PT, R12, R15, !P6 ;  /* 0x0000000f0c00520c */ /* 0x020fc80007701270 */
[----:B------:R-:W-:Y:S02]  /*0660*/  FSEL R17, R17, R14, P0 ;  /* 0x0000000e11117208 */ /* 0x000fe40000000000 */
[----:B------:R-:W-:Y:S02]  /*0670*/  SEL R14, R12, R15, P0 ;  /* 0x0000000f0c0e7207 */ /* 0x000fe40000000000 */
[----:B------:R-:W-:Y:S01]  /*0680*/  FSEL R12, R6, R13, P4 ;  /* 0x0000000d060c7208 */ /* 0x000fe20002000000 */
[----:B------:R-:W4:Y:S03]  /*0690*/  SHFL.BFLY PT, R16, R17, 0x4, 0x101f ;  /* 0x0c901f0011107f89 */ /* 0x000f2600000e0000 */
[----:B------:R-:W-:Y:S01]  /*06a0*/  FSEL R12, R7, R12, P1 ;  /* 0x0000000c070c7208 */ /* 0x000fe20000800000 */
[----:B------:R-:W-:Y:S01]  /*06b0*/  SHFL.BFLY PT, R19, R14, 0x4, 0x101f ;  /* 0x0c901f000e137f89 */ /* 0x000fe200000e0000 */
[----:B------:R-:W-:-:S03]  /*06c0*/  PLOP3.LUT P1, PT, PT, PT, PT, 0x80, 0x8 ;  /* 0x000000000008781c */ /* 0x000fc60003f2f070 */
[----:B------:R-:W5:Y:S01]  /*06d0*/  SHFL.BFLY PT, R13, R12, 0x8, 0x101f ;  /* 0x0d101f000c0d7f89 */ /* 0x000f6200000e0000 */
[----:B----4-:R-:W-:Y:S02]  /*06e0*/  FSETP.GEU.FTZ.AND P3, PT, R17, R16, PT ;  /* 0x000000101100720b */ /* 0x010fe40003f7e000 */
[----:B-----5:R-:W-:Y:S02]  /*06f0*/  FSEL R13, R13, R12, P0 ;  /* 0x0000000c0d0d7208 */ /* 0x020fe40000000000 */
[----:B------:R-:W-:-:S09]  /*0700*/  PLOP3.LUT P0, PT, PT, PT, PT, 0x80, 0x8 ;  /* 0x000000000008781c */ /* 0x000fd20003f0f070 */
[----:B------:R-:W-:-:S04]  /*0710*/  @P3 FSETP.NEU.FTZ.AND P4, PT, R17, R16, PT ;  /* 0x000000101100320b */ /* 0x000fc80003f9d000 */
[-C--:B------:R-:W-:Y:S02]  /*0720*/  @P3 ISETP.LT.AND P1, PT, R19, R14.reuse, !P4 ;  /* 0x0000000e1300320c */ /* 0x080fe40006721270 */
[----:B------:R-:W-:Y:S02]  /*0730*/  ISETP.NE.AND P4, PT, R3, RZ, PT ;  /* 0x000000ff0300720c */ /* 0x000fe40003f85270 */
[----:B------:R-:W-:Y:S02]  /*0740*/  FSEL R17, R16, R17, P1 ;  /* 0x0000001110117208 */ /* 0x000fe40000800000 */
[----:B------:R-:W4:Y:S01]  /*0750*/  SHFL.BFLY PT, R16, R13, 0x4, 0x101f ;  /* 0x0c901f000d107f89 */ /* 0x000f2200000e0000 */
[----:B------:R-:W-:-:S03]  /*0760*/  SEL R14, R19, R14, P1 ;  /* 0x0000000e130e7207 */ /* 0x000fc60000800000 */
[----:B------:R-:W5:Y:S04]  /*0770*/  SHFL.BFLY PT, R18, R17, 0x2, 0x101f ;  /* 0x0c501f0011127f89 */ /* 0x000f6800000e0000 */
[----:B------:R-:W0:Y:S01]  /*0780*/  SHFL.BFLY PT, R19, R14, 0x2, 0x101f ;  /* 0x0c501f000e137f89 */ /* 0x000e2200000e0000 */
[----:B----4-:R-:W-:Y:S02]  /*0790*/  FSEL R16, R16, R13, P1 ;  /* 0x0000000d10107208 */ /* 0x010fe40000800000 */
[----:B-----5:R-:W-:-:S03]  /*07a0*/  FSETP.GEU.FTZ.AND P3, PT, R17, R18, PT ;  /* 0x000000121100720b */ /* 0x020fc60003f7e000 */
[----:B------:R-:W4:Y:S10]  /*07b0*/  SHFL.BFLY PT, R15, R16, 0x2, 0x101f ;  /* 0x0c501f00100f7f89 */ /* 0x000f3400000e0000 */
[----:B------:R-:W-:-:S04]  /*07c0*/  @P3 FSETP.NEU.FTZ.AND P1, PT, R17, R18, PT ;  /* 0x000000121100320b */ /* 0x000fc80003f3d000 */
[----:B0-----:R-:W-:-:S04]  /*07d0*/  @P3 ISETP.LT.AND P0, PT, R19, R14, !P1 ;  /* 0x0000000e1300320c */ /* 0x001fc80004f01270 */
[----:B------:R-:W-:Y:S02]  /*07e0*/  FSEL R17, R18, R17, P0 ;  /* 0x0000001112117208 */ /* 0x000fe40000000000 */
[----:B------:R-:W-:Y:S02]  /*07f0*/  SEL R19, R19, R14, P0 ;  /* 0x0000000e13137207 */ /* 0x000fe40000000000 */
[----:B----4-:R-:W-:Y:S01]  /*0800*/  FSEL R15, R15, R16, P0 ;  /* 0x000000100f0f7208 */ /* 0x010fe20000000000 */
        /* <DEDUP_REMOVED lines=32> */
.L_x_1256:
[----:B-123--:R-:W-:Y:S05]  /*0a10*/  BSYNC.RECONVERGENT B0 ;  /* 0x0000000000007941 */ /* 0x00efea0003800200 */
.L_x_1255:
        /* <DEDUP_REMOVED lines=30> */
.L_x_1258:
[----:B------:R-:W-:Y:S05]  /*0c00*/  BSYNC.RECONVERGENT B0 ;  /* 0x0000000000007941 */ /* 0x000fea0003800200 */
.L_x_1257:
[----:B------:R-:W-:Y:S02]  /*0c10*/  VIADD R23, R23, UR11 ;  /* 0x0000000b17177c36 */ /* 0x000fe40008000000 */
[----:B------:R-:W-:Y:S01]  /*0c20*/  VIADD R21, R21, 0x1 ;  /* 0x0000000115157836 */ /* 0x000fe20000000000 */
[----:B------:R-:W-:Y:S06]  /*0c30*/  @P0 BRA `(.L_x_1259) ;  /* 0xfffffff800400947 */ /* 0x000fec000383ffff */
.L_x_1254:
        /* <DEDUP_REMOVED lines=22> */
.L_x_1261:
        /* <DEDUP_REMOVED lines=55> */
.L_x_1260:
        /* <DEDUP_REMOVED lines=34> */
.L_x_1262:
        /* <DEDUP_REMOVED lines=22> */
.L_x_1263:
[----:B------:R-:W-:Y:S05]  /*1490*/  @!P1 EXIT ;  /* 0x000000000000994d */ /* 0x000fea0003800000 */
[----:B01----:R-:W0:Y:S01]  /*14a0*/  LDC.64 R6, c[0x0][0x390] ;  /* 0x0000e400ff067b82 */ /* 0x003e220000000a00 */
[----:B------:R1:W2:Y:S01]  /*14b0*/  MUFU.RCP R11, R8 ;  /* 0x00000008000b7308 */ /* 0x0002a20000001000 */
[----:B------:R-:W-:Y:S02]  /*14c0*/  IMAD.IADD R5, R0, 0x1, R5 ;  /* 0x0000000100057824 */ /* 0x000fe400078e0205 */
[----:B------:R-:W-:-:S07]  /*14d0*/  IMAD.MOV R13, RZ, RZ, -R13 ;  /* 0x000000ffff0d7224 */ /* 0x000fce00078e0a0d */
.L_x_1264:
        /* <DEDUP_REMOVED lines=9> */
.L_x_1265:
        /* <DEDUP_REMOVED lines=9> */
.L_x_3817:


//--------------------- .text._ZN4vllm3moe10topkGatingILi4ELi32ELi4ELi16ELi32ElfLNS0_11ScoringFuncE1EEEvPKT5_PKbPfiPT4_PiiiibPKf --------------------------
	.section	.text._ZN4vllm3moe10topkGatingILi4ELi32ELi4ELi16ELi32ElfLNS0_11ScoringFuncE1EEEvPKT5_PKbPfiPT4_PiiiibPKf,"ax",@progbits
	.align	128
        .global         _ZN4vllm3moe10topkGatingILi4ELi32ELi4ELi16ELi32ElfLNS0_11ScoringFuncE1EEEvPKT5_PKbPfiPT4_PiiiibPKf
        .type           _ZN4vllm3moe10topkGatingILi4ELi32ELi4ELi16ELi32ElfLNS0_11ScoringFuncE1EEEvPKT5_PKbPfiPT4_PiiiibPKf,@function
        .size           _ZN4vllm3moe10topkGatingILi4ELi32ELi4ELi16ELi32ElfLNS0_11ScoringFuncE1EEEvPKT5_PKbPfiPT4_PiiiibPKf,(.L_x_3818 - _ZN4vllm3moe10topkGatingILi4ELi32ELi4ELi16ELi32ElfLNS0_11ScoringFuncE1EEEvPKT5_PKbPfiPT4_PiiiibPKf)
        .other          _ZN4vllm3moe10topkGatingILi4ELi32ELi4ELi16ELi32ElfLNS0_11ScoringFuncE1EEEvPKT5_PKbPfiPT4_PiiiibPKf,@"STO_CUDA_ENTRY STV_DEFAULT"
_ZN4vllm3moe10topkGatingILi4ELi32ELi4ELi16ELi32ElfLNS0_11ScoringFuncE1EEEvPKT5_PKbPfiPT4_PiiiibPKf:
.text._ZN4vllm3moe10topkGatingILi4ELi32ELi4ELi16ELi32ElfLNS0_11ScoringFuncE1EEEvPKT5_PKbPfiPT4_PiiiibPKf:
        /* <DEDUP_REMOVED lines=84> */
.L_x_1271:
        /* <DEDUP_REMOVED lines=15> */
[----:B------:R-:W-:-:S04]  /*0630*/  FSEL R12, R6, R13, P3 ;  /* 0x0000000d060c7208 */ /* 0x000fc80001800000 */
[----:B------:R-:W-:Y:S02]  /*0640*/  FSEL R12, R7, R12, P4 ;  /* 0x0000000c070c7208 */ /* 0x000fe40002000000 */
[----:B------:R-:W-:-:S03]  /*0650*/  ISETP.NE.AND P4, PT, R3, RZ, PT ;  /* 0x000000ff0300720c */ /* 0x000fc60003f85270 */
        /* <DEDUP_REMOVED lines=49> */
.L_x_1268:
[----:B-123--:R-:W-:Y:S05]  /*0970*/  BSYNC.RECONVERGENT B0 ;  /* 0x0000000000007941 */ /* 0x00efea0003800200 */
.L_x_1267:
        /* <DEDUP_REMOVED lines=29> */
.L_x_1270:
[----:B------:R-:W-:Y:S05]  /*0b50*/  BSYNC.RECONVERGENT B0 ;  /* 0x0000000000007941 */ /* 0x000fea0003800200 */
.L_x_1269:
[----:B------:R-:W-:Y:S02]  /*0b60*/  VIADD R23, R23, UR11 ;  /* 0x0000000b17177c36 */ /* 0x000fe40008000000 */
[----:B------:R-:W-:Y:S01]  /*0b70*/  VIADD R21, R21, 0x1 ;  /* 0x0000000115157836 */ /* 0x000fe20000000000 */
[----:B------:R-:W-:Y:S06]  /*0b80*/  @P0 BRA `(.L_x_1271) ;  /* 0xfffffff8006c0947 */ /* 0x000fec000383ffff */
.L_x_1266:
        /* <DEDUP_REMOVED lines=22> */
.L_x_1273:
        /* <DEDUP_REMOVED lines=55> */
.L_x_1272:
        /* <DEDUP_REMOVED lines=34> */
.L_x_1274:
        /* <DEDUP_REMOVED lines=22> */
.L_x_1275:
[----:B------:R-:W-:Y:S05]  /*13e0*/  @!P1 EXIT ;  /* 0x000000000000994d */ /* 0x000fea0003800000 */
[----:B01----:R-:W0:Y:S01]  /*13f0*/  LDC.64 R6, c[0x0][0x390] ;  /* 0x0000e400ff067b82 */ /* 0x003e220000000a00 */
[----:B------:R1:W2:Y:S01]  /*1400*/  MUFU.RCP R11, R8 ;  /* 0x00000008000b7308 */ /* 0x0002a20000001000 */
[----:B------:R-:W-:Y:S02]  /*1410*/  IMAD.IADD R5, R0, 0x1, R5 ;  /* 0x0000000100057824 */ /* 0x000fe400078e0205 */
[----:B------:R-:W-:-:S07]  /*1420*/  IMAD.MOV R13, RZ, RZ, -R13 ;  /* 0x000000ffff0d7224 */ /* 0x000fce00078e0a0d */
.L_x_1276:
        /* <DEDUP_REMOVED lines=9> */
.L_x_1277:
        /* <DEDUP_REMOVED lines=12> */
.L_x_3818:


//--------------------- .text._ZN4vllm3moe10topkGatingILi4ELi16ELi4ELi16ELi32ElfLNS0_11ScoringFuncE1EEEvPKT5_PKbPfiPT4_PiiiibPKf --------------------------
	.section	.text._ZN4vllm3moe10topkGatingILi4ELi16ELi4ELi16ELi32ElfLNS0_11ScoringFuncE1EEEvPKT5_PKbPfiPT4_PiiiibPKf,"ax",@progbits
	.align	128
        .global         _ZN4vllm3moe10topkGatingILi4ELi16ELi4ELi16ELi32ElfLNS0_11ScoringFuncE1EEEvPKT5_PKbPfiPT4_PiiiibPKf
        .type           _ZN4vllm3moe10topkGatingILi4ELi16ELi4ELi16ELi32ElfLNS0_11ScoringFuncE1EEEvPKT5_PKbPfiPT4_PiiiibPKf,@function
        .size           _ZN4vllm3moe10topkGatingILi4ELi16ELi4ELi16ELi32ElfLNS0_11ScoringFuncE1EEEvPKT5_PKbPfiPT4_PiiiibPKf,(.L_x_3819 - _ZN4vllm3moe10topkGatingILi4ELi16ELi4ELi16ELi32ElfLNS0_11ScoringFuncE1EEEvPKT5_PKbPfiPT4_PiiiibPKf)
        .other          _ZN4vllm3moe10topkGatingILi4ELi16ELi4ELi16ELi32ElfLNS0_11ScoringFuncE1EEEvPKT5_PKbPfiPT4_PiiiibPKf,@"STO_CUDA_ENTRY STV_DEFAULT"
_ZN4vllm3moe10topkGatingILi4ELi16ELi4ELi16ELi32ElfLNS0_11ScoringFuncE1EEEvPKT5_PKbPfiPT4_PiiiibPKf:
.text._ZN4vllm3moe10topkGatingILi4ELi16ELi4ELi16ELi32ElfLNS0_11ScoringFuncE1EEEvPKT5_PKbPfiPT4_PiiiibPKf:
        /* <DEDUP_REMOVED lines=84> */
.L_x_1283:
[CC--:B------:R-:W-:Y:S01]  /*0540*/  FSETP.GT.FTZ.AND P0, PT, R10.reuse, R9.reuse, PT ;  /* 0x000000090a00720b */ /* 0x0c0fe20003f14000 */
[----:B------:R-:W-:Y:S03]  /*0550*/  BSSY.RECONVERGENT B0, `(.L_x_1279) ;  /* 0x0000038000007945 */ /* 0x000fe60003800200 */
        /* <DEDUP_REMOVED lines=10> */
[----:B------:R-:W-:Y:S02]  /*0600*/  FSEL R13, R5, R4, P0 ;  /* 0x00000004050d7208 */ /* 0x000fe40000000000 */
[----:B------:R-:W-:Y:S02]  /*0610*/  PLOP3.LUT P0, PT, PT, PT, PT, 0x80, 0x8 ;  /* 0x000000000008781c */ /* 0x000fe40003f0f070 */
        /* <DEDUP_REMOVED lines=43> */
.L_x_1280:
[----:B-123--:R-:W-:Y:S05]  /*08d0*/  BSYNC.RECONVERGENT B0 ;  /* 0x0000000000007941 */ /* 0x00efea0003800200 */
.L_x_1279:
        /* <DEDUP_REMOVED lines=19> */
[----:B------:R-:W-:-:S05]  /*0a10*/  IMAD R12, R12, 0x4, R15 ;  /* 0x000000040c0c7824 */ /* 0x000fca00078e020f */
[----:B------:R-:W-:-:S04]  /*0a20*/  SHF.L.U32 R12, R12, 0x2, RZ ;  /* 0x000000020c0c7819 */ /* 0x000fc800000006ff */
        /* <DEDUP_REMOVED lines=8> */
.L_x_1282:
[----:B------:R-:W-:Y:S05]  /*0ab0*/  BSYNC.RECONVERGENT B0 ;  /* 0x0000000000007941 */ /* 0x000fea0003800200 */
.L_x_1281:
[----:B------:R-:W-:Y:S02]  /*0ac0*/  VIADD R23, R23, UR11 ;  /* 0x0000000b17177c36 */ /* 0x000fe40008000000 */
[----:B------:R-:W-:Y:S01]  /*0ad0*/  VIADD R21, R21, 0x1 ;  /* 0x0000000115157836 */ /* 0x000fe20000000000 */
[----:B------:R-:W-:Y:S06]  /*0ae0*/  @P0 BRA `(.L_x_1283) ;  /* 0xfffffff800940947 */ /* 0x000fec000383ffff */
.L_x_1278:
        /* <DEDUP_REMOVED lines=22> */
.L_x_1285:
        /* <DEDUP_REMOVED lines=55> */
.L_x_1284:
        /* <DEDUP_REMOVED lines=34> */
.L_x_1286:
        /* <DEDUP_REMOVED lines=22> */
.L_x_1287:
[----:B------:R-:W-:Y:S05]  /*1340*/  @!P1 EXIT ;  /* 0x000000000000994d */ /* 0x000fea0003800000 */
[----:B01----:R-:W0:Y:S01]  /*1350*/  LDC.64 R6, c[0x0][0x390] ;  /* 0x0000e400ff067b82 */ /* 0x003e220000000a00 */
[----:B------:R1:W2:Y:S01]  /*1360*/  MUFU.RCP R11, R8 ;  /* 0x00000008000b7308 */ /* 0x0002a20000001000 */
[----:B------:R-:W-:Y:S02]  /*1370*/  IMAD.IADD R5, R0, 0x1, R5 ;  /* 0x0000000100057824 */ /* 0x000fe400078e0205 */
[----:B------:R-:W-:-:S07]  /*1380*/  IMAD.MOV R13, RZ, RZ, -R13 ;  /* 0x000000ffff0d7224 */ /* 0x000fce00078e0a0d */
.L_x_1288:
        /* <DEDUP_REMOVED lines=9> */
.L_x_1289:
        /* <DEDUP_REMOVED lines=14> */
.L_x_3819:


//--------------------- .text._ZN4vllm3moe10topkGatingILi4ELi8ELi4ELi16ELi32ElfLNS0_11ScoringFuncE1EEEvPKT5_PKbPfiPT4_PiiiibPKf --------------------------
	.section	.text._ZN4vllm3moe10topkGatingILi4ELi8ELi4ELi16ELi32ElfLNS0_11ScoringFuncE1EEEvPKT5_PKbPfiPT4_PiiiibPKf,"ax",@progbits
	.align	128
        .global         _ZN4vllm3moe10topkGatingILi4ELi8ELi4ELi16ELi32ElfLNS0_11ScoringFuncE1EEEvPKT5_PKbPfiPT4_PiiiibPKf
        .type           _ZN4vllm3moe10topkGatingILi4ELi8ELi4ELi16ELi32ElfLNS0_11ScoringFuncE1EEEvPKT5_PKbPfiPT4_PiiiibPKf,@function
        .size           _ZN4vllm3moe10topkGatingILi4ELi8ELi4ELi16ELi32ElfLNS0_11ScoringFuncE1EEEvPKT5_PKbPfiPT4_PiiiibPKf,(.L_x_3820 - _ZN4vllm3moe10topkGatingILi4ELi8ELi4ELi16ELi32ElfLNS0_11ScoringFuncE1EEEvPKT5_PKbPfiPT4_PiiiibPKf)
        .other          _ZN4vllm3moe10topkGatingILi4ELi8ELi4ELi16ELi32ElfLNS0_11ScoringFuncE1EEEvPKT5_PKbPfiPT4_PiiiibPKf,@"STO_CUDA_ENTRY STV_DEFAULT"
_ZN4vllm3moe10topkGatingILi4ELi8ELi4ELi16ELi32ElfLNS0_11ScoringFuncE1EEEvPKT5_PKbPfiPT4_PiiiibPKf:
.text._ZN4vllm3moe10topkGatingILi4ELi8ELi4ELi16ELi32ElfLNS0_11ScoringFuncE1EEEvPKT5_PKbPfiPT4_PiiiibPKf:
[----:B------:R-:W-:Y:S01]  /*0000*/  LDC R1, c[0x0][0x37c] ;  /* 0x0000df00ff017b82 */ /* 0x000fe20000000800 */
[----:B------:R-:W0:Y:S01]  /*0010*/  S2R R19, SR_TID.Y ;  /* 0x0000000000137919 */ /* 0x000e220000002200 */
[----:B------:R-:W1:Y:S01]  /*0020*/  LDCU UR4, c[0x0][0x398] ;  /* 0x00007300ff0477ac */ /* 0x000e620008000800 */
[----:B------:R-:W2:Y:S01]  /*0030*/  S2R R3, SR_TID.X ;  /* 0x0000000000037919 */ /* 0x000ea20000002100 */
[----:B------:R-:W3:Y:S01]  /*0040*/  S2R R16, SR_CTAID.X ;  /* 0x0000000000107919 */ /* 0x000ee20000002500 */
[----:B-1----:R-:W-:Y:S02]  /*0050*/  IMAD.U32 R15, RZ, RZ, UR4 ;  /* 0x00000004ff0f7e24 */ /* 0x002fe4000f8e00ff */
[----:B0-----:R-:W-:Y:S01]  /*0060*/  IMAD.SHL.U32 R19, R19, 0x10, RZ ;  /* 0x0000001013137824 */ /* 0x001fe200078e00ff */
[----:B--2---:R-:W-:-:S03]  /*0070*/  SHF.R.U32.HI R14, RZ, 0x1, R3 ;  /* 0x00000001ff0e7819 */ /* 0x004fc60000011603 */
[----:B---3--:R-:W-:-:S04]  /*0080*/  IMAD R5, R16, 0x40, R19 ;  /* 0x0000004010057824 */ /* 0x008fc800078e0213 */
[----:B------:R-:W-:-:S05]  /*0090*/  IMAD.IADD R0, R5, 0x1, R14 ;  /* 0x0000000105007824 */ /* 0x000fca00078e020e */
[----:B------:R-:W-:-:S13]  /*00a0*/  ISETP.GE.AND P0, PT, R0, R15, PT ;  /* 0x0000000f0000720c */ /* 0x000fda0003f06270 */
        /* <DEDUP_REMOVED lines=31> */
[----:B------:R-:W-:-:S03]  /*02a0*/  FMUL.FTZ R12, R6, -1.4426950216293334961 ;  /* 0xbfb8aa3b060c7820 */ /* 0x000fc60000410000 */
[----:B------:R-:W3:Y:S04]  /*02b0*/  MUFU.EX2 R4, R4 ;  /* 0x0000000400047308 */ /* 0x000ee80000000800 */
[----:B------:R-:W0:Y:S04]  /*02c0*/  MUFU.EX2 R5, R5 ;  /* 0x0000000500057308 */ /* 0x000e280000000800 */
[----:B------:R-:W1:Y:S04]  /*02d0*/  MUFU.EX2 R18, R18 ;  /* 0x0000001200127308 */ /* 0x000e680000000800 */
[----:B------:R-:W1:Y:S01]  /*02e0*/  MUFU.EX2 R12, R12 ;  /* 0x0000000c000c7308 */ /* 0x000e620000000800 */
[----:B---3--:R-:W-:Y:S01]  /*02f0*/  FADD.FTZ R6, R4, 1 ;  /* 0x3f80000004067421 */ /* 0x008fe20000010000 */
[----:B0-----:R-:W-:Y:S01]  /*0300*/  FADD.FTZ R7, R5, 1 ;  /* 0x3f80000005077421 */ /* 0x001fe20000010000 */
[----:B------:R-:W-:-:S04]  /*0310*/  IMAD.U32 R5, RZ, RZ, UR4 ;  /* 0x00000004ff057e24 */ /* 0x000fc8000f8e00ff */
[----:B------:R-:W0:Y:S01]  /*0320*/  MUFU.RCP R6, R6 ;  /* 0x0000000600067308 */ /* 0x000e220000001000 */
[----:B-1----:R-:W-:Y:S01]  /*0330*/  FADD.FTZ R20, R18, 1 ;  /* 0x3f80000012147421 */ /* 0x002fe20000010000 */
[----:B------:R-:W-:Y:S02]  /*0340*/  IMAD.MOV.U32 R18, RZ, RZ, RZ ;  /* 0x000000ffff127224 */ /* 0x000fe400078e00ff */
[----:B------:R-:W-:-:S04]  /*0350*/  FADD.FTZ R4, R12, 1 ;  /* 0x3f8000000c047421 */ /* 0x000fc80000010000 */
[----:B------:R-:W1:Y:S01]  /*0360*/  MUFU.RCP R7, R7 ;  /* 0x0000000700077308 */ /* 0x000e620000001000 */
[----:B--2---:R-:W-:-:S07]  /*0370*/  ISETP.EQ.OR P1, PT, R8, RZ, !P1 ;  /* 0x000000ff0800720c */ /* 0x004fce0004f22670 */
[----:B------:R2:W3:Y:S01]  /*0380*/  MUFU.RCP R17, R4 ;  /* 0x0000000400117308 */ /* 0x0004e20000001000 */
[----:B0-----:R-:W-:-:S07]  /*0390*/  FSETP.NE.FTZ.AND P2, PT, |R6|, +INF , PT ;  /* 0x7f8000000600780b */ /* 0x001fce0003f55200 */
[----:B------:R-:W0:Y:S01]  /*03a0*/  MUFU.RCP R20, R20 ;  /* 0x0000001400147308 */ /* 0x000e220000001000 */
[----:B--2---:R-:W-:Y:S02]  /*03b0*/  FSEL R4, R6, RZ, P2 ;  /* 0x000000ff06047208 */ /* 0x004fe40001000000 */
[----:B------:R-:W-:Y:S02]  /*03c0*/  ISETP.GE.AND P2, PT, R5, 0x1, PT ;  /* 0x000000010500780c */ /* 0x000fe40003f46270 */
[C---:B-1----:R-:W-:Y:S01]  /*03d0*/  FSETP.NE.FTZ.AND P3, PT, |R7|.reuse, +INF , PT ;  /* 0x7f8000000700780b */ /* 0x042fe20003f75200 */
[----:B----4-:R-:W-:Y:S01]  /*03e0*/  @P0 FADD.FTZ R9, R4, R9 ;  /* 0x0000000904090221 */ /* 0x010fe20000010000 */
[----:B------:R-:W-:Y:S02]  /*03f0*/  @!P0 IMAD.MOV.U32 R9, RZ, RZ, R4 ;  /* 0x000000ffff098224 */ /* 0x000fe400078e0004 */
[----:B------:R-:W-:Y:S02]  /*0400*/  FSEL R7, R7, RZ, P3 ;  /* 0x000000ff07077208 */ /* 0x000fe40001800000 */
[----:B---3--:R-:W-:-:S03]  /*0410*/  FSETP.NE.FTZ.AND P4, PT, |R17|, +INF , PT ;  /* 0x7f8000001100780b */ /* 0x008fc60003f95200 */
[----:B-----5:R-:W-:Y:S01]  /*0420*/  @P0 FADD.FTZ R10, R7, R10 ;  /* 0x0000000a070a0221 */ /* 0x020fe20000010000 */
[----:B------:R-:W-:Y:S01]  /*0430*/  FSEL R6, R17, RZ, P4 ;  /* 0x000000ff11067208 */ /* 0x000fe20002000000 */
[----:B------:R-:W-:Y:S01]  /*0440*/  @!P0 IMAD.MOV.U32 R10, RZ, RZ, R7 ;  /* 0x000000ffff0a8224 */ /* 0x000fe200078e0007 */
[----:B0-----:R-:W-:-:S03]  /*0450*/  FSETP.NE.FTZ.AND P5, PT, |R20|, +INF , PT ;  /* 0x7f8000001400780b */ /* 0x001fc60003fb5200 */
[----:B------:R-:W-:Y:S01]  /*0460*/  @P0 FADD.FTZ R11, R6, R11 ;  /* 0x0000000b060b0221 */ /* 0x000fe20000010000 */
[----:B------:R-:W-:Y:S01]  /*0470*/  @!P0 IMAD.MOV.U32 R11, RZ, RZ, R6 ;  /* 0x000000ffff0b8224 */ /* 0x000fe200078e0006 */
[----:B------:R-:W-:-:S05]  /*0480*/  FSEL R8, R20, RZ, P5 ;  /* 0x000000ff14087208 */ /* 0x000fca0002800000 */
[----:B------:R-:W-:Y:S01]  /*0490*/  @P0 FADD.FTZ R12, R8, R13 ;  /* 0x0000000d080c0221 */ /* 0x000fe20000010000 */
[----:B------:R-:W-:Y:S01]  /*04a0*/  @!P0 IMAD.MOV.U32 R12, RZ, RZ, R8 ;  /* 0x000000ffff0c8224 */ /* 0x000fe200078e0008 */
[----:B------:R-:W-:Y:S06]  /*04b0*/  @!P2 BRA `(.L_x_1290) ;  /* 0x0000000c00b8a947 */ /* 0x000fec0003800000 */
[----:B------:R-:W-:Y:S01]  /*04c0*/  ISETP.NE.AND P0, PT, R5, 0x1, PT ;  /* 0x000000010500780c */ /* 0x000fe20003f05270 */
[----:B------:R-:W-:Y:S02]  /*04d0*/  IMAD R13, R0, R5, RZ ;  /* 0x00000005000d7224 */ /* 0x000fe400078e02ff */
[----:B------:R-:W-:Y:S02]  /*04e0*/  IMAD.MOV.U32 R18, RZ, RZ, RZ ;  /* 0x000000ffff127224 */ /* 0x000fe400078e00ff */
[----:B------:R-:W-:-:S08]  /*04f0*/  IMAD.MOV.U32 R20, RZ, RZ, RZ ;  /* 0x000000ffff147224 */ /* 0x000fd000078e00ff */
        /* <DEDUP_REMOVED lines=8> */
[----:B------:R-:W-:Y:S02]  /*0580*/  IMAD.IADD R19, R19, 0x1, R16 ;  /* 0x0000000113137824 */ /* 0x000fe400078e0210 */
[----:B------:R-:W-:Y:S01]  /*0590*/  IMAD.MOV.U32 R22, RZ, RZ, R0 ;  /* 0x000000ffff167224 */ /* 0x000fe200078e0000 */
[----:B------:R-:W2:Y:S01]  /*05a0*/  LDCU UR11, c[0x0][0x3b8] ;  /* 0x00007700ff0b77ac */ /* 0x000ea20008000800 */
[----:B------:R-:W-:Y:S01]  /*05b0*/  IMAD.MOV R23, RZ, RZ, -R20 ;  /* 0x000000ffff177224 */ /* 0x000fe200078e0a14 */
[----:B------:R-:W3:Y:S01]  /*05c0*/  LDCU.64 UR12, c[0x0][0x390] ;  /* 0x00007200ff0c77ac */ /* 0x000ee20008000a00 */
[----:B------:R-:W4:Y:S01]  /*05d0*/  LDCU.128 UR16, c[0x0][0x3a0] ;  /* 0x00007400ff1077ac */ /* 0x000f220008000c00 */
[----:B------:R-:W-:-:S05]  /*05e0*/  UMOV UR5, 0x1 ;  /* 0x0000000100057882 */ /* 0x000fca0000000000 */
.L_x_1300:
[CC--:B------:R-:W-:Y:S01]  /*05f0*/  FSETP.GT.FTZ.AND P0, PT, R10.reuse, R9.reuse, PT ;  /* 0x000000090a00720b */ /* 0x0c0fe20003f14000 */
[----:B------:R-:W-:Y:S03]  /*0600*/  BSSY.RECONVERGENT B0, `(.L_x_1292) ;  /* 0x000002e000007945 */ /* 0x000fe60003800200 */
[----:B------:R-:W-:-:S04]  /*0610*/  FSEL R14, R10, R9, P0 ;  /* 0x000000090a0e7208 */ /* 0x000fc80000000000 */
[----:B------:R-:W-:-:S04]  /*0620*/  FSETP.GT.FTZ.AND P2, PT, R11, R14, PT ;  /* 0x0000000e0b00720b */ /* 0x000fc80003f54000 */
[----:B------:R-:W-:-:S04]  /*0630*/  FSEL R5, R11, R14, P2 ;  /* 0x0000000e0b057208 */ /* 0x000fc80001000000 */
[----:B------:R-:W-:-:S04]  /*0640*/  FSETP.GT.FTZ.AND P3, PT, R12, R5, PT ;  /* 0x000000050c00720b */ /* 0x000fc80003f74000 */
[----:B------:R-:W-:Y:S02]  /*0650*/  FSEL R16, R12, R5, P3 ;  /* 0x000000050c107208 */ /* 0x000fe40001800000 */
[----:B------:R-:W-:-:S03]  /*0660*/  SEL R5, RZ, 0x1, !P0 ;  /* 0x00000001ff057807 */ /* 0x000fc60004000000 */
[----:B------:R-:W5:Y:S01]  /*0670*/  SHFL.BFLY PT, R17, R16, 0x1, 0x1e1f ;  /* 0x0c3e1f0010117f89 */ /* 0x000f6200000e0000 */
[----:B------:R-:W-:Y:S02]  /*0680*/  SEL R14, R5, 0x2, !P2 ;  /* 0x00000002050e7807 */ /* 0x000fe40005000000 */
[----:B------:R-:W-:Y:S02]  /*0690*/  FSEL R5, R7, R4, P0 ;  /* 0x0000000407057208 */ /* 0x000fe40000000000 */
[----:B------:R-:W-:Y:S02]  /*06a0*/  SEL R15, R14, 0x3, !P3 ;  /* 0x000000030e0f7807 */ /* 0x000fe40005800000 */
[----:B------:R-:W-:Y:S02]  /*06b0*/  FSEL R5, R6, R5, P2 ;  /* 0x0000000506057208 */ /* 0x000fe40001000000 */
[----:B------:R-:W-:Y:S01]  /*06c0*/  PLOP3.LUT P0, PT, PT, PT, PT, 0x80, 0x8 ;  /* 0x000000000008781c */ /* 0x000fe20003f0f070 */
[----:B------:R-:W-:Y:S01]  /*06d0*/  IMAD.IADD R15, R2, 0x1, R15 ;  /* 0x00000001020f7824 */ /* 0x000fe200078e020f */
[----:B------:R-:W-:-:S04]  /*06e0*/  FSEL R14, R8, R5, P3 ;  /* 0x00000005080e7208 */ /* 0x000fc80001800000 */
[----:B------:R-:W0:Y:S04]  /*06f0*/  SHFL.BFLY PT, R24, R15, 0x1, 0x1e1f ;  /* 0x0c3e1f000f187f89 */ /* 0x000e2800000e0000 */
[----:B------:R-:W1:Y:S01]  /*0700*/  SHFL.BFLY PT, R5, R14, 0x1, 0x1e1f ;  /* 0x0c3e1f000e057f89 */ /* 0x000e6200000e0000 */
[----:B-----5:R-:W-:-:S13]  /*0710*/  FSETP.GEU.FTZ.AND P2, PT, R16, R17, PT ;  /* 0x000000111000720b */ /* 0x020fda0003f5e000 */
[----:B------:R-:W-:-:S04]  /*0720*/  @P2 FSETP.NEU.FTZ.AND P3, PT, R16, R17, PT ;  /* 0x000000111000220b */ /* 0x000fc80003f7d000 */
[CC--:B0-----:R-:W-:Y:S02]  /*0730*/  @P2 ISETP.LT.AND P0, PT, R24.reuse, R15.reuse, !P3 ;  /* 0x0000000f1800220c */ /* 0x0c1fe40005f01270 */
[----:B------:R-:W-:Y:S02]  /*0740*/  ISETP.NE.AND P2, PT, R3, RZ, PT ;  /* 0x000000ff0300720c */ /* 0x000fe40003f45270 */
[----:B-1----:R-:W-:Y:S02]  /*0750*/  FSEL R5, R5, R14, P0 ;  /* 0x0000000e05057208 */ /* 0x002fe40000000000 */
[----:B------:R-:W-:-:S09]  /*0760*/  SEL R24, R24, R15, P0 ;  /* 0x0000000f18187207 */ /* 0x000fd20000000000 */
[----:B------:R-:W-:Y:S05]  /*0770*/  @P2 BRA `(.L_x_1293) ;  /* 0x0000000000582947 */ /* 0x000fea0003800000 */
[----:B------:R-:W0:Y:S01]  /*0780*/  LDC.64 R14, c[0x0][0x390] ;  /* 0x0000e400ff0e7b82 */ /* 0x000e220000000a00 */
[C---:B------:R-:W-:Y:S01]  /*0790*/  VIADD R16, R24.reuse, -UR10 ;  /* 0x8000000a18107c36 */ /* 0x040fe20008000000 */
[C---:B--2---:R-:W-:Y:S01]  /*07a0*/  ISETP.GE.AND P3, PT, R24.reuse, UR11, PT ;  /* 0x0000000b18007c0c */ /* 0x044fe2000bf66270 */
[----:B------:R-:W-:Y:S01]  /*07b0*/  UPRMT UR4, UR9, 0x8880, URZ ;  /* 0x0000888009047896 */ /* 0x000fe200080000ff */
[----:B------:R-:W-:Y:S02]  /*07c0*/  ISETP.GE.AND P0, PT, R24, UR10, PT ;  /* 0x0000000a18007c0c */ /* 0x000fe4000bf06270 */
[----:B------:R-:W-:Y:S02]  /*07d0*/  SHF.R.S32.HI R17, RZ, 0x1f, R16 ;  /* 0x0000001fff117819 */ /* 0x000fe40000011410 */
[----:B------:R-:W-:Y:S02]  /*07e0*/  SEL R16, R16, 0x8, !P3 ;  /* 0x0000000810107807 */ /* 0x000fe40005800000 */
[----:B------:R-:W-:-:S02]  /*07f0*/  SEL R17, R17, RZ, !P3 ;  /* 0x000000ff11117207 */ /* 0x000fc40005800000 */
[----:B------:R-:W-:Y:S02]  /*0800*/  SEL R16, R16, 0x8, P0 ;  /* 0x0000000810107807 */ /* 0x000fe40000000000 */
[----:B------:R-:W-:Y:S02]  /*0810*/  SEL R17, R17, RZ, P0 ;  /* 0x000000ff11117207 */ /* 0x000fe40000000000 */
[----:B------:R-:W-:Y:S02]  /*0820*/  SEL R16, R16, 0x8, P1 ;  /* 0x0000000810107807 */ /* 0x000fe40000800000 */
[----:B------:R-:W-:Y:S02]  /*0830*/  SEL R17, R17, RZ, P1 ;  /* 0x000000ff11117207 */ /* 0x000fe40000800000 */
[----:B------:R-:W-:Y:S01]  /*0840*/  ISETP.NE.AND P0, PT, RZ, UR4, PT ;  /* 0x00000004ff007c0c */ /* 0x000fe2000bf05270 */
[C---:B0-----:R-:W-:Y:S02]  /*0850*/  IMAD.WIDE R26, R21.reuse, 0x4, R14 ;  /* 0x00000004151a7825 */ /* 0x041fe400078e020e */
[----:B------:R-:W0:Y:S03]  /*0860*/  LDC.64 R14, c[0x0][0x3a0] ;  /* 0x0000e800ff0e7b82 */ /* 0x000e260000000a00 */
[----:B------:R1:W-:Y:S07]  /*0870*/  STG.E desc[UR6][R26.64], R5 ;  /* 0x000000051a007986 */ /* 0x0003ee000c101906 */
[----:B------:R-:W-:Y:S01]  /*0880*/  @P0 FADD.FTZ R18, R18, R5 ;  /* 0x0000000512120221 */ /* 0x000fe20000010000 */
[----:B-1----:R-:W1:Y:S01]  /*0890*/  LDC.64 R26, c[0x0][0x3a8] ;  /* 0x0000ea00ff1a7b82 */ /* 0x002e620000000a00 */
[----:B0-----:R-:W-:-:S05]  /*08a0*/  IMAD.WIDE R14, R21, 0x8, R14 ;  /* 0x00000008150e7825 */ /* 0x001fca00078e020e */
[----:B------:R0:W-:Y:S01]  /*08b0*/  STG.E.64 desc[UR6][R14.64], R16 ;  /* 0x000000100e007986 */ /* 0x0001e2000c101b06 */
[----:B-1----:R-:W-:-:S05]  /*08c0*/  IMAD.WIDE R26, R21, 0x4, R26 ;  /* 0x00000004151a7825 */ /* 0x002fca00078e021a */
[----:B------:R0:W-:Y:S02]  /*08d0*/  STG.E desc[UR6][R26.64], R22 ;  /* 0x000000161a007986 */ /* 0x0001e4000c101906 */
.L_x_1293:
[----:B--234-:R-:W-:Y:S05]  /*08e0*/  BSYNC.RECONVERGENT B0 ;  /* 0x0000000000007941 */ /* 0x01cfea0003800200 */
.L_x_1292:
[----:B------:R-:W1:Y:S02]  /*08f0*/  LDC R5, c[0x0][0x3b0] ;  /* 0x0000ec00ff057b82 */ /* 0x000e640000000800 */
[----:B-1----:R-:W-:-:S13]  /*0900*/  ISETP.LE.AND P0, PT, R5, UR5, PT ;  /* 0x0000000505007c0c */ /* 0x002fda000bf03270 */
[----:B------:R-:W-:Y:S05]  /*0910*/  @P0 BRA `(.L_x_1294) ;  /* 0x0000000000600947 */ /* 0x000fea0003800000 */
[----:B0-----:R-:W-:Y:S01]  /*0920*/  SHF.R.S32.HI R15, RZ, 0x1f, R24 ;  /* 0x0000001fff0f7819 */ /* 0x001fe20000011418 */
        /* <DEDUP_REMOVED lines=22> */
.L_x_1295:
[----:B------:R-:W-:Y:S05]  /*0a90*/  BSYNC.RECONVERGENT B0 ;  /* 0x0000000000007941 */ /* 0x000fea0003800200 */
.L_x_1294:
[CC--:B------:R-:W-:Y:S01]  /*0aa0*/  FSETP.GT.FTZ.AND P0, PT, R10.reuse, R9.reuse, PT ;  /* 0x000000090a00720b */ /* 0x0c0fe20003f14000 */
[----:B------:R-:W-:Y:S03]  /*0ab0*/  BSSY.RECONVERGENT B0, `(.L_x_1296) ;  /* 0x0000033000007945 */ /* 0x000fe60003800200 */
[----:B0-----:R-:W-:Y:S02]  /*0ac0*/  FSEL R14, R10, R9, P0 ;  /* 0x000000090a0e7208 */ /* 0x001fe40000000000 */
[----:B------:R-:W-:Y:S02]  /*0ad0*/  SEL R16, RZ, 0x1, !P0 ;  /* 0x00000001ff107807 */ /* 0x000fe40004000000 */
[----:B------:R-:W-:Y:S02]  /*0ae0*/  FSETP.GT.FTZ.AND P3, PT, R11, R14, PT ;  /* 0x0000000e0b00720b */ /* 0x000fe40003f74000 */
[----:B------:R-:W-:-:S02]  /*0af0*/  FSEL R17, R7, R4, P0 ;  /* 0x0000000407117208 */ /* 0x000fc40000000000 */
[----:B------:R-:W-:Y:S02]  /*0b00*/  FSEL R15, R11, R14, P3 ;  /* 0x0000000e0b0f7208 */ /* 0x000fe40001800000 */
[----:B------:R-:W-:Y:S02]  /*0b10*/  SEL R16, R16, 0x2, !P3 ;  /* 0x0000000210107807 */ /* 0x000fe40005800000 */
[----:B------:R-:W-:Y:S02]  /*0b20*/  FSETP.GT.FTZ.AND P4, PT, R12, R15, PT ;  /* 0x0000000f0c00720b */ /* 0x000fe40003f94000 */
[----:B------:R-:W-:Y:S02]  /*0b30*/  FSEL R17, R6, R17, P3 ;  /* 0x0000001106117208 */ /* 0x000fe40001800000 */
[----:B------:R-:W-:Y:S02]  /*0b40*/  FSEL R15, R12, R15, P4 ;  /* 0x0000000f0c0f7208 */ /* 0x000fe40002000000 */
[----:B------:R-:W-:-:S02]  /*0b50*/  SEL R25, R16, 0x3, !P4 ;  /* 0x0000000310197807 */ /* 0x000fc40006000000 */
[----:B------:R-:W-:Y:S01]  /*0b60*/  FSEL R17, R8, R17, P4 ;  /* 0x0000001108117208 */ /* 0x000fe20002000000 */
[----:B------:R-:W0:Y:S01]  /*0b70*/  SHFL.BFLY PT, R14, R15, 0x1, 0x1e1f ;  /* 0x0c3e1f000f0e7f89 */ /* 0x000e2200000e0000 */
[----:B------:R-:W-:Y:S01]  /*0b80*/  PLOP3.LUT P0, PT, PT, PT, PT, 0x80, 0x8 ;  /* 0x000000000008781c */ /* 0x000fe20003f0f070 */
[----:B------:R-:W-:Y:S02]  /*0b90*/  IMAD.IADD R16, R2, 0x1, R25 ;  /* 0x0000000102107824 */ /* 0x000fe400078e0219 */
[----:B------:R-:W-:Y:S04]  /*0ba0*/  SHFL.BFLY PT, R26, R17, 0x1, 0x1e1f ;  /* 0x0c3e1f00111a7f89 */ /* 0x000fe800000e0000 */
[----:B------:R-:W1:Y:S01]  /*0bb0*/  SHFL.BFLY PT, R25, R16, 0x1, 0x1e1f ;  /* 0x0c3e1f0010197f89 */ /* 0x000e6200000e0000 */
[----:B0-----:R-:W-:-:S13]  /*0bc0*/  FSETP.GEU.FTZ.AND P3, PT, R15, R14, PT ;  /* 0x0000000e0f00720b */ /* 0x001fda0003f7e000 */
[----:B------:R-:W-:-:S04]  /*0bd0*/  @P3 FSETP.NEU.FTZ.AND P4, PT, R15, R14, PT ;  /* 0x0000000e0f00320b */ /* 0x000fc80003f9d000 */
[----:B-1----:R-:W-:-:S04]  /*0be0*/  @P3 ISETP.LT.AND P0, PT, R25, R16, !P4 ;  /* 0x000000101900320c */ /* 0x002fc80006701270 */
[----:B------:R-:W-:Y:S02]  /*0bf0*/  SEL R24, R25, R16, P0 ;  /* 0x0000001019187207 */ /* 0x000fe40000000000 */
[----:B------:R-:W-:Y:S01]  /*0c00*/  FSEL R25, R26, R17, P0 ;  /* 0x000000111a197208 */ /* 0x000fe20000000000 */
[----:B------:R-:W-:Y:S06]  /*0c10*/  @P2 BRA `(.L_x_1297) ;  /* 0x0000000000702947 */ /* 0x000fec0003800000 */
[----:B------:R-:W-:Y:S01]  /*0c20*/  UIADD3 UR4, UPT, UPT, UR5, -0x1, URZ ;  /* 0xffffffff05047890 */ /* 0x000fe2000fffe0ff */
[C---:B------:R-:W-:Y:S01]  /*0c30*/  VIADD R14, R24.reuse, -UR10 ;  /* 0x8000000a180e7c36 */ /* 0x040fe20008000000 */
[----:B------:R-:W-:Y:S02]  /*0c40*/  ISETP.GE.AND P2, PT, R24, UR11, PT ;  /* 0x0000000b18007c0c */ /* 0x000fe4000bf46270 */
[----:B------:R-:W-:Y:S02]  /*0c50*/  USHF.R.S32.HI UR8, URZ, 0x1f, UR4 ;  /* 0x0000001fff087899 */ /* 0x000fe40008011404 */
[C---:B------:R-:W-:Y:S01]  /*0c60*/  IADD3 R16, P0, PT, R13.reuse, UR4, RZ ;  /* 0x000000040d107c10 */ /* 0x040fe2000ff1e0ff */
[----:B------:R-:W-:Y:S01]  /*0c70*/  UPRMT UR4, UR9, 0x8880, URZ ;  /* 0x0000888009047896 */ /* 0x000fe200080000ff */
[----:B------:R-:W-:Y:S02]  /*0c80*/  SHF.R.S32.HI R17, RZ, 0x1f, R14 ;  /* 0x0000001fff117819 */ /* 0x000fe4000001140e */
[----:B------:R-:W-:Y:S01]  /*0c90*/  LEA.HI.X.SX32 R15, R13, UR8, 0x1, P0 ;  /* 0x000000080d0f7c11 */ /* 0x000fe200080f0eff */
[----:B------:R-:W-:Y:S01]  /*0ca0*/  IMAD.SHL.U32 R26, R16, 0x4, RZ ;  /* 0x00000004101a7824 */ /* 0x000fe200078e00ff */
[----:B------:R-:W-:-:S02]  /*0cb0*/  SEL R14, R14, 0x8, !P2 ;  /* 0x000000080e0e7807 */ /* 0x000fc40005000000 */
[----:B------:R-:W-:Y:S02]  /*0cc0*/  SHF.L.U64.HI R27, R16, 0x2, R15 ;  /* 0x00000002101b7819 */ /* 0x000fe4000001020f */
[----:B------:R-:W-:Y:S02]  /*0cd0*/  IADD3 R28, P0, PT, R26, UR12, RZ ;  /* 0x0000000c1a1c7c10 */ /* 0x000fe4000ff1e0ff */
[----:B------:R-:W-:Y:S02]  /*0ce0*/  SEL R17, R17, RZ, !P2 ;  /* 0x000000ff11117207 */ /* 0x000fe40005000000 */
[----:B------:R-:W-:Y:S02]  /*0cf0*/  IADD3.X R29, PT, PT, R27, UR13, RZ, P0, !PT ;  /* 0x0000000d1b1d7c10 */ /* 0x000fe400087fe4ff */
[----:B------:R-:W-:-:S03]  /*0d00*/  ISETP.GE.AND P0, PT, R24, UR10, PT ;  /* 0x0000000a18007c0c */ /* 0x000fc6000bf06270 */
[----:B------:R0:W-:Y:S01]  /*0d10*/  STG.E desc[UR6][R28.64+0x4], R25 ;  /* 0x000004191c007986 */ /* 0x0001e2000c101906 */
[----:B------:R-:W-:-:S04]  /*0d20*/  SEL R17, R17, RZ, P0 ;  /* 0x000000ff11117207 */ /* 0x000fc80000000000 */
[----:B------:R-:W-:Y:S02]  /*0d30*/  SEL R17, R17, RZ, P1 ;  /* 0x000000ff11117207 */ /* 0x000fe40000800000 */
[----:B0-----:R-:W-:Y:S02]  /*0d40*/  SEL R28, R14, 0x8, P0 ;  /* 0x000000080e1c7807 */ /* 0x001fe40000000000 */
[----:B------:R-:W-:Y:S02]  /*0d50*/  LEA R14, P2, R16, UR16, 0x3 ;  /* 0x00000010100e7c11 */ /* 0x000fe4000f8418ff */
[----:B------:R-:W-:Y:S02]  /*0d60*/  IADD3 R26, P0, PT, R26, UR18, RZ ;  /* 0x000000121a1a7c10 */ /* 0x000fe4000ff1e0ff */
[----:B------:R-:W-:Y:S02]  /*0d70*/  LEA.HI.X R15, R16, UR17, R15, 0x3, P2 ;  /* 0x00000011100f7c11 */ /* 0x000fe400090f1c0f */
[----:B------:R-:W-:-:S02]  /*0d80*/  SEL R16, R28, 0x8, P1 ;  /* 0x000000081c107807 */ /* 0x000fc40000800000 */
[----:B------:R-:W-:Y:S02]  /*0d90*/  IADD3.X R27, PT, PT, R27, UR19, RZ, P0, !PT ;  /* 0x000000131b1b7c10 */ /* 0x000fe400087fe4ff */
[----:B------:R-:W-:Y:S01]  /*0da0*/  ISETP.NE.AND P0, PT, RZ, UR4, PT ;  /* 0x00000004ff007c0c */ /* 0x000fe2000bf05270 */
[----:B------:R0:W-:Y:S04]  /*0db0*/  STG.E.64 desc[UR6][R14.64+0x8], R16 ;  /* 0x000008100e007986 */ /* 0x0001e8000c101b06 */
[----:B------:R0:W-:Y:S08]  /*0dc0*/  STG.E desc[UR6][R26.64+0x4], R19 ;  /* 0x000004131a007986 */ /* 0x0001f0000c101906 */
[----:B------:R-:W-:-:S07]  /*0dd0*/  @P0 FADD.FTZ R18, R18, R25 ;  /* 0x0000001912120221 */ /* 0x000fce0000010000 */
.L_x_1297:
[----:B------:R-:W-:Y:S05]  /*0de0*/  BSYNC.RECONVERGENT B0 ;  /* 0x0000000000007941 */ /* 0x000fea0003800200 */
.L_x_1296:
[----:B------:R-:W-:-:S06]  /*0df0*/  UIADD3 UR4, UPT, UPT, UR5, 0x1, URZ ;  /* 0x0000000105047890 */ /* 0x000fcc000fffe0ff */
[----:B------:R-:W-:-:S13]  /*0e00*/  ISETP.LE.AND P0, PT, R5, UR4, PT ;  /* 0x0000000405007c0c */ /* 0x000fda000bf03270 */
        /* <DEDUP_REMOVED lines=24> */
.L_x_1299:
[----:B------:R-:W-:Y:S05]  /*0f90*/  BSYNC.RECONVERGENT B0 ;  /* 0x0000000000007941 */ /* 0x000fea0003800200 */
.L_x_1298:
[----:B0-----:R-:W0:Y:S01]  /*0fa0*/  LDC R15, c[0x0][0x398] ;  /* 0x0000e600ff0f7b82 */ /* 0x001e220000000800 */
[----:B------:R-:W-:Y:S01]  /*0fb0*/  VIADD R23, R23, 0x2 ;  /* 0x0000000217177836 */ /* 0x000fe20000000000 */
[----:B------:R-:W-:Y:S01]  /*0fc0*/  UIADD3 UR5, UPT, UPT, UR5, 0x2, URZ ;  /* 0x0000000205057890 */ /* 0x000fe2000fffe0ff */
[----:B------:R-:W-:-:S03]  /*0fd0*/  VIADD R21, R21, 0x2 ;  /* 0x0000000215157836 */ /* 0x000fc60000000000 */
[----:B------:R-:W-:Y:S01]  /*0fe0*/  ISETP.NE.AND P0, PT, R23, RZ, PT ;  /* 0x000000ff1700720c */ /* 0x000fe20003f05270 */
[C---:B0-----:R-:W-:Y:S02]  /*0ff0*/  IMAD R19, R15.reuse, 0x2, R19 ;  /* 0x000000020f137824 */ /* 0x041fe400078e0213 */
[----:B------:R-:W-:-:S10]  /*1000*/  IMAD R22, R15, 0x2, R22 ;  /* 0x000000020f167824 */ /* 0x000fd400078e0216 */
[----:B------:R-:W-:Y:S05]  /*1010*/  @P0 BRA `(.L_x_1300) ;  /* 0xfffffff400740947 */ /* 0x000fea000383ffff */
.L_x_1291:
[----:B------:R-:W-:-:S04]  /*1020*/  LOP3.LUT R14, R5, 0x1, RZ, 0xc0, !PT ;  /* 0x00000001050e7812 */ /* 0x000fc800078ec0ff */
[----:B------:R-:W-:-:S13]  /*1030*/  ISETP.NE.U32.AND P0, PT, R14, 0x1, PT ;  /* 0x000000010e00780c */ /* 0x000fda0003f05070 */
[----:B------:R-:W-:Y:S05]  /*1040*/  @P0 BRA `(.L_x_1290) ;  /* 0x0000000000d40947 */ /* 0x000fea0003800000 */
[CC--:B------:R-:W-:Y:S01]  /*1050*/  FSETP.GT.FTZ.AND P0, PT, R10.reuse, R9.reuse, PT ;  /* 0x000000090a00720b */ /* 0x0c0fe20003f14000 */
[----:B------:R-:W-:Y:S01]  /*1060*/  BSSY.RECONVERGENT B0, `(.L_x_1290) ;  /* 0x0000033000007945 */ /* 0x000fe20003800200 */
[----:B------:R-:W-:Y:S02]  /*1070*/  ISETP.NE.AND P4, PT, R3, RZ, PT ;  /* 0x000000ff0300720c */ /* 0x000fe40003f85270 */
        /* <DEDUP_REMOVED lines=9> */
[----:B------:R-:W-:Y:S01]  /*1110*/  FSEL R7, R6, R7, P2 ;  /* 0x0000000706077208 */ /* 0x000fe20001000000 */
[----:B------:R-:W0:Y:S01]  /*1120*/  SHFL.BFLY PT, R9, R12, 0x1, 0x1e1f ;  /* 0x0c3e1f000c097f89 */ /* 0x000e2200000e0000 */
[----:B------:R-:W-:Y:S01]  /*1130*/  PLOP3.LUT P0, PT, PT, PT, PT, 0x80, 0x8 ;  /* 0x000000000008781c */ /* 0x000fe20003f0f070 */
[----:B------:R-:W-:Y:S01]  /*1140*/  IMAD.IADD R11, R2, 0x1, R11 ;  /* 0x00000001020b7824 */ /* 0x000fe200078e020b */
[----:B------:R-:W-:-:S04]  /*1150*/  FSEL R8, R8, R7, P3 ;  /* 0x0000000708087208 */ /* 0x000fc80001800000 */
[----:B------:R-:W1:Y:S04]  /*1160*/  SHFL.BFLY PT, R2, R11, 0x1, 0x1e1f ;  /* 0x0c3e1f000b027f89 */ /* 0x000e6800000e0000 */
[----:B------:R-:W2:Y:S01]  /*1170*/  SHFL.BFLY PT, R17, R8, 0x1, 0x1e1f ;  /* 0x0c3e1f0008117f89 */ /* 0x000ea200000e0000 */
[----:B0-----:R-:W-:-:S13]  /*1180*/  FSETP.GEU.FTZ.AND P2, PT, R12, R9, PT ;  /* 0x000000090c00720b */ /* 0x001fda0003f5e000 */
[----:B------:R-:W-:-:S04]  /*1190*/  @P2 FSETP.NEU.FTZ.AND P3, PT, R12, R9, PT ;  /* 0x000000090c00220b */ /* 0x000fc80003f7d000 */
[----:B-1----:R-:W-:-:S04]  /*11a0*/  @P2 ISETP.LT.AND P0, PT, R2, R11, !P3 ;  /* 0x0000000b0200220c */ /* 0x002fc80005f01270 */
[----:B--2---:R-:W-:Y:S02]  /*11b0*/  FSEL R17, R17, R8, P0 ;  /* 0x0000000811117208 */ /* 0x004fe40000000000 */
[----:B------:R-:W-:Y:S01]  /*11c0*/  SEL R12, R2, R11, P0 ;  /* 0x0000000b020c7207 */ /* 0x000fe20000000000 */
[----:B------:R-:W-:Y:S06]  /*11d0*/  @P4 BRA `(.L_x_1301) ;  /* 0x00000000006c4947 */ /* 0x000fec0003800000 */
[----:B------:R-:W0:Y:S01]  /*11e0*/  LDCU UR5, c[0x0][0x3b4] ;  /* 0x00007680ff0577ac */ /* 0x000e220008000800 */
[----:B------:R-:W1:Y:S01]  /*11f0*/  LDC.64 R10, c[0x0][0x390] ;  /* 0x0000e400ff0a7b82 */ /* 0x000e620000000a00 */
[----:B------:R-:W-:Y:S01]  /*1200*/  IMAD.IADD R19, R13, 0x1, R20 ;  /* 0x000000010d137824 */ /* 0x000fe200078e0214 */
[----:B------:R-:W2:Y:S01]  /*1210*/  LDCU UR8, c[0x0][0x3b8] ;  /* 0x00007700ff0877ac */ /* 0x000ea20008000800 */
[----:B------:R-:W-:Y:S01]  /*1220*/  IMAD R15, R20, R15, R0 ;  /* 0x0000000f140f7224 */ /* 0x000fe200078e0200 */
[----:B------:R-:W3:Y:S04]  /*1230*/  LDCU.U8 UR4, c[0x0][0x3bc] ;  /* 0x00007780ff0477ac */ /* 0x000ee80008000000 */
[----:B------:R-:W4:Y:S08]  /*1240*/  LDC.64 R8, c[0x0][0x3a0] ;  /* 0x0000e800ff087b82 */ /* 0x000f300000000a00 */
[----:B------:R-:W5:Y:S01]  /*1250*/  LDC.64 R6, c[0x0][0x3a8] ;  /* 0x0000ea00ff067b82 */ /* 0x000f620000000a00 */
[C---:B0-----:R-:W-:Y:S01]  /*1260*/  VIADD R2, R12.reuse, -UR5 ;  /* 0x800000050c027c36 */ /* 0x041fe20008000000 */
[----:B------:R-:W-:-:S02]  /*1270*/  ISETP.GE.AND P0, PT, R12, UR5, PT ;  /* 0x000000050c007c0c */ /* 0x000fc4000bf06270 */
[----:B--2---:R-:W-:Y:S02]  /*1280*/  ISETP.GE.AND P2, PT, R12, UR8, PT ;  /* 0x000000080c007c0c */ /* 0x004fe4000bf46270 */
[----:B------:R-:W-:Y:S01]  /*1290*/  SHF.R.S32.HI R4, RZ, 0x1f, R2 ;  /* 0x0000001fff047819 */ /* 0x000fe20000011402 */
[C---:B-1----:R-:W-:Y:S01]  /*12a0*/  IMAD.WIDE R10, R19.reuse, 0x4, R10 ;  /* 0x00000004130a7825 */ /* 0x042fe200078e020a */
[----:B------:R-:W-:Y:S01]  /*12b0*/  SEL R12, R2, 0x8, !P2 ;  /* 0x00000008020c7807 */ /* 0x000fe20005000000 */
[----:B---3--:R-:W-:Y:S01]  /*12c0*/  UPRMT UR4, UR4, 0x8880, URZ ;  /* 0x0000888004047896 */ /* 0x008fe200080000ff */
[----:B------:R-:W-:Y:S02]  /*12d0*/  SEL R2, R4, RZ, !P2 ;  /* 0x000000ff04027207 */ /* 0x000fe40005000000 */
[----:B------:R-:W-:Y:S01]  /*12e0*/  SEL R12, R12, 0x8, P0 ;  /* 0x000000080c0c7807 */ /* 0x000fe20000000000 */
[----:B------:R0:W-:Y:S01]  /*12f0*/  STG.E desc[UR6][R10.64], R17 ;  /* 0x000000110a007986 */ /* 0x0001e2000c101906 */
[----:B------:R-:W-:Y:S01]  /*1300*/  SEL R2, R2, RZ, P0 ;  /* 0x000000ff02027207 */ /* 0x000fe20000000000 */
[----:B----4-:R-:W-:Y:S01]  /*1310*/  IMAD.WIDE R8, R19, 0x8, R8 ;  /* 0x0000000813087825 */ /* 0x010fe200078e0208 */
[----:B------:R-:W-:-:S02]  /*1320*/  SEL R12, R12, 0x8, P1 ;  /* 0x000000080c0c7807 */ /* 0x000fc40000800000 */
[----:B------:R-:W-:Y:S02]  /*1330*/  SEL R13, R2, RZ, P1 ;  /* 0x000000ff020d7207 */ /* 0x000fe40000800000 */
[----:B------:R-:W-:Y:S01]  /*1340*/  ISETP.NE.AND P0, PT, RZ, UR4, PT ;  /* 0x00000004ff007c0c */ /* 0x000fe2000bf05270 */
[----:B-----5:R-:W-:Y:S02]  /*1350*/  IMAD.WIDE R6, R19, 0x4, R6 ;  /* 0x0000000413067825 */ /* 0x020fe400078e0206 */
[----:B------:R0:W-:Y:S04]  /*1360*/  STG.E.64 desc[UR6][R8.64], R12 ;  /* 0x0000000c08007986 */ /* 0x0001e8000c101b06 */
[----:B------:R0:W-:Y:S06]  /*1370*/  STG.E desc[UR6][R6.64], R15 ;  /* 0x0000000f06007986 */ /* 0x0001ec000c101906 */
[----:B------:R-:W-:-:S07]  /*1380*/  @P0 FADD.FTZ R18, R17, R18 ;  /* 0x0000001211120221 */ /* 0x000fce0000010000 */
.L_x_1301:
[----:B------:R-:W-:Y:S05]  /*1390*/  BSYNC.RECONVERGENT B0 ;  /* 0x0000000000007941 */ /* 0x000fea0003800200 */
.L_x_1290:
[----:B------:R-:W1:Y:S02]  /*13a0*/  LDCU.U8 UR4, c[0x0][0x3bc] ;  /* 0x00007780ff0477ac */ /* 0x000e640008000000 */
[----:B-1----:R-:W-:-:S06]  /*13b0*/  UPRMT UR4, UR4, 0x8880, URZ ;  /* 0x0000888004047896 */ /* 0x002fcc00080000ff */
        /* <DEDUP_REMOVED lines=8> */
[----:B0-----:R-:W-:Y:S01]  /*1440*/  IMAD.MOV.U32 R7, RZ, RZ, RZ ;  /* 0x000000ffff077224 */ /* 0x001fe200078e00ff */
        /* <DEDUP_REMOVED lines=11> */
.L_x_1303:
        /* <DEDUP_REMOVED lines=55> */
.L_x_1302:
        /* <DEDUP_REMOVED lines=34> */
.L_x_1304:
        /* <DEDUP_REMOVED lines=22> */
.L_x_1305:
[----:B------:R-:W-:Y:S05]  /*1bf0*/  @!P1 EXIT ;  /* 0x000000000000994d */ /* 0x000fea0003800000 */
[----:B-1----:R-:W1:Y:S01]  /*1c00*/  LDC.64 R4, c[0x0][0x390] ;  /* 0x0000e400ff047b82 */ /* 0x002e620000000a00 */
[----:B0-----:R0:W2:Y:S01]  /*1c10*/  MUFU.RCP R11, R18 ;  /* 0x00000012000b7308 */ /* 0x0010a20000001000 */
[----:B------:R-:W-:Y:S02]  /*1c20*/  IMAD.IADD R7, R0, 0x1, R7 ;  /* 0x0000000100077824 */ /* 0x000fe400078e0207 */
[----:B------:R-:W-:-:S07]  /*1c30*/  IMAD.MOV R6, RZ, RZ, -R6 ;  /* 0x000000ffff067224 */ /* 0x000fce00078e0a06 */
.L_x_1306:
        /* <DEDUP_REMOVED lines=9> */
.L_x_1307:
        /* <DEDUP_REMOVED lines=11> */
.L_x_3820:


//--------------------- .text._ZN4vllm3moe10topkGatingILi4ELi4ELi4ELi16ELi32ElfLNS0_11ScoringFuncE1EEEvPKT5_PKbPfiPT4_PiiiibPKf --------------------------
	.section	.text._ZN4vllm3moe10topkGatingILi4ELi4ELi4ELi16ELi32ElfLNS0_11ScoringFuncE1EEEvPKT5_PKbPfiPT4_PiiiibPKf,"ax",@progbits
	.align	128
        .global         _ZN4vllm3moe10topkGatingILi4ELi4ELi4ELi16ELi32ElfLNS0_11ScoringFuncE1EEEvPKT5_PKbPfiPT4_PiiiibPKf
        .type           _ZN4vllm3moe10topkGatingILi4ELi4ELi4ELi16ELi32ElfLNS0_11ScoringFuncE1EEEvPKT5_PKbPfiPT4_PiiiibPKf,@function
        .size           _ZN4vllm3moe10topkGatingILi4ELi4ELi4ELi16ELi32ElfLNS0_11ScoringFuncE1EEEvPKT5_PKbPfiPT4_PiiiibPKf,(.L_x_3821 - _ZN4vllm3moe10topkGatingILi4ELi4ELi4ELi16ELi32ElfLNS0_11ScoringFuncE1EEEvPKT5_PKbPfiPT4_PiiiibPKf)
        .other          _ZN4vllm3moe10topkGatingILi4ELi4ELi4ELi16ELi32ElfLNS0_11ScoringFuncE1EEEvPKT5_PKbPfiPT4_PiiiibPKf,@"STO_CUDA_ENTRY STV_DEFAULT"
_ZN4vllm3moe10topkGatingILi4ELi4ELi4ELi16ELi32ElfLNS0_11ScoringFuncE1EEEvPKT5_PKbPfiPT4_PiiiibPKf:
.text._ZN4vllm3moe10topkGatingILi4ELi4ELi4ELi16ELi32ElfLNS0_11ScoringFuncE1EEEvPKT5_PKbPfiPT4_PiiiibPKf:
        /* <DEDUP_REMOVED lines=31> */
[----:B----4-:R-:W-:Y:S01]  /*01f0*/  FMUL.FTZ R4, R4, -1.4426950216293334961 ;  /* 0xbfb8aa3b04047820 */ /* 0x010fe20000410000 */
[----:B------:R-:W-:Y:S01]  /*0200*/  FMUL.FTZ R5, R5, -1.4426950216293334961 ;  /* 0xbfb8aa3b05057820 */ /* 0x000fe20000410000 */
[----:B------:R-:W-:Y:S01]  /*0210*/  FMUL.FTZ R8, R6, -1.4426950216293334961 ;  /* 0xbfb8aa3b06087820 */ /* 0x000fe20000410000 */
[----:B------:R-:W-:-:S03]  /*0220*/  FMUL.FTZ R7, R7, -1.4426950216293334961 ;  /* 0xbfb8aa3b07077820 */ /* 0x000fc60000410000 */
[----:B------:R-:W0:Y:S04]  /*0230*/  MUFU.EX2 R4, R4 ;  /* 0x0000000400047308 */ /* 0x000e280000000800 */
[----:B------:R-:W4:Y:S04]  /*0240*/  MUFU.EX2 R5, R5 ;  /* 0x0000000500057308 */ /* 0x000f280000000800 */
[----:B------:R-:W1:Y:S04]  /*0250*/  MUFU.EX2 R8, R8 ;  /* 0x0000000800087308 */ /* 0x000e680000000800 */
[----:B------:R-:W2:Y:S01]  /*0260*/  MUFU.EX2 R7, R7 ;  /* 0x0000000700077308 */ /* 0x000ea20000000800 */
[----:B0-----:R-:W-:Y:S01]  /*0270*/  FADD.FTZ R0, R4, 1 ;  /* 0x3f80000004007421 */ /* 0x001fe20000010000 */
[----:B----4-:R-:W-:-:S05]  /*0280*/  FADD.FTZ R6, R5, 1 ;  /* 0x3f80000005067421 */ /* 0x010fca0000010000 */
[----:B------:R-:W0:Y:S01]  /*0290*/  MUFU.RCP R0, R0 ;  /* 0x0000000000007308 */ /* 0x000e220000001000 */
[----:B-1----:R-:W-:Y:S01]  /*02a0*/  FADD.FTZ R4, R8, 1 ;  /* 0x3f80000008047421 */ /* 0x002fe20000010000 */
[----:B--2---:R-:W-:Y:S01]  /*02b0*/  ISETP.EQ.OR P0, PT, R16, RZ, !P0 ;  /* 0x000000ff1000720c */ /* 0x004fe20004702670 */
[----:B------:R-:W-:-:S05]  /*02c0*/  FADD.FTZ R5, R7, 1 ;  /* 0x3f80000007057421 */ /* 0x000fca0000010000 */
[----:B------:R-:W1:Y:S08]  /*02d0*/  MUFU.RCP R6, R6 ;  /* 0x0000000600067308 */ /* 0x000e700000001000 */
[----:B------:R-:W2:Y:S01]  /*02e0*/  MUFU.RCP R4, R4 ;  /* 0x0000000400047308 */ /* 0x000ea20000001000 */
[----:B0-----:R-:W-:-:S04]  /*02f0*/  FSETP.NE.FTZ.AND P2, PT, |R0|, +INF , PT ;  /* 0x7f8000000000780b */ /* 0x001fc80003f55200 */
[----:B------:R-:W-:-:S03]  /*0300*/  FSEL R12, R0, RZ, P2 ;  /* 0x000000ff000c7208 */ /* 0x000fc60001000000 */
[----:B------:R-:W0:Y:S01]  /*0310*/  MUFU.RCP R5, R5 ;  /* 0x0000000500057308 */ /* 0x000e220000001000 */
[----:B-1----:R-:W-:Y:S01]  /*0320*/  FSETP.NE.FTZ.AND P3, PT, |R6|, +INF , PT ;  /* 0x7f8000000600780b */ /* 0x002fe20003f75200 */
        /* <DEDUP_REMOVED lines=15> */
[----:B------:R-:W-:Y:S01]  /*0420*/  IMAD.MOV.U32 R15, RZ, RZ, R2 ;  /* 0x000000ffff0f7224 */ /* 0x000fe200078e0002 */
[----:B------:R-:W-:Y:S01]  /*0430*/  ULOP3.LUT UR9, UR8, 0x3, URZ, 0xc0, !UPT ;  /* 0x0000000308097892 */ /* 0x000fe2000f8ec0ff */
[----:B------:R-:W-:Y:S01]  /*0440*/  IMAD.MOV.U32 R18, RZ, RZ, RZ ;  /* 0x000000ffff127224 */ /* 0x000fe200078e00ff */
[----:B------:R-:W-:-:S05]  /*0450*/  UMOV UR4, URZ ;  /* 0x000000ff00047c82 */ /* 0x000fca0008000000 */
        /* <DEDUP_REMOVED lines=8> */
.L_x_1314:
        /* <DEDUP_REMOVED lines=28> */
.L_x_1310:
        /* <DEDUP_REMOVED lines=34> */
.L_x_1311:
        /* <DEDUP_REMOVED lines=32> */
.L_x_1312:
        /* <DEDUP_REMOVED lines=62> */
.L_x_1313:
[----:B------:R-:W-:-:S09]  /*0ea0*/  UISETP.NE.AND UP0, UPT, UR4, UR5, UPT ;  /* 0x000000050400728c */ /* 0x000fd2000bf05270 */
[----:B------:R-:W-:Y:S05]  /*0eb0*/  BRA.U UP0, `(.L_x_1314) ;  /* 0xfffffff500887547 */ /* 0x000fea000b83ffff */
[----:B------:R-:W-:-:S05]  /*0ec0*/  UMOV UR4, UR5 ;  /* 0x0000000500047c82 */ /* 0x000fca0008000000 */
.L_x_1309:
        /* <DEDUP_REMOVED lines=27> */
.L_x_1316:
        /* <DEDUP_REMOVED lines=63> */
.L_x_1315:
        /* <DEDUP_REMOVED lines=42> */
.L_x_1308:
        /* <DEDUP_REMOVED lines=22> */
.L_x_1318:
        /* <DEDUP_REMOVED lines=55> */
.L_x_1317:
        /* <DEDUP_REMOVED lines=34> */
.L_x_1319:
        /* <DEDUP_REMOVED lines=22> */
.L_x_1320:
[----:B------:R-:W-:Y:S05]  /*1f60*/  @!P0 EXIT ;  /* 0x000000000000894d */ /* 0x000fea0003800000 */
[----:B0123--:R-:W0:Y:S01]  /*1f70*/  LDC.64 R4, c[0x0][0x390] ;  /* 0x0000e400ff047b82 */ /* 0x00fe220000000a00 */
[----:B------:R1:W2:Y:S01]  /*1f80*/  MUFU.RCP R9, R18 ;  /* 0x0000001200097308 */ /* 0x0002a20000001000 */
[----:B------:R-:W-:Y:S01]  /*1f90*/  VIADD R13, R13, UR4 ;  /* 0x000000040d0d7c36 */ /* 0x000fe20008000000 */
[----:B------:R-:W-:-:S12]  /*1fa0*/  UIADD3 UR5, UPT, UPT, -UR5, URZ, URZ ;  /* 0x000000ff05057290 */ /* 0x000fd8000fffe1ff */
.L_x_1321:
        /* <DEDUP_REMOVED lines=9> */
.L_x_1322:
        /* <DEDUP_REMOVED lines=12> */
.L_x_3821:


//--------------------- .text._ZN4vllm3moe10topkGatingILi2ELi2ELi4ELi8ELi32ElfLNS0_11ScoringFuncE1EEEvPKT5_PKbPfiPT4_PiiiibPKf --------------------------
	.section	.text._ZN4vllm3moe10topkGatingILi2ELi2ELi4ELi8ELi32ElfLNS0_11ScoringFuncE1EEEvPKT5_PKbPfiPT4_PiiiibPKf,"ax",@progbits
	.align	128
        .global         _ZN4vllm3moe10topkGatingILi2ELi2ELi4ELi8ELi32ElfLNS0_11ScoringFuncE1EEEvPKT5_PKbPfiPT4_PiiiibPKf
        .type           _ZN4vllm3moe10topkGatingILi2ELi2ELi4ELi8ELi32ElfLNS0_11ScoringFuncE1EEEvPKT5_PKbPfiPT4_PiiiibPKf,@function
        .size           _ZN4vllm3moe10topkGatingILi2ELi2ELi4ELi8ELi32ElfLNS0_11ScoringFuncE1EEEvPKT5_PKbPfiPT4_PiiiibPKf,(.L_x_3822 - _ZN4vllm3moe10topkGatingILi2ELi2ELi4ELi8ELi32ElfLNS0_11ScoringFuncE1EEEvPKT5_PKbPfiPT4_PiiiibPKf)
        .other          _ZN4vllm3moe10topkGatingILi2ELi2ELi4ELi8ELi32ElfLNS0_11ScoringFuncE1EEEvPKT5_PKbPfiPT4_PiiiibPKf,@"STO_CUDA_ENTRY STV_DEFAULT"
_ZN4vllm3moe10topkGatingILi2ELi2ELi4ELi8ELi32ElfLNS0_11ScoringFuncE1EEEvPKT5_PKbPfiPT4_PiiiibPKf:
.text._ZN4vllm3moe10topkGatingILi2ELi2ELi4ELi8ELi32ElfLNS0_11ScoringFuncE1EEEvPKT5_PKbPfiPT4_PiiiibPKf:
        /* <DEDUP_REMOVED lines=16> */
[----:B-1----:R-:W5:Y:S01]  /*0100*/  LDG.E.64 R4, desc[UR6][R4.64] ;  /* 0x0000000604047981 */ /* 0x002f62000c1e1b00 */
        /* <DEDUP_REMOVED lines=10> */
[----:B----4-:R-:W-:Y:S02]  /*01b0*/  IMAD.U32 R10, RZ, RZ, UR4 ;  /* 0x00000004ff0a7e24 */ /* 0x010fe4000f8e00ff */
[----:B-----5:R-:W-:Y:S01]  /*01c0*/  FMUL.FTZ R4, R4, -1.4426950216293334961 ;  /* 0xbfb8aa3b04047820 */ /* 0x020fe20000410000 */
[----:B------:R-:W-:-:S05]  /*01d0*/  FMUL.FTZ R11, R5, -1.4426950216293334961 ;  /* 0xbfb8aa3b050b7820 */ /* 0x000fca0000410000 */
[----:B------:R-:W0:Y:S04]  /*01e0*/  MUFU.EX2 R4, R4 ;  /* 0x0000000400047308 */ /* 0x000e280000000800 */
[----:B------:R-:W1:Y:S01]  /*01f0*/  MUFU.EX2 R11, R11 ;  /* 0x0000000b000b7308 */ /* 0x000e620000000800 */
[----:B0-----:R-:W-:Y:S01]  /*0200*/  FADD.FTZ R2, R4, 1 ;  /* 0x3f80000004027421 */ /* 0x001fe20000010000 */
[----:B-1----:R-:W-:-:S05]  /*0210*/  FADD.FTZ R12, R11, 1 ;  /* 0x3f8000000b0c7421 */ /* 0x002fca0000010000 */
[----:B------:R-:W0:Y:S01]  /*0220*/  MUFU.RCP R2, R2 ;  /* 0x0000000200027308 */ /* 0x000e220000001000 */
[----:B--2---:R-:W-:Y:S01]  /*0230*/  ISETP.EQ.OR P0, PT, R8, RZ, !P0 ;  /* 0x000000ff0800720c */ /* 0x004fe20004702670 */
[----:B------:R-:W-:-:S06]  /*0240*/  IMAD.MOV.U32 R8, RZ, RZ, RZ ;  /* 0x000000ffff087224 */ /* 0x000fcc00078e00ff */
[----:B------:R-:W1:Y:S01]  /*0250*/  MUFU.RCP R12, R12 ;  /* 0x0000000c000c7308 */ /* 0x000e620000001000 */
[----:B0-----:R-:W-:-:S04]  /*0260*/  FSETP.NE.FTZ.AND P2, PT, |R2|, +INF , PT ;  /* 0x7f8000000200780b */ /* 0x001fc80003f55200 */
[----:B------:R-:W-:Y:S02]  /*0270*/  FSEL R0, R2, RZ, P2 ;  /* 0x000000ff02007208 */ /* 0x000fe40001000000 */
[----:B------:R-:W-:Y:S02]  /*0280*/  ISETP.GE.AND P2, PT, R10, 0x1, PT ;  /* 0x000000010a00780c */ /* 0x000fe40003f46270 */
[----:B-1----:R-:W-:Y:S01]  /*0290*/  FSETP.NE.FTZ.AND P3, PT, |R12|, +INF , PT ;  /* 0x7f8000000c00780b */ /* 0x002fe20003f75200 */
        /* <DEDUP_REMOVED lines=16> */
.L_x_1326:
        /* <DEDUP_REMOVED lines=25> */
.L_x_1325:
        /* <DEDUP_REMOVED lines=98> */
.L_x_1324:
        /* <DEDUP_REMOVED lines=70> */
.L_x_1327:
        /* <DEDUP_REMOVED lines=29> */
.L_x_1323:
        /* <DEDUP_REMOVED lines=21> */
.L_x_1329:
        /* <DEDUP_REMOVED lines=55> */
.L_x_1328:
        /* <DEDUP_REMOVED lines=34> */
.L_x_1330:
        /* <DEDUP_REMOVED lines=22> */
.L_x_1331:
[----:B------:R-:W-:Y:S05]  /*19c0*/  @!P1 EXIT ;  /* 0x000000000000994d */ /* 0x000fea0003800000 */
[----:B01----:R-:W0:Y:S01]  /*19d0*/  LDC.64 R6, c[0x0][0x390] ;  /* 0x0000e400ff067b82 */ /* 0x003e220000000a00 */
[----:B------:R1:W2:Y:S01]  /*19e0*/  MUFU.RCP R11, R8 ;  /* 0x00000008000b7308 */ /* 0x0002a20000001000 */
[----:B------:R-:W-:Y:S02]  /*19f0*/  IMAD.IADD R5, R0, 0x1, R5 ;  /* 0x0000000100057824 */ /* 0x000fe400078e0205 */
[----:B------:R-:W-:-:S07]  /*1a00*/  IMAD.MOV R0, RZ, RZ, -R14 ;  /* 0x000000ffff007224 */ /* 0x000fce00078e0a0e */
.L_x_1332:
        /* <DEDUP_REMOVED lines=9> */
.L_x_1333:
        /* <DEDUP_REMOVED lines=14> */
.L_x_3822:


//--------------------- .text._ZN4vllm3moe10topkGatingILi1ELi1ELi4ELi4ELi32ElfLNS0_11ScoringFuncE1EEEvPKT5_PKbPfiPT4_PiiiibPKf --------------------------
	.section	.text._ZN4vllm3moe10topkGatingILi1ELi1ELi4ELi4ELi32ElfLNS0_11ScoringFuncE1EEEvPKT5_PKbPfiPT4_PiiiibPKf,"ax",@progbits
	.align	128
        .global         _ZN4vllm3moe10topkGatingILi1ELi1ELi4ELi4ELi32ElfLNS0_11ScoringFuncE1EEEvPKT5_PKbPfiPT4_PiiiibPKf
        .type           _ZN4vllm3moe10topkGatingILi1ELi1ELi4ELi4ELi32ElfLNS0_11ScoringFuncE1EEEvPKT5_PKbPfiPT4_PiiiibPKf,@function
        .size           _ZN4vllm3moe10topkGatingILi1ELi1ELi4ELi4ELi32ElfLNS0_11ScoringFuncE1EEEvPKT5_PKbPfiPT4_PiiiibPKf,(.L_x_3823 - _ZN4vllm3moe10topkGatingILi1ELi1ELi4ELi4ELi32ElfLNS0_11ScoringFuncE1EEEvPKT5_PKbPfiPT4_PiiiibPKf)
        .other          _ZN4vllm3moe10topkGatingILi1ELi1ELi4ELi4ELi32ElfLNS0_11ScoringFuncE1EEEvPKT5_PKbPfiPT4_PiiiibPKf,@"STO_CUDA_ENTRY STV_DEFAULT"
_ZN4vllm3moe10topkGatingILi1ELi1ELi4ELi4ELi32ElfLNS0_11ScoringFuncE1EEEvPKT5_PKbPfiPT4_PiiiibPKf:
.text._ZN4vllm3moe10topkGatingILi1ELi1ELi4ELi4ELi32ElfLNS0_11ScoringFuncE1EEEvPKT5_PKbPfiPT4_PiiiibPKf:
[----:B------:R-:W-:Y:S01]  /*0000*/  LDC R1, c[0x0][0x37c] ;  /* 0x0000df00ff017b82 */ /* 0x000fe20000000800 */
[----:B------:R-:W0:Y:S07]  /*0010*/  S2R R4, SR_TID.Y ;  /* 0x0000000000047919 */ /* 0x000e2e0000002200 */
[----:B------:R-:W1:Y:S01]  /*0020*/  LDC R10, c[0x0][0x398] ;  /* 0x0000e600ff0a7b82 */ /* 0x000e620000000800 */
[----:B------:R-:W0:Y:S01]  /*0030*/  S2R R5, SR_TID.X ;  /* 0x0000000000057919 */ /* 0x000e220000002100 */
[----:B------:R-:W2:Y:S01]  /*0040*/  S2R R6, SR_CTAID.X ;  /* 0x0000000000067919 */ /* 0x000ea20000002500 */
[----:B0-----:R-:W-:-:S05]  /*0050*/  LEA R11, R4, R5, 0x5 ;  /* 0x00000005040b7211 */ /* 0x001fca00078e28ff */
[----:B--2---:R-:W-:-:S05]  /*0060*/  IMAD R11, R6, 0x80, R11 ;  /* 0x00000080060b7824 */ /* 0x004fca00078e020b */
[----:B-1----:R-:W-:-:S13]  /*0070*/  ISETP.GE.AND P0, PT, R11, R10, PT ;  /* 0x0000000a0b00720c */ /* 0x002fda0003f06270 */
[----:B------:R-:W-:Y:S05]  /*0080*/  @P0 EXIT ;  /* 0x000000000000094d */ /* 0x000fea0003800000 */
[----:B------:R-:W0:Y:S01]  /*0090*/  LDC.64 R2, c[0x0][0x380] ;  /* 0x0000e000ff027b82 */ /* 0x000e220000000a00 */
[----:B------:R-:W1:Y:S01]  /*00a0*/  LDCU.64 UR16, c[0x0][0x358] ;  /* 0x00006b00ff1077ac */ /* 0x000e620008000a00 */
[----:B------:R-:W2:Y:S06]  /*00b0*/  LDCU.64 UR4, c[0x0][0x388] ;  /* 0x00007100ff0477ac */ /* 0x000eac0008000a00 */
[----:B------:R-:W3:Y:S01]  /*00c0*/  LDC R0, c[0x0][0x3b0] ;  /* 0x0000ec00ff007b82 */ /* 0x000ee20000000800 */
[----:B0-----:R-:W-:-:S06]  /*00d0*/  IMAD.WIDE R2, R11, 0x4, R2 ;  /* 0x000000040b027825 */ /* 0x001fcc00078e0202 */
[----:B-1----:R-:W4:Y:S01]  /*00e0*/  LDG.E R2, desc[UR16][R2.64] ;  /* 0x0000001002027981 */ /* 0x002f22000c1e1900 */
[----:B--2---:R-:W-:-:S04]  /*00f0*/  ISETP.NE.U32.AND P0, PT, RZ, UR4, PT ;  /* 0x00000004ff007c0c */ /* 0x004fc8000bf05070 */
[----:B------:R-:W-:-:S13]  /*0100*/  ISETP.NE.AND.EX P0, PT, RZ, UR5, PT, P0 ;  /* 0x00000005ff007c0c */ /* 0x000fda000bf05300 */
[----:B------:R-:W-:-:S04]  /*0110*/  @P0 IADD3 R8, P1, PT, R11, UR4, RZ ;  /* 0x000000040b080c10 */ /* 0x000fc8000ff3e0ff */
[----:B------:R-:W-:-:S05]  /*0120*/  @P0 LEA.HI.X.SX32 R9, R11, UR5, 0x1, P1 ;  /* 0x000000050b090c11 */ /* 0x000fca00088f0eff */
[----:B------:R-:W2:Y:S01]  /*0130*/  @P0 LDG.E.U8 R8, desc[UR16][R8.64] ;  /* 0x0000001008080981 */ /* 0x000ea2000c1e1100 */
[----:B---3--:R-:W-:Y:S01]  /*0140*/  ISETP.GE.AND P1, PT, R0, 0x1, PT ;  /* 0x000000010000780c */ /* 0x008fe20003f26270 */
[----:B------:R-:W-:Y:S02]  /*0150*/  HFMA2 R12, -RZ, RZ, 0, 0 ;  /* 0x00000000ff0c7431 */ /* 0x000fe400000001ff */
[----:B----4-:R-:W-:-:S06]  /*0160*/  FMUL.FTZ R7, R2, -1.4426950216293334961 ;  /* 0xbfb8aa3b02077820 */ /* 0x010fcc0000410000 */
[----:B------:R-:W0:Y:S02]  /*0170*/  MUFU.EX2 R7, R7 ;  /* 0x0000000700077308 */ /* 0x000e240000000800 */
[----:B0-----:R-:W-:-:S06]  /*0180*/  FADD.FTZ R14, R7, 1 ;  /* 0x3f800000070e7421 */ /* 0x001fcc0000010000 */
[----:B------:R-:W0:Y:S01]  /*0190*/  MUFU.RCP R14, R14 ;  /* 0x0000000e000e7308 */ /* 0x000e220000001000 */
[----:B--2---:R-:W-:Y:S02]  /*01a0*/  ISETP.EQ.OR P0, PT, R8, RZ, !P0 ;  /* 0x000000ff0800720c */ /* 0x004fe40004702670 */
[----:B0-----:R-:W-:-:S04]  /*01b0*/  FSETP.NE.FTZ.AND P2, PT, |R14|, +INF , PT ;  /* 0x7f8000000e00780b */ /* 0x001fc80003f55200 */
[----:B------:R-:W-:Y:S01]  /*01c0*/  FSEL R13, R14, RZ, P2 ;  /* 0x000000ff0e0d7208 */ /* 0x000fe20001000000 */
[----:B------:R-:W-:Y:S08]  /*01d0*/  @!P1 BRA `(.L_x_1334) ;  /* 0x0000000400cc9947 */ /* 0x000ff00003800000 */
        /* <DEDUP_REMOVED lines=39> */
.L_x_1336:
        /* <DEDUP_REMOVED lines=33> */
.L_x_1335:
        /* <DEDUP_REMOVED lines=27> */
.L_x_1337:
        /* <DEDUP_REMOVED lines=16> */
.L_x_1334:
        /* <DEDUP_REMOVED lines=20> */
.L_x_1339:
        /* <DEDUP_REMOVED lines=55> */
.L_x_1338:
        /* <DEDUP_REMOVED lines=34> */
.L_x_1340:
        /* <DEDUP_REMOVED lines=22> */
.L_x_1341:
[----:B------:R-:W-:Y:S05]  /*1140*/  @!P1 EXIT ;  /* 0x000000000000994d */ /* 0x000fea0003800000 */
[----:B-12---:R-:W1:Y:S01]  /*1150*/  LDC.64 R6, c[0x0][0x390] ;  /* 0x0000e400ff067b82 */ /* 0x006e620000000a00 */
[----:B0-----:R0:W2:Y:S01]  /*1160*/  MUFU.RCP R9, R12 ;  /* 0x0000000c00097308 */ /* 0x0010a20000001000 */
[----:B------:R-:W-:Y:S01]  /*1170*/  IADD3 R11, PT, PT, R11, R4, RZ ;  /* 0x000000040b0b7210 */ /* 0x000fe20007ffe0ff */
[----:B------:R-:W-:-:S07]  /*1180*/  IMAD.MOV R0, RZ, RZ, -R14 ;  /* 0x000000ffff007224 */ /* 0x000fce00078e0a0e */
.L_x_1342:
        /* <DEDUP_REMOVED lines=9> */
.L_x_1343:
        /* <DEDUP_REMOVED lines=14> */
.L_x_3823:


//--------------------- .text._ZN4vllm3moe10topkGatingILi18ELi576ELi4ELi8ELi32EjfLNS0_11ScoringFuncE1EEEvPKT5_PKbPfiPT4_PiiiibPKf --------------------------
	.section	.text._ZN4vllm3moe10topkGatingILi18ELi576ELi4ELi8ELi32EjfLNS0_11ScoringFuncE1EEEvPKT5_PKbPfiPT4_PiiiibPKf,"ax",@progbits
	.align	128
        .global         _ZN4vllm3moe10topkGatingILi18ELi576ELi4ELi8ELi32EjfLNS0_11ScoringFuncE1EEEvPKT5_PKbPfiPT4_PiiiibPKf
        .type           _ZN4vllm3moe10topkGatingILi18ELi576ELi4ELi8ELi32EjfLNS0_11ScoringFuncE1EEEvPKT5_PKbPfiPT4_PiiiibPKf,@function
        .size           _ZN4vllm3moe10topkGatingILi18ELi576ELi4ELi8ELi32EjfLNS0_11ScoringFuncE1EEEvPKT5_PKbPfiPT4_PiiiibPKf,(.L_x_3824 - _ZN4vllm3moe10topkGatingILi18ELi576ELi4ELi8ELi32EjfLNS0_11ScoringFuncE1EEEvPKT5_PKbPfiPT4_PiiiibPKf)
        .other          _ZN4vllm3moe10topkGatingILi18ELi576ELi4ELi8ELi32EjfLNS0_11ScoringFuncE1EEEvPKT5_PKbPfiPT4_PiiiibPKf,@"STO_CUDA_ENTRY STV_DEFAULT"
_ZN4vllm3moe10topkGatingILi18ELi576ELi4ELi8ELi32EjfLNS0_11ScoringFuncE1EEEvPKT5_PKbPfiPT4_PiiiibPKf:
.text._ZN4vllm3moe10topkGatingILi18ELi576ELi4ELi8ELi32EjfLNS0_11ScoringFuncE1EEEvPKT5_PKbPfiPT4_PiiiibPKf:
        /* <DEDUP_REMOVED lines=96> */
[----:B-1----:R-:W-:-:S07]  /*0600*/  FSETP.NE.FTZ.AND P0, PT, |R16|, +INF , PT ;  /* 0x7f8000001000780b */ /* 0x002fce0003f15200 */
[----:B------:R-:W1:Y:S01]  /*0610*/  MUFU.RCP R19, R19 ;  /* 0x0000001300137308 */ /* 0x000e620000001000 */
[----:B--2---:R-:W-:-:S04]  /*0620*/  FSETP.NE.FTZ.AND P1, PT, |R17|, +INF , PT ;  /* 0x7f8000001100780b */ /* 0x004fc80003f35200 */
[----:B------:R-:W-:-:S03]  /*0630*/  FSEL R11, R17, RZ, P1 ;  /* 0x000000ff110b7208 */ /* 0x000fc60000800000 */
[----:B------:R-:W2:Y:S01]  /*0640*/  MUFU.RCP R20, R20 ;  /* 0x0000001400147308 */ /* 0x000ea20000001000 */
[----:B0-----:R-:W-:-:S04]  /*0650*/  FSETP.NE.FTZ.AND P2, PT, |R18|, +INF , PT ;  /* 0x7f8000001200780b */ /* 0x001fc80003f55200 */
[----:B------:R-:W-:-:S03]  /*0660*/  FSEL R12, R18, RZ, P2 ;  /* 0x000000ff120c7208 */ /* 0x000fc60001000000 */
[----:B------:R-:W0:Y:S01]  /*0670*/  MUFU.RCP R21, R21 ;  /* 0x0000001500157308 */ /* 0x000e220000001000 */
[----:B-1----:R-:W-:-:S07]  /*0680*/  FSETP.NE.FTZ.AND P3, PT, |R19|, +INF , PT ;  /* 0x7f8000001300780b */ /* 0x002fce0003f75200 */
[----:B------:R-:W-:Y:S01]  /*0690*/  MUFU.RCP R22, R22 ;  /* 0x0000001600167308 */ /* 0x000fe20000001000 */
[----:B--2---:R-:W-:-:S04]  /*06a0*/  FSETP.NE.FTZ.AND P4, PT, |R20|, +INF , PT ;  /* 0x7f8000001400780b */ /* 0x004fc80003f95200 */
[----:B------:R-:W-:-:S03]  /*06b0*/  FSEL R14, R20, RZ, P4 ;  /* 0x000000ff140e7208 */ /* 0x000fc60002000000 */
[----:B------:R-:W1:Y:S01]  /*06c0*/  MUFU.RCP R23, R23 ;  /* 0x0000001700177308 */ /* 0x000e620000001000 */
[----:B0-----:R-:W-:-:S04]  /*06d0*/  FSETP.NE.FTZ.AND P5, PT, |R21|, +INF , PT ;  /* 0x7f8000001500780b */ /* 0x001fc80003fb5200 */
[----:B------:R-:W-:-:S03]  /*06e0*/  FSEL R15, R21, RZ, P5 ;  /* 0x000000ff150f7208 */ /* 0x000fc60002800000 */
[----:B------:R-:W0:Y:S08]  /*06f0*/  MUFU.RCP R24, R24 ;  /* 0x0000001800187308 */ /* 0x000e300000001000 */
[----:B------:R-:W-:Y:S01]  /*0700*/  MUFU.RCP R25, R25 ;  /* 0x0000001900197308 */ /* 0x000fe20000001000 */
[----:B-1----:R-:W-:-:S04]  /*0710*/  FSETP.NE.FTZ.AND P1, PT, |R23|, +INF , PT ;  /* 0x7f8000001700780b */ /* 0x002fc80003f35200 */
        /* <DEDUP_REMOVED lines=12> */
[----:B------:R-:W2:Y:S01]  /*07e0*/  MUFU.RCP R5, R5 ;  /* 0x0000000500057308 */ /* 0x000ea20000001000 */
[----:B-1----:R-:W-:-:S04]  /*07f0*/  FSETP.NE.FTZ.AND P1, PT, |R3|, +INF , PT ;  /* 0x7f8000000300780b */ /* 0x002fc80003f35200 */
[----:B------:R-:W-:-:S03]  /*0800*/  FSEL R23, R3, RZ, P1 ;  /* 0x000000ff03177208 */ /* 0x000fc60000800000 */
[----:B------:R1:W3:Y:S01]  /*0810*/  MUFU.RCP R26, R10 ;  /* 0x0000000a001a7308 */ /* 0x0002e20000001000 */
[----:B0-----:R-:W-:-:S04]  /*0820*/  FSETP.NE.FTZ.AND P2, PT, |R4|, +INF , PT ;  /* 0x7f8000000400780b */ /* 0x001fc80003f55200 */
[----:B------:R-:W-:-:S03]  /*0830*/  FSEL R24, R4, RZ, P2 ;  /* 0x000000ff04187208 */ /* 0x000fc60001000000 */
[----:B------:R0:W4:Y:S01]  /*0840*/  MUFU.RCP R27, R13 ;  /* 0x0000000d001b7308 */ /* 0x0001220000001000 */
[----:B-1----:R-:W-:Y:S02]  /*0850*/  FSEL R10, R16, RZ, P0 ;  /* 0x000000ff100a7208 */ /* 0x002fe40000000000 */
[----:B------:R-:W-:-:S04]  /*0860*/  FSETP.NE.FTZ.AND P0, PT, |R22|, +INF , PT ;  /* 0x7f8000001600780b */ /* 0x000fc80003f15200 */
[----:B------:R-:W-:Y:S02]  /*0870*/  FSEL R16, R22, RZ, P0 ;  /* 0x000000ff16107208 */ /* 0x000fe40000000000 */
[----:B0-----:R-:W-:Y:S02]  /*0880*/  FSEL R13, R19, RZ, P3 ;  /* 0x000000ff130d7208 */ /* 0x001fe40001800000 */
[C---:B------:R-:W-:Y:S02]  /*0890*/  FSETP.NE.FTZ.AND P3, PT, |R25|.reuse, +INF , PT ;  /* 0x7f8000001900780b */ /* 0x040fe40003f75200 */
[----:B------:R-:W-:Y:S02]  /*08a0*/  FSETP.NE.FTZ.AND P0, PT, |R2|, +INF , PT ;  /* 0x7f8000000200780b */ /* 0x000fe40003f15200 */
[----:B------:R-:W-:Y:S02]  /*08b0*/  FSEL R19, R25, RZ, P3 ;  /* 0x000000ff19137208 */ /* 0x000fe40001800000 */
[----:B--2---:R-:W-:-:S02]  /*08c0*/  FSETP.NE.FTZ.AND P3, PT, |R5|, +INF , PT ;  /* 0x7f8000000500780b */ /* 0x004fc40003f75200 */
[----:B---3--:R-:W-:Y:S02]  /*08d0*/  FSETP.NE.FTZ.AND P4, PT, |R26|, +INF , PT ;  /* 0x7f8000001a00780b */ /* 0x008fe40003f95200 */
[----:B----4-:R-:W-:Y:S02]  /*08e0*/  FSETP.NE.FTZ.AND P5, PT, |R27|, +INF , PT ;  /* 0x7f8000001b00780b */ /* 0x010fe40003fb5200 */
        /* <DEDUP_REMOVED lines=44> */
.L_x_1344:
        /* <DEDUP_REMOVED lines=18> */
.L_x_1345:
        /* <DEDUP_REMOVED lines=14> */
.L_x_1351:
        /* <DEDUP_REMOVED lines=164> */
.L_x_1348:
[----:B--234-:R-:W-:Y:S05]  /*17f0*/  BSYNC.RECONVERGENT B0 ;  /* 0x0000000000007941 */ /* 0x01cfea0003800200 */
.L_x_1347:
        /* <DEDUP_REMOVED lines=54> */
.L_x_1350:
[----:B------:R-:W-:Y:S05]  /*1b60*/  BSYNC.RECONVERGENT B0 ;  /* 0x0000000000007941 */ /* 0x000fea0003800200 */
.L_x_1349:
[----:B0-----:R-:W-:Y:S02]  /*1b70*/  VIADD R49, R49, UR14 ;  /* 0x0000000e31317c36 */ /* 0x001fe40008000000 */
[----:B------:R-:W-:Y:S01]  /*1b80*/  VIADD R47, R47, 0x1 ;  /* 0x000000012f2f7836 */ /* 0x000fe20000000000 */
[----:B------:R-:W-:Y:S06]  /*1b90*/  BRA.U UP1, `(.L_x_1351) ;  /* 0xfffffff101847547 */ /* 0x000fec000b83ffff */
.L_x_1346:
        /* <DEDUP_REMOVED lines=22> */
.L_x_1353:
        /* <DEDUP_REMOVED lines=55> */
.L_x_1352:
        /* <DEDUP_REMOVED lines=34> */
.L_x_1354:
        /* <DEDUP_REMOVED lines=22> */
.L_x_1355:
[----:B------:R-:W-:-:S13]  /*23f0*/  ISETP.NE.AND P0, PT, RZ, UR5, PT ;  /* 0x00000005ff007c0c */ /* 0x000fda000bf05270 */
[----:B------:R-:W-:Y:S05]  /*2400*/  @!P0 EXIT ;  /* 0x000000000000894d */ /* 0x000fea0003800000 */
[----:B01----:R-:W0:Y:S01]  /*2410*/  LDC.64 R4, c[0x0][0x390] ;  /* 0x0000e400ff047b82 */ /* 0x003e220000000a00 */
[----:B----4-:R1:W2:Y:S01]  /*2420*/  MUFU.RCP R11, R46 ;  /* 0x0000002e000b7308 */ /* 0x0102a20000001000 */
[----:B------:R-:W-:Y:S01]  /*2430*/  VIADD R7, R0, UR4 ;  /* 0x0000000400077c36 */ /* 0x000fe20008000000 */
[----:B------:R-:W-:-:S12]  /*2440*/  UIADD3 UR5, UPT, UPT, -UR5, URZ, URZ ;  /* 0x000000ff05057290 */ /* 0x000fd8000fffe1ff */
.L_x_1356:
        /* <DEDUP_REMOVED lines=9> */
.L_x_1357:
        /* <DEDUP_REMOVED lines=10> */
.L_x_3824:


//--------------------- .text._ZN4vllm3moe10topkGatingILi14ELi448ELi4ELi8ELi32EjfLNS0_11ScoringFuncE1EEEvPKT5_PKbPfiPT4_PiiiibPKf --------------------------
	.section	.text._ZN4vllm3moe10topkGatingILi14ELi448ELi4ELi8ELi32EjfLNS0_11ScoringFuncE1EEEvPKT5_PKbPfiPT4_PiiiibPKf,"ax",@progbits
	.align	128
        .global         _ZN4vllm3moe10topkGatingILi14ELi448ELi4ELi8ELi32EjfLNS0_11ScoringFuncE1EEEvPKT5_PKbPfiPT4_PiiiibPKf
        .type           _ZN4vllm3moe10topkGatingILi14ELi448ELi4ELi8ELi32EjfLNS0_11ScoringFuncE1EEEvPKT5_PKbPfiPT4_PiiiibPKf,@function
        .size           _ZN4vllm3moe10topkGatingILi14ELi448ELi4ELi8ELi32EjfLNS0_11ScoringFuncE1EEEvPKT5_PKbPfiPT4_PiiiibPKf,(.L_x_3825 - _ZN4vllm3moe10topkGatingILi14ELi448ELi4ELi8ELi32EjfLNS0_11ScoringFuncE1EEEvPKT5_PKbPfiPT4_PiiiibPKf)
        .other          _ZN4vllm3moe10topkGatingILi14ELi448ELi4ELi8ELi32EjfLNS0_11ScoringFuncE1EEEvPKT5_PKbPfiPT4_PiiiibPKf,@"STO_CUDA_ENTRY STV_DEFAULT"
_ZN4vllm3moe10topkGatingILi14ELi448ELi4ELi8ELi32EjfLNS0_11ScoringFuncE1EEEvPKT5_PKbPfiPT4_PiiiibPKf:
.text._ZN4vllm3moe10topkGatingILi14ELi448ELi4ELi8ELi32EjfLNS0_11ScoringFuncE1EEEvPKT5_PKbPfiPT4_PiiiibPKf:
        /* <DEDUP_REMOVED lines=153> */
.L_x_1358:
        /* <DEDUP_REMOVED lines=14> */
.L_x_1359:
        /* <DEDUP_REMOVED lines=14> */
.L_x_1365:
        /* <DEDUP_REMOVED lines=140> */
.L_x_1362:
[----:B-123--:R-:W-:Y:S05]  /*1410*/  BSYNC.RECONVERGENT B0 ;  /* 0x0000000000007941 */ /* 0x00efea0003800200 */
.L_x_1361:
        /* <DEDUP_REMOVED lines=50> */
.L_x_1364:
[----:B------:R-:W-:Y:S05]  /*1740*/  BSYNC.RECONVERGENT B0 ;  /* 0x0000000000007941 */ /* 0x000fea0003800200 */
.L_x_1363:
[----:B------:R-:W-:Y:S02]  /*1750*/  VIADD R41, R41, UR11 ;  /* 0x0000000b29297c36 */ /* 0x000fe40008000000 */
[----:B------:R-:W-:Y:S01]  /*1760*/  VIADD R39, R39, 0x1 ;  /* 0x0000000127277836 */ /* 0x000fe20000000000 */
[----:B------:R-:W-:Y:S06]  /*1770*/  @P0 BRA `(.L_x_1365) ;  /* 0xfffffff000f40947 */ /* 0x000fec000383ffff */
.L_x_1360:
        /* <DEDUP_REMOVED lines=22> */
.L_x_1367:
        /* <DEDUP_REMOVED lines=55> */
.L_x_1366:
        /* <DEDUP_REMOVED lines=34> */
.L_x_1368:
        /* <DEDUP_REMOVED lines=22> */
.L_x_1369:
[----:B------:R-:W-:Y:S05]  /*1fd0*/  @!P1 EXIT ;  /* 0x000000000000994d */ /* 0x000fea0003800000 */
[----:B01--4-:R-:W0:Y:S01]  /*1fe0*/  LDC.64 R4, c[0x0][0x390] ;  /* 0x0000e400ff047b82 */ /* 0x013e220000000a00 */
[----:B------:R1:W2:Y:S01]  /*1ff0*/  MUFU.RCP R11, R38 ;  /* 0x00000026000b7308 */ /* 0x0002a20000001000 */
[----:B------:R-:W-:Y:S02]  /*2000*/  IMAD.IADD R7, R0, 0x1, R7 ;  /* 0x0000000100077824 */ /* 0x000fe400078e0207 */
[----:B------:R-:W-:-:S07]  /*2010*/  IMAD.MOV R6, RZ, RZ, -R6 ;  /* 0x000000ffff067224 */ /* 0x000fce00078e0a06 */
.L_x_1370:
        /* <DEDUP_REMOVED lines=9> */
.L_x_1371:
        /* <DEDUP_REMOVED lines=13> */
.L_x_3825:


//--------------------- .text._ZN4vllm3moe10topkGatingILi12ELi384ELi4ELi8ELi32EjfLNS0_11ScoringFuncE1EEEvPKT5_PKbPfiPT4_PiiiibPKf --------------------------
	.section	.text._ZN4vllm3moe10topkGatingILi12ELi384ELi4ELi8ELi32EjfLNS0_11ScoringFuncE1EEEvPKT5_PKbPfiPT4_PiiiibPKf,"ax",@progbits
	.align	128
        .global         _ZN4vllm3moe10topkGatingILi12ELi384ELi4ELi8ELi32EjfLNS0_11ScoringFuncE1EEEvPKT5_PKbPfiPT4_PiiiibPKf
        .type           _ZN4vllm3moe10topkGatingILi12ELi384ELi4ELi8ELi32EjfLNS0_11ScoringFuncE1EEEvPKT5_PKbPfiPT4_PiiiibPKf,@function
        .size           _ZN4vllm3moe10topkGatingILi12ELi384ELi4ELi8ELi32EjfLNS0_11ScoringFuncE1EEEvPKT5_PKbPfiPT4_PiiiibPKf,(.L_x_3826 - _ZN4vllm3moe10topkGatingILi12ELi384ELi4ELi8ELi32EjfLNS0_11ScoringFuncE1EEEvPKT5_PKbPfiPT4_PiiiibPKf)
        .other          _ZN4vllm3moe10topkGatingILi12ELi384ELi4ELi8ELi32EjfLNS0_11ScoringFuncE1EEEvPKT5_PKbPfiPT4_PiiiibPKf,@"STO_CUDA_ENTRY STV_DEFAULT"
_ZN4vllm3moe10topkGatingILi12ELi384ELi4ELi8ELi32EjfLNS0_11ScoringFuncE1EEEvPKT5_PKbPfiPT4_PiiiibPKf:
.text._ZN4vllm3moe10topkGatingILi12ELi384ELi4ELi8ELi32EjfLNS0_11ScoringFuncE1EEEvPKT5_PKbPfiPT4_PiiiibPKf:
        /* <DEDUP_REMOVED lines=136> */
.L_x_1372:
        /* <DEDUP_REMOVED lines=12> */
.L_x_1373:
        /* <DEDUP_REMOVED lines=14> */
.L_x_1379:
        /* <DEDUP_REMOVED lines=129> */
.L_x_1376:
[----:B-123--:R-:W-:Y:S05]  /*1230*/  BSYNC.RECONVERGENT B0 ;  /* 0x0000000000007941 */ /* 0x00efea0003800200 */
.L_x_1375:
        /* <DEDUP_REMOVED lines=46> */
.L_x_1378:
[----:B------:R-:W-:Y:S05]  /*1520*/  BSYNC.RECONVERGENT B0 ;  /* 0x0000000000007941 */ /* 0x000fea0003800200 */
.L_x_1377:
[----:B------:R-:W-:Y:S02]  /*1530*/  VIADD R37, R37, UR11 ;  /* 0x0000000b25257c36 */ /* 0x000fe40008000000 */
[----:B------:R-:W-:Y:S01]  /*1540*/  VIADD R35, R35, 0x1 ;  /* 0x0000000123237836 */ /* 0x000fe20000000000 */
[----:B------:R-:W-:Y:S06]  /*1550*/  @P0 BRA `(.L_x_1379) ;  /* 0xfffffff400300947 */ /* 0x000fec000383ffff */
.L_x_1374:
        /* <DEDUP_REMOVED lines=22> */
.L_x_1381:
        /* <DEDUP_REMOVED lines=55> */
.L_x_1380:
        /* <DEDUP_REMOVED lines=34> */
.L_x_1382:
        /* <DEDUP_REMOVED lines=22> */
.L_x_1383:
[----:B------:R-:W-:Y:S05]  /*1db0*/  @!P1 EXIT ;  /* 0x000000000000994d */ /* 0x000fea0003800000 */
[----:B01----:R-:W0:Y:S01]  /*1dc0*/  LDC.64 R6, c[0x0][0x390] ;  /* 0x0000e400ff067b82 */ /* 0x003e220000000a00 */
[----:B----4-:R1:W2:Y:S01]  /*1dd0*/  MUFU.RCP R11, R34 ;  /* 0x00000022000b7308 */ /* 0x0102a20000001000 */
[----:B------:R-:W-:Y:S02]  /*1de0*/  IMAD.IADD R5, R0, 0x1, R5 ;  /* 0x0000000100057824 */ /* 0x000fe400078e0205 */
[----:B------:R-:W-:-:S07]  /*1df0*/  IMAD.MOV R21, RZ, RZ, -R21 ;  /* 0x000000ffff157224 */ /* 0x000fce00078e0a15 */
.L_x_1384:
        /* <DEDUP_REMOVED lines=9> */
.L_x_1385:
        /* <DEDUP_REMOVED lines=15> */
.L_x_3826:


//--------------------- .text._ZN4vllm3moe10topkGatingILi10ELi320ELi4ELi8ELi32EjfLNS0_11ScoringFuncE1EEEvPKT5_PKbPfiPT4_PiiiibPKf --------------------------
	.section	.text._ZN4vllm3moe10topkGatingILi10ELi320ELi4ELi8ELi32EjfLNS0_11ScoringFuncE1EEEvPKT5_PKbPfiPT4_PiiiibPKf,"ax",@progbits
	.align	128
        .global         _ZN4vllm3moe10topkGatingILi10ELi320ELi4ELi8ELi32EjfLNS0_11ScoringFuncE1EEEvPKT5_PKbPfiPT4_PiiiibPKf
        .type           _ZN4vllm3moe10topkGatingILi10ELi320ELi4ELi8ELi32EjfLNS0_11ScoringFuncE1EEEvPKT5_PKbPfiPT4_PiiiibPKf,@function
        .size           _ZN4vllm3moe10topkGatingILi10ELi320ELi4ELi8ELi32EjfLNS0_11ScoringFuncE1EEEvPKT5_PKbPfiPT4_PiiiibPKf,(.L_x_3827 - _ZN4vllm3moe10topkGatingILi10ELi320ELi4ELi8ELi32EjfLNS0_11ScoringFuncE1EEEvPKT5_PKbPfiPT4_PiiiibPKf)
        .other          _ZN4vllm3moe10topkGatingILi10ELi320ELi4ELi8ELi32EjfLNS0_11ScoringFuncE1EEEvPKT5_PKbPfiPT4_PiiiibPKf,@"STO_CUDA_ENTRY STV_DEFAULT"
_ZN4vllm3moe10topkGatingILi10ELi320ELi4ELi8ELi32EjfLNS0_11ScoringFuncE1EEEvPKT5_PKbPfiPT4_PiiiibPKf:
.text._ZN4vllm3moe10topkGatingILi10ELi320ELi4ELi8ELi32EjfLNS0_11ScoringFuncE1EEEvPKT5_PKbPfiPT4_PiiiibPKf:
        /* <DEDUP_REMOVED lines=33> */
[----:B--2---:R-:W-:Y:S01]  /*0210*/  FMUL.FTZ R14, R14, -1.4426950216293334961 ;  /* 0xbfb8aa3b0e0e7820 */ /* 0x004fe20000410000 */
[----:B------:R-:W-:Y:S01]  /*0220*/  FMUL.FTZ R15, R15, -1.4426950216293334961 ;  /* 0xbfb8aa3b0f0f7820 */ /* 0x000fe20000410000 */
[----:B---3--:R-:W-:Y:S01]  /*0230*/  FMUL.FTZ R12, R12, -1.4426950216293334961 ;  /* 0xbfb8aa3b0c0c7820 */ /* 0x008fe20000410000 */
[----:B------:R-:W-:-:S03]  /*0240*/  FMUL.FTZ R13, R13, -1.4426950216293334961 ;  /* 0xbfb8aa3b0d0d7820 */ /* 0x000fc60000410000 */
[----:B------:R-:W0:Y:S01]  /*0250*/  MUFU.EX2 R14, R14 ;  /* 0x0000000e000e7308 */ /* 0x000e220000000800 */
[----:B----4-:R-:W-:Y:S01]  /*0260*/  FMUL.FTZ R9, R4, -1.4426950216293334961 ;  /* 0xbfb8aa3b04097820 */ /* 0x010fe20000410000 */
[----:B------:R-:W-:Y:S02]  /*0270*/  FMUL.FTZ R5, R5, -1.4426950216293334961 ;  /* 0xbfb8aa3b05057820 */ /* 0x000fe40000410000 */
[----:B------:R-:W2:Y:S01]  /*0280*/  MUFU.EX2 R12, R12 ;  /* 0x0000000c000c7308 */ /* 0x000ea20000000800 */
[----:B-----5:R-:W-:Y:S01]  /*0290*/  FMUL.FTZ R16, R16, -1.4426950216293334961 ;  /* 0xbfb8aa3b10107820 */ /* 0x020fe20000410000 */
[----:B------:R-:W-:Y:S02]  /*02a0*/  FMUL.FTZ R17, R17, -1.4426950216293334961 ;  /* 0xbfb8aa3b11117820 */ /* 0x000fe40000410000 */
[----:B------:R-:W3:Y:S01]  /*02b0*/  MUFU.EX2 R13, R13 ;  /* 0x0000000d000d7308 */ /* 0x000ee20000000800 */
[----:B------:R-:W-:Y:S01]  /*02c0*/  FMUL.FTZ R2, R2, -1.4426950216293334961 ;  /* 0xbfb8aa3b02027820 */ /* 0x000fe20000410000 */
[----:B------:R-:W-:-:S02]  /*02d0*/  FMUL.FTZ R3, R3, -1.4426950216293334961 ;  /* 0xbfb8aa3b03037820 */ /* 0x000fc40000410000 */
[----:B------:R-:W4:Y:S04]  /*02e0*/  MUFU.EX2 R15, R15 ;  /* 0x0000000f000f7308 */ /* 0x000f280000000800 */
[----:B------:R-:W5:Y:S04]  /*02f0*/  MUFU.EX2 R9, R9 ;  /* 0x0000000900097308 */ /* 0x000f680000000800 */
[----:B-1----:R-:W1:Y:S04]  /*0300*/  MUFU.EX2 R7, R2 ;  /* 0x0000000200077308 */ /* 0x002e680000000800 */
[----:B------:R-:W1:Y:S04]  /*0310*/  MUFU.EX2 R4, R3 ;  /* 0x0000000300047308 */ /* 0x000e680000000800 */
[----:B------:R-:W1:Y:S04]  /*0320*/  MUFU.EX2 R5, R5 ;  /* 0x0000000500057308 */ /* 0x000e680000000800 */
[----:B------:R-:W1:Y:S04]  /*0330*/  MUFU.EX2 R16, R16 ;  /* 0x0000001000107308 */ /* 0x000e680000000800 */
[----:B------:R-:W1:Y:S01]  /*0340*/  MUFU.EX2 R17, R17 ;  /* 0x0000001100117308 */ /* 0x000e620000000800 */
[----:B0-----:R-:W-:Y:S01]  /*0350*/  FADD.FTZ R14, R14, 1 ;  /* 0x3f8000000e0e7421 */ /* 0x001fe20000010000 */
[----:B--2---:R-:W-:Y:S01]  /*0360*/  FADD.FTZ R12, R12, 1 ;  /* 0x3f8000000c0c7421 */ /* 0x004fe20000010000 */
[----:B---3--:R-:W-:Y:S01]  /*0370*/  FADD.FTZ R13, R13, 1 ;  /* 0x3f8000000d0d7421 */ /* 0x008fe20000010000 */
[----:B----4-:R-:W-:Y:S01]  /*0380*/  FADD.FTZ R15, R15, 1 ;  /* 0x3f8000000f0f7421 */ /* 0x010fe20000010000 */
[----:B-----5:R-:W-:Y:S01]  /*0390*/  FADD.FTZ R9, R9, 1 ;  /* 0x3f80000009097421 */ /* 0x020fe20000010000 */
[----:B-1----:R-:W-:Y:S01]  /*03a0*/  FADD.FTZ R7, R7, 1 ;  /* 0x3f80000007077421 */ /* 0x002fe20000010000 */
        /* <DEDUP_REMOVED lines=8> */
[----:B------:R-:W4:Y:S01]  /*0430*/  MUFU.RCP R9, R9 ;  /* 0x0000000900097308 */ /* 0x000f220000001000 */
[----:B------:R-:W-:-:S07]  /*0440*/  ISETP.EQ.OR P0, PT, R6, RZ, !P0 ;  /* 0x000000ff0600720c */ /* 0x000fce0004702670 */
[----:B------:R5:W4:Y:S08]  /*0450*/  MUFU.RCP R2, R16 ;  /* 0x0000001000027308 */ /* 0x000b300000001000 */
[----:B------:R4:W4:Y:S08]  /*0460*/  MUFU.RCP R3, R17 ;  /* 0x0000001100037308 */ /* 0x0009300000001000 */
[----:B------:R-:W4:Y:S08]  /*0470*/  MUFU.RCP R7, R7 ;  /* 0x0000000700077308 */ /* 0x000f300000001000 */
[----:B------:R-:W4:Y:S08]  /*0480*/  MUFU.RCP R4, R4 ;  /* 0x0000000400047308 */ /* 0x000f300000001000 */
[----:B------:R-:W4:Y:S01]  /*0490*/  MUFU.RCP R5, R5 ;  /* 0x0000000500057308 */ /* 0x000f220000001000 */
[----:B------:R-:W-:-:S02]  /*04a0*/  P2R R34, PR, RZ, 0x1 ;  /* 0x00000001ff227803 */ /* 0x000fc40000000000 */
[----:B0-----:R-:W-:Y:S02]  /*04b0*/  FSETP.NE.FTZ.AND P0, PT, |R14|, +INF , PT ;  /* 0x7f8000000e00780b */ /* 0x001fe40003f15200 */
[----:B-1----:R-:W-:Y:S02]  /*04c0*/  FSETP.NE.FTZ.AND P4, PT, |R12|, +INF , PT ;  /* 0x7f8000000c00780b */ /* 0x002fe40003f95200 */
[----:B--2---:R-:W-:Y:S02]  /*04d0*/  FSETP.NE.FTZ.AND P5, PT, |R13|, +INF , PT ;  /* 0x7f8000000d00780b */ /* 0x004fe40003fb5200 */
[----:B---3--:R-:W-:Y:S02]  /*04e0*/  FSETP.NE.FTZ.AND P1, PT, |R15|, +INF , PT ;  /* 0x7f8000000f00780b */ /* 0x008fe40003f35200 */
[----:B-----5:R-:W-:Y:S02]  /*04f0*/  FSEL R16, R14, RZ, P0 ;  /* 0x000000ff0e107208 */ /* 0x020fe40000000000 */
[----:B------:R-:W-:-:S02]  /*0500*/  FSEL R18, R12, RZ, P4 ;  /* 0x000000ff0c127208 */ /* 0x000fc40002000000 */
[----:B----4-:R-:W-:Y:S02]  /*0510*/  FSEL R17, R13, RZ, P5 ;  /* 0x000000ff0d117208 */ /* 0x010fe40002800000 */
[----:B------:R-:W-:Y:S02]  /*0520*/  FSETP.NE.FTZ.AND P0, PT, |R9|, +INF , PT ;  /* 0x7f8000000900780b */ /* 0x000fe40003f15200 */
        /* <DEDUP_REMOVED lines=36> */
.L_x_1386:
        /* <DEDUP_REMOVED lines=10> */
.L_x_1387:
        /* <DEDUP_REMOVED lines=14> */
.L_x_1393:
        /* <DEDUP_REMOVED lines=120> */
.L_x_1390:
[----:B-123--:R-:W-:Y:S05]  /*1070*/  BSYNC.RECONVERGENT B0 ;  /* 0x0000000000007941 */ /* 0x00efea0003800200 */
.L_x_1389:
        /* <DEDUP_REMOVED lines=42> */
.L_x_1392:
[----:B------:R-:W-:Y:S05]  /*1320*/  BSYNC.RECONVERGENT B0 ;  /* 0x0000000000007941 */ /* 0x000fea0003800200 */
.L_x_1391:
[----:B------:R-:W-:Y:S02]  /*1330*/  VIADD R33, R33, UR11 ;  /* 0x0000000b21217c36 */ /* 0x000fe40008000000 */
[----:B------:R-:W-:Y:S01]  /*1340*/  VIADD R31, R31, 0x1 ;  /* 0x000000011f1f7836 */ /* 0x000fe20000000000 */
[----:B------:R-:W-:Y:S06]  /*1350*/  @P0 BRA `(.L_x_1393) ;  /* 0xfffffff400640947 */ /* 0x000fec000383ffff */
.L_x_1388:
        /* <DEDUP_REMOVED lines=22> */
.L_x_1395:
        /* <DEDUP_REMOVED lines=55> */
.L_x_1394:
        /* <DEDUP_REMOVED lines=34> */
.L_x_1396:
        /* <DEDUP_REMOVED lines=22> */
.L_x_1397:
[----:B------:R-:W-:Y:S05]  /*1bb0*/  @!P1 EXIT ;  /* 0x000000000000994d */ /* 0x000fea0003800000 */
[----:B01--4-:R-:W0:Y:S01]  /*1bc0*/  LDC.64 R4, c[0x0][0x390] ;  /* 0x0000e400ff047b82 */ /* 0x013e220000000a00 */
[----:B------:R1:W2:Y:S01]  /*1bd0*/  MUFU.RCP R11, R30 ;  /* 0x0000001e000b7308 */ /* 0x0002a20000001000 */
[----:B------:R-:W-:Y:S02]  /*1be0*/  IMAD.IADD R7, R0, 0x1, R7 ;  /* 0x0000000100077824 */ /* 0x000fe400078e0207 */
[----:B------:R-:W-:-:S07]  /*1bf0*/  IMAD.MOV R6, RZ, RZ, -R6 ;  /* 0x000000ffff067224 */ /* 0x000fce00078e0a06 */
.L_x_1398:
        /* <DEDUP_REMOVED lines=9> */
.L_x_1399:
        /* <DEDUP_REMOVED lines=15> */
.L_x_3827:


//--------------------- .text._ZN4vllm3moe10topkGatingILi6ELi192ELi4ELi8ELi32EjfLNS0_11ScoringFuncE1EEEvPKT5_PKbPfiPT4_PiiiibPKf --------------------------
	.section	.text._ZN4vllm3moe10topkGatingILi6ELi192ELi4ELi8ELi32EjfLNS0_11ScoringFuncE1EEEvPKT5_PKbPfiPT4_PiiiibPKf,"ax",@progbits
	.align	128
        .global         _ZN4vllm3moe10topkGatingILi6ELi192ELi4ELi8ELi32EjfLNS0_11ScoringFuncE1EEEvPKT5_PKbPfiPT4_PiiiibPKf
        .type           _ZN4vllm3moe10topkGatingILi6ELi192ELi4ELi8ELi32EjfLNS0_11ScoringFuncE1EEEvPKT5_PKbPfiPT4_PiiiibPKf,@function
        .size           _ZN4vllm3moe10topkGatingILi6ELi192ELi4ELi8ELi32EjfLNS0_11ScoringFuncE1EEEvPKT5_PKbPfiPT4_PiiiibPKf,(.L_x_3828 - _ZN4vllm3moe10topkGatingILi6ELi192ELi4ELi8ELi32EjfLNS0_11ScoringFuncE1EEEvPKT5_PKbPfiPT4_PiiiibPKf)
        .other          _ZN4vllm3moe10topkGatingILi6ELi192ELi4ELi8ELi32EjfLNS0_11ScoringFuncE1EEEvPKT5_PKbPfiPT4_PiiiibPKf,@"STO_CUDA_ENTRY STV_DEFAULT"
_ZN4vllm3moe10topkGatingILi6ELi192ELi4ELi8ELi32EjfLNS0_11ScoringFuncE1EEEvPKT5_PKbPfiPT4_PiiiibPKf:
.text._ZN4vllm3moe10topkGatingILi6ELi192ELi4ELi8ELi32EjfLNS0_11ScoringFuncE1EEEvPKT5_PKbPfiPT4_PiiiibPKf:
        /* <DEDUP_REMOVED lines=103> */
.L_x_1405:
        /* <DEDUP_REMOVED lines=94> */
.L_x_1402:
[----:B-123--:R-:W-:Y:S05]  /*0c50*/  BSYNC.RECONVERGENT B0 ;  /* 0x0000000000007941 */ /* 0x00efea0003800200 */
.L_x_1401:
        /* <DEDUP_REMOVED lines=34> */
.L_x_1404:
[----:B------:R-:W-:Y:S05]  /*0e80*/  BSYNC.RECONVERGENT B0 ;  /* 0x0000000000007941 */ /* 0x000fea0003800200 */
.L_x_1403:
[----:B------:R-:W-:Y:S02]  /*0e90*/  VIADD R23, R23, UR11 ;  /* 0x0000000b17177c36 */ /* 0x000fe40008000000 */
[----:B------:R-:W-:Y:S01]  /*0ea0*/  VIADD R21, R21, 0x1 ;  /* 0x0000000115157836 */ /* 0x000fe20000000000 */
[----:B------:R-:W-:Y:S06]  /*0eb0*/  @P0 BRA `(.L_x_1405) ;  /* 0xfffffff400ec0947 */ /* 0x000fec000383ffff */
.L_x_1400:
        /* <DEDUP_REMOVED lines=22> */
.L_x_1407:
        /* <DEDUP_REMOVED lines=55> */
.L_x_1406:
        /* <DEDUP_REMOVED lines=34> */
.L_x_1408:
        /* <DEDUP_REMOVED lines=22> */
.L_x_1409:
[----:B------:R-:W-:Y:S05]  /*1710*/  @!P1 EXIT ;  /* 0x000000000000994d */ /* 0x000fea0003800000 */
[----:B01----:R-:W0:Y:S01]  /*1720*/  LDC.64 R6, c[0x0][0x390] ;  /* 0x0000e400ff067b82 */ /* 0x003e220000000a00 */
[----:B------:R1:W2:Y:S01]  /*1730*/  MUFU.RCP R11, R4 ;  /* 0x00000004000b7308 */ /* 0x0002a20000001000 */
[----:B------:R-:W-:Y:S02]  /*1740*/  IMAD.IADD R5, R0, 0x1, R5 ;  /* 0x0000000100057824 */ /* 0x000fe400078e0205 */
[----:B------:R-:W-:-:S07]  /*1750*/  IMAD.MOV R15, RZ, RZ, -R15 ;  /* 0x000000ffff0f7224 */ /* 0x000fce00078e0a0f */
.L_x_1410:
        /* <DEDUP_REMOVED lines=9> */
.L_x_1411:
        /* <DEDUP_REMOVED lines=9> */
.L_x_3828:


//--------------------- .text._ZN4vllm3moe10topkGatingILi16ELi512ELi4ELi16ELi32EjfLNS0_11ScoringFuncE1EEEvPKT5_PKbPfiPT4_PiiiibPKf --------------------------
	.section	.text._ZN4vllm3moe10topkGatingILi16ELi512ELi4ELi16ELi32EjfLNS0_11ScoringFuncE1EEEvPKT5_PKbPfiPT4_PiiiibPKf,"ax",@progbits
	.align	128
        .global         _ZN4vllm3moe10topkGatingILi16ELi512ELi4ELi16ELi32EjfLNS0_11ScoringFuncE1EEEvPKT5_PKbPfiPT4_PiiiibPKf
        .type           _ZN4vllm3moe10topkGatingILi16ELi512ELi4ELi16ELi32EjfLNS0_11ScoringFuncE1EEEvPKT5_PKbPfiPT4_PiiiibPKf,@function
        .size           _ZN4vllm3moe10topkGatingILi16ELi512ELi4ELi16ELi32EjfLNS0_11ScoringFuncE1EEEvPKT5_PKbPfiPT4_PiiiibPKf,(.L_x_3829 - _ZN4vllm3moe10topkGatingILi16ELi512ELi4ELi16ELi32EjfLNS0_11ScoringFuncE1EEEvPKT5_PKbPfiPT4_PiiiibPKf)
        .other          _ZN4vllm3moe10topkGatingILi16ELi512ELi4ELi16ELi32EjfLNS0_11ScoringFuncE1EEEvPKT5_PKbPfiPT4_PiiiibPKf,@"STO_CUDA_ENTRY STV_DEFAULT"
_ZN4vllm3moe10topkGatingILi16ELi512ELi4ELi16ELi32EjfLNS0_11ScoringFuncE1EEEvPKT5_PKbPfiPT4_PiiiibPKf:
.text._ZN4vllm3moe10topkGatingILi16ELi512ELi4ELi16ELi32EjfLNS0_11ScoringFuncE1EEEvPKT5_PKbPfiPT4_PiiiibPKf:
        /* <DEDUP_REMOVED lines=38> */
[----:B------:R-:W-:Y:S01]  /*0260*/  FMUL.FTZ R6, R6, -1.4426950216293334961 ;  /* 0xbfb8aa3b06067820 */ /* 0x000fe20000410000 */
[----:B------:R-:W0:Y:S01]  /*0270*/  MUFU.EX2 R16, R16 ;  /* 0x0000001000107308 */ /* 0x000e220000000800 */
[----:B------:R-:W-:Y:S01]  /*0280*/  FMUL.FTZ R7, R7, -1.4426950216293334961 ;  /* 0xbfb8aa3b07077820 */ /* 0x000fe20000410000 */
[----:B----4-:R-:W-:Y:S01]  /*0290*/  FMUL.FTZ R12, R12, -1.4426950216293334961 ;  /* 0xbfb8aa3b0c0c7820 */ /* 0x010fe20000410000 */
[----:B------:R-:W-:Y:S01]  /*02a0*/  FMUL.FTZ R13, R13, -1.4426950216293334961 ;  /* 0xbfb8aa3b0d0d7820 */ /* 0x000fe20000410000 */
[----:B------:R-:W1:Y:S01]  /*02b0*/  MUFU.EX2 R17, R17 ;  /* 0x0000001100117308 */ /* 0x000e620000000800 */
[----:B------:R-:W-:Y:S01]  /*02c0*/  FMUL.FTZ R14, R14, -1.4426950216293334961 ;  /* 0xbfb8aa3b0e0e7820 */ /* 0x000fe20000410000 */
[----:B------:R-:W-:Y:S01]  /*02d0*/  FMUL.FTZ R15, R15, -1.4426950216293334961 ;  /* 0xbfb8aa3b0f0f7820 */ /* 0x000fe20000410000 */
[----:B-----5:R-:W-:Y:S01]  /*02e0*/  FMUL.FTZ R20, R20, -1.4426950216293334961 ;  /* 0xbfb8aa3b14147820 */ /* 0x020fe20000410000 */
[----:B------:R-:W2:Y:S01]  /*02f0*/  MUFU.EX2 R18, R18 ;  /* 0x0000001200127308 */ /* 0x000ea20000000800 */
[----:B------:R-:W-:Y:S01]  /*0300*/  FMUL.FTZ R22, R22, -1.4426950216293334961 ;  /* 0xbfb8aa3b16167820 */ /* 0x000fe20000410000 */
[----:B------:R-:W-:Y:S01]  /*0310*/  FMUL.FTZ R21, R21, -1.4426950216293334961 ;  /* 0xbfb8aa3b15157820 */ /* 0x000fe20000410000 */
[----:B------:R-:W-:Y:S01]  /*0320*/  FMUL.FTZ R23, R23, -1.4426950216293334961 ;  /* 0xbfb8aa3b17177820 */ /* 0x000fe20000410000 */
        /* <DEDUP_REMOVED lines=11> */
[----:B------:R-:W-:Y:S01]  /*03e0*/  ISETP.EQ.OR P0, PT, R2, RZ, !P0 ;  /* 0x000000ff0200720c */ /* 0x000fe20004702670 */
[----:B-1----:R-:W-:Y:S02]  /*03f0*/  FADD.FTZ R5, R5, 1 ;  /* 0x3f80000005057421 */ /* 0x002fe40000010000 */
[----:B------:R-:W1:Y:S01]  /*0400*/  MUFU.EX2 R13, R13 ;  /* 0x0000000d000d7308 */ /* 0x000e620000000800 */
[----:B------:R-:W-:Y:S01]  /*0410*/  P2R R46, PR, RZ, 0x1 ;  /* 0x00000001ff2e7803 */ /* 0x000fe20000000000 */
[----:B--2---:R-:W-:Y:S02]  /*0420*/  FADD.FTZ R6, R6, 1 ;  /* 0x3f80000006067421 */ /* 0x004fe40000010000 */
        /* <DEDUP_REMOVED lines=25> */
[----:B------:R-:W-:Y:S01]  /*05c0*/  MUFU.RCP R6, R6 ;  /* 0x0000000600067308 */ /* 0x000fe20000001000 */
[----:B-1----:R-:W-:-:S07]  /*05d0*/  FSETP.NE.FTZ.AND P5, PT, |R4|, +INF , PT ;  /* 0x7f8000000400780b */ /* 0x002fce0003fb5200 */
[----:B------:R-:W-:Y:S01]  /*05e0*/  MUFU.RCP R7, R7 ;  /* 0x0000000700077308 */ /* 0x000fe20000001000 */
[----:B--2---:R-:W-:-:S07]  /*05f0*/  FSETP.NE.FTZ.AND P0, PT, |R5|, +INF , PT ;  /* 0x7f8000000500780b */ /* 0x004fce0003f15200 */
[----:B------:R0:W1:Y:S08]  /*0600*/  MUFU.RCP R3, R12 ;  /* 0x0000000c00037308 */ /* 0x0000700000001000 */
[----:B------:R2:W3:Y:S01]  /*0610*/  MUFU.RCP R20, R13 ;  /* 0x0000000d00147308 */ /* 0x0004e20000001000 */
[----:B0-----:R-:W-:-:S07]  /*0620*/  FSEL R12, R18, RZ, P3 ;  /* 0x000000ff120c7208 */ /* 0x001fce0001800000 */
        /* <DEDUP_REMOVED lines=14> */
[----:B------:R-:W-:Y:S02]  /*0710*/  FSETP.NE.FTZ.AND P1, PT, |R6|, +INF , PT ;  /* 0x7f8000000600780b */ /* 0x000fe40003f35200 */
[----:B--2---:R-:W-:Y:S02]  /*0720*/  FSETP.NE.FTZ.AND P0, PT, |R22|, +INF , PT ;  /* 0x7f8000001600780b */ /* 0x004fe40003f15200 */
[----:B------:R-:W-:Y:S01]  /*0730*/  FSEL R16, R6, RZ, P1 ;  /* 0x000000ff06107208 */ /* 0x000fe20000800000 */
[----:B------:R-:W0:Y:S01]  /*0740*/  MUFU.RCP R25, R25 ;  /* 0x0000001900197308 */ /* 0x000e220000001000 */
[----:B-1----:R-:W-:-:S02]  /*0750*/  FSEL R11, R17, RZ, P2 ;  /* 0x000000ff110b7208 */ /* 0x002fc40001000000 */
[----:B------:R-:W-:Y:S02]  /*0760*/  FSETP.NE.FTZ.AND P2, PT, |R7|, +INF , PT ;  /* 0x7f8000000700780b */ /* 0x000fe40003f55200 */
[----:B---3--:R-:W-:Y:S02]  /*0770*/  FSETP.NE.FTZ.AND P1, PT, |R23|, +INF , PT ;  /* 0x7f8000001700780b */ /* 0x008fe40003f35200 */
[----:B------:R-:W-:Y:S01]  /*0780*/  FSEL R17, R7, RZ, P2 ;  /* 0x000000ff07117208 */ /* 0x000fe20001000000 */
[----:B------:R-:W1:Y:S01]  /*0790*/  MUFU.RCP R26, R26 ;  /* 0x0000001a001a7308 */ /* 0x000e620000001000 */
[----:B------:R-:W-:Y:S02]  /*07a0*/  FSEL R21, R22, RZ, P0 ;  /* 0x000000ff16157208 */ /* 0x000fe40000000000 */
[----:B----4-:R-:W-:Y:S02]  /*07b0*/  FSETP.NE.FTZ.AND P2, PT, |R24|, +INF , PT ;  /* 0x7f8000001800780b */ /* 0x010fe40003f55200 */
[----:B------:R-:W-:-:S02]  /*07c0*/  FSEL R22, R23, RZ, P1 ;  /* 0x000000ff17167208 */ /* 0x000fc40000800000 */
[----:B------:R-:W-:Y:S02]  /*07d0*/  FSEL R23, R24, RZ, P2 ;  /* 0x000000ff18177208 */ /* 0x000fe40001000000 */
[----:B0-----:R-:W-:-:S04]  /*07e0*/  FSETP.NE.FTZ.AND P3, PT, |R25|, +INF , PT ;  /* 0x7f8000001900780b */ /* 0x001fc80003f75200 */
        /* <DEDUP_REMOVED lines=39> */
.L_x_1412:
        /* <DEDUP_REMOVED lines=16> */
.L_x_1413:
        /* <DEDUP_REMOVED lines=14> */
.L_x_1419:
        /* <DEDUP_REMOVED lines=149> */
.L_x_1416:
[----:B-123--:R-:W-:Y:S05]  /*1590*/  BSYNC.RECONVERGENT B0 ;  /* 0x0000000000007941 */ /* 0x00efea0003800200 */
.L_x_1415:
        /* <DEDUP_REMOVED lines=54> */
.L_x_1418:
[----:B------:R-:W-:Y:S05]  /*1900*/  BSYNC.RECONVERGENT B0 ;  /* 0x0000000000007941 */ /* 0x000fea0003800200 */
.L_x_1417:
[----:B------:R-:W-:Y:S02]  /*1910*/  VIADD R45, R45, UR11 ;  /* 0x0000000b2d2d7c36 */ /* 0x000fe40008000000 */
[----:B------:R-:W-:Y:S01]  /*1920*/  VIADD R43, R43, 0x1 ;  /* 0x000000012b2b7836 */ /* 0x000fe20000000000 */
[----:B------:R-:W-:Y:S06]  /*1930*/  @P0 BRA `(.L_x_1419) ;  /* 0xfffffff000c00947 */ /* 0x000fec000383ffff */
.L_x_1414:
        /* <DEDUP_REMOVED lines=22> */
.L_x_1421:
        /* <DEDUP_REMOVED lines=55> */
.L_x_1420:
        /* <DEDUP_REMOVED lines=34> */
.L_x_1422:
        /* <DEDUP_REMOVED lines=22> */
.L_x_1423:
[----:B------:R-:W-:Y:S05]  /*2190*/  @!P1 EXIT ;  /* 0x000000000000994d */ /* 0x000fea0003800000 */
[----:B01--4-:R-:W0:Y:S01]  /*21a0*/  LDC.64 R4, c[0x0][0x390] ;  /* 0x0000e400ff047b82 */ /* 0x013e220000000a00 */
[----:B------:R1:W2:Y:S01]  /*21b0*/  MUFU.RCP R11, R42 ;  /* 0x0000002a000b7308 */ /* 0x0002a20000001000 */
[----:B------:R-:W-:Y:S02]  /*21c0*/  IMAD.IADD R7, R0, 0x1, R7 ;  /* 0x0000000100077824 */ /* 0x000fe400078e0207 */
[----:B------:R-:W-:-:S07]  /*21d0*/  IMAD.MOV R6, RZ, RZ, -R6 ;  /* 0x000000ffff067224 */ /* 0x000fce00078e0a06 */
.L_x_1424:
        /* <DEDUP_REMOVED lines=9> */
.L_x_1425:
        /* <DEDUP_REMOVED lines=9> */
.L_x_3829:


//--------------------- .text._ZN4vllm3moe10topkGatingILi8ELi256ELi4ELi16ELi32EjfLNS0_11ScoringFuncE1EEEvPKT5_PKbPfiPT4_PiiiibPKf --------------------------
	.section	.text._ZN4vllm3moe10topkGatingILi8ELi256ELi4ELi16ELi32EjfLNS0_11ScoringFuncE1EEEvPKT5_PKbPfiPT4_PiiiibPKf,"ax",@progbits
	.align	128
        .global         _ZN4vllm3moe10topkGatingILi8ELi256ELi4ELi16ELi32EjfLNS0_11ScoringFuncE1EEEvPKT5_PKbPfiPT4_PiiiibPKf
        .type           _ZN4vllm3moe10topkGatingILi8ELi256ELi4ELi16ELi32EjfLNS0_11ScoringFuncE1EEEvPKT5_PKbPfiPT4_PiiiibPKf,@function
        .size           _ZN4vllm3moe10topkGatingILi8ELi256ELi4ELi16ELi32EjfLNS0_11ScoringFuncE1EEEvPKT5_PKbPfiPT4_PiiiibPKf,(.L_x_3830 - _ZN4vllm3moe10topkGatingILi8ELi256ELi4ELi16ELi32EjfLNS0_11ScoringFuncE1EEEvPKT5_PKbPfiPT4_PiiiibPKf)
        .other          _ZN4vllm3moe10topkGatingILi8ELi256ELi4ELi16ELi32EjfLNS0_11ScoringFuncE1EEEvPKT5_PKbPfiPT4_PiiiibPKf,@"STO_CUDA_ENTRY STV_DEFAULT"
_ZN4vllm3moe10topkGatingILi8ELi256ELi4ELi16ELi32EjfLNS0_11ScoringFuncE1EEEvPKT5_PKbPfiPT4_PiiiibPKf:
.text._ZN4vllm3moe10topkGatingILi8ELi256ELi4ELi16ELi32EjfLNS0_11ScoringFuncE1EEEvPKT5_PKbPfiPT4_PiiiibPKf:
        /* <DEDUP_REMOVED lines=119> */
.L_x_1431:
        /* <DEDUP_REMOVED lines=99> */
.L_x_1428:
[----:B-123--:R-:W-:Y:S05]  /*0da0*/  BSYNC.RECONVERGENT B0 ;  /* 0x0000000000007941 */ /* 0x00efea0003800200 */
.L_x_1427:
        /* <DEDUP_REMOVED lines=38> */
.L_x_1430:
[----:B------:R-:W-:Y:S05]  /*1010*/  BSYNC.RECONVERGENT B0 ;  /* 0x0000000000007941 */ /* 0x000fea0003800200 */
.L_x_1429:
[----:B0-----:R-:W-:Y:S02]  /*1020*/  VIADD R25, R25, UR11 ;  /* 0x0000000b19197c36 */ /* 0x001fe40008000000 */
[----:B------:R-:W-:Y:S01]  /*1030*/  VIADD R23, R23, 0x1 ;  /* 0x0000000117177836 */ /* 0x000fe20000000000 */
[----:B------:R-:W-:Y:S06]  /*1040*/  @P0 BRA `(.L_x_1431) ;  /* 0xfffffff400c80947 */ /* 0x000fec000383ffff */
.L_x_1426:
        /* <DEDUP_REMOVED lines=22> */
.L_x_1433:
        /* <DEDUP_REMOVED lines=55> */
.L_x_1432:
        /* <DEDUP_REMOVED lines=34> */
.L_x_1434:
        /* <DEDUP_REMOVED lines=22> */
.L_x_1435:
[----:B------:R-:W-:Y:S05]  /*18a0*/  @!P1 EXIT ;  /* 0x000000000000994d */ /* 0x000fea0003800000 */
[----:B01----:R-:W0:Y:S01]  /*18b0*/  LDC.64 R6, c[0x0][0x390] ;  /* 0x0000e400ff067b82 */ /* 0x003e220000000a00 */
[----:B------:R1:W2:Y:S01]  /*18c0*/  MUFU.RCP R11, R4 ;  /* 0x00000004000b7308 */ /* 0x0002a20000001000 */
[----:B------:R-:W-:Y:S02]  /*18d0*/  IMAD.IADD R5, R0, 0x1, R5 ;  /* 0x0000000100057824 */ /* 0x000fe400078e0205 */
[----:B------:R-:W-:-:S07]  /*18e0*/  IMAD.MOV R27, RZ, RZ, -R27 ;  /* 0x000000ffff1b7224 */ /* 0x000fce00078e0a1b */
.L_x_1436:
        /* <DEDUP_REMOVED lines=9> */
.L_x_1437:
        /* <DEDUP_REMOVED lines=16> */
.L_x_3830:


//--------------------- .text._ZN4vllm3moe10topkGatingILi4ELi128ELi4ELi16ELi32EjfLNS0_11ScoringFuncE1EEEvPKT5_PKbPfiPT4_PiiiibPKf --------------------------
	.section	.text._ZN4vllm3moe10topkGatingILi4ELi128ELi4ELi16ELi32EjfLNS0_11ScoringFuncE1EEEvPKT5_PKbPfiPT4_PiiiibPKf,"ax",@progbits
	.align	128
        .global         _ZN4vllm3moe10topkGatingILi4ELi128ELi4ELi16ELi32EjfLNS0_11ScoringFuncE1EEEvPKT5_PKbPfiPT4_PiiiibPKf
        .type           _ZN4vllm3moe10topkGatingILi4ELi128ELi4ELi16ELi32EjfLNS0_11ScoringFuncE1EEEvPKT5_PKbPfiPT4_PiiiibPKf,@function
        .size           _ZN4vllm3moe10topkGatingILi4ELi128ELi4ELi16ELi32EjfLNS0_11ScoringFuncE1EEEvPKT5_PKbPfiPT4_PiiiibPKf,(.L_x_3831 - _ZN4vllm3moe10topkGatingILi4ELi128ELi4ELi16ELi32EjfLNS0_11ScoringFuncE1EEEvPKT5_PKbPfiPT4_PiiiibPKf)
        .other          _ZN4vllm3moe10topkGatingILi4ELi128ELi4ELi16ELi32EjfLNS0_11ScoringFuncE1EEEvPKT5_PKbPfiPT4_PiiiibPKf,@"STO_CUDA_ENTRY STV_DEFAULT"
_ZN4vllm3moe10topkGatingILi4ELi128ELi4ELi16ELi32EjfLNS0_11ScoringFuncE1EEEvPKT5_PKbPfiPT4_PiiiibPKf:
.text._ZN4vllm3moe10topkGatingILi4ELi128ELi4ELi16ELi32EjfLNS0_11ScoringFuncE1EEEvPKT5_PKbPfiPT4_PiiiibPKf:
        /* <DEDUP_REMOVED lines=27> */
[----:B------:R-:W-:-:S05]  /*01b0*/  @P2 LEA.HI.X.SX32 R19, R8, UR5, 0x1, P1 ;  /* 0x0000000508132c11 */ /* 0x000fca00088f0eff */
[----:B------:R-:W2:Y:S01]  /*01c0*/  @P2 LDG.E.U8 R3, desc[UR6][R18.64] ;  /* 0x0000000612032981 */ /* 0x000ea2000c1e1100 */
[----:B------:R-:W-:-:S05]  /*01d0*/  @P0 LEA R10, P1, R0, UR8, 0x2 ;  /* 0x00000008000a0c11 */ /* 0x000fca000f8210ff */
[----:B------:R-:W-:-:S05]  /*01e0*/  @P0 IMAD.X R11, RZ, RZ, UR9, P1 ;  /* 0x00000009ff0b0e24 */ /* 0x000fca00088e06ff */
[----:B------:R-:W4:Y:S04]  /*01f0*/  @P0 LDG.E R15, desc[UR6][R10.64] ;  /* 0x000000060a0f0981 */ /* 0x000f28000c1e1900 */
[----:B------:R-:W5:Y:S04]  /*0200*/  @P0 LDG.E R2, desc[UR6][R10.64+0x4] ;  /* 0x000004060a020981 */ /* 0x000f68000c1e1900 */
[----:B------:R-:W5:Y:S04]  /*0210*/  @P0 LDG.E R17, desc[UR6][R10.64+0x8] ;  /* 0x000008060a110981 */ /* 0x000f68000c1e1900 */
[----:B------:R1:W5:Y:S01]  /*0220*/  @P0 LDG.E R14, desc[UR6][R10.64+0xc] ;  /* 0x00000c060a0e0981 */ /* 0x000362000c1e1900 */
[----:B------:R-:W-:Y:S01]  /*0230*/  LOP3.LUT R13, R13, 0x1f, RZ, 0xc0, !PT ;  /* 0x0000001f0d0d7812 */ /* 0x000fe200078ec0ff */
[----:B------:R-:W-:-:S02]  /*0240*/  IMAD.MOV.U32 R21, RZ, RZ, RZ ;  /* 0x000000ffff157224 */ /* 0x000fc400078e00ff */
        /* <DEDUP_REMOVED lines=9> */
[----:B0-----:R-:W-:-:S05]  /*02e0*/  FADD.FTZ R6, R9, 1 ;  /* 0x3f80000009067421 */ /* 0x001fca0000010000 */
[----:B------:R-:W0:Y:S01]  /*02f0*/  MUFU.RCP R5, R5 ;  /* 0x0000000500057308 */ /* 0x000e220000001000 */
[----:B-1----:R-:W-:Y:S01]  /*0300*/  FADD.FTZ R4, R12, 1 ;  /* 0x3f8000000c047421 */ /* 0x002fe20000010000 */
[----:B------:R-:W-:-:S06]  /*0310*/  FADD.FTZ R9, R7, 1 ;  /* 0x3f80000007097421 */ /* 0x000fcc0000010000 */
[----:B------:R-:W1:Y:S01]  /*0320*/  MUFU.RCP R6, R6 ;  /* 0x0000000600067308 */ /* 0x000e620000001000 */
[----:B--2---:R-:W-:Y:S01]  /*0330*/  ISETP.EQ.OR P2, PT, R3, RZ, !P2 ;  /* 0x000000ff0300720c */ /* 0x004fe20005742670 */
[----:B------:R-:W-:-:S06]  /*0340*/  IMAD.U32 R3, RZ, RZ, UR4 ;  /* 0x00000004ff037e24 */ /* 0x000fcc000f8e00ff */
[----:B------:R-:W2:Y:S01]  /*0350*/  MUFU.RCP R4, R4 ;  /* 0x0000000400047308 */ /* 0x000ea20000001000 */
[----:B0-----:R-:W-:-:S04]  /*0360*/  FSETP.NE.FTZ.AND P1, PT, |R5|, +INF , PT ;  /* 0x7f8000000500780b */ /* 0x001fc80003f35200 */
[----:B------:R-:W-:-:S03]  /*0370*/  FSEL R12, R5, RZ, P1 ;  /* 0x000000ff050c7208 */ /* 0x000fc60000800000 */
[----:B------:R-:W0:Y:S01]  /*0380*/  MUFU.RCP R9, R9 ;  /* 0x0000000900097308 */ /* 0x000e220000001000 */
[----:B------:R-:W-:Y:S02]  /*0390*/  ISETP.GE.AND P1, PT, R3, 0x1, PT ;  /* 0x000000010300780c */ /* 0x000fe40003f26270 */
[----:B-1----:R-:W-:Y:S01]  /*03a0*/  FSETP.NE.FTZ.AND P3, PT, |R6|, +INF , PT ;  /* 0x7f8000000600780b */ /* 0x002fe20003f75200 */
[----:B----4-:R-:W-:Y:S01]  /*03b0*/  @P0 FADD.FTZ R20, R12, R15 ;  /* 0x0000000f0c140221 */ /* 0x010fe20000010000 */
        /* <DEDUP_REMOVED lines=22> */
.L_x_1443:
[CC--:B------:R-:W-:Y:S01]  /*0520*/  FSETP.GT.FTZ.AND P0, PT, R19.reuse, R20.reuse, PT ;  /* 0x000000141300720b */ /* 0x0c0fe20003f14000 */
[----:B------:R-:W-:Y:S01]  /*0530*/  BSSY.RECONVERGENT B0, `(.L_x_1439) ;  /* 0x0000052000007945 */ /* 0x000fe20003800200 */
[----:B------:R-:W-:Y:S02]  /*0540*/  PLOP3.LUT P1, PT, PT, PT, PT, 0x80, 0x8 ;  /* 0x000000000008781c */ /* 0x000fe40003f2f070 */
[----:B------:R-:W-:Y:S02]  /*0550*/  FSEL R3, R19, R20, P0 ;  /* 0x0000001413037208 */ /* 0x000fe40000000000 */
[----:B------:R-:W-:Y:S02]  /*0560*/  SEL R2, RZ, 0x1, !P0 ;  /* 0x00000001ff027807 */ /* 0x000fe40004000000 */
[----:B------:R-:W-:-:S04]  /*0570*/  FSETP.GT.FTZ.AND P3, PT, R18, R3, PT ;  /* 0x000000031200720b */ /* 0x000fc80003f74000 */
[----:B------:R-:W-:Y:S02]  /*0580*/  FSEL R3, R18, R3, P3 ;  /* 0x0000000312037208 */ /* 0x000fe40001800000 */
[----:B------:R-:W-:Y:S02]  /*0590*/  SEL R2, R2, 0x2, !P3 ;  /* 0x0000000202027807 */ /* 0x000fe40005800000 */
[----:B------:R-:W-:-:S04]  /*05a0*/  FSETP.GT.FTZ.AND P4, PT, R16, R3, PT ;  /* 0x000000031000720b */ /* 0x000fc80003f94000 */
        /* <DEDUP_REMOVED lines=62> */
[----:B------:R-:W2:Y:S02]  /*0990*/  LDC.64 R6, c[0x0][0x3a0] ;  /* 0x0000e800ff067b82 */ /* 0x000ea40000000a00 */
[----:B------:R-:W-:-:S02]  /*09a0*/  SEL R24, R24, 0x80, P0 ;  /* 0x0000008018187807 */ /* 0x000fc40000000000 */
[----:B------:R-:W-:Y:S02]  /*09b0*/  ISETP.NE.AND P0, PT, RZ, UR5, PT ;  /* 0x00000005ff007c0c */ /* 0x000fe4000bf05270 */
[----:B------:R-:W-:Y:S02]  /*09c0*/  SEL R25, R24, 0x80, P2 ;  /* 0x0000008018197807 */ /* 0x000fe40001000000 */
[----:B------:R-:W3:Y:S01]  /*09d0*/  LDC.64 R2, c[0x0][0x3a8] ;  /* 0x0000ea00ff027b82 */ /* 0x000ee20000000a00 */
[----:B0-----:R-:W-:-:S08]  /*09e0*/  IMAD.WIDE R4, R17, 0x4, R4 ;  /* 0x0000000411047825 */ /* 0x001fd000078e0204 */
[----:B------:R-:W-:Y:S01]  /*09f0*/  @P0 FADD.FTZ R21, R21, R23 ;  /* 0x0000001715150221 */ /* 0x000fe20000010000 */
[----:B------:R0:W-:Y:S01]  /*0a00*/  STG.E desc[UR6][R4.64], R23 ;  /* 0x0000001704007986 */ /* 0x0001e2000c101906 */
[----:B--2---:R-:W-:-:S05]  /*0a10*/  IMAD.WIDE R6, R17, 0x4, R6 ;  /* 0x0000000411067825 */ /* 0x004fca00078e0206 */
[----:B------:R0:W-:Y:S01]  /*0a20*/  STG.E desc[UR6][R6.64], R25 ;  /* 0x0000001906007986 */ /* 0x0001e2000c101906 */
[----:B---3--:R-:W-:-:S05]  /*0a30*/  IMAD.WIDE R2, R17, 0x4, R2 ;  /* 0x0000000411027825 */ /* 0x008fca00078e0202 */
[----:B------:R0:W-:Y:S02]  /*0a40*/  STG.E desc[UR6][R2.64], R15 ;  /* 0x0000000f02007986 */ /* 0x0001e4000c101906 */
.L_x_1440:
[----:B-123--:R-:W-:Y:S05]  /*0a50*/  BSYNC.RECONVERGENT B0 ;  /* 0x0000000000007941 */ /* 0x00efea0003800200 */
.L_x_1439:
        /* <DEDUP_REMOVED lines=30> */
.L_x_1442:
[----:B------:R-:W-:Y:S05]  /*0c40*/  BSYNC.RECONVERGENT B0 ;  /* 0x0000000000007941 */ /* 0x000fea0003800200 */
.L_x_1441:
[----:B------:R-:W-:Y:S02]  /*0c50*/  VIADD R15, R15, UR11 ;  /* 0x0000000b0f0f7c36 */ /* 0x000fe40008000000 */
[----:B------:R-:W-:Y:S01]  /*0c60*/  VIADD R17, R17, 0x1 ;  /* 0x0000000111117836 */ /* 0x000fe20000000000 */
[----:B------:R-:W-:Y:S06]  /*0c70*/  @P0 BRA `(.L_x_1443) ;  /* 0xfffffff800280947 */ /* 0x000fec000383ffff */
.L_x_1438:
        /* <DEDUP_REMOVED lines=22> */
.L_x_1445:
        /* <DEDUP_REMOVED lines=55> */
.L_x_1444:
        /* <DEDUP_REMOVED lines=34> */
.L_x_1446:
[----:B------:R-:W-:Y:S05]  /*1370*/  @!P1 EXIT ;  /* 0x000000000000994d */ /* 0x000fea0003800000 */
[----:B------:R-:W-:Y:S02]  /*1380*/  ISETP.GE.U32.AND P0, PT, R20, 0x4, PT ;  /* 0x000000041400780c */ /* 0x000fe40003f06070 */
[----:B------:R-:W-:-:S04]  /*1390*/  LOP3.LUT R0, R3, 0x3, RZ, 0xc0, !PT ;  /* 0x0000000303007812 */ /* 0x000fc800078ec0ff */
[----:B------:R-:W-:-:S07]  /*13a0*/  ISETP.NE.AND P1, PT, R0, RZ, PT ;  /* 0x000000ff0000720c */ /* 0x000fce0003f25270 */
[----:B------:R-:W-:Y:S06]  /*13b0*/  @!P0 BRA `(.L_x_1447) ;  /* 0x0000000000448947 */ /* 0x000fec0003800000 */
[----:B------:R-:W1:Y:S01]  /*13c0*/  LDC.64 R2, c[0x0][0x390] ;  /* 0x0000e400ff027b82 */ /* 0x000e620000000a00 */
[----:B0-----:R-:W-:-:S04]  /*13d0*/  IMAD.IADD R5, R8, 0x1, R7 ;  /* 0x0000000108057824 */ /* 0x001fc800078e0207 */
        /* <DEDUP_REMOVED lines=15> */
.L_x_1447:
[----:B------:R-:W-:Y:S05]  /*14d0*/  @!P1 EXIT ;  /* 0x000000000000994d */ /* 0x000fea0003800000 */
[----:B01----:R-:W0:Y:S01]  /*14e0*/  LDC.64 R4, c[0x0][0x390] ;  /* 0x0000e400ff047b82 */ /* 0x003e220000000a00 */
[----:B------:R-:W1:Y:S01]  /*14f0*/  MUFU.RCP R21, R21 ;  /* 0x0000001500157308 */ /* 0x000e620000001000 */
[----:B------:R-:W-:Y:S02]  /*1500*/  IMAD.IADD R7, R8, 0x1, R7 ;  /* 0x0000000108077824 */ /* 0x000fe400078e0207 */
[----:B------:R-:W-:-:S07]  /*1510*/  IMAD.MOV R0, RZ, RZ, -R0 ;  /* 0x000000ffff007224 */ /* 0x000fce00078e0a00 */
.L_x_1448:
        /* <DEDUP_REMOVED lines=9> */
.L_x_1449:
        /* <DEDUP_REMOVED lines=13> */
.L_x_3831:


//--------------------- .text._ZN4vllm3moe10topkGatingILi4ELi64ELi4ELi16ELi32EjfLNS0_11ScoringFuncE1EEEvPKT5_PKbPfiPT4_PiiiibPKf --------------------------
	.section	.text._ZN4vllm3moe10topkGatingILi4ELi64ELi4ELi16ELi32EjfLNS0_11ScoringFuncE1EEEvPKT5_PKbPfiPT4_PiiiibPKf,"ax",@progbits
	.align	128
        .global         _ZN4vllm3moe10topkGatingILi4ELi64ELi4ELi16ELi32EjfLNS0_11ScoringFuncE1EEEvPKT5_PKbPfiPT4_PiiiibPKf
        .type           _ZN4vllm3moe10topkGatingILi4ELi64ELi4ELi16ELi32EjfLNS0_11ScoringFuncE1EEEvPKT5_PKbPfiPT4_PiiiibPKf,@function
        .size           _ZN4vllm3moe10topkGatingILi4ELi64ELi4ELi16ELi32EjfLNS0_11ScoringFuncE1EEEvPKT5_PKbPfiPT4_PiiiibPKf,(.L_x_3832 - _ZN4vllm3moe10topkGatingILi4ELi64ELi4ELi16ELi32EjfLNS0_11ScoringFuncE1EEEvPKT5_PKbPfiPT4_PiiiibPKf)
        .other          _ZN4vllm3moe10topkGatingILi4ELi64ELi4ELi16ELi32EjfLNS0_11ScoringFuncE1EEEvPKT5_PKbPfiPT4_PiiiibPKf,@"STO_CUDA_ENTRY STV_DEFAULT"
_ZN4vllm3moe10topkGatingILi4ELi64ELi4ELi16ELi32EjfLNS0_11ScoringFuncE1EEEvPKT5_PKbPfiPT4_PiiiibPKf:
.text._ZN4vllm3moe10topkGatingILi4ELi64ELi4ELi16ELi32EjfLNS0_11ScoringFuncE1EEEvPKT5_PKbPfiPT4_PiiiibPKf:
        /* <DEDUP_REMOVED lines=83> */
.L_x_1455:
        /* <DEDUP_REMOVED lines=73> */
.L_x_1452:
[----:B-123--:R-:W-:Y:S05]  /*09c0*/  BSYNC.RECONVERGENT B0 ;  /* 0x0000000000007941 */ /* 0x00efea0003800200 */
.L_x_1451:
        /* <DEDUP_REMOVED lines=30> */
.L_x_1454:
[----:B------:R-:W-:Y:S05]  /*0bb0*/  BSYNC.RECONVERGENT B0 ;  /* 0x0000000000007941 */ /* 0x000fea0003800200 */
.L_x_1453:
[----:B------:R-:W-:Y:S02]  /*0bc0*/  VIADD R15, R15, UR11 ;  /* 0x0000000b0f0f7c36 */ /* 0x000fe40008000000 */
[----:B------:R-:W-:Y:S01]  /*0bd0*/  VIADD R17, R17, 0x1 ;  /* 0x0000000111117836 */ /* 0x000fe20000000000 */
[----:B------:R-:W-:Y:S06]  /*0be0*/  @P0 BRA `(.L_x_1455) ;  /* 0xfffffff800500947 */ /* 0x000fec000383ffff */
.L_x_1450:
        /* <DEDUP_REMOVED lines=22> */
.L_x_1457:
        /* <DEDUP_REMOVED lines=55> */
.L_x_1456:
        /* <DEDUP_REMOVED lines=34> */
.L_x_1458:
        /* <DEDUP_REMOVED lines=22> */
.L_x_1459:
[----:B------:R-:W-:Y:S05]  /*1440*/  @!P1 EXIT ;  /* 0x000000000000994d */ /* 0x000fea0003800000 */
[----:B01----:R-:W0:Y:S01]  /*1450*/  LDC.64 R4, c[0x0][0x390] ;  /* 0x0000e400ff047b82 */ /* 0x003e220000000a00 */
[----:B------:R-:W1:Y:S01]  /*1460*/  MUFU.RCP R21, R21 ;  /* 0x0000001500157308 */ /* 0x000e620000001000 */
[----:B------:R-:W-:Y:S02]  /*1470*/  IMAD.IADD R7, R8, 0x1, R7 ;  /* 0x0000000108077824 */ /* 0x000fe400078e0207 */
[----:B------:R-:W-:-:S07]  /*1480*/  IMAD.MOV R0, RZ, RZ, -R0 ;  /* 0x000000ffff007224 */ /* 0x000fce00078e0a00 */
.L_x_1460:
        /* <DEDUP_REMOVED lines=9> */
.L_x_1461:
        /* <DEDUP_REMOVED lines=14> */
.L_x_3832:


//--------------------- .text._ZN4vllm3moe10topkGatingILi4ELi32ELi4ELi16ELi32EjfLNS0_11ScoringFuncE1EEEvPKT5_PKbPfiPT4_PiiiibPKf --------------------------
	.section	.text._ZN4vllm3moe10topkGatingILi4ELi32ELi4ELi16ELi32EjfLNS0_11ScoringFuncE1EEEvPKT5_PKbPfiPT4_PiiiibPKf,"ax",@progbits
	.align	128
        .global         _ZN4vllm3moe10topkGatingILi4ELi32ELi4ELi16ELi32EjfLNS0_11ScoringFuncE1EEEvPKT5_PKbPfiPT4_PiiiibPKf
        .type           _ZN4vllm3moe10topkGatingILi4ELi32ELi4ELi16ELi32EjfLNS0_11ScoringFuncE1EEEvPKT5_PKbPfiPT4_PiiiibPKf,@function
        .size           _ZN4vllm3moe10topkGatingILi4ELi32ELi4ELi16ELi32EjfLNS0_11ScoringFuncE1EEEvPKT5_PKbPfiPT4_PiiiibPKf,(.L_x_3833 - _ZN4vllm3moe10topkGatingILi4ELi32ELi4ELi16ELi32EjfLNS0_11ScoringFuncE1EEEvPKT5_PKbPfiPT4_PiiiibPKf)
        .other          _ZN4vllm3moe10topkGatingILi4ELi32ELi4ELi16ELi32EjfLNS0_11ScoringFuncE1EEEvPKT5_PKbPfiPT4_PiiiibPKf,@"STO_CUDA_ENTRY STV_DEFAULT"
_ZN4vllm3moe10topkGatingILi4ELi32ELi4ELi16ELi32EjfLNS0_11ScoringFuncE1EEEvPKT5_PKbPfiPT4_PiiiibPKf:
.text._ZN4vllm3moe10topkGatingILi4ELi32ELi4ELi16ELi32EjfLNS0_11ScoringFuncE1EEEvPKT5_PKbPfiPT4_PiiiibPKf:
        /* <DEDUP_REMOVED lines=83> */
.L_x_1467:
        /* <DEDUP_REMOVED lines=63> */
.L_x_1464:
[----:B-123--:R-:W-:Y:S05]  /*0920*/  BSYNC.RECONVERGENT B0 ;  /* 0x0000000000007941 */ /* 0x00efea0003800200 */
.L_x_1463:
        /* <DEDUP_REMOVED lines=29> */
.L_x_1466:
[----:B------:R-:W-:Y:S05]  /*0b00*/  BSYNC.RECONVERGENT B0 ;  /* 0x0000000000007941 */ /* 0x000fea0003800200 */
.L_x_1465:
[----:B------:R-:W-:Y:S02]  /*0b10*/  VIADD R15, R15, UR11 ;  /* 0x0000000b0f0f7c36 */ /* 0x000fe40008000000 */
[----:B------:R-:W-:Y:S01]  /*0b20*/  VIADD R17, R17, 0x1 ;  /* 0x0000000111117836 */ /* 0x000fe20000000000 */
[----:B------:R-:W-:Y:S06]  /*0b30*/  @P0 BRA `(.L_x_1467) ;  /* 0xfffffff8007c0947 */ /* 0x000fec000383ffff */
.L_x_1462:
        /* <DEDUP_REMOVED lines=22> */
.L_x_1469:
        /* <DEDUP_REMOVED lines=55> */
.L_x_1468:
        /* <DEDUP_REMOVED lines=34> */
.L_x_1470:
        /* <DEDUP_REMOVED lines=22> */
.L_x_1471:
[----:B------:R-:W-:Y:S05]  /*1390*/  @!P1 EXIT ;  /* 0x000000000000994d */ /* 0x000fea0003800000 */
[----:B01----:R-:W0:Y:S01]  /*13a0*/  LDC.64 R4, c[0x0][0x390] ;  /* 0x0000e400ff047b82 */ /* 0x003e220000000a00 */
[----:B------:R-:W1:Y:S01]  /*13b0*/  MUFU.RCP R21, R21 ;  /* 0x0000001500157308 */ /* 0x000e620000001000 */
[----:B------:R-:W-:Y:S02]  /*13c0*/  IMAD.IADD R7, R8, 0x1, R7 ;  /* 0x0000000108077824 */ /* 0x000fe400078e0207 */
[----:B------:R-:W-:-:S07]  /*13d0*/  IMAD.MOV R0, RZ, RZ, -R0 ;  /* 0x000000ffff007224 */ /* 0x000fce00078e0a00 */
.L_x_1472:
        /* <DEDUP_REMOVED lines=9> */
.L_x_1473:
        /* <DEDUP_REMOVED lines=9> */
.L_x_3833:


//--------------------- .text._ZN4vllm3moe10topkGatingILi4ELi16ELi4ELi16ELi32EjfLNS0_11ScoringFuncE1EEEvPKT5_PKbPfiPT4_PiiiibPKf --------------------------
	.section	.text._ZN4vllm3moe10topkGatingILi4ELi16ELi4ELi16ELi32EjfLNS0_11ScoringFuncE1EEEvPKT5_PKbPfiPT4_PiiiibPKf,"ax",@progbits
	.align	128
        .global         _ZN4vllm3moe10topkGatingILi4ELi16ELi4ELi16ELi32EjfLNS0_11ScoringFuncE1EEEvPKT5_PKbPfiPT4_PiiiibPKf
        .type           _ZN4vllm3moe10topkGatingILi4ELi16ELi4ELi16ELi32EjfLNS0_11ScoringFuncE1EEEvPKT5_PKbPfiPT4_PiiiibPKf,@function
        .size           _ZN4vllm3moe10topkGatingILi4ELi16ELi4ELi16ELi32EjfLNS0_11ScoringFuncE1EEEvPKT5_PKbPfiPT4_PiiiibPKf,(.L_x_3834 - _ZN4vllm3moe10topkGatingILi4ELi16ELi4ELi16ELi32EjfLNS0_11ScoringFuncE1EEEvPKT5_PKbPfiPT4_PiiiibPKf)
        .other          _ZN4vllm3moe10topkGatingILi4ELi16ELi4ELi16ELi32EjfLNS0_11ScoringFuncE1EEEvPKT5_PKbPfiPT4_PiiiibPKf,@"STO_CUDA_ENTRY STV_DEFAULT"
_ZN4vllm3moe10topkGatingILi4ELi16ELi4ELi16ELi32EjfLNS0_11ScoringFuncE1EEEvPKT5_PKbPfiPT4_PiiiibPKf:
.text._ZN4vllm3moe10topkGatingILi4ELi16ELi4ELi16ELi32EjfLNS0_11ScoringFuncE1EEEvPKT5_PKbPfiPT4_PiiiibPKf:
        /* <DEDUP_REMOVED lines=83> */
.L_x_1479:
        /* <DEDUP_REMOVED lines=10> */
[----:B------:R-:W4:Y:S01]  /*05d0*/  SHFL.BFLY PT, R7, R4, 0x2, 0x1c1f ;  /* 0x0c5c1f0004077f89 */ /* 0x000f2200000e0000 */
[----:B------:R-:W-:Y:S02]  /*05e0*/  IADD3 R5, PT, PT, R0, R3, RZ ;  /* 0x0000000300057210 */ /* 0x000fe40007ffe0ff */
[----:B------:R-:W-:Y:S02]  /*05f0*/  FSEL R3, R11, R12, P0 ;  /* 0x0000000c0b037208 */ /* 0x000fe40000000000 */
[----:B------:R-:W-:Y:S01]  /*0600*/  PLOP3.LUT P0, PT, PT, PT, PT, 0x80, 0x8 ;  /* 0x000000000008781c */ /* 0x000fe20003f0f070 */
        /* <DEDUP_REMOVED lines=39> */
.L_x_1476:
[----:B-123--:R-:W-:Y:S05]  /*0880*/  BSYNC.RECONVERGENT B0 ;  /* 0x0000000000007941 */ /* 0x00efea0003800200 */
.L_x_1475:
        /* <DEDUP_REMOVED lines=28> */
[----:B------:R-:W-:-:S07]  /*0a50*/  @P5 MOV R16, 0xc61c4000 ;  /* 0xc61c400000105802 */ /* 0x000fce0000000f00 */
.L_x_1478:
[----:B------:R-:W-:Y:S05]  /*0a60*/  BSYNC.RECONVERGENT B0 ;  /* 0x0000000000007941 */ /* 0x000fea0003800200 */
.L_x_1477:
[----:B------:R-:W-:Y:S02]  /*0a70*/  VIADD R15, R15, UR11 ;  /* 0x0000000b0f0f7c36 */ /* 0x000fe40008000000 */
[----:B------:R-:W-:Y:S01]  /*0a80*/  VIADD R17, R17, 0x1 ;  /* 0x0000000111117836 */ /* 0x000fe20000000000 */
[----:B------:R-:W-:Y:S06]  /*0a90*/  @P0 BRA `(.L_x_1479) ;  /* 0xfffffff800a40947 */ /* 0x000fec000383ffff */
.L_x_1474:
        /* <DEDUP_REMOVED lines=22> */
.L_x_1481:
        /* <DEDUP_REMOVED lines=55> */
.L_x_1480:
        /* <DEDUP_REMOVED lines=34> */
.L_x_1482:
        /* <DEDUP_REMOVED lines=22> */
.L_x_1483:
[----:B------:R-:W-:Y:S05]  /*12f0*/  @!P1 EXIT ;  /* 0x000000000000994d */ /* 0x000fea0003800000 */
[----:B01----:R-:W0:Y:S01]  /*1300*/  LDC.64 R4, c[0x0][0x390] ;  /* 0x0000e400ff047b82 */ /* 0x003e220000000a00 */
[----:B------:R-:W1:Y:S01]  /*1310*/  MUFU.RCP R21, R21 ;  /* 0x0000001500157308 */ /* 0x000e620000001000 */
[----:B------:R-:W-:Y:S02]  /*1320*/  IMAD.IADD R7, R8, 0x1, R7 ;  /* 0x0000000108077824 */ /* 0x000fe400078e0207 */
[----:B------:R-:W-:-:S07]  /*1330*/  IMAD.MOV R0, RZ, RZ, -R0 ;  /* 0x000000ffff007224 */ /* 0x000fce00078e0a00 */
.L_x_1484:
        /* <DEDUP_REMOVED lines=9> */
.L_x_1485:
        /* <DEDUP_REMOVED lines=11> */
.L_x_3834:


//--------------------- .text._ZN4vllm3moe10topkGatingILi4ELi8ELi4ELi16ELi32EjfLNS0_11ScoringFuncE1EEEvPKT5_PKbPfiPT4_PiiiibPKf --------------------------
	.section	.text._ZN4vllm3moe10topkGatingILi4ELi8ELi4ELi16ELi32EjfLNS0_11ScoringFuncE1EEEvPKT5_PKbPfiPT4_PiiiibPKf,"ax",@progbits
	.align	128
        .global         _ZN4vllm3moe10topkGatingILi4ELi8ELi4ELi16ELi32EjfLNS0_11ScoringFuncE1EEEvPKT5_PKbPfiPT4_PiiiibPKf
        .type           _ZN4vllm3moe10topkGatingILi4ELi8ELi4ELi16ELi32EjfLNS0_11ScoringFuncE1EEEvPKT5_PKbPfiPT4_PiiiibPKf,@function
        .size           _ZN4vllm3moe10topkGatingILi4ELi8ELi4ELi16ELi32EjfLNS0_11ScoringFuncE1EEEvPKT5_PKbPfiPT4_PiiiibPKf,(.L_x_3835 - _ZN4vllm3moe10topkGatingILi4ELi8ELi4ELi16ELi32EjfLNS0_11ScoringFuncE1EEEvPKT5_PKbPfiPT4_PiiiibPKf)
        .other          _ZN4vllm3moe10topkGatingILi4ELi8ELi4ELi16ELi32EjfLNS0_11ScoringFuncE1EEEvPKT5_PKbPfiPT4_PiiiibPKf,@"STO_CUDA_ENTRY STV_DEFAULT"
_ZN4vllm3moe10topkGatingILi4ELi8ELi4ELi16ELi32EjfLNS0_11ScoringFuncE1EEEvPKT5_PKbPfiPT4_PiiiibPKf:
.text._ZN4vllm3moe10topkGatingILi4ELi8ELi4ELi16ELi32EjfLNS0_11ScoringFuncE1EEEvPKT5_PKbPfiPT4_PiiiibPKf:
        /* <DEDUP_REMOVED lines=19> */
[----:B------:R-:W-:-:S04]  /*0130*/  LOP3.LUT R6, R4, R17, RZ, 0xfc, !PT ;  /* 0x0000001104067212 */ /* 0x000fc800078efcff */
        /* <DEDUP_REMOVED lines=18> */
[----:B0-----:R-:W-:Y:S01]  /*0260*/  IMAD.U32 R23, RZ, RZ, UR4 ;  /* 0x00000004ff177e24 */ /* 0x001fe2000f8e00ff */
[----:B------:R-:W-:Y:S01]  /*0270*/  LOP3.LUT R16, R16, 0x1, RZ, 0xc0, !PT ;  /* 0x0000000110107812 */ /* 0x000fe200078ec0ff */
[----:B---3--:R-:W-:Y:S01]  /*0280*/  FMUL.FTZ R4, R4, -1.4426950216293334961 ;  /* 0xbfb8aa3b04047820 */ /* 0x008fe20000410000 */
[----:B------:R-:W-:Y:S01]  /*0290*/  FMUL.FTZ R20, R5, -1.4426950216293334961 ;  /* 0xbfb8aa3b05147820 */ /* 0x000fe20000410000 */
[----:B-1----:R-:W-:Y:S01]  /*02a0*/  FMUL.FTZ R11, R6, -1.4426950216293334961 ;  /* 0xbfb8aa3b060b7820 */ /* 0x002fe20000410000 */
[----:B------:R-:W-:-:S03]  /*02b0*/  FMUL.FTZ R7, R7, -1.4426950216293334961 ;  /* 0xbfb8aa3b07077820 */ /* 0x000fc60000410000 */
[----:B------:R-:W0:Y:S04]  /*02c0*/  MUFU.EX2 R4, R4 ;  /* 0x0000000400047308 */ /* 0x000e280000000800 */
[----:B------:R-:W1:Y:S04]  /*02d0*/  MUFU.EX2 R20, R20 ;  /* 0x0000001400147308 */ /* 0x000e680000000800 */
[----:B------:R-:W3:Y:S04]  /*02e0*/  MUFU.EX2 R11, R11 ;  /* 0x0000000b000b7308 */ /* 0x000ee80000000800 */
[----:B------:R-:W3:Y:S01]  /*02f0*/  MUFU.EX2 R7, R7 ;  /* 0x0000000700077308 */ /* 0x000ee20000000800 */
[----:B0-----:R-:W-:Y:S01]  /*0300*/  FADD.FTZ R5, R4, 1 ;  /* 0x3f80000004057421 */ /* 0x001fe20000010000 */
[----:B-1----:R-:W-:-:S05]  /*0310*/  FADD.FTZ R6, R20, 1 ;  /* 0x3f80000014067421 */ /* 0x002fca0000010000 */
[----:B------:R-:W0:Y:S01]  /*0320*/  MUFU.RCP R5, R5 ;  /* 0x0000000500057308 */ /* 0x000e220000001000 */
[----:B---3--:R-:W-:Y:S01]  /*0330*/  FADD.FTZ R4, R11, 1 ;  /* 0x3f8000000b047421 */ /* 0x008fe20000010000 */
[----:B------:R-:W-:-:S06]  /*0340*/  FADD.FTZ R20, R7, 1 ;  /* 0x3f80000007147421 */ /* 0x000fcc0000010000 */
[----:B------:R-:W1:Y:S01]  /*0350*/  MUFU.RCP R6, R6 ;  /* 0x0000000600067308 */ /* 0x000e620000001000 */
[----:B--2---:R-:W-:-:S07]  /*0360*/  ISETP.EQ.OR P1, PT, R10, RZ, !P1 ;  /* 0x000000ff0a00720c */ /* 0x004fce0004f22670 */
[----:B------:R-:W2:Y:S01]  /*0370*/  MUFU.RCP R4, R4 ;  /* 0x0000000400047308 */ /* 0x000ea20000001000 */
[----:B0-----:R-:W-:-:S04]  /*0380*/  FSETP.NE.FTZ.AND P2, PT, |R5|, +INF , PT ;  /* 0x7f8000000500780b */ /* 0x001fc80003f55200 */
[----:B------:R-:W-:-:S03]  /*0390*/  FSEL R13, R5, RZ, P2 ;  /* 0x000000ff050d7208 */ /* 0x000fc60001000000 */
[----:B------:R-:W0:Y:S01]  /*03a0*/  MUFU.RCP R20, R20 ;  /* 0x0000001400147308 */ /* 0x000e220000001000 */
[----:B------:R-:W-:Y:S02]  /*03b0*/  ISETP.GE.AND P2, PT, R23, 0x1, PT ;  /* 0x000000011700780c */ /* 0x000fe40003f46270 */
[C---:B-1----:R-:W-:Y:S01]  /*03c0*/  FSETP.NE.FTZ.AND P3, PT, |R6|.reuse, +INF , PT ;  /* 0x7f8000000600780b */ /* 0x042fe20003f75200 */
[----:B----4-:R-:W-:Y:S01]  /*03d0*/  @P0 FADD.FTZ R8, R13, R8 ;  /* 0x000000080d080221 */ /* 0x010fe20000010000 */
[----:B------:R-:W-:Y:S02]  /*03e0*/  @!P0 IMAD.MOV.U32 R8, RZ, RZ, R13 ;  /* 0x000000ffff088224 */ /* 0x000fe400078e000d */
[----:B------:R-:W-:Y:S02]  /*03f0*/  FSEL R12, R6, RZ, P3 ;  /* 0x000000ff060c7208 */ /* 0x000fe40001800000 */
[----:B--2---:R-:W-:-:S04]  /*0400*/  FSETP.NE.FTZ.AND P4, PT, |R4|, +INF , PT ;  /* 0x7f8000000400780b */ /* 0x004fc80003f95200 */
[----:B------:R-:W-:Y:S02]  /*0410*/  FSEL R11, R4, RZ, P4 ;  /* 0x000000ff040b7208 */ /* 0x000fe40002000000 */
[----:B0-----:R-:W-:-:S03]  /*0420*/  FSETP.NE.FTZ.AND P5, PT, |R20|, +INF , PT ;  /* 0x7f8000001400780b */ /* 0x001fc60003fb5200 */
[----:B-----5:R-:W-:Y:S01]  /*0430*/  @P0 FADD.FTZ R21, R11, R14 ;  /* 0x0000000e0b150221 */ /* 0x020fe20000010000 */
[----:B------:R-:W-:Y:S01]  /*0440*/  @!P0 IMAD.MOV.U32 R21, RZ, RZ, R11 ;  /* 0x000000ffff158224 */ /* 0x000fe200078e000b */
[----:B------:R-:W-:Y:S01]  /*0450*/  FSEL R10, R20, RZ, P5 ;  /* 0x000000ff140a7208 */ /* 0x000fe20002800000 */
[----:B------:R-:W-:Y:S01]  /*0460*/  @P0 FADD.FTZ R20, R12, R9 ;  /* 0x000000090c140221 */ /* 0x000fe20000010000 */
[----:B------:R-:W-:Y:S02]  /*0470*/  IMAD.MOV.U32 R9, RZ, RZ, RZ ;  /* 0x000000ffff097224 */ /* 0x000fe400078e00ff */
[----:B------:R-:W-:Y:S02]  /*0480*/  @!P0 IMAD.MOV.U32 R20, RZ, RZ, R12 ;  /* 0x000000ffff148224 */ /* 0x000fe400078e000c */
[----:B------:R-:W-:Y:S01]  /*0490*/  @P0 FADD.FTZ R22, R10, R19 ;  /* 0x000000130a160221 */ /* 0x000fe20000010000 */
[----:B------:R-:W-:Y:S01]  /*04a0*/  @!P0 IMAD.MOV.U32 R22, RZ, RZ, R10 ;  /* 0x000000ffff168224 */ /* 0x000fe200078e000a */
[----:B------:R-:W-:Y:S06]  /*04b0*/  @!P2 BRA `(.L_x_1486) ;  /* 0x0000000c008ca947 */ /* 0x000fec0003800000 */
[----:B------:R-:W-:Y:S01]  /*04c0*/  ISETP.NE.AND P0, PT, R23, 0x1, PT ;  /* 0x000000011700780c */ /* 0x000fe20003f05270 */
[----:B------:R-:W-:Y:S02]  /*04d0*/  IMAD.MOV.U32 R19, RZ, RZ, R8 ;  /* 0x000000ffff137224 */ /* 0x000fe400078e0008 */
[----:B------:R-:W-:Y:S02]  /*04e0*/  IMAD R8, R18, R23, RZ ;  /* 0x0000001712087224 */ /* 0x000fe400078e02ff */
[----:B------:R-:W-:Y:S02]  /*04f0*/  IMAD.MOV.U32 R9, RZ, RZ, RZ ;  /* 0x000000ffff097224 */ /* 0x000fe400078e00ff */
[----:B------:R-:W-:-:S06]  /*0500*/  IMAD.MOV.U32 R7, RZ, RZ, RZ ;  /* 0x000000ffff077224 */ /* 0x000fcc00078e00ff */
        /* <DEDUP_REMOVED lines=15> */
.L_x_1496:
        /* <DEDUP_REMOVED lines=11> */
[----:B------:R-:W5:Y:S01]  /*06b0*/  SHFL.BFLY PT, R25, R14, 0x1, 0x1e1f ;  /* 0x0c3e1f000e197f89 */ /* 0x000f6200000e0000 */
[----:B------:R-:W-:Y:S01]  /*06c0*/  PLOP3.LUT P0, PT, PT, PT, PT, 0x80, 0x8 ;  /* 0x000000000008781c */ /* 0x000fe20003f0f070 */
[----:B------:R-:W-:Y:S01]  /*06d0*/  IMAD.IADD R23, R17, 0x1, R2 ;  /* 0x0000000111177824 */ /* 0x000fe200078e0202 */
[----:B------:R-:W-:-:S04]  /*06e0*/  FSEL R15, R11, R0, P2 ;  /* 0x000000000b0f7208 */ /* 0x000fc80001000000 */
[----:B------:R-:W0:Y:S01]  /*06f0*/  SHFL.BFLY PT, R0, R23, 0x1, 0x1e1f ;  /* 0x0c3e1f0017007f89 */ /* 0x000e2200000e0000 */
[----:B------:R-:W-:-:S05]  /*0700*/  FSEL R15, R10, R15, P3 ;  /* 0x0000000f0a0f7208 */ /* 0x000fca0001800000 */
[----:B------:R-:W1:Y:S01]  /*0710*/  SHFL.BFLY PT, R2, R15, 0x1, 0x1e1f ;  /* 0x0c3e1f000f027f89 */ /* 0x000e6200000e0000 */
[----:B-----5:R-:W-:-:S13]  /*0720*/  FSETP.GEU.FTZ.AND P2, PT, R14, R25, PT ;  /* 0x000000190e00720b */ /* 0x020fda0003f5e000 */
[----:B------:R-:W-:-:S04]  /*0730*/  @P2 FSETP.NEU.FTZ.AND P3, PT, R14, R25, PT ;  /* 0x000000190e00220b */ /* 0x000fc80003f7d000 */
[----:B0-----:R-:W-:Y:S02]  /*0740*/  @P2 ISETP.LT.AND P0, PT, R0, R23, !P3 ;  /* 0x000000170000220c */ /* 0x001fe40005f01270 */
        /* <DEDUP_REMOVED lines=9> */
[----:B------:R-:W-:-:S04]  /*07e0*/  SEL R23, R23, 0x8, !P3 ;  /* 0x0000000817177807 */ /* 0x000fc80005800000 */
[----:B------:R-:W-:Y:S02]  /*07f0*/  SEL R23, R23, 0x8, P0 ;  /* 0x0000000817177807 */ /* 0x000fe40000000000 */
[----:B------:R-:W-:Y:S02]  /*0800*/  ISETP.NE.AND P0, PT, RZ, UR4, PT ;  /* 0x00000004ff007c0c */ /* 0x000fe4000bf05270 */
[----:B------:R-:W-:Y:S01]  /*0810*/  SEL R23, R23, 0x8, P1 ;  /* 0x0000000817177807 */ /* 0x000fe20000800000 */
[----:B0-----:R-:W-:-:S10]  /*0820*/  IMAD.WIDE R26, R5, 0x4, R14 ;  /* 0x00000004051a7825 */ /* 0x001fd400078e020e */
[----:B------:R-:W-:Y:S01]  /*0830*/  @P0 FADD.FTZ R9, R9, R2 ;  /* 0x0000000209090221 */ /* 0x000fe20000010000 */
[----:B------:R-:W0:Y:S01]  /*0840*/  LDC.64 R14, c[0x0][0x3a0] ;  /* 0x0000e800ff0e7b82 */ /* 0x000e220000000a00 */
[----:B------:R1:W-:Y:S01]  /*0850*/  STG.E desc[UR6][R26.64], R2 ;  /* 0x000000021a007986 */ /* 0x0003e2000c101906 */
[----:B0-----:R-:W-:-:S06]  /*0860*/  IMAD.WIDE R24, R5, 0x4, R14 ;  /* 0x0000000405187825 */ /* 0x001fcc00078e020e */
[----:B------:R-:W0:Y:S01]  /*0870*/  LDC.64 R14, c[0x0][0x3a8] ;  /* 0x0000ea00ff0e7b82 */ /* 0x000e220000000a00 */
[----:B------:R1:W-:Y:S01]  /*0880*/  STG.E desc[UR6][R24.64], R23 ;  /* 0x0000001718007986 */ /* 0x0003e2000c101906 */
[----:B0-----:R-:W-:-:S05]  /*0890*/  IMAD.WIDE R14, R5, 0x4, R14 ;  /* 0x00000004050e7825 */ /* 0x001fca00078e020e */
[----:B------:R1:W-:Y:S02]  /*08a0*/  STG.E desc[UR6][R14.64], R4 ;  /* 0x000000040e007986 */ /* 0x0003e4000c101906 */
.L_x_1489:
[----:B--234-:R-:W-:Y:S05]  /*08b0*/  BSYNC.RECONVERGENT B0 ;  /* 0x0000000000007941 */ /* 0x01cfea0003800200 */
.L_x_1488:
[----:B-1----:R-:W0:Y:S02]  /*08c0*/  LDC R23, c[0x0][0x3b0] ;  /* 0x0000ec00ff177b82 */ /* 0x002e240000000800 */
        /* <DEDUP_REMOVED lines=25> */
.L_x_1491:
[----:B------:R-:W-:Y:S05]  /*0a60*/  BSYNC.RECONVERGENT B0 ;  /* 0x0000000000007941 */ /* 0x000fea0003800200 */
.L_x_1490:
[CC--:B------:R-:W-:Y:S01]  /*0a70*/  FSETP.GT.FTZ.AND P0, PT, R20.reuse, R19.reuse, PT ;  /* 0x000000131400720b */ /* 0x0c0fe20003f14000 */
[----:B------:R-:W-:Y:S03]  /*0a80*/  BSSY.RECONVERGENT B0, `(.L_x_1492) ;  /* 0x000002f000007945 */ /* 0x000fe60003800200 */
[----:B------:R-:W-:Y:S02]  /*0a90*/  FSEL R0, R20, R19, P0 ;  /* 0x0000001314007208 */ /* 0x000fe40000000000 */
[----:B------:R-:W-:Y:S02]  /*0aa0*/  SEL R2, RZ, 0x1, !P0 ;  /* 0x00000001ff027807 */ /* 0x000fe40004000000 */
[----:B------:R-:W-:-:S04]  /*0ab0*/  FSETP.GT.FTZ.AND P3, PT, R21, R0, PT ;  /* 0x000000001500720b */ /* 0x000fc80003f74000 */
        /* <DEDUP_REMOVED lines=16> */
[----:B------:R-:W-:Y:S02]  /*0bc0*/  SEL R0, R27, R14, P0 ;  /* 0x0000000e1b007207 */ /* 0x000fe40000000000 */
[----:B--2---:R-:W-:Y:S01]  /*0bd0*/  FSEL R2, R2, R25, P0 ;  /* 0x0000001902027208 */ /* 0x004fe20000000000 */
[----:B------:R-:W-:Y:S06]  /*0be0*/  @P2 BRA `(.L_x_1493) ;  /* 0x0000000000602947 */ /* 0x000fec0003800000 */
[----:B------:R-:W-:Y:S01]  /*0bf0*/  UIADD3 UR4, UPT, UPT, UR5, -0x1, URZ ;  /* 0xffffffff05047890 */ /* 0x000fe2000fffe0ff */
[----:B------:R-:W-:-:S03]  /*0c00*/  ISETP.GE.AND P2, PT, R0, UR11, PT ;  /* 0x0000000b00007c0c */ /* 0x000fc6000bf46270 */
[----:B------:R-:W-:Y:S02]  /*0c10*/  USHF.R.S32.HI UR8, URZ, 0x1f, UR4 ;  /* 0x0000001fff087899 */ /* 0x000fe40008011404 */
[----:B------:R-:W-:Y:S01]  /*0c20*/  IADD3 R15, P0, PT, R8, UR4, RZ ;  /* 0x00000004080f7c10 */ /* 0x000fe2000ff1e0ff */
[----:B------:R-:W-:-:S03]  /*0c30*/  UPRMT UR4, UR9, 0x8880, URZ ;  /* 0x0000888009047896 */ /* 0x000fc600080000ff */
[----:B------:R-:W-:Y:S01]  /*0c40*/  LEA.HI.X.SX32 R24, R8, UR8, 0x1, P0 ;  /* 0x0000000808187c11 */ /* 0x000fe200080f0eff */
[----:B------:R-:W-:-:S03]  /*0c50*/  IMAD.SHL.U32 R14, R15, 0x4, RZ ;  /* 0x000000040f0e7824 */ /* 0x000fc600078e00ff */
[----:B------:R-:W-:Y:S01]  /*0c60*/  SHF.L.U64.HI R15, R15, 0x2, R24 ;  /* 0x000000020f0f7819 */ /* 0x000fe20000010218 */
[----:B------:R-:W-:Y:S01]  /*0c70*/  VIADD R24, R0, -UR10 ;  /* 0x8000000a00187c36 */ /* 0x000fe20008000000 */
[----:B------:R-:W-:-:S04]  /*0c80*/  IADD3 R26, P0, PT, R14, UR12, RZ ;  /* 0x0000000c0e1a7c10 */ /* 0x000fc8000ff1e0ff */
[----:B------:R-:W-:Y:S02]  /*0c90*/  IADD3.X R27, PT, PT, R15, UR13, RZ, P0, !PT ;  /* 0x0000000d0f1b7c10 */ /* 0x000fe400087fe4ff */
[----:B------:R-:W-:Y:S02]  /*0ca0*/  ISETP.GE.AND P0, PT, R0, UR10, PT ;  /* 0x0000000a00007c0c */ /* 0x000fe4000bf06270 */
[----:B------:R-:W-:Y:S01]  /*0cb0*/  SEL R24, R24, 0x8, !P2 ;  /* 0x0000000818187807 */ /* 0x000fe20005000000 */
[----:B------:R0:W-:Y:S03]  /*0cc0*/  STG.E desc[UR6][R26.64+0x4], R2 ;  /* 0x000004021a007986 */ /* 0x0001e6000c101906 */
[----:B------:R-:W-:Y:S02]  /*0cd0*/  SEL R25, R24, 0x8, P0 ;  /* 0x0000000818197807 */ /* 0x000fe40000000000 */
[----:B------:R-:W-:-:S02]  /*0ce0*/  IADD3 R24, P0, PT, R14, UR16, RZ ;  /* 0x000000100e187c10 */ /* 0x000fc4000ff1e0ff */
[----:B------:R-:W-:Y:S02]  /*0cf0*/  SEL R29, R25, 0x8, P1 ;  /* 0x00000008191d7807 */ /* 0x000fe40000800000 */
[----:B------:R-:W-:Y:S02]  /*0d00*/  IADD3.X R25, PT, PT, R15, UR17, RZ, P0, !PT ;  /* 0x000000110f197c10 */ /* 0x000fe400087fe4ff */
[----:B------:R-:W-:-:S03]  /*0d10*/  IADD3 R14, P0, PT, R14, UR18, RZ ;  /* 0x000000120e0e7c10 */ /* 0x000fc6000ff1e0ff */
[----:B------:R0:W-:Y:S01]  /*0d20*/  STG.E desc[UR6][R24.64+0x4], R29 ;  /* 0x0000041d18007986 */ /* 0x0001e2000c101906 */
[----:B------:R-:W-:Y:S02]  /*0d30*/  IADD3.X R15, PT, PT, R15, UR19, RZ, P0, !PT ;  /* 0x000000130f0f7c10 */ /* 0x000fe400087fe4ff */
[----:B------:R-:W-:-:S03]  /*0d40*/  ISETP.NE.AND P0, PT, RZ, UR4, PT ;  /* 0x00000004ff007c0c */ /* 0x000fc6000bf05270 */
[----:B------:R0:W-:Y:S10]  /*0d50*/  STG.E desc[UR6][R14.64+0x4], R6 ;  /* 0x000004060e007986 */ /* 0x0001f4000c101906 */
[----:B------:R-:W-:-:S07]  /*0d60*/  @P0 FADD.FTZ R9, R9, R2 ;  /* 0x0000000209090221 */ /* 0x000fce0000010000 */
.L_x_1493:
[----:B------:R-:W-:Y:S05]  /*0d70*/  BSYNC.RECONVERGENT B0 ;  /* 0x0000000000007941 */ /* 0x000fea0003800200 */
.L_x_1492:
        /* <DEDUP_REMOVED lines=26> */
.L_x_1495:
[----:B------:R-:W-:Y:S05]  /*0f20*/  BSYNC.RECONVERGENT B0 ;  /* 0x0000000000007941 */ /* 0x000fea0003800200 */
.L_x_1494:
        /* <DEDUP_REMOVED lines=8> */
.L_x_1487:
[----:B------:R-:W-:-:S04]  /*0fb0*/  LOP3.LUT R0, R23, 0x1, RZ, 0xc0, !PT ;  /* 0x0000000117007812 */ /* 0x000fc800078ec0ff */
[----:B------:R-:W-:-:S13]  /*0fc0*/  ISETP.NE.U32.AND P0, PT, R0, 0x1, PT ;  /* 0x000000010000780c */ /* 0x000fda0003f05070 */
[----:B------:R-:W-:Y:S05]  /*0fd0*/  @P0 BRA `(.L_x_1486) ;  /* 0x0000000000c40947 */ /* 0x000fea0003800000 */
[-C--:B------:R-:W-:Y:S01]  /*0fe0*/  FSETP.GT.FTZ.AND P0, PT, R20, R19.reuse, PT ;  /* 0x000000131400720b */ /* 0x080fe20003f14000 */
[----:B------:R-:W-:Y:S01]  /*0ff0*/  BSSY.RECONVERGENT B0, `(.L_x_1486) ;  /* 0x000002f000007945 */ /* 0x000fe20003800200 */
[----:B------:R-:W-:Y:S02]  /*1000*/  ISETP.NE.AND P4, PT, R16, RZ, PT ;  /* 0x000000ff1000720c */ /* 0x000fe40003f85270 */
[----:B------:R-:W-:Y:S02]  /*1010*/  FSEL R20, R20, R19, P0 ;  /* 0x0000001314147208 */ /* 0x000fe40000000000 */
[----:B------:R-:W-:Y:S02]  /*1020*/  SEL R2, RZ, 0x1, !P0 ;  /* 0x00000001ff027807 */ /* 0x000fe40004000000 */
[----:B------:R-:W-:Y:S02]  /*1030*/  FSETP.GT.FTZ.AND P2, PT, R21, R20, PT ;  /* 0x000000141500720b */ /* 0x000fe40003f54000 */
[----:B------:R-:W-:-:S02]  /*1040*/  FSEL R12, R12, R13, P0 ;  /* 0x0000000d0c0c7208 */ /* 0x000fc40000000000 */
[----:B------:R-:W-:Y:S02]  /*1050*/  FSEL R21, R21, R20, P2 ;  /* 0x0000001415157208 */ /* 0x000fe40001000000 */
[----:B------:R-:W-:Y:S02]  /*1060*/  SEL R2, R2, 0x2, !P2 ;  /* 0x0000000202027807 */ /* 0x000fe40005000000 */
[CC--:B------:R-:W-:Y:S02]  /*1070*/  FSETP.GT.FTZ.AND P3, PT, R22.reuse, R21.reuse, PT ;  /* 0x000000151600720b */ /* 0x0c0fe40003f74000 */
        /* <DEDUP_REMOVED lines=12> */
[----:B------:R-:W-:Y:S02]  /*1140*/  FSEL R6, R2, R11, P0 ;  /* 0x0000000b02067208 */ /* 0x000fe40000000000 */
        /* <DEDUP_REMOVED lines=12> */
[----:B--2---:R-:W-:Y:S01]  /*1210*/  ISETP.GE.AND P2, PT, R12, UR8, PT ;  /* 0x000000080c007c0c */ /* 0x004fe2000bf46270 */
[----:B-1----:R-:W-:-:S03]  /*1220*/  IMAD.WIDE R10, R13, 0x4, R10 ;  /* 0x000000040d0a7825 */ /* 0x002fc600078e020a */
[----:B------:R-:W-:Y:S01]  /*1230*/  SEL R0, R0, 0x8, !P2 ;  /* 0x0000000800007807 */ /* 0x000fe20005000000 */
[----:B---3--:R-:W-:-:S03]  /*1240*/  UPRMT UR4, UR4, 0x8880, URZ ;  /* 0x0000888004047896 */ /* 0x008fc600080000ff */
[----:B------:R-:W-:Y:S01]  /*1250*/  SEL R0, R0, 0x8, P0 ;  /* 0x0000000800007807 */ /* 0x000fe20000000000 */
[----:B------:R0:W-:Y:S01]  /*1260*/  STG.E desc[UR6][R10.64], R6 ;  /* 0x000000060a007986 */ /* 0x0001e2000c101906 */
[----:B----4-:R-:W-:Y:S02]  /*1270*/  IMAD.WIDE R4, R13, 0x4, R4 ;  /* 0x000000040d047825 */ /* 0x010fe400078e0204 */
[----:B------:R-:W-:Y:S02]  /*1280*/  SEL R7, R0, 0x8, P1 ;  /* 0x0000000800077807 */ /* 0x000fe40000800000 */
[----:B------:R-:W-:-:S03]  /*1290*/  ISETP.NE.AND P0, PT, RZ, UR4, PT ;  /* 0x00000004ff007c0c */ /* 0x000fc6000bf05270 */
[----:B------:R0:W-:Y:S01]  /*12a0*/  STG.E desc[UR6][R4.64], R7 ;  /* 0x0000000704007986 */ /* 0x0001e2000c101906 */
[----:B-----5:R-:W-:-:S05]  /*12b0*/  IMAD.WIDE R2, R13, 0x4, R2 ;  /* 0x000000040d027825 */ /* 0x020fca00078e0202 */
[----:B------:R0:W-:Y:S04]  /*12c0*/  STG.E desc[UR6][R2.64], R15 ;  /* 0x0000000f02007986 */ /* 0x0001e8000c101906 */
[----:B------:R-:W-:-:S07]  /*12d0*/  @P0 FADD.FTZ R9, R6, R9 ;  /* 0x0000000906090221 */ /* 0x000fce0000010000 */
.L_x_1497:
[----:B------:R-:W-:Y:S05]  /*12e0*/  BSYNC.RECONVERGENT B0 ;  /* 0x0000000000007941 */ /* 0x000fea0003800200 */
.L_x_1486:
        /* <DEDUP_REMOVED lines=22> */
.L_x_1499:
        /* <DEDUP_REMOVED lines=55> */
.L_x_1498:
        /* <DEDUP_REMOVED lines=34> */
.L_x_1500:
        /* <DEDUP_REMOVED lines=22> */
.L_x_1501:
[----:B------:R-:W-:Y:S05]  /*1b40*/  @!P1 EXIT ;  /* 0x000000000000994d */ /* 0x000fea0003800000 */
[----:B01----:R-:W0:Y:S01]  /*1b50*/  LDC.64 R6, c[0x0][0x390] ;  /* 0x0000e400ff067b82 */ /* 0x003e220000000a00 */
[----:B------:R1:W2:Y:S01]  /*1b60*/  MUFU.RCP R11, R9 ;  /* 0x00000009000b7308 */ /* 0x0002a20000001000 */
[----:B------:R-:W-:Y:S02]  /*1b70*/  IMAD.IADD R5, R18, 0x1, R5 ;  /* 0x0000000112057824 */ /* 0x000fe400078e0205 */
[----:B------:R-:W-:-:S07]  /*1b80*/  IMAD.MOV R23, RZ, RZ, -R23 ;  /* 0x000000ffff177224 */ /* 0x000fce00078e0a17 */
.L_x_1502:
[----:B0--3--:R-:W-:-:S05]  /*1b90*/  IMAD.WIDE R2, R5, 0x4, R6 ;  /* 0x0000000405027825 */ /* 0x009fca00078e0206 */
[----:B------:R-:W1:Y:S01]  /*1ba0*/  LDG.E R0, desc[UR6][R2.64] ;  /* 0x0000000602007981 */ /* 0x000e62000c1e1900 */
[----:B------:R-:W-:Y:S02]  /*1bb0*/  VIADD R23, R23, 0x1 ;  /* 0x0000000117177836 */ /* 0x000fe40000000000 */
[----:B------:R-:W-:-:S03]  /*1bc0*/  VIADD R5, R5, 0x1 ;  /* 0x0000000105057836 */ /* 0x000fc60000000000 */
[----:B------:R-:W-:Y:S01]  /*1bd0*/  ISETP.NE.AND P0, PT, R23, RZ, PT ;  /* 0x000000ff1700720c */ /* 0x000fe20003f05270 */
[----:B-12---:R-:W-:-:S05]  /*1be0*/  FMUL.FTZ R9, R0, R11 ;  /* 0x0000000b00097220 */ /* 0x006fca0000410000 */
[----:B------:R3:W-:Y:S07]  /*1bf0*/  STG.E desc[UR6][R2.64], R9 ;  /* 0x0000000902007986 */ /* 0x0007ee000c101906 */
[----:B------:R-:W-:Y:S05]  /*1c00*/  @P0 BRA `(.L_x_1502) ;  /* 0xfffffffc00e00947 */ /* 0x000fea000383ffff */
[----:B------:R-:W-:Y:S05]  /*1c10*/  EXIT ;  /* 0x000000000000794d */ /* 0x000fea0003800000 */
.L_x_1503:
        /* <DEDUP_REMOVED lines=14> */
.L_x_3835:


//--------------------- .text._ZN4vllm3moe10topkGatingILi4ELi4ELi4ELi16ELi32EjfLNS0_11ScoringFuncE1EEEvPKT5_PKbPfiPT4_PiiiibPKf --------------------------
	.section	.text._ZN4vllm3moe10topkGatingILi4ELi4ELi4ELi16ELi32EjfLNS0_11ScoringFuncE1EEEvPKT5_PKbPfiPT4_PiiiibPKf,"ax",@progbits
	.align	128
        .global         _ZN4vllm3moe10topkGatingILi4ELi4ELi4ELi16ELi32EjfLNS0_11ScoringFuncE1EEEvPKT5_PKbPfiPT4_PiiiibPKf
        .type           _ZN4vllm3moe10topkGatingILi4ELi4ELi4ELi16ELi32EjfLNS0_11ScoringFuncE1EEEvPKT5_PKbPfiPT4_PiiiibPKf,@function
        .size           _ZN4vllm3moe10topkGatingILi4ELi4ELi4ELi16ELi32EjfLNS0_11ScoringFuncE1EEEvPKT5_PKbPfiPT4_PiiiibPKf,(.L_x_3836 - _ZN4vllm3moe10topkGatingILi4ELi4ELi4ELi16ELi32EjfLNS0_11ScoringFuncE1EEEvPKT5_PKbPfiPT4_PiiiibPKf)
        .other          _ZN4vllm3moe10topkGatingILi4ELi4ELi4ELi16ELi32EjfLNS0_11ScoringFuncE1EEEvPKT5_PKbPfiPT4_PiiiibPKf,@"STO_CUDA_ENTRY STV_DEFAULT"
_ZN4vllm3moe10topkGatingILi4ELi4ELi4ELi16ELi32EjfLNS0_11ScoringFuncE1EEEvPKT5_PKbPfiPT4_PiiiibPKf:
.text._ZN4vllm3moe10topkGatingILi4ELi4ELi4ELi16ELi32EjfLNS0_11ScoringFuncE1EEEvPKT5_PKbPfiPT4_PiiiibPKf:
        /* <DEDUP_REMOVED lines=60> */
[----:B------:R-:W-:Y:S01]  /*03c0*/  FSEL R10, R8, RZ, P5 ;  /* 0x000000ff080a7208 */ /* 0x000fe20002800000 */
[----:B------:R-:W-:-:S04]  /*03d0*/  IMAD.MOV.U32 R8, RZ, RZ, RZ ;  /* 0x000000ffff087224 */ /* 0x000fc800078e00ff */
[----:B------:R-:W-:Y:S01]  /*03e0*/  @P1 FADD.FTZ R15, R10, R9 ;  /* 0x000000090a0f1221 */ /* 0x000fe20000010000 */
[----:B------:R-:W-:Y:S01]  /*03f0*/  @!P1 IMAD.MOV.U32 R15, RZ, RZ, R10 ;  /* 0x000000ffff0f9224 */ /* 0x000fe200078e000a */
[----:B------:R-:W-:Y:S06]  /*0400*/  BRA.U !UP0, `(.L_x_1504) ;  /* 0x00000011087c7547 */ /* 0x000fec000b800000 */
[----:B------:R-:W-:Y:S01]  /*0410*/  UISETP.GE.U32.AND UP0, UPT, UR8, 0x4, UPT ;  /* 0x000000040800788c */ /* 0x000fe2000bf06070 */
[----:B------:R-:W-:Y:S01]  /*0420*/  IMAD.MOV.U32 R9, RZ, RZ, R0 ;  /* 0x000000ffff097224 */ /* 0x000fe200078e0000 */
[----:B------:R-:W-:Y:S01]  /*0430*/  ULOP3.LUT UR9, UR8, 0x3, URZ, 0xc0, !UPT ;  /* 0x0000000308097892 */ /* 0x000fe2000f8ec0ff */
[----:B------:R-:W-:Y:S01]  /*0440*/  IMAD.MOV.U32 R0, RZ, RZ, R3 ;  /* 0x000000ffff007224 */ /* 0x000fe200078e0003 */
[----:B------:R-:W-:Y:S01]  /*0450*/  UMOV UR4, URZ ;  /* 0x000000ff00047c82 */ /* 0x000fe20008000000 */
[----:B------:R-:W-:-:S04]  /*0460*/  IMAD.MOV.U32 R8, RZ, RZ, RZ ;  /* 0x000000ffff087224 */ /* 0x000fc800078e00ff */
        /* <DEDUP_REMOVED lines=8> */
.L_x_1510:
        /* <DEDUP_REMOVED lines=22> */
.L_x_1506:
        /* <DEDUP_REMOVED lines=34> */
.L_x_1507:
        /* <DEDUP_REMOVED lines=23> */
.L_x_1508:
        /* <DEDUP_REMOVED lines=69> */
.L_x_1509:
[----:B------:R-:W-:-:S09]  /*0e30*/  UISETP.NE.AND UP0, UPT, UR5, UR4, UPT ;  /* 0x000000040500728c */ /* 0x000fd2000bf05270 */
[----:B------:R-:W-:Y:S05]  /*0e40*/  BRA.U UP0, `(.L_x_1510) ;  /* 0xfffffff500a87547 */ /* 0x000fea000b83ffff */
.L_x_1505:
        /* <DEDUP_REMOVED lines=27> */
.L_x_1512:
        /* <DEDUP_REMOVED lines=57> */
.L_x_1511:
        /* <DEDUP_REMOVED lines=39> */
.L_x_1504:
        /* <DEDUP_REMOVED lines=22> */
.L_x_1514:
        /* <DEDUP_REMOVED lines=55> */
.L_x_1513:
        /* <DEDUP_REMOVED lines=34> */
.L_x_1515:
        /* <DEDUP_REMOVED lines=22> */
.L_x_1516:
[----:B------:R-:W-:Y:S05]  /*1e50*/  @!P0 EXIT ;  /* 0x000000000000894d */ /* 0x000fea0003800000 */
[----:B0123--:R-:W0:Y:S01]  /*1e60*/  LDC.64 R4, c[0x0][0x390] ;  /* 0x0000e400ff047b82 */ /* 0x00fe220000000a00 */
[----:B------:R1:W2:Y:S01]  /*1e70*/  MUFU.RCP R11, R8 ;  /* 0x00000008000b7308 */ /* 0x0002a20000001000 */
[----:B------:R-:W-:Y:S01]  /*1e80*/  VIADD R7, R14, UR4 ;  /* 0x000000040e077c36 */ /* 0x000fe20008000000 */
[----:B------:R-:W-:-:S12]  /*1e90*/  UIADD3 UR5, UPT, UPT, -UR5, URZ, URZ ;  /* 0x000000ff05057290 */ /* 0x000fd8000fffe1ff */
.L_x_1517:
        /* <DEDUP_REMOVED lines=9> */
.L_x_1518:
        /* <DEDUP_REMOVED lines=13> */
.L_x_3836:


//--------------------- .text._ZN4vllm3moe10topkGatingILi2ELi2ELi4ELi8ELi32EjfLNS0_11ScoringFuncE1EEEvPKT5_PKbPfiPT4_PiiiibPKf --------------------------
	.section	.text._ZN4vllm3moe10topkGatingILi2ELi2ELi4ELi8ELi32EjfLNS0_11ScoringFuncE1EEEvPKT5_PKbPfiPT4_PiiiibPKf,"ax",@progbits
	.align	128
        .global         _ZN4vllm3moe10topkGatingILi2ELi2ELi4ELi8ELi32EjfLNS0_11ScoringFuncE1EEEvPKT5_PKbPfiPT4_PiiiibPKf
        .type           _ZN4vllm3moe10topkGatingILi2ELi2ELi4ELi8ELi32EjfLNS0_11ScoringFuncE1EEEvPKT5_PKbPfiPT4_PiiiibPKf,@function
        .size           _ZN4vllm3moe10topkGatingILi2ELi2ELi4ELi8ELi32EjfLNS0_11ScoringFuncE1EEEvPKT5_PKbPfiPT4_PiiiibPKf,(.L_x_3837 - _ZN4vllm3moe10topkGatingILi2ELi2ELi4ELi8ELi32EjfLNS0_11ScoringFuncE1EEEvPKT5_PKbPfiPT4_PiiiibPKf)
        .other          _ZN4vllm3moe10topkGatingILi2ELi2ELi4ELi8ELi32EjfLNS0_11ScoringFuncE1EEEvPKT5_PKbPfiPT4_PiiiibPKf,@"STO_CUDA_ENTRY STV_DEFAULT"
_ZN4vllm3moe10topkGatingILi2ELi2ELi4ELi8ELi32EjfLNS0_11ScoringFuncE1EEEvPKT5_PKbPfiPT4_PiiiibPKf:
.text._ZN4vllm3moe10topkGatingILi2ELi2ELi4ELi8ELi32EjfLNS0_11ScoringFuncE1EEEvPKT5_PKbPfiPT4_PiiiibPKf:
        /* <DEDUP_REMOVED lines=29> */
[----:B-----5:R-:W-:Y:S01]  /*01d0*/  FMUL.FTZ R2, R2, -1.4426950216293334961 ;  /* 0xbfb8aa3b02027820 */ /* 0x020fe20000410000 */
[----:B------:R-:W-:-:S05]  /*01e0*/  FMUL.FTZ R3, R3, -1.4426950216293334961 ;  /* 0xbfb8aa3b03037820 */ /* 0x000fca0000410000 */
[----:B------:R-:W0:Y:S04]  /*01f0*/  MUFU.EX2 R2, R2 ;  /* 0x0000000200027308 */ /* 0x000e280000000800 */
[----:B------:R-:W1:Y:S01]  /*0200*/  MUFU.EX2 R3, R3 ;  /* 0x0000000300037308 */ /* 0x000e620000000800 */
[----:B0-----:R-:W-:Y:S01]  /*0210*/  FADD.FTZ R0, R2, 1 ;  /* 0x3f80000002007421 */ /* 0x001fe20000010000 */
[----:B-1----:R-:W-:-:S05]  /*0220*/  FADD.FTZ R8, R3, 1 ;  /* 0x3f80000003087421 */ /* 0x002fca0000010000 */
[----:B------:R-:W0:Y:S01]  /*0230*/  MUFU.RCP R0, R0 ;  /* 0x0000000000007308 */ /* 0x000e220000001000 */
[----:B--2---:R-:W-:-:S07]  /*0240*/  ISETP.EQ.OR P0, PT, R6, RZ, !P0 ;  /* 0x000000ff0600720c */ /* 0x004fce0004702670 */
[----:B------:R-:W1:Y:S01]  /*0250*/  MUFU.RCP R8, R8 ;  /* 0x0000000800087308 */ /* 0x000e620000001000 */
[----:B0-----:R-:W-:-:S04]  /*0260*/  FSETP.NE.FTZ.AND P2, PT, |R0|, +INF , PT ;  /* 0x7f8000000000780b */ /* 0x001fc80003f55200 */
[----:B------:R-:W-:Y:S02]  /*0270*/  FSEL R16, R0, RZ, P2 ;  /* 0x000000ff00107208 */ /* 0x000fe40001000000 */
[----:B------:R-:W-:Y:S02]  /*0280*/  ISETP.GE.AND P2, PT, R4, 0x1, PT ;  /* 0x000000010400780c */ /* 0x000fe40003f46270 */
[----:B-1----:R-:W-:Y:S01]  /*0290*/  FSETP.NE.FTZ.AND P3, PT, |R8|, +INF , PT ;  /* 0x7f8000000800780b */ /* 0x002fe20003f75200 */
        /* <DEDUP_REMOVED lines=12> */
[----:B------:R-:W-:Y:S01]  /*0360*/  LOP3.LUT R18, R4, 0x7ffffffc, RZ, 0xc0, !PT ;  /* 0x7ffffffc04127812 */ /* 0x000fe200078ec0ff */
[----:B------:R-:W-:Y:S01]  /*0370*/  IMAD.MOV.U32 R21, RZ, RZ, RZ ;  /* 0x000000ffff157224 */ /* 0x000fe200078e00ff */
[----:B------:R-:W1:Y:S01]  /*0380*/  LDCU.U8 UR9, c[0x0][0x3bc] ;  /* 0x00007780ff0977ac */ /* 0x000e620008000000 */
[----:B------:R-:W-:Y:S01]  /*0390*/  IMAD.MOV.U32 R0, RZ, RZ, RZ ;  /* 0x000000ffff007224 */ /* 0x000fe200078e00ff */
[----:B------:R-:W2:Y:S01]  /*03a0*/  LDCU UR8, c[0x0][0x3b8] ;  /* 0x00007700ff0877ac */ /* 0x000ea20008000800 */
[----:B------:R-:W3:Y:S05]  /*03b0*/  LDCU UR5, c[0x0][0x398] ;  /* 0x00007300ff0577ac */ /* 0x000eea0008000800 */
.L_x_1522:
[----:B------:R-:W4:Y:S01]  /*03c0*/  LDC.64 R4, c[0x0][0x3b0] ;  /* 0x0000ec00ff047b82 */ /* 0x000f220000000a00 */
[C---:B------:R-:W-:Y:S01]  /*03d0*/  IADD3 R7, PT, PT, R0.reuse, 0x1, RZ ;  /* 0x0000000100077810 */ /* 0x040fe20007ffe0ff */
[----:B------:R-:W-:Y:S01]  /*03e0*/  VIADD R11, R0, 0x2 ;  /* 0x00000002000b7836 */ /* 0x000fe20000000000 */
[----:B------:R-:W-:Y:S01]  /*03f0*/  FSETP.GT.FTZ.AND P2, PT, R14, R17, PT ;  /* 0x000000110e00720b */ /* 0x000fe20003f54000 */
[----:B------:R-:W-:Y:S02]  /*0400*/  IMAD.MOV.U32 R15, RZ, RZ, R17 ;  /* 0x000000ffff0f7224 */ /* 0x000fe400078e0011 */
[----:B------:R-:W-:Y:S02]  /*0410*/  IMAD.MOV.U32 R12, RZ, RZ, R14 ;  /* 0x000000ffff0c7224 */ /* 0x000fe400078e000e */
[----:B------:R-:W0:Y:S01]  /*0420*/  LDC.64 R8, c[0x0][0x3a0] ;  /* 0x0000e800ff087b82 */ /* 0x000e220000000a00 */
[-C--:B----4-:R-:W-:Y:S02]  /*0430*/  ISETP.GE.AND P1, PT, R7, R4.reuse, PT ;  /* 0x000000040700720c */ /* 0x090fe40003f26270 */
[----:B------:R-:W-:-:S11]  /*0440*/  ISETP.GE.AND P3, PT, R11, R4, PT ;  /* 0x000000040b00720c */ /* 0x000fd60003f66270 */
[----:B0-----:R-:W-:Y:S05]  /*0450*/  @P1 BRA `(.L_x_1521) ;  /* 0x0000000000241947 */ /* 0x001fea0003800000 */
[----:B------:R-:W-:-:S04]  /*0460*/  FSETP.GT.FTZ.AND P1, PT, R12, R15, PT ;  /* 0x0000000f0c00720b */ /* 0x000fc80003f34000 */
[----:B------:R-:W-:-:S05]  /*0470*/  SEL R6, RZ, 0x1, !P1 ;  /* 0x00000001ff067807 */ /* 0x000fca0004800000 */
[----:B------:R-:W-:-:S05]  /*0480*/  IMAD.SHL.U32 R6, R6, 0x4, RZ ;  /* 0x0000000406067824 */ /* 0x000fca00078e00ff */
[C---:B------:R-:W-:Y:S02]  /*0490*/  ISETP.EQ.AND P4, PT, R6.reuse, 0x4, PT ;  /* 0x000000040600780c */ /* 0x040fe40003f82270 */
[----:B------:R-:W-:-:S11]  /*04a0*/  ISETP.EQ.AND P1, PT, R6, RZ, PT ;  /* 0x000000ff0600720c */ /* 0x000fd60003f22270 */
[----:B------:R-:W-:Y:S02]  /*04b0*/  @P4 MOV R14, 0xc61c4000 ;  /* 0xc61c4000000e4802 */ /* 0x000fe40000000f00 */
[----:B------:R-:W-:-:S03]  /*04c0*/  @P1 IMAD.MOV.U32 R17, RZ, RZ, -0x39e3c000 ;  /* 0xc61c4000ff111424 */ /* 0x000fc600078e00ff */
[----:B------:R-:W-:Y:S02]  /*04d0*/  IMAD.MOV.U32 R12, RZ, RZ, R14 ;  /* 0x000000ffff0c7224 */ /* 0x000fe400078e000e */
[----:B------:R-:W-:-:S07]  /*04e0*/  IMAD.MOV.U32 R15, RZ, RZ, R17 ;  /* 0x000000ffff0f7224 */ /* 0x000fce00078e0011 */
.L_x_1521:
        /* <DEDUP_REMOVED lines=9> */
[----:B------:R-:W-:Y:S01]  /*0580*/  ISETP.GE.AND P1, PT, R10, R5, !P1 ;  /* 0x000000050a00720c */ /* 0x000fe20004f26270 */
[----:B------:R-:W-:Y:S01]  /*0590*/  @!P3 IMAD.SHL.U32 R11, R20, 0x4, RZ ;  /* 0x00000004140bb824 */ /* 0x000fe200078e00ff */
[----:B------:R-:W-:Y:S01]  /*05a0*/  FSEL R27, R19, R16, P4 ;  /* 0x00000010131b7208 */ /* 0x000fe20002000000 */
[----:B------:R-:W-:-:S02]  /*05b0*/  IMAD.IADD R10, R10, 0x1, -R5 ;  /* 0x000000010a0a7824 */ /* 0x000fc400078e0a05 */
[----:B------:R-:W-:Y:S01]  /*05c0*/  FADD.FTZ R26, R22, R21 ;  /* 0x00000015161a7221 */ /* 0x000fe20000010000 */
[----:B------:R-:W-:Y:S02]  /*05d0*/  ISETP.GE.AND P2, PT, R20, UR8, PT ;  /* 0x0000000814007c0c */ /* 0x000fe4000bf46270 */
[C---:B------:R-:W-:Y:S02]  /*05e0*/  ISETP.EQ.AND P6, PT, R11.reuse, 0x4, !P3 ;  /* 0x000000040b00780c */ /* 0x040fe40005fc2270 */
[----:B------:R-:W-:Y:S02]  /*05f0*/  ISETP.EQ.AND P5, PT, R11, RZ, !P3 ;  /* 0x000000ff0b00720c */ /* 0x000fe40005fa2270 */
[----:B------:R-:W-:Y:S01]  /*0600*/  SEL R25, R10, 0x2, P1 ;  /* 0x000000020a197807 */ /* 0x000fe20000800000 */
[----:B------:R-:W-:Y:S01]  /*0610*/  IMAD.WIDE R10, R23, 0x4, R2 ;  /* 0x00000004170a7825 */ /* 0x000fe200078e0202 */
[----:B------:R-:W-:Y:S02]  /*0620*/  ISETP.GE.AND P1, PT, R20, R5, PT ;  /* 0x000000051400720c */ /* 0x000fe40003f26270 */
[----:B------:R-:W-:Y:S01]  /*0630*/  SEL R29, R25, 0x2, P0 ;  /* 0x00000002191d7807 */ /* 0x000fe20000000000 */
[----:B0-----:R-:W-:Y:S01]  /*0640*/  IMAD.WIDE R6, R23, 0x4, R6 ;  /* 0x0000000417067825 */ /* 0x001fe200078e0206 */
[----:B------:R0:W-:Y:S03]  /*0650*/  STG.E desc[UR6][R10.64], R22 ;  /* 0x000000160a007986 */ /* 0x0001e6000c101906 */
[----:B------:R-:W-:Y:S01]  /*0660*/  FADD.FTZ R23, R27, R26 ;  /* 0x0000001a1b177221 */ /* 0x000fe20000010000 */
[----:B------:R-:W-:Y:S01]  /*0670*/  @P6 MOV R14, 0xc61c4000 ;  /* 0xc61c4000000e6802 */ /* 0x000fe20000000f00 */
[----:B------:R-:W-:Y:S01]  /*0680*/  STG.E desc[UR6][R8.64], R29 ;  /* 0x0000001d08007986 */ /* 0x000fe2000c101906 */
[----:B------:R-:W-:-:S02]  /*0690*/  @P5 IMAD.MOV.U32 R17, RZ, RZ, -0x39e3c000 ;  /* 0xc61c4000ff115424 */ /* 0x000fc400078e00ff */
[----:B---3--:R-:W-:Y:S02]  /*06a0*/  IMAD R25, R0, UR5, R13 ;  /* 0x0000000500197c24 */ /* 0x008fe4000f8e020d */
[----:B------:R-:W-:Y:S02]  /*06b0*/  @!P3 IMAD.MOV.U32 R15, RZ, RZ, R17 ;  /* 0x000000ffff0fb224 */ /* 0x000fe400078e0011 */
[----:B------:R-:W-:Y:S01]  /*06c0*/  @!P3 IMAD.MOV.U32 R12, RZ, RZ, R14 ;  /* 0x000000ffff0cb224 */ /* 0x000fe200078e000e */
[----:B------:R1:W-:Y:S01]  /*06d0*/  STG.E desc[UR6][R6.64], R25 ;  /* 0x0000001906007986 */ /* 0x0003e2000c101906 */
[----:B0-----:R-:W-:-:S03]  /*06e0*/  IMAD.IADD R22, R20, 0x1, -R5 ;  /* 0x0000000114167824 */ /* 0x001fc600078e0a05 */
[----:B------:R-:W-:Y:S01]  /*06f0*/  FSETP.GT.FTZ.AND P3, PT, R12, R15, PT ;  /* 0x0000000f0c00720b */ /* 0x000fe20003f74000 */
[----:B------:R0:W-:Y:S01]  /*0700*/  STG.E desc[UR6][R10.64+0x4], R27 ;  /* 0x0000041b0a007986 */ /* 0x0001e2000c101906 */
[----:B------:R-:W-:Y:S02]  /*0710*/  SEL R22, R22, 0x2, !P2 ;  /* 0x0000000216167807 */ /* 0x000fe40005000000 */
[----:B------:R-:W-:Y:S02]  /*0720*/  SEL R20, RZ, 0x1, !P3 ;  /* 0x00000001ff147807 */ /* 0x000fe40005800000 */
[----:B------:R-:W-:Y:S02]  /*0730*/  SEL R22, R22, 0x2, P1 ;  /* 0x0000000216167807 */ /* 0x000fe40000800000 */
[C---:B------:R-:W-:Y:S01]  /*0740*/  ISETP.GE.AND P2, PT, R20.reuse, UR8, PT ;  /* 0x0000000814007c0c */ /* 0x040fe2000bf46270 */
[C---:B------:R-:W-:Y:S01]  /*0750*/  IMAD.IADD R26, R20.reuse, 0x1, -R5 ;  /* 0x00000001141a7824 */ /* 0x040fe200078e0a05 */
[----:B------:R-:W-:Y:S01]  /*0760*/  ISETP.GE.AND P1, PT, R20, R5, PT ;  /* 0x000000051400720c */ /* 0x000fe20003f26270 */
[----:B-1----:R-:W-:Y:S01]  /*0770*/  VIADD R25, R25, UR5 ;  /* 0x0000000519197c36 */ /* 0x002fe20008000000 */
[C---:B------:R-:W-:Y:S01]  /*0780*/  IADD3 R29, PT, PT, R0.reuse, 0x3, RZ ;  /* 0x00000003001d7810 */ /* 0x040fe20007ffe0ff */
[----:B------:R-:W-:Y:S01]  /*0790*/  VIADD R0, R0, 0x4 ;  /* 0x0000000400007836 */ /* 0x000fe20000000000 */
[----:B------:R-:W-:-:S02]  /*07a0*/  SEL R26, R26, 0x2, !P2 ;  /* 0x000000021a1a7807 */ /* 0x000fc40005000000 */
[----:B0-----:R-:W-:Y:S02]  /*07b0*/  SEL R27, R22, 0x2, P0 ;  /* 0x00000002161b7807 */ /* 0x001fe40000000000 */
[----:B------:R-:W-:Y:S02]  /*07c0*/  SEL R26, R26, 0x2, P1 ;  /* 0x000000021a1a7807 */ /* 0x000fe40000800000 */
[----:B------:R-:W-:Y:S01]  /*07d0*/  ISETP.GE.AND P1, PT, R29, R4, PT ;  /* 0x000000041d00720c */ /* 0x000fe20003f26270 */
[----:B------:R0:W-:Y:S01]  /*07e0*/  STG.E desc[UR6][R8.64+0x4], R27 ;  /* 0x0000041b08007986 */ /* 0x0001e2000c101906 */
[----:B------:R-:W-:Y:S02]  /*07f0*/  FSEL R22, R19, R16, P3 ;  /* 0x0000001013167208 */ /* 0x000fe40001800000 */
        /* <DEDUP_REMOVED lines=12> */
[----:B------:R-:W-:Y:S02]  /*08c0*/  @P3 IMAD.MOV.U32 R14, RZ, RZ, -0x39e3c000 ;  /* 0xc61c4000ff0e3424 */ /* 0x000fe400078e00ff */
[----:B------:R-:W-:-:S03]  /*08d0*/  @!P1 IMAD.MOV.U32 R15, RZ, RZ, R17 ;  /* 0x000000ffff0f9224 */ /* 0x000fc600078e0011 */
[----:B------:R-:W-:-:S04]  /*08e0*/  @!P1 MOV R12, R14 ;  /* 0x0000000e000c9202 */ /* 0x000fc80000000f00 */
        /* <DEDUP_REMOVED lines=22> */
.L_x_1520:
        /* <DEDUP_REMOVED lines=63> */
.L_x_1523:
        /* <DEDUP_REMOVED lines=26> */
.L_x_1519:
        /* <DEDUP_REMOVED lines=21> */
.L_x_1525:
        /* <DEDUP_REMOVED lines=55> */
.L_x_1524:
        /* <DEDUP_REMOVED lines=34> */
.L_x_1526:
        /* <DEDUP_REMOVED lines=22> */
.L_x_1527:
[----:B------:R-:W-:Y:S05]  /*1820*/  @!P1 EXIT ;  /* 0x000000000000994d */ /* 0x000fea0003800000 */
[----:B012---:R-:W0:Y:S01]  /*1830*/  LDC.64 R4, c[0x0][0x390] ;  /* 0x0000e400ff047b82 */ /* 0x007e220000000a00 */
[----:B------:R-:W1:Y:S01]  /*1840*/  MUFU.RCP R21, R21 ;  /* 0x0000001500157308 */ /* 0x000e620000001000 */
[----:B------:R-:W-:Y:S01]  /*1850*/  IADD3 R13, PT, PT, R13, R0, RZ ;  /* 0x000000000d0d7210 */ /* 0x000fe20007ffe0ff */
[----:B------:R-:W-:-:S07]  /*1860*/  IMAD.MOV R0, RZ, RZ, -R12 ;  /* 0x000000ffff007224 */ /* 0x000fce00078e0a0c */
.L_x_1528:
        /* <DEDUP_REMOVED lines=9> */
.L_x_1529:
        /* <DEDUP_REMOVED lines=16> */
.L_x_3837:


//--------------------- .text._ZN4vllm3moe10topkGatingILi1ELi1ELi4ELi4ELi32EjfLNS0_11ScoringFuncE1EEEvPKT5_PKbPfiPT4_PiiiibPKf --------------------------
	.section	.text._ZN4vllm3moe10topkGatingILi1ELi1ELi4ELi4ELi32EjfLNS0_11ScoringFuncE1EEEvPKT5_PKbPfiPT4_PiiiibPKf,"ax",@progbits
	.align	128
        .global         _ZN4vllm3moe10topkGatingILi1ELi1ELi4ELi4ELi32EjfLNS0_11ScoringFuncE1EEEvPKT5_PKbPfiPT4_PiiiibPKf
        .type           _ZN4vllm3moe10topkGatingILi1ELi1ELi4ELi4ELi32EjfLNS0_11ScoringFuncE1EEEvPKT5_PKbPfiPT4_PiiiibPKf,@function
        .size           _ZN4vllm3moe10topkGatingILi1ELi1ELi4ELi4ELi32EjfLNS0_11ScoringFuncE1EEEvPKT5_PKbPfiPT4_PiiiibPKf,(.L_x_3838 - _ZN4vllm3moe10topkGatingILi1ELi1ELi4ELi4ELi32EjfLNS0_11ScoringFuncE1EEEvPKT5_PKbPfiPT4_PiiiibPKf)
        .other          _ZN4vllm3moe10topkGatingILi1ELi1ELi4ELi4ELi32EjfLNS0_11ScoringFuncE1EEEvPKT5_PKbPfiPT4_PiiiibPKf,@"STO_CUDA_ENTRY STV_DEFAULT"
_ZN4vllm3moe10topkGatingILi1ELi1ELi4ELi4ELi32EjfLNS0_11ScoringFuncE1EEEvPKT5_PKbPfiPT4_PiiiibPKf:
.text._ZN4vllm3moe10topkGatingILi1ELi1ELi4ELi4ELi32EjfLNS0_11ScoringFuncE1EEEvPKT5_PKbPfiPT4_PiiiibPKf:
        /* <DEDUP_REMOVED lines=21> */
[----:B------:R-:W-:Y:S02]  /*0150*/  IMAD.MOV.U32 R10, RZ, RZ, RZ ;  /* 0x000000ffff0a7224 */ /* 0x000fe400078e00ff */
        /* <DEDUP_REMOVED lines=43> */
.L_x_1532:
        /* <DEDUP_REMOVED lines=30> */
[C---:B0-----:R-:W-:Y:S01]  /*05f0*/  IMAD R17, R8.reuse, 0x4, R17 ;  /* 0x0000000408117824 */ /* 0x041fe200078e0211 */
[----:B-1----:R-:W-:Y:S01]  /*0600*/  LEA R19, R8, R19, 0x2 ;  /* 0x0000001308137211 */ /* 0x002fe200078e10ff */
[----:B------:R-:W-:Y:S06]  /*0610*/  @P2 BRA `(.L_x_1532) ;  /* 0xfffffffc007c2947 */ /* 0x000fec000383ffff */
.L_x_1531:
        /* <DEDUP_REMOVED lines=21> */
[----:B---3--:R-:W-:-:S04]  /*0770*/  IMAD.WIDE R2, R17, 0x4, R2 ;  /* 0x0000000411027825 */ /* 0x008fc800078e0202 */
[----:B------:R-:W-:Y:S01]  /*0780*/  IMAD.IADD R17, R19, 0x1, R8 ;  /* 0x0000000113117824 */ /* 0x000fe200078e0208 */
[----:B------:R0:W-:Y:S04]  /*0790*/  STG.E desc[UR16][R2.64], R19 ;  /* 0x0000001302007986 */ /* 0x0001e8000c101910 */
[----:B------:R0:W-:Y:S04]  /*07a0*/  STG.E desc[UR16][R4.64+0x4], R11 ;  /* 0x0000040b04007986 */ /* 0x0001e8000c101910 */
[----:B------:R0:W-:Y:S04]  /*07b0*/  STG.E desc[UR16][R14.64+0x4], R13 ;  /* 0x0000040d0e007986 */ /* 0x0001e8000c101910 */
[----:B------:R0:W-:Y:S02]  /*07c0*/  STG.E desc[UR16][R2.64+0x4], R17 ;  /* 0x0000041102007986 */ /* 0x0001e4000c101910 */
.L_x_1533:
        /* <DEDUP_REMOVED lines=16> */
.L_x_1530:
        /* <DEDUP_REMOVED lines=20> */
.L_x_1535:
        /* <DEDUP_REMOVED lines=55> */
.L_x_1534:
        /* <DEDUP_REMOVED lines=34> */
.L_x_1536:
        /* <DEDUP_REMOVED lines=22> */
.L_x_1537:
[----:B------:R-:W-:Y:S05]  /*1100*/  @!P1 EXIT ;  /* 0x000000000000994d */ /* 0x000fea0003800000 */
[----:B-12---:R-:W1:Y:S01]  /*1110*/  LDC.64 R6, c[0x0][0x390] ;  /* 0x0000e400ff067b82 */ /* 0x006e620000000a00 */
[----:B0-----:R0:W2:Y:S01]  /*1120*/  MUFU.RCP R11, R10 ;  /* 0x0000000a000b7308 */ /* 0x0010a20000001000 */
[----:B------:R-:W-:Y:S01]  /*1130*/  IMAD.IADD R9, R9, 0x1, R4 ;  /* 0x0000000109097824 */ /* 0x000fe200078e0204 */
[----:B------:R-:W-:-:S07]  /*1140*/  IADD3 R0, PT, PT, -R14, RZ, RZ ;  /* 0x000000ff0e007210 */ /* 0x000fce0007ffe1ff */
.L_x_1538:
        /* <DEDUP_REMOVED lines=9> */
.L_x_1539:
        /* <DEDUP_REMOVED lines=10> */
.L_x_3838:


//--------------------- .text._ZN4vllm3moe10moeSigmoidILi256EfEEvPKT0_PKbPfi --------------------------
	.section	.text._ZN4vllm3moe10moeSigmoidILi256EfEEvPKT0_PKbPfi,"ax",@progbits
	.align	128
        .global         _ZN4vllm3moe10moeSigmoidILi256EfEEvPKT0_PKbPfi
        .type           _ZN4vllm3moe10moeSigmoidILi256EfEEvPKT0_PKbPfi,@function
        .size           _ZN4vllm3moe10moeSigmoidILi256EfEEvPKT0_PKbPfi,(.L_x_3839 - _ZN4vllm3moe10moeSigmoidILi256EfEEvPKT0_PKbPfi)
        .other          _ZN4vllm3moe10moeSigmoidILi256EfEEvPKT0_PKbPfi,@"STO_CUDA_ENTRY STV_DEFAULT"
_ZN4vllm3moe10moeSigmoidILi256EfEEvPKT0_PKbPfi:
.text._ZN4vllm3moe10moeSigmoidILi256EfEEvPKT0_PKbPfi:
        /* <DEDUP_REMOVED lines=19> */
.L_x_1540:
[----:B------:R-:W0:Y:S01]  /*0130*/  S2R R0, SR_TID.X ;  /* 0x0000000000007919 */ /* 0x000e220000002100 */
[----:B------:R-:W0:Y:S02]  /*0140*/  LDC R3, c[0x0][0x398] ;  /* 0x0000e600ff037b82 */ /* 0x000e240000000800 */
[----:B0-----:R-:W-:-:S13]  /*0150*/  ISETP.GE.AND P0, PT, R0, R3, PT ;  /* 0x000000030000720c */ /* 0x001fda0003f06270 */
[----:B------:R-:W-:Y:S05]  /*0160*/  @P0 EXIT ;  /* 0x000000000000094d */ /* 0x000fea0003800000 */
.L_x_1541:
        /* <DEDUP_REMOVED lines=17> */
.L_x_1544:
[----:B-1----:R-:W-:-:S06]  /*0280*/  IMAD.WIDE R10, R13, 0x4, R6 ;  /* 0x000000040d0a7825 */ /* 0x002fcc00078e0206 */
[----:B--2---:R-:W2:Y:S01]  /*0290*/  LDG.E R10, desc[UR6][R10.64] ;  /* 0x000000060a0a7981 */ /* 0x004ea2000c1e1900 */
[----:B0-----:R-:W-:Y:S01]  /*02a0*/  IMAD.WIDE R8, R13, 0x4, R4 ;  /* 0x000000040d087825 */ /* 0x001fe200078e0204 */
[----:B------:R-:W-:-:S03]  /*02b0*/  IADD3 R2, PT, PT, R2, 0x1, RZ ;  /* 0x0000000102027810 */ /* 0x000fc60007ffe0ff */
[----:B------:R-:W-:Y:S02]  /*02c0*/  VIADD R13, R13, 0x100 ;  /* 0x000001000d0d7836 */ /* 0x000fe40000000000 */
[----:B--2---:R-:W-:-:S06]  /*02d0*/  FMUL.FTZ R12, R10, -1.4426950216293334961 ;  /* 0xbfb8aa3b0a0c7820 */ /* 0x004fcc0000410000 */
        /* <DEDUP_REMOVED lines=8> */
.L_x_1543:
[----:B------:R-:W-:Y:S05]  /*0360*/  BSYNC.RECONVERGENT B0 ;  /* 0x0000000000007941 */ /* 0x000fea0003800200 */
.L_x_1542:
[----:B------:R-:W-:Y:S05]  /*0370*/  @!P0 EXIT ;  /* 0x000000000000894d */ /* 0x000fea0003800000 */
[----:B------:R-:W0:Y:S01]  /*0380*/  LDC.64 R4, c[0x0][0x380] ;  /* 0x0000e000ff047b82 */ /* 0x000e220000000a00 */
[----:B------:R-:W-:-:S07]  /*0390*/  IMAD R13, R3, UR8, R0 ;  /* 0x00000008030d7c24 */ /* 0x000fce000f8e0200 */
[----:B------:R-:W1:Y:S01]  /*03a0*/  LDC.64 R6, c[0x0][0x390] ;  /* 0x0000e400ff067b82 */ /* 0x000e620000000a00 */
[----:B0-----:R-:W-:-:S05]  /*03b0*/  IADD3 R4, P0, PT, R4, 0x800, RZ ;  /* 0x0000080004047810 */ /* 0x001fca0007f1e0ff */
[----:B------:R-:W-:Y:S01]  /*03c0*/  IMAD.X R5, RZ, RZ, R5, P0 ;  /* 0x000000ffff057224 */ /* 0x000fe200000e0605 */
[----:B-1----:R-:W-:-:S05]  /*03d0*/  IADD3 R6, P1, PT, R6, 0x800, RZ ;  /* 0x0000080006067810 */ /* 0x002fca0007f3e0ff */
[----:B------:R-:W-:-:S08]  /*03e0*/  IMAD.X R7, RZ, RZ, R7, P1 ;  /* 0x000000ffff077224 */ /* 0x000fd000008e0607 */
.L_x_1545:
[----:B--2---:R-:W-:-:S05]  /*03f0*/  IMAD.WIDE R8, R13, 0x4, R4 ;  /* 0x000000040d087825 */ /* 0x004fca00078e0204 */
[----:B------:R-:W2:Y:S01]  /*0400*/  LDG.E R2, desc[UR6][R8.64+-0x800] ;  /* 0xfff8000608027981 */ /* 0x000ea2000c1e1900 */
[----:B0-----:R-:W-:-:S04]  /*0410*/  IMAD.WIDE R10, R13, 0x4, R6 ;  /* 0x000000040d0a7825 */ /* 0x001fc800078e0206 */
[----:B--2---:R-:W-:-:S06]  /*0420*/  FMUL.FTZ R2, R2, -1.4426950216293334961 ;  /* 0xbfb8aa3b02027820 */ /* 0x004fcc0000410000 */
[----:B------:R-:W0:Y:S02]  /*0430*/  MUFU.EX2 R2, R2 ;  /* 0x0000000200027308 */ /* 0x000e240000000800 */
[----:B0-----:R-:W-:-:S06]  /*0440*/  FADD.FTZ R12, R2, 1 ;  /* 0x3f800000020c7421 */ /* 0x001fcc0000010000 */
[----:B------:R-:W0:Y:S02]  /*0450*/  MUFU.RCP R12, R12 ;  /* 0x0000000c000c7308 */ /* 0x000e240000001000 */
[----:B0-----:R-:W-:-:S04]  /*0460*/  FSETP.NE.FTZ.AND P0, PT, |R12|, +INF , PT ;  /* 0x7f8000000c00780b */ /* 0x001fc80003f15200 */
[----:B------:R-:W-:-:S05]  /*0470*/  FSEL R15, R12, RZ, P0 ;  /* 0x000000ff0c0f7208 */ /* 0x000fca0000000000 */
[----:B------:R0:W-:Y:S04]  /*0480*/  STG.E desc[UR6][R10.64+-0x800], R15 ;  /* 0xfff8000f0a007986 */ /* 0x0001e8000c101906 */
[----:B------:R-:W2:Y:S02]  /*0490*/  LDG.E R14, desc[UR6][R8.64+-0x400] ;  /* 0xfffc0006080e7981 */ /* 0x000ea4000c1e1900 */
[----:B--2---:R-:W-:-:S06]  /*04a0*/  FMUL.FTZ R14, R14, -1.4426950216293334961 ;  /* 0xbfb8aa3b0e0e7820 */ /* 0x004fcc0000410000 */
[----:B------:R-:W1:Y:S02]  /*04b0*/  MUFU.EX2 R14, R14 ;  /* 0x0000000e000e7308 */ /* 0x000e640000000800 */
[----:B-1----:R-:W-:-:S06]  /*04c0*/  FADD.FTZ R16, R14, 1 ;  /* 0x3f8000000e107421 */ /* 0x002fcc0000010000 */
[----:B------:R-:W1:Y:S02]  /*04d0*/  MUFU.RCP R16, R16 ;  /* 0x0000001000107308 */ /* 0x000e640000001000 */
[----:B-1----:R-:W-:-:S04]  /*04e0*/  FSETP.NE.FTZ.AND P0, PT, |R16|, +INF , PT ;  /* 0x7f8000001000780b */ /* 0x002fc80003f15200 */
[----:B------:R-:W-:-:S05]  /*04f0*/  FSEL R17, R16, RZ, P0 ;  /* 0x000000ff10117208 */ /* 0x000fca0000000000 */
[----:B------:R1:W-:Y:S04]  /*0500*/  STG.E desc[UR6][R10.64+-0x400], R17 ;  /* 0xfffc00110a007986 */ /* 0x0003e8000c101906 */
[----:B------:R-:W2:Y:S02]  /*0510*/  LDG.E R2, desc[UR6][R8.64] ;  /* 0x0000000608027981 */ /* 0x000ea4000c1e1900 */
[----:B--2---:R-:W-:-:S06]  /*0520*/  FMUL.FTZ R2, R2, -1.4426950216293334961 ;  /* 0xbfb8aa3b02027820 */ /* 0x004fcc0000410000 */
[----:B------:R-:W2:Y:S02]  /*0530*/  MUFU.EX2 R2, R2 ;  /* 0x0000000200027308 */ /* 0x000ea40000000800 */
[----:B--2---:R-:W-:-:S06]  /*0540*/  FADD.FTZ R12, R2, 1 ;  /* 0x3f800000020c7421 */ /* 0x004fcc0000010000 */
[----:B------:R-:W2:Y:S02]  /*0550*/  MUFU.RCP R12, R12 ;  /* 0x0000000c000c7308 */ /* 0x000ea40000001000 */
[----:B--2---:R-:W-:-:S04]  /*0560*/  FSETP.NE.FTZ.AND P0, PT, |R12|, +INF , PT ;  /* 0x7f8000000c00780b */ /* 0x004fc80003f15200 */
[----:B0-----:R-:W-:-:S05]  /*0570*/  FSEL R15, R12, RZ, P0 ;  /* 0x000000ff0c0f7208 */ /* 0x001fca0000000000 */
[----:B------:R0:W-:Y:S04]  /*0580*/  STG.E desc[UR6][R10.64], R15 ;  /* 0x0000000f0a007986 */ /* 0x0001e8000c101906 */
[----:B------:R-:W2:Y:S01]  /*0590*/  LDG.E R14, desc[UR6][R8.64+0x400] ;  /* 0x00040006080e7981 */ /* 0x000ea2000c1e1900 */
[----:B------:R-:W-:Y:S01]  /*05a0*/  IADD3 R0, PT, PT, R0, 0x400, RZ ;  /* 0x0000040000007810 */ /* 0x000fe20007ffe0ff */
[----:B------:R-:W-:Y:S02]  /*05b0*/  VIADD R13, R13, 0x400 ;  /* 0x000004000d0d7836 */ /* 0x000fe40000000000 */
[----:B--2---:R-:W-:-:S06]  /*05c0*/  FMUL.FTZ R14, R14, -1.4426950216293334961 ;  /* 0xbfb8aa3b0e0e7820 */ /* 0x004fcc0000410000 */
[----:B------:R-:W2:Y:S02]  /*05d0*/  MUFU.EX2 R14, R14 ;  /* 0x0000000e000e7308 */ /* 0x000ea40000000800 */
[----:B--2---:R-:W-:-:S06]  /*05e0*/  FADD.FTZ R16, R14, 1 ;  /* 0x3f8000000e107421 */ /* 0x004fcc0000010000 */
[----:B------:R-:W2:Y:S02]  /*05f0*/  MUFU.RCP R16, R16 ;  /* 0x0000001000107308 */ /* 0x000ea40000001000 */
[----:B--2---:R-:W-:-:S04]  /*0600*/  FSETP.NE.FTZ.AND P0, PT, |R16|, +INF , PT ;  /* 0x7f8000001000780b */ /* 0x004fc80003f15200 */
[----:B-1----:R-:W-:Y:S02]  /*0610*/  FSEL R17, R16, RZ, P0 ;  /* 0x000000ff10117208 */ /* 0x002fe40000000000 */
[----:B------:R-:W-:-:S03]  /*0620*/  ISETP.GE.AND P0, PT, R0, R3, PT ;  /* 0x000000030000720c */ /* 0x000fc60003f06270 */
[----:B------:R0:W-:Y:S10]  /*0630*/  STG.E desc[UR6][R10.64+0x400], R17 ;  /* 0x000400110a007986 */ /* 0x0001f4000c101906 */
[----:B------:R-:W-:Y:S05]  /*0640*/  @!P0 BRA `(.L_x_1545) ;  /* 0xfffffffc00688947 */ /* 0x000fea000383ffff */
[----:B------:R-:W-:Y:S05]  /*0650*/  EXIT ;  /* 0x000000000000794d */ /* 0x000fea0003800000 */
.L_x_1546:
        /* <DEDUP_REMOVED lines=10> */
.L_x_3839:


//--------------------- .text._ZN4vllm3moe10topkGatingILi18ELi576ELi4ELi8ELi32EifLNS0_11ScoringFuncE1EEEvPKT5_PKbPfiPT4_PiiiibPKf --------------------------
	.section	.text._ZN4vllm3moe10topkGatingILi18ELi576ELi4ELi8ELi32EifLNS0_11ScoringFuncE1EEEvPKT5_PKbPfiPT4_PiiiibPKf,"ax",@progbits
	.align	128
        .global         _ZN4vllm3moe10topkGatingILi18ELi576ELi4ELi8ELi32EifLNS0_11ScoringFuncE1EEEvPKT5_PKbPfiPT4_PiiiibPKf
        .type           _ZN4vllm3moe10topkGatingILi18ELi576ELi4ELi8ELi32EifLNS0_11ScoringFuncE1EEEvPKT5_PKbPfiPT4_PiiiibPKf,@function
        .size           _ZN4vllm3moe10topkGatingILi18ELi576ELi4ELi8ELi32EifLNS0_11ScoringFuncE1EEEvPKT5_PKbPfiPT4_PiiiibPKf,(.L_x_3840 - _ZN4vllm3moe10topkGatingILi18ELi576ELi4ELi8ELi32EifLNS0_11ScoringFuncE1EEEvPKT5_PKbPfiPT4_PiiiibPKf)
        .other          _ZN4vllm3moe10topkGatingILi18ELi576ELi4ELi8ELi32EifLNS0_11ScoringFuncE1EEEvPKT5_PKbPfiPT4_PiiiibPKf,@"STO_CUDA_ENTRY STV_DEFAULT"
_ZN4vllm3moe10topkGatingILi18ELi576ELi4ELi8ELi32EifLNS0_11ScoringFuncE1EEEvPKT5_PKbPfiPT4_PiiiibPKf:
.text._ZN4vllm3moe10topkGatingILi18ELi576ELi4ELi8ELi32EifLNS0_11ScoringFuncE1EEEvPKT5_PKbPfiPT4_PiiiibPKf:
        /* <DEDUP_REMOVED lines=187> */
.L_x_1547:
        /* <DEDUP_REMOVED lines=18> */
.L_x_1548:
        /* <DEDUP_REMOVED lines=14> */
.L_x_1554:
        /* <DEDUP_REMOVED lines=164> */
.L_x_1551:
[----:B--234-:R-:W-:Y:S05]  /*17f0*/  BSYNC.RECONVERGENT B0 ;  /* 0x0000000000007941 */ /* 0x01cfea0003800200 */
.L_x_1550:
        /* <DEDUP_REMOVED lines=54> */
.L_x_1553:
[----:B------:R-:W-:Y:S05]  /*1b60*/  BSYNC.RECONVERGENT B0 ;  /* 0x0000000000007941 */ /* 0x000fea0003800200 */
.L_x_1552:
[----:B0-----:R-:W-:Y:S02]  /*1b70*/  VIADD R49, R49, UR14 ;  /* 0x0000000e31317c36 */ /* 0x001fe40008000000 */
[----:B------:R-:W-:Y:S01]  /*1b80*/  VIADD R47, R47, 0x1 ;  /* 0x000000012f2f7836 */ /* 0x000fe20000000000 */
[----:B------:R-:W-:Y:S06]  /*1b90*/  BRA.U UP1, `(.L_x_1554) ;  /* 0xfffffff101847547 */ /* 0x000fec000b83ffff */
.L_x_1549:
        /* <DEDUP_REMOVED lines=22> */
.L_x_1556:
        /* <DEDUP_REMOVED lines=55> */
.L_x_1555:
        /* <DEDUP_REMOVED lines=34> */
.L_x_1557:
        /* <DEDUP_REMOVED lines=22> */
.L_x_1558:
[----:B------:R-:W-:-:S13]  /*23f0*/  ISETP.NE.AND P0, PT, RZ, UR5, PT ;  /* 0x00000005ff007c0c */ /* 0x000fda000bf05270 */
[----:B------:R-:W-:Y:S05]  /*2400*/  @!P0 EXIT ;  /* 0x000000000000894d */ /* 0x000fea0003800000 */
[----:B01----:R-:W0:Y:S01]  /*2410*/  LDC.64 R4, c[0x0][0x390] ;  /* 0x0000e400ff047b82 */ /* 0x003e220000000a00 */
[----:B----4-:R1:W2:Y:S01]  /*2420*/  MUFU.RCP R11, R46 ;  /* 0x0000002e000b7308 */ /* 0x0102a20000001000 */
[----:B------:R-:W-:Y:S01]  /*2430*/  VIADD R7, R0, UR4 ;  /* 0x0000000400077c36 */ /* 0x000fe20008000000 */
[----:B------:R-:W-:-:S12]  /*2440*/  UIADD3 UR5, UPT, UPT, -UR5, URZ, URZ ;  /* 0x000000ff05057290 */ /* 0x000fd8000fffe1ff */
.L_x_1559:
        /* <DEDUP_REMOVED lines=9> */
.L_x_1560:
        /* <DEDUP_REMOVED lines=10> */
.L_x_3840:


//--------------------- .text._ZN4vllm3moe10topkGatingILi14ELi448ELi4ELi8ELi32EifLNS0_11ScoringFuncE1EEEvPKT5_PKbPfiPT4_PiiiibPKf --------------------------
	.section	.text._ZN4vllm3moe10topkGatingILi14ELi448ELi4ELi8ELi32EifLNS0_11ScoringFuncE1EEEvPKT5_PKbPfiPT4_PiiiibPKf,"ax",@progbits
	.align	128
        .global         _ZN4vllm3moe10topkGatingILi14ELi448ELi4ELi8ELi32EifLNS0_11ScoringFuncE1EEEvPKT5_PKbPfiPT4_PiiiibPKf
        .type           _ZN4vllm3moe10topkGatingILi14ELi448ELi4ELi8ELi32EifLNS0_11ScoringFuncE1EEEvPKT5_PKbPfiPT4_PiiiibPKf,@function
        .size           _ZN4vllm3moe10topkGatingILi14ELi448ELi4ELi8ELi32EifLNS0_11ScoringFuncE1EEEvPKT5_PKbPfiPT4_PiiiibPKf,(.L_x_3841 - _ZN4vllm3moe10topkGatingILi14ELi448ELi4ELi8ELi32EifLNS0_11ScoringFuncE1EEEvPKT5_PKbPfiPT4_PiiiibPKf)
        .other          _ZN4vllm3moe10topkGatingILi14ELi448ELi4ELi8ELi32EifLNS0_11ScoringFuncE1EEEvPKT5_PKbPfiPT4_PiiiibPKf,@"STO_CUDA_ENTRY STV_DEFAULT"
_ZN4vllm3moe10topkGatingILi14ELi448ELi4ELi8ELi32EifLNS0_11ScoringFuncE1EEEvPKT5_PKbPfiPT4_PiiiibPKf:
.text._ZN4vllm3moe10topkGatingILi14ELi448ELi4ELi8ELi32EifLNS0_11ScoringFuncE1EEEvPKT5_PKbPfiPT4_PiiiibPKf:
        /* <DEDUP_REMOVED lines=153> */
.L_x_1561:
        /* <DEDUP_REMOVED lines=14> */
.L_x_1562:
        /* <DEDUP_REMOVED lines=14> */
.L_x_1568:
        /* <DEDUP_REMOVED lines=140> */
.L_x_1565:
[----:B-123--:R-:W-:Y:S05]  /*1410*/  BSYNC.RECONVERGENT B0 ;  /* 0x0000000000007941 */ /* 0x00efea0003800200 */
.L_x_1564:
        /* <DEDUP_REMOVED lines=50> */
.L_x_1567:
[----:B------:R-:W-:Y:S05]  /*1740*/  BSYNC.RECONVERGENT B0 ;  /* 0x0000000000007941 */ /* 0x000fea0003800200 */
.L_x_1566:
[----:B------:R-:W-:Y:S02]  /*1750*/  VIADD R41, R41, UR11 ;  /* 0x0000000b29297c36 */ /* 0x000fe40008000000 */
[----:B------:R-:W-:Y:S01]  /*1760*/  VIADD R39, R39, 0x1 ;  /* 0x0000000127277836 */ /* 0x000fe20000000000 */
[----:B------:R-:W-:Y:S06]  /*1770*/  @P0 BRA `(.L_x_1568) ;  /* 0xfffffff000f40947 */ /* 0x000fec000383ffff */
.L_x_1563:
        /* <DEDUP_REMOVED lines=22> */
.L_x_1570:
        /* <DEDUP_REMOVED lines=55> */
.L_x_1569:
        /* <DEDUP_REMOVED lines=34> */
.L_x_1571:
        /* <DEDUP_REMOVED lines=22> */
.L_x_1572:
[----:B------:R-:W-:Y:S05]  /*1fd0*/  @!P1 EXIT ;  /* 0x000000000000994d */ /* 0x000fea0003800000 */
[----:B01--4-:R-:W0:Y:S01]  /*1fe0*/  LDC.64 R4, c[0x0][0x390] ;  /* 0x0000e400ff047b82 */ /* 0x013e220000000a00 */
[----:B------:R1:W2:Y:S01]  /*1ff0*/  MUFU.RCP R11, R38 ;  /* 0x00000026000b7308 */ /* 0x0002a20000001000 */
[----:B------:R-:W-:Y:S02]  /*2000*/  IMAD.IADD R7, R0, 0x1, R7 ;  /* 0x0000000100077824 */ /* 0x000fe400078e0207 */
[----:B------:R-:W-:-:S07]  /*2010*/  IMAD.MOV R6, RZ, RZ, -R6 ;  /* 0x000000ffff067224 */ /* 0x000fce00078e0a06 */
.L_x_1573:
        /* <DEDUP_REMOVED lines=9> */
.L_x_1574:
        /* <DEDUP_REMOVED lines=13> */
.L_x_3841:


//--------------------- .text._ZN4vllm3moe10topkGatingILi12ELi384ELi4ELi8ELi32EifLNS0_11ScoringFuncE1EEEvPKT5_PKbPfiPT4_PiiiibPKf --------------------------
	.section	.text._ZN4vllm3moe10topkGatingILi12ELi384ELi4ELi8ELi32EifLNS0_11ScoringFuncE1EEEvPKT5_PKbPfiPT4_PiiiibPKf,"ax",@progbits
	.align	128
        .global         _ZN4vllm3moe10topkGatingILi12ELi384ELi4ELi8ELi32EifLNS0_11ScoringFuncE1EEEvPKT5_PKbPfiPT4_PiiiibPKf
        .type           _ZN4vllm3moe10topkGatingILi12ELi384ELi4ELi8ELi32EifLNS0_11ScoringFuncE1EEEvPKT5_PKbPfiPT4_PiiiibPKf,@function
        .size           _ZN4vllm3moe10topkGatingILi12ELi384ELi4ELi8ELi32EifLNS0_11ScoringFuncE1EEEvPKT5_PKbPfiPT4_PiiiibPKf,(.L_x_3842 - _ZN4vllm3moe10topkGatingILi12ELi384ELi4ELi8ELi32EifLNS0_11ScoringFuncE1EEEvPKT5_PKbPfiPT4_PiiiibPKf)
        .other          _ZN4vllm3moe10topkGatingILi12ELi384ELi4ELi8ELi32EifLNS0_11ScoringFuncE1EEEvPKT5_PKbPfiPT4_PiiiibPKf,@"STO_CUDA_ENTRY STV_DEFAULT"
_ZN4vllm3moe10topkGatingILi12ELi384ELi4ELi8ELi32EifLNS0_11ScoringFuncE1EEEvPKT5_PKbPfiPT4_PiiiibPKf:
.text._ZN4vllm3moe10topkGatingILi12ELi384ELi4ELi8ELi32EifLNS0_11ScoringFuncE1EEEvPKT5_PKbPfiPT4_PiiiibPKf:
        /* <DEDUP_REMOVED lines=136> */
.L_x_1575:
        /* <DEDUP_REMOVED lines=12> */
.L_x_1576:
        /* <DEDUP_REMOVED lines=14> */
.L_x_1582:
        /* <DEDUP_REMOVED lines=129> */
.L_x_1579:
[----:B-123--:R-:W-:Y:S05]  /*1230*/  BSYNC.RECONVERGENT B0 ;  /* 0x0000000000007941 */ /* 0x00efea0003800200 */
.L_x_1578:
        /* <DEDUP_REMOVED lines=46> */
.L_x_1581:
[----:B------:R-:W-:Y:S05]  /*1520*/  BSYNC.RECONVERGENT B0 ;  /* 0x0000000000007941 */ /* 0x000fea0003800200 */
.L_x_1580:
[----:B------:R-:W-:Y:S02]  /*1530*/  VIADD R37, R37, UR11 ;  /* 0x0000000b25257c36 */ /* 0x000fe40008000000 */
[----:B------:R-:W-:Y:S01]  /*1540*/  VIADD R35, R35, 0x1 ;  /* 0x0000000123237836 */ /* 0x000fe20000000000 */
[----:B------:R-:W-:Y:S06]  /*1550*/  @P0 BRA `(.L_x_1582) ;  /* 0xfffffff400300947 */ /* 0x000fec000383ffff */
.L_x_1577:
        /* <DEDUP_REMOVED lines=22> */
.L_x_1584:
        /* <DEDUP_REMOVED lines=55> */
.L_x_1583:
        /* <DEDUP_REMOVED lines=34> */
.L_x_1585:
        /* <DEDUP_REMOVED lines=22> */
.L_x_1586:
[----:B------:R-:W-:Y:S05]  /*1db0*/  @!P1 EXIT ;  /* 0x000000000000994d */ /* 0x000fea0003800000 */
[----:B01----:R-:W0:Y:S01]  /*1dc0*/  LDC.64 R6, c[0x0][0x390] ;  /* 0x0000e400ff067b82 */ /* 0x003e220000000a00 */
[----:B----4-:R1:W2:Y:S01]  /*1dd0*/  MUFU.RCP R11, R34 ;  /* 0x00000022000b7308 */ /* 0x0102a20000001000 */
[----:B------:R-:W-:Y:S02]  /*1de0*/  IMAD.IADD R5, R0, 0x1, R5 ;  /* 0x0000000100057824 */ /* 0x000fe400078e0205 */
[----:B------:R-:W-:-:S07]  /*1df0*/  IMAD.MOV R21, RZ, RZ, -R21 ;  /* 0x000000ffff157224 */ /* 0x000fce00078e0a15 */
.L_x_1587:
        /* <DEDUP_REMOVED lines=9> */
.L_x_1588:
        /* <DEDUP_REMOVED lines=15> */
.L_x_3842:


//--------------------- .text._ZN4vllm3moe10topkGatingILi10ELi320ELi4ELi8ELi32EifLNS0_11ScoringFuncE1EEEvPKT5_PKbPfiPT4_PiiiibPKf --------------------------
	.section	.text._ZN4vllm3moe10topkGatingILi10ELi320ELi4ELi8ELi32EifLNS0_11ScoringFuncE1EEEvPKT5_PKbPfiPT4_PiiiibPKf,"ax",@progbits
	.align	128
        .global         _ZN4vllm3moe10topkGatingILi10ELi320ELi4ELi8ELi32EifLNS0_11ScoringFuncE1EEEvPKT5_PKbPfiPT4_PiiiibPKf
        .type           _ZN4vllm3moe10topkGatingILi10ELi320ELi4ELi8ELi32EifLNS0_11ScoringFuncE1EEEvPKT5_PKbPfiPT4_PiiiibPKf,@function
        .size           _ZN4vllm3moe10topkGatingILi10ELi320ELi4ELi8ELi32EifLNS0_11ScoringFuncE1EEEvPKT5_PKbPfiPT4_PiiiibPKf,(.L_x_3843 - _ZN4vllm3moe10topkGatingILi10ELi320ELi4ELi8ELi32EifLNS0_11ScoringFuncE1EEEvPKT5_PKbPfiPT4_PiiiibPKf)
        .other          _ZN4vllm3moe10topkGatingILi10ELi320ELi4ELi8ELi32EifLNS0_11ScoringFuncE1EEEvPKT5_PKbPfiPT4_PiiiibPKf,@"STO_CUDA_ENTRY STV_DEFAULT"
_ZN4vllm3moe10topkGatingILi10ELi320ELi4ELi8ELi32EifLNS0_11ScoringFuncE1EEEvPKT5_PKbPfiPT4_PiiiibPKf:
.text._ZN4vllm3moe10topkGatingILi10ELi320ELi4ELi8ELi32EifLNS0_11ScoringFuncE1EEEvPKT5_PKbPfiPT4_PiiiibPKf:
        /* <DEDUP_REMOVED lines=119> */
.L_x_1589:
        /* <DEDUP_REMOVED lines=10> */
.L_x_1590:
        /* <DEDUP_REMOVED lines=14> */
.L_x_1596:
        /* <DEDUP_REMOVED lines=120> */
.L_x_1593:
[----:B-123--:R-:W-:Y:S05]  /*1070*/  BSYNC.RECONVERGENT B0 ;  /* 0x0000000000007941 */ /* 0x00efea0003800200 */
.L_x_1592:
        /* <DEDUP_REMOVED lines=42> */
.L_x_1595:
[----:B------:R-:W-:Y:S05]  /*1320*/  BSYNC.RECONVERGENT B0 ;  /* 0x0000000000007941 */ /* 0x000fea0003800200 */
.L_x_1594:
[----:B------:R-:W-:Y:S02]  /*1330*/  VIADD R33, R33, UR11 ;  /* 0x0000000b21217c36 */ /* 0x000fe40008000000 */
[----:B------:R-:W-:Y:S01]  /*1340*/  VIADD R31, R31, 0x1 ;  /* 0x000000011f1f7836 */ /* 0x000fe20000000000 */
[----:B------:R-:W-:Y:S06]  /*1350*/  @P0 BRA `(.L_x_1596) ;  /* 0xfffffff400640947 */ /* 0x000fec000383ffff */
.L_x_1591:
        /* <DEDUP_REMOVED lines=22> */
.L_x_1598:
        /* <DEDUP_REMOVED lines=55> */
.L_x_1597:
        /* <DEDUP_REMOVED lines=34> */
.L_x_1599:
        /* <DEDUP_REMOVED lines=22> */
.L_x_1600:
[----:B------:R-:W-:Y:S05]  /*1bb0*/  @!P1 EXIT ;  /* 0x000000000000994d */ /* 0x000fea0003800000 */
[----:B01--4-:R-:W0:Y:S01]  /*1bc0*/  LDC.64 R4, c[0x0][0x390] ;  /* 0x0000e400ff047b82 */ /* 0x013e220000000a00 */
[----:B------:R1:W2:Y:S01]  /*1bd0*/  MUFU.RCP R11, R30 ;  /* 0x0000001e000b7308 */ /* 0x0002a20000001000 */
[----:B------:R-:W-:Y:S02]  /*1be0*/  IMAD.IADD R7, R0, 0x1, R7 ;  /* 0x0000000100077824 */ /* 0x000fe400078e0207 */
[----:B------:R-:W-:-:S07]  /*1bf0*/  IMAD.MOV R6, RZ, RZ, -R6 ;  /* 0x000000ffff067224 */ /* 0x000fce00078e0a06 */
.L_x_1601:
        /* <DEDUP_REMOVED lines=9> */
.L_x_1602:
        /* <DEDUP_REMOVED lines=15> */
.L_x_3843:


//--------------------- .text._ZN4vllm3moe10topkGatingILi6ELi192ELi4ELi8ELi32EifLNS0_11ScoringFuncE1EEEvPKT5_PKbPfiPT4_PiiiibPKf --------------------------
	.section	.text._ZN4vllm3moe10topkGatingILi6ELi192ELi4ELi8ELi32EifLNS0_11ScoringFuncE1EEEvPKT5_PKbPfiPT4_PiiiibPKf,"ax",@progbits
	.align	128
        .global         _ZN4vllm3moe10topkGatingILi6ELi192ELi4ELi8ELi32EifLNS0_11ScoringFuncE1EEEvPKT5_PKbPfiPT4_PiiiibPKf
        .type           _ZN4vllm3moe10topkGatingILi6ELi192ELi4ELi8ELi32EifLNS0_11ScoringFuncE1EEEvPKT5_PKbPfiPT4_PiiiibPKf,@function
        .size           _ZN4vllm3moe10topkGatingILi6ELi192ELi4ELi8ELi32EifLNS0_11ScoringFuncE1EEEvPKT5_PKbPfiPT4_PiiiibPKf,(.L_x_3844 - _ZN4vllm3moe10topkGatingILi6ELi192ELi4ELi8ELi32EifLNS0_11ScoringFuncE1EEEvPKT5_PKbPfiPT4_PiiiibPKf)
        .other          _ZN4vllm3moe10topkGatingILi6ELi192ELi4ELi8ELi32EifLNS0_11ScoringFuncE1EEEvPKT5_PKbPfiPT4_PiiiibPKf,@"STO_CUDA_ENTRY STV_DEFAULT"
_ZN4vllm3moe10topkGatingILi6ELi192ELi4ELi8ELi32EifLNS0_11ScoringFuncE1EEEvPKT5_PKbPfiPT4_PiiiibPKf:
.text._ZN4vllm3moe10topkGatingILi6ELi192ELi4ELi8ELi32EifLNS0_11ScoringFuncE1EEEvPKT5_PKbPfiPT4_PiiiibPKf:
        /* <DEDUP_REMOVED lines=103> */
.L_x_1608:
        /* <DEDUP_REMOVED lines=94> */
.L_x_1605:
[----:B-123--:R-:W-:Y:S05]  /*0c50*/  BSYNC.RECONVERGENT B0 ;  /* 0x0000000000007941 */ /* 0x00efea0003800200 */
.L_x_1604:
        /* <DEDUP_REMOVED lines=34> */
.L_x_1607:
[----:B------:R-:W-:Y:S05]  /*0e80*/  BSYNC.RECONVERGENT B0 ;  /* 0x0000000000007941 */ /* 0x000fea0003800200 */
.L_x_1606:
[----:B------:R-:W-:Y:S02]  /*0e90*/  VIADD R23, R23, UR11 ;  /* 0x0000000b17177c36 */ /* 0x000fe40008000000 */
[----:B------:R-:W-:Y:S01]  /*0ea0*/  VIADD R21, R21, 0x1 ;  /* 0x0000000115157836 */ /* 0x000fe20000000000 */
[----:B------:R-:W-:Y:S06]  /*0eb0*/  @P0 BRA `(.L_x_1608) ;  /* 0xfffffff400ec0947 */ /* 0x000fec000383ffff */
.L_x_1603:
        /* <DEDUP_REMOVED lines=22> */
.L_x_1610:
        /* <DEDUP_REMOVED lines=55> */
.L_x_1609:
        /* <DEDUP_REMOVED lines=34> */
.L_x_1611:
        /* <DEDUP_REMOVED lines=22> */
.L_x_1612:
[----:B------:R-:W-:Y:S05]  /*1710*/  @!P1 EXIT ;  /* 0x000000000000994d */ /* 0x000fea0003800000 */
[----:B01----:R-:W0:Y:S01]  /*1720*/  LDC.64 R6, c[0x0][0x390] ;  /* 0x0000e400ff067b82 */ /* 0x003e220000000a00 */
[----:B------:R1:W2:Y:S01]  /*1730*/  MUFU.RCP R11, R4 ;  /* 0x00000004000b7308 */ /* 0x0002a20000001000 */
[----:B------:R-:W-:Y:S02]  /*1740*/  IMAD.IADD R5, R0, 0x1, R5 ;  /* 0x0000000100057824 */ /* 0x000fe400078e0205 */
[----:B------:R-:W-:-:S07]  /*1750*/  IMAD.MOV R15, RZ, RZ, -R15 ;  /* 0x000000ffff0f7224 */ /* 0x000fce00078e0a0f */
.L_x_1613:
        /* <DEDUP_REMOVED lines=9> */
.L_x_1614:
        /* <DEDUP_REMOVED lines=9> */
.L_x_3844:


//--------------------- .text._ZN4vllm3moe10topkGatingILi16ELi512ELi4ELi16ELi32EifLNS0_11ScoringFuncE1EEEvPKT5_PKbPfiPT4_PiiiibPKf --------------------------
	.section	.text._ZN4vllm3moe10topkGatingILi16ELi512ELi4ELi16ELi32EifLNS0_11ScoringFuncE1EEEvPKT5_PKbPfiPT4_PiiiibPKf,"ax",@progbits
	.align	128
        .global         _ZN4vllm3moe10topkGatingILi16ELi512ELi4ELi16ELi32EifLNS0_11ScoringFuncE1EEEvPKT5_PKbPfiPT4_PiiiibPKf
        .type           _ZN4vllm3moe10topkGatingILi16ELi512ELi4ELi16ELi32EifLNS0_11ScoringFuncE1EEEvPKT5_PKbPfiPT4_PiiiibPKf,@function
        .size           _ZN4vllm3moe10topkGatingILi16ELi512ELi4ELi16ELi32EifLNS0_11ScoringFuncE1EEEvPKT5_PKbPfiPT4_PiiiibPKf,(.L_x_3845 - _ZN4vllm3moe10topkGatingILi16ELi512ELi4ELi16ELi32EifLNS0_11ScoringFuncE1EEEvPKT5_PKbPfiPT4_PiiiibPKf)
        .other          _ZN4vllm3moe10topkGatingILi16ELi512ELi4ELi16ELi32EifLNS0_11ScoringFuncE1EEEvPKT5_PKbPfiPT4_PiiiibPKf,@"STO_CUDA_ENTRY STV_DEFAULT"
_ZN4vllm3moe10topkGatingILi16ELi512ELi4ELi16ELi32EifLNS0_11ScoringFuncE1EEEvPKT5_PKbPfiPT4_PiiiibPKf:
.text._ZN4vllm3moe10topkGatingILi16ELi512ELi4ELi16ELi32EifLNS0_11ScoringFuncE1EEEvPKT5_PKbPfiPT4_PiiiibPKf:
        /* <DEDUP_REMOVED lines=166> */
.L_x_1615:
        /* <DEDUP_REMOVED lines=16> */
.L_x_1616:
        /* <DEDUP_REMOVED lines=14> */
.L_x_1622:
        /* <DEDUP_REMOVED lines=149> */
.L_x_1619:
[----:B-123--:R-:W-:Y:S05]  /*1590*/  BSYNC.RECONVERGENT B0 ;  /* 0x0000000000007941 */ /* 0x00efea0003800200 */
.L_x_1618:
        /* <DEDUP_REMOVED lines=54> */
.L_x_1621:
[----:B------:R-:W-:Y:S05]  /*1900*/  BSYNC.RECONVERGENT B0 ;  /* 0x0000000000007941 */ /* 0x000fea0003800200 */
.L_x_1620:
[----:B------:R-:W-:Y:S02]  /*1910*/  VIADD R45, R45, UR11 ;  /* 0x0000000b2d2d7c36 */ /* 0x000fe40008000000 */
[----:B------:R-:W-:Y:S01]  /*1920*/  VIADD R43, R43, 0x1 ;  /* 0x000000012b2b7836 */ /* 0x000fe20000000000 */
[----:B------:R-:W-:Y:S06]  /*1930*/  @P0 BRA `(.L_x_1622) ;  /* 0xfffffff000c00947 */ /* 0x000fec000383ffff */
.L_x_1617:
        /* <DEDUP_REMOVED lines=22> */
.L_x_1624:
        /* <DEDUP_REMOVED lines=55> */
.L_x_1623:
        /* <DEDUP_REMOVED lines=34> */
.L_x_1625:
        /* <DEDUP_REMOVED lines=22> */
.L_x_1626:
[----:B------:R-:W-:Y:S05]  /*2190*/  @!P1 EXIT ;  /* 0x000000000000994d */ /* 0x000fea0003800000 */
[----:B01--4-:R-:W0:Y:S01]  /*21a0*/  LDC.64 R4, c[0x0][0x390] ;  /* 0x0000e400ff047b82 */ /* 0x013e220000000a00 */
[----:B------:R1:W2:Y:S01]  /*21b0*/  MUFU.RCP R11, R42 ;  /* 0x0000002a000b7308 */ /* 0x0002a20000001000 */
[----:B------:R-:W-:Y:S02]  /*21c0*/  IMAD.IADD R7, R0, 0x1, R7 ;  /* 0x0000000100077824 */ /* 0x000fe400078e0207 */
[----:B------:R-:W-:-:S07]  /*21d0*/  IMAD.MOV R6, RZ, RZ, -R6 ;  /* 0x000000ffff067224 */ /* 0x000fce00078e0a06 */
.L_x_1627:
        /* <DEDUP_REMOVED lines=9> */
.L_x_1628:
        /* <DEDUP_REMOVED lines=9> */
.L_x_3845:


//--------------------- .text._ZN4vllm3moe10topkGatingILi8ELi256ELi4ELi16ELi32EifLNS0_11ScoringFuncE1EEEvPKT5_PKbPfiPT4_PiiiibPKf --------------------------
	.section	.text._ZN4vllm3moe10topkGatingILi8ELi256ELi4ELi16ELi32EifLNS0_11ScoringFuncE1EEEvPKT5_PKbPfiPT4_PiiiibPKf,"ax",@progbits
	.align	128
        .global         _ZN4vllm3moe10topkGatingILi8ELi256ELi4ELi16ELi32EifLNS0_11ScoringFuncE1EEEvPKT5_PKbPfiPT4_PiiiibPKf
        .type           _ZN4vllm3moe10topkGatingILi8ELi256ELi4ELi16ELi32EifLNS0_11ScoringFuncE1EEEvPKT5_PKbPfiPT4_PiiiibPKf,@function
        .size           _ZN4vllm3moe10topkGatingILi8ELi256ELi4ELi16ELi32EifLNS0_11ScoringFuncE1EEEvPKT5_PKbPfiPT4_PiiiibPKf,(.L_x_3846 - _ZN4vllm3moe10topkGatingILi8ELi256ELi4ELi16ELi32EifLNS0_11ScoringFuncE1EEEvPKT5_PKbPfiPT4_PiiiibPKf)
        .other          _ZN4vllm3moe10topkGatingILi8ELi256ELi4ELi16ELi32EifLNS0_11ScoringFuncE1EEEvPKT5_PKbPfiPT4_PiiiibPKf,@"STO_CUDA_ENTRY STV_DEFAULT"
_ZN4vllm3moe10topkGatingILi8ELi256ELi4ELi16ELi32EifLNS0_11ScoringFuncE1EEEvPKT5_PKbPfiPT4_PiiiibPKf:
.text._ZN4vllm3moe10topkGatingILi8ELi256ELi4ELi16ELi32EifLNS0_11ScoringFuncE1EEEvPKT5_PKbPfiPT4_PiiiibPKf:
        /* <DEDUP_REMOVED lines=119> */
.L_x_1634:
        /* <DEDUP_REMOVED lines=99> */
.L_x_1631:
[----:B-123--:R-:W-:Y:S05]  /*0da0*/  BSYNC.RECONVERGENT B0 ;  /* 0x0000000000007941 */ /* 0x00efea0003800200 */
.L_x_1630:
        /* <DEDUP_REMOVED lines=38> */
.L_x_1633:
[----:B------:R-:W-:Y:S05]  /*1010*/  BSYNC.RECONVERGENT B0 ;  /* 0x0000000000007941 */ /* 0x000fea0003800200 */
.L_x_1632:
[----:B0-----:R-:W-:Y:S02]  /*1020*/  VIADD R25, R25, UR11 ;  /* 0x0000000b19197c36 */ /* 0x001fe40008000000 */
[----:B------:R-:W-:Y:S01]  /*1030*/  VIADD R23, R23, 0x1 ;  /* 0x0000000117177836 */ /* 0x000fe20000000000 */
[----:B------:R-:W-:Y:S06]  /*1040*/  @P0 BRA `(.L_x_1634) ;  /* 0xfffffff400c80947 */ /* 0x000fec000383ffff */
.L_x_1629:
        /* <DEDUP_REMOVED lines=22> */
.L_x_1636:
        /* <DEDUP_REMOVED lines=55> */
.L_x_1635:
        /* <DEDUP_REMOVED lines=34> */
.L_x_1637:
        /* <DEDUP_REMOVED lines=22> */
.L_x_1638:
[----:B------:R-:W-:Y:S05]  /*18a0*/  @!P1 EXIT ;  /* 0x000000000000994d */ /* 0x000fea0003800000 */
[----:B01----:R-:W0:Y:S01]  /*18b0*/  LDC.64 R6, c[0x0][0x390] ;  /* 0x0000e400ff067b82 */ /* 0x003e220000000a00 */
[----:B------:R1:W2:Y:S01]  /*18c0*/  MUFU.RCP R11, R4 ;  /* 0x00000004000b7308 */ /* 0x0002a20000001000 */
[----:B------:R-:W-:Y:S02]  /*18d0*/  IMAD.IADD R5, R0, 0x1, R5 ;  /* 0x0000000100057824 */ /* 0x000fe400078e0205 */
[----:B------:R-:W-:-:S07]  /*18e0*/  IMAD.MOV R27, RZ, RZ, -R27 ;  /* 0x000000ffff1b7224 */ /* 0x000fce00078e0a1b */
.L_x_1639:
        /* <DEDUP_REMOVED lines=9> */
.L_x_1640:
        /* <DEDUP_REMOVED lines=16> */
.L_x_3846:


//--------------------- .text._ZN4vllm3moe10topkGatingILi4ELi128ELi4ELi16ELi32EifLNS0_11ScoringFuncE1EEEvPKT5_PKbPfiPT4_PiiiibPKf --------------------------
	.section	.text._ZN4vllm3moe10topkGatingILi4ELi128ELi4ELi16ELi32EifLNS0_11ScoringFuncE1EEEvPKT5_PKbPfiPT4_PiiiibPKf,"ax",@progbits
	.align	128
        .global         _ZN4vllm3moe10topkGatingILi4ELi128ELi4ELi16ELi32EifLNS0_11ScoringFuncE1EEEvPKT5_PKbPfiPT4_PiiiibPKf
        .type           _ZN4vllm3moe10topkGatingILi4ELi128ELi4ELi16ELi32EifLNS0_11ScoringFuncE1EEEvPKT5_PKbPfiPT4_PiiiibPKf,@function
        .size           _ZN4vllm3moe10topkGatingILi4ELi128ELi4ELi16ELi32EifLNS0_11ScoringFuncE1EEEvPKT5_PKbPfiPT4_PiiiibPKf,(.L_x_3847 - _ZN4vllm3moe10topkGatingILi4ELi128ELi4ELi16ELi32EifLNS0_11ScoringFuncE1EEEvPKT5_PKbPfiPT4_PiiiibPKf)
        .other          _ZN4vllm3moe10topkGatingILi4ELi128ELi4ELi16ELi32EifLNS0_11ScoringFuncE1EEEvPKT5_PKbPfiPT4_PiiiibPKf,@"STO_CUDA_ENTRY STV_DEFAULT"
_ZN4vllm3moe10topkGatingILi4ELi128ELi4ELi16ELi32EifLNS0_11ScoringFuncE1EEEvPKT5_PKbPfiPT4_PiiiibPKf:
.text._ZN4vllm3moe10topkGatingILi4ELi128ELi4ELi16ELi32EifLNS0_11ScoringFuncE1EEEvPKT5_PKbPfiPT4_PiiiibPKf:
        /* <DEDUP_REMOVED lines=82> */
.L_x_1646:
        /* <DEDUP_REMOVED lines=83> */
.L_x_1643:
[----:B-123--:R-:W-:Y:S05]  /*0a50*/  BSYNC.RECONVERGENT B0 ;  /* 0x0000000000007941 */ /* 0x00efea0003800200 */
.L_x_1642:
        /* <DEDUP_REMOVED lines=30> */
.L_x_1645:
[----:B------:R-:W-:Y:S05]  /*0c40*/  BSYNC.RECONVERGENT B0 ;  /* 0x0000000000007941 */ /* 0x000fea0003800200 */
.L_x_1644:
[----:B------:R-:W-:Y:S02]  /*0c50*/  VIADD R15, R15, UR11 ;  /* 0x0000000b0f0f7c36 */ /* 0x000fe40008000000 */
[----:B------:R-:W-:Y:S01]  /*0c60*/  VIADD R17, R17, 0x1 ;  /* 0x0000000111117836 */ /* 0x000fe20000000000 */
[----:B------:R-:W-:Y:S06]  /*0c70*/  @P0 BRA `(.L_x_1646) ;  /* 0xfffffff800280947 */ /* 0x000fec000383ffff */
.L_x_1641:
        /* <DEDUP_REMOVED lines=22> */
.L_x_1648:
        /* <DEDUP_REMOVED lines=55> */
.L_x_1647:
        /* <DEDUP_REMOVED lines=34> */
.L_x_1649:
        /* <DEDUP_REMOVED lines=22> */
.L_x_1650:
[----:B------:R-:W-:Y:S05]  /*14d0*/  @!P1 EXIT ;  /* 0x000000000000994d */ /* 0x000fea0003800000 */
[----:B01----:R-:W0:Y:S01]  /*14e0*/  LDC.64 R4, c[0x0][0x390] ;  /* 0x0000e400ff047b82 */ /* 0x003e220000000a00 */
[----:B------:R-:W1:Y:S01]  /*14f0*/  MUFU.RCP R21, R21 ;  /* 0x0000001500157308 */ /* 0x000e620000001000 */
[----:B------:R-:W-:Y:S02]  /*1500*/  IMAD.IADD R7, R8, 0x1, R7 ;  /* 0x0000000108077824 */ /* 0x000fe400078e0207 */
[----:B------:R-:W-:-:S07]  /*1510*/  IMAD.MOV R0, RZ, RZ, -R0 ;  /* 0x000000ffff007224 */ /* 0x000fce00078e0a00 */
.L_x_1651:
        /* <DEDUP_REMOVED lines=9> */
.L_x_1652:
        /* <DEDUP_REMOVED lines=13> */
.L_x_3847:


//--------------------- .text._ZN4vllm3moe10topkGatingILi4ELi64ELi4ELi16ELi32EifLNS0_11ScoringFuncE1EEEvPKT5_PKbPfiPT4_PiiiibPKf --------------------------
	.section	.text._ZN4vllm3moe10topkGatingILi4ELi64ELi4ELi16ELi32EifLNS0_11ScoringFuncE1EEEvPKT5_PKbPfiPT4_PiiiibPKf,"ax",@progbits
	.align	128
        .global         _ZN4vllm3moe10topkGatingILi4ELi64ELi4ELi16ELi32EifLNS0_11ScoringFuncE1EEEvPKT5_PKbPfiPT4_PiiiibPKf
        .type           _ZN4vllm3moe10topkGatingILi4ELi64ELi4ELi16ELi32EifLNS0_11ScoringFuncE1EEEvPKT5_PKbPfiPT4_PiiiibPKf,@function
        .size           _ZN4vllm3moe10topkGatingILi4ELi64ELi4ELi16ELi32EifLNS0_11ScoringFuncE1EEEvPKT5_PKbPfiPT4_PiiiibPKf,(.L_x_3848 - _ZN4vllm3moe10topkGatingILi4ELi64ELi4ELi16ELi32EifLNS0_11ScoringFuncE1EEEvPKT5_PKbPfiPT4_PiiiibPKf)
        .other          _ZN4vllm3moe10topkGatingILi4ELi64ELi4ELi16ELi32EifLNS0_11ScoringFuncE1EEEvPKT5_PKbPfiPT4_PiiiibPKf,@"STO_CUDA_ENTRY STV_DEFAULT"
_ZN4vllm3moe10topkGatingILi4ELi64ELi4ELi16ELi32EifLNS0_11ScoringFuncE1EEEvPKT5_PKbPfiPT4_PiiiibPKf:
.text._ZN4vllm3moe10topkGatingILi4ELi64ELi4ELi16ELi32EifLNS0_11ScoringFuncE1EEEvPKT5_PKbPfiPT4_PiiiibPKf:
        /* <DEDUP_REMOVED lines=83> */
.L_x_1658:
        /* <DEDUP_REMOVED lines=73> */
.L_x_1655:
[----:B-123--:R-:W-:Y:S05]  /*09c0*/  BSYNC.RECONVERGENT B0 ;  /* 0x0000000000007941 */ /* 0x00efea0003800200 */
.L_x_1654:
        /* <DEDUP_REMOVED lines=30> */
.L_x_1657:
[----:B------:R-:W-:Y:S05]  /*0bb0*/  BSYNC.RECONVERGENT B0 ;  /* 0x0000000000007941 */ /* 0x000fea0003800200 */
.L_x_1656:
[----:B------:R-:W-:Y:S02]  /*0bc0*/  VIADD R15, R15, UR11 ;  /* 0x0000000b0f0f7c36 */ /* 0x000fe40008000000 */
[----:B------:R-:W-:Y:S01]  /*0bd0*/  VIADD R17, R17, 0x1 ;  /* 0x0000000111117836 */ /* 0x000fe20000000000 */
[----:B------:R-:W-:Y:S06]  /*0be0*/  @P0 BRA `(.L_x_1658) ;  /* 0xfffffff800500947 */ /* 0x000fec000383ffff */
.L_x_1653:
        /* <DEDUP_REMOVED lines=22> */
.L_x_1660:
        /* <DEDUP_REMOVED lines=55> */
.L_x_1659:
        /* <DEDUP_REMOVED lines=34> */
.L_x_1661:
        /* <DEDUP_REMOVED lines=22> */
.L_x_1662:
[----:B------:R-:W-:Y:S05]  /*1440*/  @!P1 EXIT ;  /* 0x000000000000994d */ /* 0x000fea0003800000 */
[----:B01----:R-:W0:Y:S01]  /*1450*/  LDC.64 R4, c[0x0][0x390] ;  /* 0x0000e400ff047b82 */ /* 0x003e220000000a00 */
[----:B------:R-:W1:Y:S01]  /*1460*/  MUFU.RCP R21, R21 ;  /* 0x0000001500157308 */ /* 0x000e620000001000 */
[----:B------:R-:W-:Y:S02]  /*1470*/  IMAD.IADD R7, R8, 0x1, R7 ;  /* 0x0000000108077824 */ /* 0x000fe400078e0207 */
[----:B------:R-:W-:-:S07]  /*1480*/  IMAD.MOV R0, RZ, RZ, -R0 ;  /* 0x000000ffff007224 */ /* 0x000fce00078e0a00 */
.L_x_1663:
        /* <DEDUP_REMOVED lines=9> */
.L_x_1664:
        /* <DEDUP_REMOVED lines=14> */
.L_x_3848:


//--------------------- .text._ZN4vllm3moe10topkGatingILi4ELi32ELi4ELi16ELi32EifLNS0_11ScoringFuncE1EEEvPKT5_PKbPfiPT4_PiiiibPKf --------------------------
	.section	.text._ZN4vllm3moe10topkGatingILi4ELi32ELi4ELi16ELi32EifLNS0_11ScoringFuncE1EEEvPKT5_PKbPfiPT4_PiiiibPKf,"ax",@progbits
	.align	128
        .global         _ZN4vllm3moe10topkGatingILi4ELi32ELi4ELi16ELi32EifLNS0_11ScoringFuncE1EEEvPKT5_PKbPfiPT4_PiiiibPKf
        .type           _ZN4vllm3moe10topkGatingILi4ELi32ELi4ELi16ELi32EifLNS0_11ScoringFuncE1EEEvPKT5_PKbPfiPT4_PiiiibPKf,@function
        .size           _ZN4vllm3moe10topkGatingILi4ELi32ELi4ELi16ELi32EifLNS0_11ScoringFuncE1EEEvPKT5_PKbPfiPT4_PiiiibPKf,(.L_x_3849 - _ZN4vllm3moe10topkGatingILi4ELi32ELi4ELi16ELi32EifLNS0_11ScoringFuncE1EEEvPKT5_PKbPfiPT4_PiiiibPKf)
        .other          _ZN4vllm3moe10topkGatingILi4ELi32ELi4ELi16ELi32EifLNS0_11ScoringFuncE1EEEvPKT5_PKbPfiPT4_PiiiibPKf,@"STO_CUDA_ENTRY STV_DEFAULT"
_ZN4vllm3moe10topkGatingILi4ELi32ELi4ELi16ELi32EifLNS0_11ScoringFuncE1EEEvPKT5_PKbPfiPT4_PiiiibPKf:
.text._ZN4vllm3moe10topkGatingILi4ELi32ELi4ELi16ELi32EifLNS0_11ScoringFuncE1EEEvPKT5_PKbPfiPT4_PiiiibPKf:
        /* <DEDUP_REMOVED lines=83> */
.L_x_1670:
        /* <DEDUP_REMOVED lines=63> */
.L_x_1667:
[----:B-123--:R-:W-:Y:S05]  /*0920*/  BSYNC.RECONVERGENT B0 ;  /* 0x0000000000007941 */ /* 0x00efea0003800200 */
.L_x_1666:
        /* <DEDUP_REMOVED lines=29> */
.L_x_1669:
[----:B------:R-:W-:Y:S05]  /*0b00*/  BSYNC.RECONVERGENT B0 ;  /* 0x0000000000007941 */ /* 0x000fea0003800200 */
.L_x_1668:
[----:B------:R-:W-:Y:S02]  /*0b10*/  VIADD R15, R15, UR11 ;  /* 0x0000000b0f0f7c36 */ /* 0x000fe40008000000 */
[----:B------:R-:W-:Y:S01]  /*0b20*/  VIADD R17, R17, 0x1 ;  /* 0x0000000111117836 */ /* 0x000fe20000000000 */
[----:B------:R-:W-:Y:S06]  /*0b30*/  @P0 BRA `(.L_x_1670) ;  /* 0xfffffff8007c0947 */ /* 0x000fec000383ffff */
.L_x_1665:
        /* <DEDUP_REMOVED lines=22> */
.L_x_1672:
        /* <DEDUP_REMOVED lines=55> */
.L_x_1671:
        /* <DEDUP_REMOVED lines=34> */
.L_x_1673:
        /* <DEDUP_REMOVED lines=22> */
.L_x_1674:
[----:B------:R-:W-:Y:S05]  /*1390*/  @!P1 EXIT ;  /* 0x000000000000994d */ /* 0x000fea0003800000 */
[----:B01----:R-:W0:Y:S01]  /*13a0*/  LDC.64 R4, c[0x0][0x390] ;  /* 0x0000e400ff047b82 */ /* 0x003e220000000a00 */
[----:B------:R-:W1:Y:S01]  /*13b0*/  MUFU.RCP R21, R21 ;  /* 0x0000001500157308 */ /* 0x000e620000001000 */
[----:B------:R-:W-:Y:S02]  /*13c0*/  IMAD.IADD R7, R8, 0x1, R7 ;  /* 0x0000000108077824 */ /* 0x000fe400078e0207 */
[----:B------:R-:W-:-:S07]  /*13d0*/  IMAD.MOV R0, RZ, RZ, -R0 ;  /* 0x000000ffff007224 */ /* 0x000fce00078e0a00 */
.L_x_1675:
        /* <DEDUP_REMOVED lines=9> */
.L_x_1676:
        /* <DEDUP_REMOVED lines=9> */
.L_x_3849:


//--------------------- .text._ZN4vllm3moe10topkGatingILi4ELi16ELi4ELi16ELi32EifLNS0_11ScoringFuncE1EEEvPKT5_PKbPfiPT4_PiiiibPKf --------------------------
	.section	.text._ZN4vllm3moe10topkGatingILi4ELi16ELi4ELi16ELi32EifLNS0_11ScoringFuncE1EEEvPKT5_PKbPfiPT4_PiiiibPKf,"ax",@progbits
	.align	128
        .global         _ZN4vllm3moe10topkGatingILi4ELi16ELi4ELi16ELi32EifLNS0_11ScoringFuncE1EEEvPKT5_PKbPfiPT4_PiiiibPKf
        .type           _ZN4vllm3moe10topkGatingILi4ELi16ELi4ELi16ELi32EifLNS0_11ScoringFuncE1EEEvPKT5_PKbPfiPT4_PiiiibPKf,@function
        .size           _ZN4vllm3moe10topkGatingILi4ELi16ELi4ELi16ELi32EifLNS0_11ScoringFuncE1EEEvPKT5_PKbPfiPT4_PiiiibPKf,(.L_x_3850 - _ZN4vllm3moe10topkGatingILi4ELi16ELi4ELi16ELi32EifLNS0_11ScoringFuncE1EEEvPKT5_PKbPfiPT4_PiiiibPKf)
        .other          _ZN4vllm3moe10topkGatingILi4ELi16ELi4ELi16ELi32EifLNS0_11ScoringFuncE1EEEvPKT5_PKbPfiPT4_PiiiibPKf,@"STO_CUDA_ENTRY STV_DEFAULT"
_ZN4vllm3moe10topkGatingILi4ELi16ELi4ELi16ELi32EifLNS0_11ScoringFuncE1EEEvPKT5_PKbPfiPT4_PiiiibPKf:
.text._ZN4vllm3moe10topkGatingILi4ELi16ELi4ELi16ELi32EifLNS0_11ScoringFuncE1EEEvPKT5_PKbPfiPT4_PiiiibPKf:
        /* <DEDUP_REMOVED lines=83> */
.L_x_1682:
        /* <DEDUP_REMOVED lines=53> */
.L_x_1679:
[----:B-123--:R-:W-:Y:S05]  /*0880*/  BSYNC.RECONVERGENT B0 ;  /* 0x0000000000007941 */ /* 0x00efea0003800200 */
.L_x_1678:
        /* <DEDUP_REMOVED lines=29> */
.L_x_1681:
[----:B------:R-:W-:Y:S05]  /*0a60*/  BSYNC.RECONVERGENT B0 ;  /* 0x0000000000007941 */ /* 0x000fea0003800200 */
.L_x_1680:
[----:B------:R-:W-:Y:S02]  /*0a70*/  VIADD R15, R15, UR11 ;  /* 0x0000000b0f0f7c36 */ /* 0x000fe40008000000 */
[----:B------:R-:W-:Y:S01]  /*0a80*/  VIADD R17, R17, 0x1 ;  /* 0x0000000111117836 */ /* 0x000fe20000000000 */
[----:B------:R-:W-:Y:S06]  /*0a90*/  @P0 BRA `(.L_x_1682) ;  /* 0xfffffff800a40947 */ /* 0x000fec000383ffff */
.L_x_1677:
        /* <DEDUP_REMOVED lines=22> */
.L_x_1684:
        /* <DEDUP_REMOVED lines=55> */
.L_x_1683:
        /* <DEDUP_REMOVED lines=34> */
.L_x_1685:
        /* <DEDUP_REMOVED lines=22> */
.L_x_1686:
[----:B------:R-:W-:Y:S05]  /*12f0*/  @!P1 EXIT ;  /* 0x000000000000994d */ /* 0x000fea0003800000 */
[----:B01----:R-:W0:Y:S01]  /*1300*/  LDC.64 R4, c[0x0][0x390] ;  /* 0x0000e400ff047b82 */ /* 0x003e220000000a00 */
[----:B------:R-:W1:Y:S01]  /*1310*/  MUFU.RCP R21, R21 ;  /* 0x0000001500157308 */ /* 0x000e620000001000 */
[----:B------:R-:W-:Y:S02]  /*1320*/  IMAD.IADD R7, R8, 0x1, R7 ;  /* 0x0000000108077824 */ /* 0x000fe400078e0207 */
[----:B------:R-:W-:-:S07]  /*1330*/  IMAD.MOV R0, RZ, RZ, -R0 ;  /* 0x000000ffff007224 */ /* 0x000fce00078e0a00 */
.L_x_1687:
        /* <DEDUP_REMOVED lines=9> */
.L_x_1688:
        /* <DEDUP_REMOVED lines=11> */
.L_x_3850:


//--------------------- .text._ZN4vllm3moe10topkGatingILi4ELi8ELi4ELi16ELi32EifLNS0_11ScoringFuncE1EEEvPKT5_PKbPfiPT4_PiiiibPKf --------------------------
	.section	.text._ZN4vllm3moe10topkGatingILi4ELi8ELi4ELi16ELi32EifLNS0_11ScoringFuncE1EEEvPKT5_PKbPfiPT4_PiiiibPKf,"ax",@progbits
	.align	128
        .global         _ZN4vllm3moe10topkGatingILi4ELi8ELi4ELi16ELi32EifLNS0_11ScoringFuncE1EEEvPKT5_PKbPfiPT4_PiiiibPKf
        .type           _ZN4vllm3moe10topkGatingILi4ELi8ELi4ELi16ELi32EifLNS0_11ScoringFuncE1EEEvPKT5_PKbPfiPT4_PiiiibPKf,@function
        .size           _ZN4vllm3moe10topkGatingILi4ELi8ELi4ELi16ELi32EifLNS0_11ScoringFuncE1EEEvPKT5_PKbPfiPT4_PiiiibPKf,(.L_x_3851 - _ZN4vllm3moe10topkGatingILi4ELi8ELi4ELi16ELi32EifLNS0_11ScoringFuncE1EEEvPKT5_PKbPfiPT4_PiiiibPKf)
        .other          _ZN4vllm3moe10topkGatingILi4ELi8ELi4ELi16ELi32EifLNS0_11ScoringFuncE1EEEvPKT5_PKbPfiPT4_PiiiibPKf,@"STO_CUDA_ENTRY STV_DEFAULT"
_ZN4vllm3moe10topkGatingILi4ELi8ELi4ELi16ELi32EifLNS0_11ScoringFuncE1EEEvPKT5_PKbPfiPT4_PiiiibPKf:
.text._ZN4vllm3moe10topkGatingILi4ELi8ELi4ELi16ELi32EifLNS0_11ScoringFuncE1EEEvPKT5_PKbPfiPT4_PiiiibPKf:
        /* <DEDUP_REMOVED lines=96> */
.L_x_1699:
        /* <DEDUP_REMOVED lines=43> */
.L_x_1692:
[----:B--234-:R-:W-:Y:S05]  /*08b0*/  BSYNC.RECONVERGENT B0 ;  /* 0x0000000000007941 */ /* 0x01cfea0003800200 */
.L_x_1691:
        /* <DEDUP_REMOVED lines=26> */
.L_x_1694:
[----:B------:R-:W-:Y:S05]  /*0a60*/  BSYNC.RECONVERGENT B0 ;  /* 0x0000000000007941 */ /* 0x000fea0003800200 */
.L_x_1693:
        /* <DEDUP_REMOVED lines=48> */
.L_x_1696:
[----:B------:R-:W-:Y:S05]  /*0d70*/  BSYNC.RECONVERGENT B0 ;  /* 0x0000000000007941 */ /* 0x000fea0003800200 */
.L_x_1695:
        /* <DEDUP_REMOVED lines=26> */
.L_x_1698:
[----:B------:R-:W-:Y:S05]  /*0f20*/  BSYNC.RECONVERGENT B0 ;  /* 0x0000000000007941 */ /* 0x000fea0003800200 */
.L_x_1697:
        /* <DEDUP_REMOVED lines=8> */
.L_x_1690:
        /* <DEDUP_REMOVED lines=51> */
.L_x_1700:
[----:B------:R-:W-:Y:S05]  /*12e0*/  BSYNC.RECONVERGENT B0 ;  /* 0x0000000000007941 */ /* 0x000fea0003800200 */
.L_x_1689:
        /* <DEDUP_REMOVED lines=22> */
.L_x_1702:
        /* <DEDUP_REMOVED lines=55> */
.L_x_1701:
        /* <DEDUP_REMOVED lines=34> */
.L_x_1703:
        /* <DEDUP_REMOVED lines=22> */
.L_x_1704:
[----:B------:R-:W-:Y:S05]  /*1b40*/  @!P1 EXIT ;  /* 0x000000000000994d */ /* 0x000fea0003800000 */
[----:B01----:R-:W0:Y:S01]  /*1b50*/  LDC.64 R6, c[0x0][0x390] ;  /* 0x0000e400ff067b82 */ /* 0x003e220000000a00 */
[----:B------:R1:W2:Y:S01]  /*1b60*/  MUFU.RCP R11, R9 ;  /* 0x00000009000b7308 */ /* 0x0002a20000001000 */
[----:B------:R-:W-:Y:S02]  /*1b70*/  IMAD.IADD R5, R18, 0x1, R5 ;  /* 0x0000000112057824 */ /* 0x000fe400078e0205 */
[----:B------:R-:W-:-:S07]  /*1b80*/  IMAD.MOV R23, RZ, RZ, -R23 ;  /* 0x000000ffff177224 */ /* 0x000fce00078e0a17 */
.L_x_1705:
        /* <DEDUP_REMOVED lines=9> */
.L_x_1706:
        /* <DEDUP_REMOVED lines=14> */
.L_x_3851:


//--------------------- .text._ZN4vllm3moe10topkGatingILi4ELi4ELi4ELi16ELi32EifLNS0_11ScoringFuncE1EEEvPKT5_PKbPfiPT4_PiiiibPKf --------------------------
	.section	.text._ZN4vllm3moe10topkGatingILi4ELi4ELi4ELi16ELi32EifLNS0_11ScoringFuncE1EEEvPKT5_PKbPfiPT4_PiiiibPKf,"ax",@progbits
	.align	128
        .global         _ZN4vllm3moe10topkGatingILi4ELi4ELi4ELi16ELi32EifLNS0_11ScoringFuncE1EEEvPKT5_PKbPfiPT4_PiiiibPKf
        .type           _ZN4vllm3moe10topkGatingILi4ELi4ELi4ELi16ELi32EifLNS0_11ScoringFuncE1EEEvPKT5_PKbPfiPT4_PiiiibPKf,@function
        .size           _ZN4vllm3moe10topkGatingILi4ELi4ELi4ELi16ELi32EifLNS0_11ScoringFuncE1EEEvPKT5_PKbPfiPT4_PiiiibPKf,(.L_x_3852 - _ZN4vllm3moe10topkGatingILi4ELi4ELi4ELi16ELi32EifLNS0_11ScoringFuncE1EEEvPKT5_PKbPfiPT4_PiiiibPKf)
        .other          _ZN4vllm3moe10topkGatingILi4ELi4ELi4ELi16ELi32EifLNS0_11ScoringFuncE1EEEvPKT5_PKbPfiPT4_PiiiibPKf,@"STO_CUDA_ENTRY STV_DEFAULT"
_ZN4vllm3moe10topkGatingILi4ELi4ELi4ELi16ELi32EifLNS0_11ScoringFuncE1EEEvPKT5_PKbPfiPT4_PiiiibPKf:
.text._ZN4vllm3moe10topkGatingILi4ELi4ELi4ELi16ELi32EifLNS0_11ScoringFuncE1EEEvPKT5_PKbPfiPT4_PiiiibPKf:
        /* <DEDUP_REMOVED lines=79> */
.L_x_1713:
        /* <DEDUP_REMOVED lines=22> */
.L_x_1709:
        /* <DEDUP_REMOVED lines=34> */
.L_x_1710:
        /* <DEDUP_REMOVED lines=23> */
.L_x_1711:
        /* <DEDUP_REMOVED lines=69> */
.L_x_1712:
[----:B------:R-:W-:-:S09]  /*0e30*/  UISETP.NE.AND UP0, UPT, UR5, UR4, UPT ;  /* 0x000000040500728c */ /* 0x000fd2000bf05270 */
[----:B------:R-:W-:Y:S05]  /*0e40*/  BRA.U UP0, `(.L_x_1713) ;  /* 0xfffffff500a87547 */ /* 0x000fea000b83ffff */
.L_x_1708:
        /* <DEDUP_REMOVED lines=27> */
.L_x_1715:
        /* <DEDUP_REMOVED lines=57> */
.L_x_1714:
        /* <DEDUP_REMOVED lines=39> */
.L_x_1707:
        /* <DEDUP_REMOVED lines=22> */
.L_x_1717:
        /* <DEDUP_REMOVED lines=55> */
.L_x_1716:
        /* <DEDUP_REMOVED lines=34> */
.L_x_1718:
        /* <DEDUP_REMOVED lines=22> */
.L_x_1719:
[----:B------:R-:W-:Y:S05]  /*1e50*/  @!P0 EXIT ;  /* 0x000000000000894d */ /* 0x000fea0003800000 */
[----:B0123--:R-:W0:Y:S01]  /*1e60*/  LDC.64 R4, c[0x0][0x390] ;  /* 0x0000e400ff047b82 */ /* 0x00fe220000000a00 */
[----:B------:R1:W2:Y:S01]  /*1e70*/  MUFU.RCP R11, R8 ;  /* 0x00000008000b7308 */ /* 0x0002a20000001000 */
[----:B------:R-:W-:Y:S01]  /*1e80*/  VIADD R7, R14, UR4 ;  /* 0x000000040e077c36 */ /* 0x000fe20008000000 */
[----:B------:R-:W-:-:S12]  /*1e90*/  UIADD3 UR5, UPT, UPT, -UR5, URZ, URZ ;  /* 0x000000ff05057290 */ /* 0x000fd8000fffe1ff */
.L_x_1720:
        /* <DEDUP_REMOVED lines=9> */
.L_x_1721:
        /* <DEDUP_REMOVED lines=13> */
.L_x_3852:


//--------------------- .text._ZN4vllm3moe10topkGatingILi2ELi2ELi4ELi8ELi32EifLNS0_11ScoringFuncE1EEEvPKT5_PKbPfiPT4_PiiiibPKf --------------------------
	.section	.text._ZN4vllm3moe10topkGatingILi2ELi2ELi4ELi8ELi32EifLNS0_11ScoringFuncE1EEEvPKT5_PKbPfiPT4_PiiiibPKf,"ax",@progbits
	.align	128
        .global         _ZN4vllm3moe10topkGatingILi2ELi2ELi4ELi8ELi32EifLNS0_11ScoringFuncE1EEEvPKT5_PKbPfiPT4_PiiiibPKf
        .type           _ZN4vllm3moe10topkGatingILi2ELi2ELi4ELi8ELi32EifLNS0_11ScoringFuncE1EEEvPKT5_PKbPfiPT4_PiiiibPKf,@function
        .size           _ZN4vllm3moe10topkGatingILi2ELi2ELi4ELi8ELi32EifLNS0_11ScoringFuncE1EEEvPKT5_PKbPfiPT4_PiiiibPKf,(.L_x_3853 - _ZN4vllm3moe10topkGatingILi2ELi2ELi4ELi8ELi32EifLNS0_11ScoringFuncE1EEEvPKT5_PKbPfiPT4_PiiiibPKf)
        .other          _ZN4vllm3moe10topkGatingILi2ELi2ELi4ELi8ELi32EifLNS0_11ScoringFuncE1EEEvPKT5_PKbPfiPT4_PiiiibPKf,@"STO_CUDA_ENTRY STV_DEFAULT"
_ZN4vllm3moe10topkGatingILi2ELi2ELi4ELi8ELi32EifLNS0_11ScoringFuncE1EEEvPKT5_PKbPfiPT4_PiiiibPKf:
.text._ZN4vllm3moe10topkGatingILi2ELi2ELi4ELi8ELi32EifLNS0_11ScoringFuncE1EEEvPKT5_PKbPfiPT4_PiiiibPKf:
        /* <DEDUP_REMOVED lines=60> */
.L_x_1725:
        /* <DEDUP_REMOVED lines=19> */
.L_x_1724:
        /* <DEDUP_REMOVED lines=86> */
.L_x_1723:
        /* <DEDUP_REMOVED lines=63> */
.L_x_1726:
        /* <DEDUP_REMOVED lines=26> */
.L_x_1722:
        /* <DEDUP_REMOVED lines=21> */
.L_x_1728:
        /* <DEDUP_REMOVED lines=55> */
.L_x_1727:
        /* <DEDUP_REMOVED lines=34> */
.L_x_1729:
        /* <DEDUP_REMOVED lines=22> */
.L_x_1730:
[----:B------:R-:W-:Y:S05]  /*1820*/  @!P1 EXIT ;  /* 0x000000000000994d */ /* 0x000fea0003800000 */
[----:B012---:R-:W0:Y:S01]  /*1830*/  LDC.64 R4, c[0x0][0x390] ;  /* 0x0000e400ff047b82 */ /* 0x007e220000000a00 */
[----:B------:R-:W1:Y:S01]  /*1840*/  MUFU.RCP R21, R21 ;  /* 0x0000001500157308 */ /* 0x000e620000001000 */
[----:B------:R-:W-:Y:S01]  /*1850*/  IADD3 R13, PT, PT, R13, R0, RZ ;  /* 0x000000000d0d7210 */ /* 0x000fe20007ffe0ff */
[----:B------:R-:W-:-:S07]  /*1860*/  IMAD.MOV R0, RZ, RZ, -R12 ;  /* 0x000000ffff007224 */ /* 0x000fce00078e0a0c */
.L_x_1731:
        /* <DEDUP_REMOVED lines=9> */
.L_x_1732:
        /* <DEDUP_REMOVED lines=16> */
.L_x_3853:


//--------------------- .text._ZN4vllm3moe10topkGatingILi1ELi1ELi4ELi4ELi32EifLNS0_11ScoringFuncE1EEEvPKT5_PKbPfiPT4_PiiiibPKf --------------------------
	.section	.text._ZN4vllm3moe10topkGatingILi1ELi1ELi4ELi4ELi32EifLNS0_11ScoringFuncE1EEEvPKT5_PKbPfiPT4_PiiiibPKf,"ax",@progbits
	.align	128
        .global         _ZN4vllm3moe10topkGatingILi1ELi1ELi4ELi4ELi32EifLNS0_11ScoringFuncE1EEEvPKT5_PKbPfiPT4_PiiiibPKf
        .type           _ZN4vllm3moe10topkGatingILi1ELi1ELi4ELi4ELi32EifLNS0_11ScoringFuncE1EEEvPKT5_PKbPfiPT4_PiiiibPKf,@function
        .size           _ZN4vllm3moe10topkGatingILi1ELi1ELi4ELi4ELi32EifLNS0_11ScoringFuncE1EEEvPKT5_PKbPfiPT4_PiiiibPKf,(.L_x_3854 - _ZN4vllm3moe10topkGatingILi1ELi1ELi4ELi4ELi32EifLNS0_11ScoringFuncE1EEEvPKT5_PKbPfiPT4_PiiiibPKf)
        .other          _ZN4vllm3moe10topkGatingILi1ELi1ELi4ELi4ELi32EifLNS0_11ScoringFuncE1EEEvPKT5_PKbPfiPT4_PiiiibPKf,@"STO_CUDA_ENTRY STV_DEFAULT"
_ZN4vllm3moe10topkGatingILi1ELi1ELi4ELi4ELi32EifLNS0_11ScoringFuncE1EEEvPKT5_PKbPfiPT4_PiiiibPKf:
.text._ZN4vllm3moe10topkGatingILi1ELi1ELi4ELi4ELi32EifLNS0_11ScoringFuncE1EEEvPKT5_PKbPfiPT4_PiiiibPKf:
        /* <DEDUP_REMOVED lines=65> */
.L_x_1735:
        /* <DEDUP_REMOVED lines=33> */
.L_x_1734:
        /* <DEDUP_REMOVED lines=27> */
.L_x_1736:
        /* <DEDUP_REMOVED lines=16> */
.L_x_1733:
        /* <DEDUP_REMOVED lines=20> */
.L_x_1738:
        /* <DEDUP_REMOVED lines=55> */
.L_x_1737:
        /* <DEDUP_REMOVED lines=34> */
.L_x_1739:
        /* <DEDUP_REMOVED lines=22> */
.L_x_1740:
[----:B------:R-:W-:Y:S05]  /*1100*/  @!P1 EXIT ;  /* 0x000000000000994d */ /* 0x000fea0003800000 */
[----:B-12---:R-:W1:Y:S01]  /*1110*/  LDC.64 R6, c[0x0][0x390] ;  /* 0x0000e400ff067b82 */ /* 0x006e620000000a00 */
[----:B0-----:R0:W2:Y:S01]  /*1120*/  MUFU.RCP R11, R10 ;  /* 0x0000000a000b7308 */ /* 0x0010a20000001000 */
[----:B------:R-:W-:Y:S01]  /*1130*/  IMAD.IADD R9, R9, 0x1, R4 ;  /* 0x0000000109097824 */ /* 0x000fe200078e0204 */
[----:B------:R-:W-:-:S07]  /*1140*/  IADD3 R0, PT, PT, -R14, RZ, RZ ;  /* 0x000000ff0e007210 */ /* 0x000fce0007ffe1ff */
.L_x_1741:
        /* <DEDUP_REMOVED lines=9> */
.L_x_1742:
        /* <DEDUP_REMOVED lines=10> */
.L_x_3854:


//--------------------- .text._ZN4vllm3moe10topkGatingILi18ELi576ELi4ELi4ELi32El13__nv_bfloat16LNS0_11ScoringFuncE0EEEvPKT5_PKbPfiPT4_PiiiibPKf --------------------------
	.section	.text._ZN4vllm3moe10topkGatingILi18ELi576ELi4ELi4ELi32El13__nv_bfloat16LNS0_11ScoringFuncE0EEEvPKT5_PKbPfiPT4_PiiiibPKf,"ax",@progbits
	.align	128
        .global         _ZN4vllm3moe10topkGatingILi18ELi576ELi4ELi4ELi32El13__nv_bfloat16LNS0_11ScoringFuncE0EEEvPKT5_PKbPfiPT4_PiiiibPKf
        .type           _ZN4vllm3moe10topkGatingILi18ELi576ELi4ELi4ELi32El13__nv_bfloat16LNS0_11ScoringFuncE0EEEvPKT5_PKbPfiPT4_PiiiibPKf,@function
        .size           _ZN4vllm3moe10topkGatingILi18ELi576ELi4ELi4ELi32El13__nv_bfloat16LNS0_11ScoringFuncE0EEEvPKT5_PKbPfiPT4_PiiiibPKf,(.L_x_3855 - _ZN4vllm3moe10topkGatingILi18ELi576ELi4ELi4ELi32El13__nv_bfloat16LNS0_11ScoringFuncE0EEEvPKT5_PKbPfiPT4_PiiiibPKf)
        .other          _ZN4vllm3moe10topkGatingILi18ELi576ELi4ELi4ELi32El13__nv_bfloat16LNS0_11ScoringFuncE0EEEvPKT5_PKbPfiPT4_PiiiibPKf,@"STO_CUDA_ENTRY STV_DEFAULT"
_ZN4vllm3moe10topkGatingILi18ELi576ELi4ELi4ELi32El13__nv_bfloat16LNS0_11ScoringFuncE0EEEvPKT5_PKbPfiPT4_PiiiibPKf:
.text._ZN4vllm3moe10topkGatingILi18ELi576ELi4ELi4ELi32El13__nv_bfloat16LNS0_11ScoringFuncE0EEEvPKT5_PKbPfiPT4_PiiiibPKf:
        /* <DEDUP_REMOVED lines=29> */
[----:B------:R-:W-:Y:S02]  /*01d0*/  ISETP.NE.AND.EX P0, PT, RZ, UR5, PT, P0 ;  /* 0x00000005ff007c0c */ /* 0x000fe4000bf05300 */
[C---:B--2---:R-:W-:Y:S01]  /*01e0*/  PRMT R5, R4.reuse, 0x7632, R5 ;  /* 0x0000763204057816 */ /* 0x044fe20000000005 */
[----:B------:R-:W-:Y:S01]  /*01f0*/  IMAD.U32 R18, R4, 0x10000, RZ ;  /* 0x0001000004127824 */ /* 0x000fe200078e00ff */
[C---:B---3--:R-:W-:Y:S01]  /*0200*/  PRMT R4, R6.reuse, 0x7632, R4 ;  /* 0x0000763206047816 */ /* 0x048fe20000000004 */
[----:B------:R-:W-:Y:S02]  /*0210*/  IMAD.U32 R22, R6, 0x10000, RZ ;  /* 0x0001000006167824 */ /* 0x000fe400078e00ff */
[----:B------:R-:W-:Y:S01]  /*0220*/  IMAD.U32 R19, R5, 0x10000, RZ ;  /* 0x0001000005137824 */ /* 0x000fe200078e00ff */
[C---:B----4-:R-:W-:Y:S01]  /*0230*/  PRMT R5, R7.reuse, 0x7632, R5 ;  /* 0x0000763207057816 */ /* 0x050fe20000000005 */
[----:B------:R-:W-:Y:S02]  /*0240*/  IMAD.U32 R23, R7, 0x10000, RZ ;  /* 0x0001000007177824 */ /* 0x000fe400078e00ff */
[----:B------:R-:W-:Y:S01]  /*0250*/  IMAD.U32 R24, R4, 0x10000, RZ ;  /* 0x0001000004187824 */ /* 0x000fe200078e00ff */
[----:B------:R-:W-:Y:S01]  /*0260*/  FMNMX3.FTZ R4, R18, R19, R22, !PT ;  /* 0x0000001312047276 */ /* 0x000fe20007810016 */
[C---:B-----5:R-:W-:Y:S01]  /*0270*/  IMAD.U32 R6, R8.reuse, 0x10000, RZ ;  /* 0x0001000008067824 */ /* 0x060fe200078e00ff */
[----:B------:R-:W-:Y:S01]  /*0280*/  PRMT R14, R8, 0x7632, R14 ;  /* 0x00007632080e7816 */ /* 0x000fe2000000000e */
[----:B------:R-:W-:Y:S01]  /*0290*/  IMAD.U32 R25, R5, 0x10000, RZ ;  /* 0x0001000005197824 */ /* 0x000fe200078e00ff */
[----:B-1----:R-:W-:Y:S01]  /*02a0*/  FMNMX3.FTZ R2, R4, R24, R23, !PT ;  /* 0x0000001804027276 */ /* 0x002fe20007810017 */
[C---:B------:R-:W-:Y:S01]  /*02b0*/  IMAD.U32 R3, R9.reuse, 0x10000, RZ ;  /* 0x0001000009037824 */ /* 0x040fe200078e00ff */
[----:B------:R-:W-:Y:S01]  /*02c0*/  PRMT R4, R9, 0x7632, R4 ;  /* 0x0000763209047816 */ /* 0x000fe20000000004 */
[----:B------:R-:W-:Y:S01]  /*02d0*/  IMAD.U32 R14, R14, 0x10000, RZ ;  /* 0x000100000e0e7824 */ /* 0x000fe200078e00ff */
[----:B------:R-:W-:Y:S01]  /*02e0*/  FMNMX3.FTZ R5, R2, R25, R6, !PT ;  /* 0x0000001902057276 */ /* 0x000fe20007810006 */
        /* <DEDUP_REMOVED lines=15> */
[----:B------:R-:W-:-:S03]  /*03e0*/  FMNMX3.FTZ R17, R17, R8, R5, !PT ;  /* 0x0000000811117276 */ /* 0x000fc60007810005 */
[----:B------:R-:W-:Y:S01]  /*03f0*/  IMAD.U32 R15, R15, 0x10000, RZ ;  /* 0x000100000f0f7824 */ /* 0x000fe200078e00ff */
[----:B------:R-:W-:-:S04]  /*0400*/  FMNMX3.FTZ R16, R17, R13, R12, !PT ;  /* 0x0000000d11107276 */ /* 0x000fc8000781000c */
[----:B------:R-:W-:-:S05]  /*0410*/  FMNMX.FTZ R16, R15, R16, !PT ;  /* 0x000000100f107209 */ /* 0x000fca0007810000 */
[----:B------:R-:W0:Y:S02]  /*0420*/  SHFL.BFLY PT, R17, R16, 0x10, 0x1f ;  /* 0x0e001f0010117f89 */ /* 0x000e2400000e0000 */
[----:B0-----:R-:W-:-:S05]  /*0430*/  FMNMX.FTZ R17, R16, R17, !PT ;  /* 0x0000001110117209 */ /* 0x001fca0007810000 */
[----:B------:R-:W0:Y:S02]  /*0440*/  SHFL.BFLY PT, R20, R17, 0x8, 0x1f ;  /* 0x0d001f0011147f89 */ /* 0x000e2400000e0000 */
[----:B0-----:R-:W-:Y:S02]  /*0450*/  FMNMX.FTZ R26, R17, R20, !PT ;  /* 0x00000014111a7209 */ /* 0x001fe40007810000 */
[----:B------:R-:W-:-:S03]  /*0460*/  @P0 IADD3 R20, P1, PT, R0, UR4, RZ ;  /* 0x0000000400140c10 */ /* 0x000fc6000ff3e0ff */
[----:B------:R-:W0:Y:S02]  /*0470*/  SHFL.BFLY PT, R21, R26, 0x4, 0x1f ;  /* 0x0c801f001a157f89 */ /* 0x000e2400000e0000 */
[----:B0-----:R-:W-:Y:S02]  /*0480*/  FMNMX.FTZ R27, R26, R21, !PT ;  /* 0x000000151a1b7209 */ /* 0x001fe40007810000 */
[----:B------:R-:W-:Y:S01]  /*0490*/  @P0 LEA.HI.X.SX32 R21, R0, UR5, 0x1, P1 ;  /* 0x0000000500150c11 */ /* 0x000fe200088f0eff */
[----:B------:R-:W0:Y:S02]  /*04a0*/  LDCU.64 UR4, c[0x0][0x3c0] ;  /* 0x00007800ff0477ac */ /* 0x000e240008000a00 */
[----:B------:R-:W1:Y:S04]  /*04b0*/  SHFL.BFLY PT, R28, R27, 0x2, 0x1f ;  /* 0x0c401f001b1c7f89 */ /* 0x000e6800000e0000 */
[----:B------:R2:W3:Y:S01]  /*04c0*/  @P0 LDG.E.U8 R16, desc[UR12][R20.64] ;  /* 0x0000000c14100981 */ /* 0x0004e2000c1e1100 */
[----:B-1----:R-:W-:-:S05]  /*04d0*/  FMNMX.FTZ R28, R27, R28, !PT ;  /* 0x0000001c1b1c7209 */ /* 0x002fca0007810000 */
[----:B------:R-:W1:Y:S02]  /*04e0*/  SHFL.BFLY PT, R17, R28, 0x1, 0x1f ;  /* 0x0c201f001c117f89 */ /* 0x000e6400000e0000 */
[----:B-1----:R-:W-:-:S05]  /*04f0*/  FMNMX.FTZ R17, R28, R17, !PT ;  /* 0x000000111c117209 */ /* 0x002fca0007810000 */
[--C-:B------:R-:W-:Y:S01]  /*0500*/  FADD.FTZ R18, R18, -R17.reuse ;  /* 0x8000001112127221 */ /* 0x100fe20000010000 */
[----:B------:R-:W-:-:S03]  /*0510*/  FADD.FTZ R19, R19, -R17 ;  /* 0x8000001113137221 */ /* 0x000fc60000010000 */
[----:B------:R-:W-:Y:S01]  /*0520*/  FMUL.FTZ R18, R18, 1.4426950216293334961 ;  /* 0x3fb8aa3b12127820 */ /* 0x000fe20000410000 */
[----:B------:R-:W-:Y:S01]  /*0530*/  FMUL.FTZ R19, R19, 1.4426950216293334961 ;  /* 0x3fb8aa3b13137820 */ /* 0x000fe20000410000 */
[--C-:B------:R-:W-:Y:S01]  /*0540*/  FADD.FTZ R22, R22, -R17.reuse ;  /* 0x8000001116167221 */ /* 0x100fe20000010000 */
[----:B------:R-:W-:-:S03]  /*0550*/  FADD.FTZ R26, R24, -R17 ;  /* 0x80000011181a7221 */ /* 0x000fc60000010000 */
[----:B------:R-:W1:Y:S01]  /*0560*/  MUFU.EX2 R18, R18 ;  /* 0x0000001200127308 */ /* 0x000e620000000800 */
[----:B------:R-:W-:Y:S01]  /*0570*/  FMUL.FTZ R24, R22, 1.4426950216293334961 ;  /* 0x3fb8aa3b16187820 */ /* 0x000fe20000410000 */
[----:B--2---:R-:W-:Y:S02]  /*0580*/  FMUL.FTZ R21, R26, 1.4426950216293334961 ;  /* 0x3fb8aa3b1a157820 */ /* 0x004fe40000410000 */
[----:B------:R-:W2:Y:S01]  /*0590*/  MUFU.EX2 R19, R19 ;  /* 0x0000001300137308 */ /* 0x000ea20000000800 */
[----:B------:R-:W-:-:S03]  /*05a0*/  FADD.FTZ R23, R23, -R17 ;  /* 0x8000001117177221 */ /* 0x000fc60000010000 */
[----:B------:R4:W5:Y:S01]  /*05b0*/  MUFU.EX2 R20, R24 ;  /* 0x0000001800147308 */ /* 0x0009620000000800 */
[--C-:B------:R-:W-:Y:S01]  /*05c0*/  FADD.FTZ R26, R25, -R17.reuse ;  /* 0x80000011191a7221 */ /* 0x100fe20000010000 */
[----:B------:R-:W-:Y:S02]  /*05d0*/  FMUL.FTZ R25, R23, 1.4426950216293334961 ;  /* 0x3fb8aa3b17197820 */ /* 0x000fe40000410000 */
[----:B------:R-:W0:Y:S01]  /*05e0*/  MUFU.EX2 R21, R21 ;  /* 0x0000001500157308 */ /* 0x000e220000000800 */
[--C-:B------:R-:W-:Y:S01]  /*05f0*/  FADD.FTZ R27, R6, -R17.reuse ;  /* 0x80000011061b7221 */ /* 0x100fe20000010000 */
[----:B-1----:R-:W-:Y:S01]  /*0600*/  FADD.FTZ R22, RZ, R18 ;  /* 0x00000012ff167221 */ /* 0x002fe20000010000 */
[----:B------:R-:W-:Y:S01]  /*0610*/  FMUL.FTZ R26, R26, 1.4426950216293334961 ;  /* 0x3fb8aa3b1a1a7820 */ /* 0x000fe20000410000 */
[----:B------:R1:W1:Y:S01]  /*0620*/  MUFU.EX2 R6, R25 ;  /* 0x0000001900067308 */ /* 0x0002620000000800 */
[----:B------:R-:W-:Y:S01]  /*0630*/  FADD.FTZ R28, R14, -R17 ;  /* 0x800000110e1c7221 */ /* 0x000fe20000010000 */
[----:B--2---:R-:W-:Y:S01]  /*0640*/  FADD.FTZ R23, R22, R19 ;  /* 0x0000001316177221 */ /* 0x004fe20000010000 */
[----:B------:R-:W-:Y:S01]  /*0650*/  FMUL.FTZ R27, R27, 1.4426950216293334961 ;  /* 0x3fb8aa3b1b1b7820 */ /* 0x000fe20000410000 */
[----:B------:R2:W2:Y:S01]  /*0660*/  MUFU.EX2 R14, R26 ;  /* 0x0000001a000e7308 */ /* 0x0004a20000000800 */
[--C-:B----4-:R-:W-:Y:S01]  /*0670*/  FADD.FTZ R24, R3, -R17.reuse ;  /* 0x8000001103187221 */ /* 0x110fe20000010000 */
[----:B-----5:R-:W-:Y:S01]  /*0680*/  FADD.FTZ R22, R23, R20 ;  /* 0x0000001417167221 */ /* 0x020fe20000010000 */
[----:B------:R-:W-:Y:S01]  /*0690*/  FMUL.FTZ R28, R28, 1.4426950216293334961 ;  /* 0x3fb8aa3b1c1c7820 */ /* 0x000fe20000410000 */
[----:B------:R4:W5:Y:S01]  /*06a0*/  MUFU.EX2 R3, R27 ;  /* 0x0000001b00037308 */ /* 0x0009620000000800 */
[----:B------:R-:W-:Y:S01]  /*06b0*/  FADD.FTZ R29, R9, -R17 ;  /* 0x80000011091d7221 */ /* 0x000fe20000010000 */
[----:B0-----:R-:W-:Y:S01]  /*06c0*/  FADD.FTZ R23, R22, R21 ;  /* 0x0000001516177221 */ /* 0x001fe20000010000 */
[----:B------:R-:W-:Y:S01]  /*06d0*/  FMUL.FTZ R24, R24, 1.4426950216293334961 ;  /* 0x3fb8aa3b18187820 */ /* 0x000fe20000410000 */
[----:B------:R0:W0:Y:S01]  /*06e0*/  MUFU.EX2 R9, R28 ;  /* 0x0000001c00097308 */ /* 0x0000220000000800 */
[--C-:B-1----:R-:W-:Y:S01]  /*06f0*/  FADD.FTZ R25, R2, -R17.reuse ;  /* 0x8000001102197221 */ /* 0x102fe20000010000 */
[----:B------:R-:W-:Y:S01]  /*0700*/  FADD.FTZ R23, R23, R6 ;  /* 0x0000000617177221 */ /* 0x000fe20000010000 */
[----:B------:R-:W-:Y:S01]  /*0710*/  FMUL.FTZ R29, R29, 1.4426950216293334961 ;  /* 0x3fb8aa3b1d1d7820 */ /* 0x000fe20000410000 */
[----:B------:R-:W1:Y:S01]  /*0720*/  MUFU.EX2 R2, R24 ;  /* 0x0000001800027308 */ /* 0x000e620000000800 */
[--C-:B--2---:R-:W-:Y:S01]  /*0730*/  FADD.FTZ R26, R7, -R17.reuse ;  /* 0x80000011071a7221 */ /* 0x104fe20000010000 */
[----:B------:R-:W-:Y:S01]  /*0740*/  FADD.FTZ R22, R23, R14 ;  /* 0x0000000e17167221 */ /* 0x000fe20000010000 */
[----:B------:R-:W-:Y:S01]  /*0750*/  FMUL.FTZ R25, R25, 1.4426950216293334961 ;  /* 0x3fb8aa3b19197820 */ /* 0x000fe20000410000 */
[----:B------:R-:W2:Y:S01]  /*0760*/  MUFU.EX2 R7, R29 ;  /* 0x0000001d00077308 */ /* 0x000ea20000000800 */
[----:B----4-:R-:W-:Y:S01]  /*0770*/  FADD.FTZ R27, R4, -R17 ;  /* 0x80000011041b7221 */ /* 0x010fe20000010000 */
[----:B-----5:R-:W-:Y:S01]  /*0780*/  FADD.FTZ R22, R22, R3 ;  /* 0x0000000316167221 */ /* 0x020fe20000010000 */
[----:B------:R-:W-:Y:S01]  /*0790*/  FMUL.FTZ R26, R26, 1.4426950216293334961 ;  /* 0x3fb8aa3b1a1a7820 */ /* 0x000fe20000410000 */
[----:B------:R-:W4:Y:S01]  /*07a0*/  MUFU.EX2 R4, R25 ;  /* 0x0000001900047308 */ /* 0x000f220000000800 */
[----:B0-----:R-:W-:Y:S01]  /*07b0*/  FADD.FTZ R28, R8, -R17 ;  /* 0x80000011081c7221 */ /* 0x001fe20000010000 */
[----:B------:R-:W-:Y:S01]  /*07c0*/  FADD.FTZ R23, R22, R9 ;  /* 0x0000000916177221 */ /* 0x000fe20000010000 */
[----:B------:R-:W-:Y:S01]  /*07d0*/  FMUL.FTZ R27, R27, 1.4426950216293334961 ;  /* 0x3fb8aa3b1b1b7820 */ /* 0x000fe20000410000 */
[----:B------:R-:W0:Y:S01]  /*07e0*/  MUFU.EX2 R8, R26 ;  /* 0x0000001a00087308 */ /* 0x000e220000000800 */
[----:B------:R-:W-:Y:S01]  /*07f0*/  FADD.FTZ R30, R5, -R17 ;  /* 0x80000011051e7221 */ /* 0x000fe20000010000 */
[----:B-1----:R-:W-:Y:S01]  /*0800*/  FADD.FTZ R22, R23, R2 ;  /* 0x0000000217167221 */ /* 0x002fe20000010000 */
[----:B------:R-:W-:Y:S01]  /*0810*/  FMUL.FTZ R28, R28, 1.4426950216293334961 ;  /* 0x3fb8aa3b1c1c7820 */ /* 0x000fe20000410000 */
[----:B------:R-:W1:Y:S01]  /*0820*/  MUFU.EX2 R24, R27 ;  /* 0x0000001b00187308 */ /* 0x000e620000000800 */
[----:B------:R-:W-:Y:S01]  /*0830*/  FMUL.FTZ R30, R30, 1.4426950216293334961 ;  /* 0x3fb8aa3b1e1e7820 */ /* 0x000fe20000410000 */
[----:B--2---:R-:W-:Y:S01]  /*0840*/  FADD.FTZ R5, R22, R7 ;  /* 0x0000000716057221 */ /* 0x004fe20000010000 */
[----:B------:R-:W-:-:S02]  /*0850*/  FADD.FTZ R13, R13, -R17 ;  /* 0x800000110d0d7221 */ /* 0x000fc40000010000 */
[----:B------:R-:W2:Y:S01]  /*0860*/  MUFU.EX2 R28, R28 ;  /* 0x0000001c001c7308 */ /* 0x000ea20000000800 */
[--C-:B------:R-:W-:Y:S01]  /*0870*/  FADD.FTZ R12, R12, -R17.reuse ;  /* 0x800000110c0c7221 */ /* 0x100fe20000010000 */
[----:B----4-:R-:W-:Y:S01]  /*0880*/  FADD.FTZ R5, R5, R4 ;  /* 0x0000000405057221 */ /* 0x010fe20000010000 */
[----:B------:R-:W-:Y:S01]  /*0890*/  FMUL.FTZ R13, R13, 1.4426950216293334961 ;  /* 0x3fb8aa3b0d0d7820 */ /* 0x000fe20000410000 */
[----:B------:R-:W4:Y:S01]  /*08a0*/  MUFU.EX2 R30, R30 ;  /* 0x0000001e001e7308 */ /* 0x000f220000000800 */
[----:B------:R-:W-:Y:S01]  /*08b0*/  FADD.FTZ R17, R15, -R17 ;  /* 0x800000110f117221 */ /* 0x000fe20000010000 */
[----:B0-----:R-:W-:Y:S01]  /*08c0*/  FADD.FTZ R5, R5, R8 ;  /* 0x0000000805057221 */ /* 0x001fe20000010000 */
[----:B------:R-:W-:Y:S02]  /*08d0*/  FMUL.FTZ R15, R12, 1.4426950216293334961 ;  /* 0x3fb8aa3b0c0f7820 */ /* 0x000fe40000410000 */
[----:B------:R-:W0:Y:S01]  /*08e0*/  MUFU.EX2 R12, R13 ;  /* 0x0000000d000c7308 */ /* 0x000e220000000800 */
[----:B-1----:R-:W-:Y:S01]  /*08f0*/  FADD.FTZ R5, R5, R24 ;  /* 0x0000001805057221 */ /* 0x002fe20000010000 */
[----:B------:R-:W-:-:S02]  /*0900*/  FMUL.FTZ R17, R17, 1.4426950216293334961 ;  /* 0x3fb8aa3b11117820 */ /* 0x000fc40000410000 */
[----:B------:R-:W1:Y:S01]  /*0910*/  MUFU.EX2 R22, R15 ;  /* 0x0000000f00167308 */ /* 0x000e620000000800 */
[----:B--2---:R-:W-:-:S03]  /*0920*/  FADD.FTZ R5, R5, R28 ;  /* 0x0000001c05057221 */ /* 0x004fc60000010000 */
[----:B------:R-:W2:Y:S01]  /*0930*/  MUFU.EX2 R26, R17 ;  /* 0x00000011001a7308 */ /* 0x000ea20000000800 */
[----:B----4-:R-:W-:-:S04]  /*0940*/  FADD.FTZ R5, R5, R30 ;  /* 0x0000001e05057221 */ /* 0x010fc80000010000 */
[----:B0-----:R-:W-:-:S04]  /*0950*/  FADD.FTZ R5, R5, R12 ;  /* 0x0000000c05057221 */ /* 0x001fc80000010000 */
[----:B-1----:R-:W-:-:S04]  /*0960*/  FADD.FTZ R5, R5, R22 ;  /* 0x0000001605057221 */ /* 0x002fc80000010000 */
[----:B--2---:R-:W-:-:S05]  /*0970*/  FADD.FTZ R5, R5, R26 ;  /* 0x0000001a05057221 */ /* 0x004fca0000010000 */
[----:B------:R-:W0:Y:S02]  /*0980*/  SHFL.BFLY PT, R32, R5, 0x10, 0x1f ;  /* 0x0e001f0005207f89 */ /* 0x000e2400000e0000 */
[----:B0-----:R-:W-:-:S05]  /*0990*/  FADD.FTZ R32, R5, R32 ;  /* 0x0000002005207221 */ /* 0x001fca0000010000 */
[----:B------:R-:W0:Y:S02]  /*09a0*/  SHFL.BFLY PT, R13, R32, 0x8, 0x1f ;  /* 0x0d001f00200d7f89 */ /* 0x000e2400000e0000 */
[----:B0-----:R-:W-:-:S05]  /*09b0*/  FADD.FTZ R13, R32, R13 ;  /* 0x0000000d200d7221 */ /* 0x001fca0000010000 */
[----:B------:R-:W0:Y:S02]  /*09c0*/  SHFL.BFLY PT, R34, R13, 0x4, 0x1f ;  /* 0x0c801f000d227f89 */ /* 0x000e2400000e0000 */
[----:B0-----:R-:W-:-:S05]  /*09d0*/  FADD.FTZ R34, R13, R34 ;  /* 0x000000220d227221 */ /* 0x001fca0000010000 */
[----:B------:R-:W0:Y:S02]  /*09e0*/  SHFL.BFLY PT, R15, R34, 0x2, 0x1f ;  /* 0x0c401f00220f7f89 */ /* 0x000e2400000e0000 */
[----:B0-----:R-:W-:-:S05]  /*09f0*/  FADD.FTZ R15, R34, R15 ;  /* 0x0000000f220f7221 */ /* 0x001fca0000010000 */
[----:B------:R-:W0:Y:S02]  /*0a00*/  SHFL.BFLY PT, R36, R15, 0x1, 0x1f ;  /* 0x0c201f000f247f89 */ /* 0x000e2400000e0000 */
[----:B0-----:R-:W-:-:S04]  /*0a10*/  FADD.FTZ R36, R15, R36 ;  /* 0x000000240f247221 */ /* 0x001fc80000010000 */
[----:B------:R-:W0:Y:S01]  /*0a20*/  MUFU.RCP R5, R36 ;  /* 0x0000002400057308 */ /* 0x000e220000001000 */
[----:B---3--:R-:W-:Y:S01]  /*0a30*/  ISETP.EQ.OR P0, PT, R16, RZ, !P0 ;  /* 0x000000ff1000720c */ /* 0x008fe20004702670 */
[----:B------:R-:W-:-:S03]  /*0a40*/  UISETP.NE.U32.AND UP0, UPT, UR4, URZ, UPT ;  /* 0x000000ff0400728c */ /* 0x000fc6000bf05070 */
[----:B------:R-:W-:Y:S01]  /*0a50*/  P2R R52, PR, RZ, 0x1 ;  /* 0x00000001ff347803 */ /* 0x000fe20000000000 */
[----:B------:R-:W-:Y:S01]  /*0a60*/  UISETP.NE.AND.EX UP0, UPT, UR5, URZ, UPT, UP0 ;  /* 0x000000ff0500728c */ /* 0x000fe2000bf05300 */
[-C--:B0-----:R-:W-:Y:S01]  /*0a70*/  FMUL.FTZ R18, R18, R5.reuse ;  /* 0x0000000512127220 */ /* 0x081fe20000410000 */
[-C--:B------:R-:W-:Y:S01]  /*0a80*/  FMUL.FTZ R19, R19, R5.reuse ;  /* 0x0000000513137220 */ /* 0x080fe20000410000 */
        /* <DEDUP_REMOVED lines=9> */
[----:B------:R-:W-:Y:S01]  /*0b20*/  FMUL.FTZ R8, R8, R5 ;  /* 0x0000000508087220 */ /* 0x000fe20000410000 */
[----:B------:R-:W-:-:S02]  /*0b30*/  FSETP.NE.FTZ.AND P0, PT, |R18|, +INF , PT ;  /* 0x7f8000001200780b */ /* 0x000fc40003f15200 */
[----:B------:R-:W-:Y:S02]  /*0b40*/  FSETP.NE.FTZ.AND P1, PT, |R19|, +INF , PT ;  /* 0x7f8000001300780b */ /* 0x000fe40003f35200 */
[----:B------:R-:W-:Y:S02]  /*0b50*/  FSETP.NE.FTZ.AND P2, PT, |R20|, +INF , PT ;  /* 0x7f8000001400780b */ /* 0x000fe40003f55200 */
[----:B------:R-:W-:Y:S02]  /*0b60*/  FSETP.NE.FTZ.AND P3, PT, |R21|, +INF , PT ;  /* 0x7f8000001500780b */ /* 0x000fe40003f75200 */
[----:B------:R-:W-:Y:S02]  /*0b70*/  FSETP.NE.FTZ.AND P4, PT, |R6|, +INF , PT ;  /* 0x7f8000000600780b */ /* 0x000fe40003f95200 */
[----:B------:R-:W-:Y:S01]  /*0b80*/  FSETP.NE.FTZ.AND P5, PT, |R17|, +INF , PT ;  /* 0x7f8000001100780b */ /* 0x000fe20003fb5200 */
[-C--:B------:R-:W-:Y:S01]  /*0b90*/  FMUL.FTZ R25, R28, R5.reuse ;  /* 0x000000051c197220 */ /* 0x080fe20000410000 */
[-C--:B------:R-:W-:Y:S01]  /*0ba0*/  FMUL.FTZ R27, R12, R5.reuse ;  /* 0x000000050c1b7220 */ /* 0x080fe20000410000 */
[-C--:B------:R-:W-:Y:S01]  /*0bb0*/  FMUL.FTZ R24, R24, R5.reuse ;  /* 0x0000000518187220 */ /* 0x080fe20000410000 */
[-C--:B------:R-:W-:Y:S01]  /*0bc0*/  FMUL.FTZ R30, R30, R5.reuse ;  /* 0x000000051e1e7220 */ /* 0x080fe20000410000 */
[-C--:B------:R-:W-:Y:S01]  /*0bd0*/  FMUL.FTZ R28, R22, R5.reuse ;  /* 0x00000005161c7220 */ /* 0x080fe20000410000 */
[----:B------:R-:W-:Y:S01]  /*0be0*/  FSEL R12, R18, RZ, P0 ;  /* 0x000000ff120c7208 */ /* 0x000fe20000000000 */
[----:B------:R-:W-:Y:S01]  /*0bf0*/  FMUL.FTZ R5, R26, R5 ;  /* 0x000000051a057220 */ /* 0x000fe20000410000 */
        /* <DEDUP_REMOVED lines=23> */
[----:B------:R-:W-:Y:S02]  /*0d70*/  LOP3.LUT R11, R11, 0x1f, RZ, 0xc0, !PT ;  /* 0x0000001f0b0b7812 */ /* 0x000fe400078ec0ff */
[----:B------:R-:W-:-:S02]  /*0d80*/  FSEL R24, R24, RZ, P0 ;  /* 0x000000ff18187208 */ /* 0x000fc40000000000 */
        /* <DEDUP_REMOVED lines=45> */
.L_x_1743:
        /* <DEDUP_REMOVED lines=18> */
.L_x_1744:
        /* <DEDUP_REMOVED lines=14> */
.L_x_1750:
        /* <DEDUP_REMOVED lines=168> */
.L_x_1747:
[----:B--234-:R-:W-:Y:S05]  /*1ce0*/  BSYNC.RECONVERGENT B0 ;  /* 0x0000000000007941 */ /* 0x01cfea0003800200 */
.L_x_1746:
        /* <DEDUP_REMOVED lines=54> */
.L_x_1749:
[----:B------:R-:W-:Y:S05]  /*2050*/  BSYNC.RECONVERGENT B0 ;  /* 0x0000000000007941 */ /* 0x000fea0003800200 */
.L_x_1748:
[----:B0-----:R-:W-:Y:S02]  /*2060*/  VIADD R51, R51, UR14 ;  /* 0x0000000e33337c36 */ /* 0x001fe40008000000 */
[----:B------:R-:W-:Y:S01]  /*2070*/  VIADD R49, R49, 0x1 ;  /* 0x0000000131317836 */ /* 0x000fe20000000000 */
[----:B------:R-:W-:Y:S06]  /*2080*/  BRA.U UP1, `(.L_x_1750) ;  /* 0xfffffff101747547 */ /* 0x000fec000b83ffff */
.L_x_1745:
        /* <DEDUP_REMOVED lines=22> */
.L_x_1752:
        /* <DEDUP_REMOVED lines=55> */
.L_x_1751:
        /* <DEDUP_REMOVED lines=34> */
.L_x_1753:
        /* <DEDUP_REMOVED lines=22> */
.L_x_1754:
[----:B------:R-:W-:-:S13]  /*28e0*/  ISETP.NE.AND P0, PT, RZ, UR5, PT ;  /* 0x00000005ff007c0c */ /* 0x000fda000bf05270 */
[----:B------:R-:W-:Y:S05]  /*28f0*/  @!P0 EXIT ;  /* 0x000000000000894d */ /* 0x000fea0003800000 */
[----:B01----:R-:W0:Y:S01]  /*2900*/  LDC.64 R4, c[0x0][0x390] ;  /* 0x0000e400ff047b82 */ /* 0x003e220000000a00 */
[----:B----4-:R1:W2:Y:S01]  /*2910*/  MUFU.RCP R11, R48 ;  /* 0x00000030000b7308 */ /* 0x0102a20000001000 */
[----:B------:R-:W-:Y:S01]  /*2920*/  VIADD R7, R0, UR4 ;  /* 0x0000000400077c36 */ /* 0x000fe20008000000 */
[----:B------:R-:W-:-:S12]  /*2930*/  UIADD3 UR5, UPT, UPT, -UR5, URZ, URZ ;  /* 0x000000ff05057290 */ /* 0x000fd8000fffe1ff */
.L_x_1755:
        /* <DEDUP_REMOVED lines=9> */
.L_x_1756:
        /* <DEDUP_REMOVED lines=11> */
.L_x_3855:


//--------------------- .text._ZN4vllm3moe10topkGatingILi14ELi448ELi4ELi4ELi32El13__nv_bfloat16LNS0_11ScoringFuncE0EEEvPKT5_PKbPfiPT4_PiiiibPKf --------------------------
	.section	.text._ZN4vllm3moe10topkGatingILi14ELi448ELi4ELi4ELi32El13__nv_bfloat16LNS0_11ScoringFuncE0EEEvPKT5_PKbPfiPT4_PiiiibPKf,"ax",@progbits
	.align	128
        .global         _ZN4vllm3moe10topkGatingILi14ELi448ELi4ELi4ELi32El13__nv_bfloat16LNS0_11ScoringFuncE0EEEvPKT5_PKbPfiPT4_PiiiibPKf
        .type           _ZN4vllm3moe10topkGatingILi14ELi448ELi4ELi4ELi32El13__nv_bfloat16LNS0_11ScoringFuncE0EEEvPKT5_PKbPfiPT4_PiiiibPKf,@function
        .size           _ZN4vllm3moe10topkGatingILi14ELi448ELi4ELi4ELi32El13__nv_bfloat16LNS0_11ScoringFuncE0EEEvPKT5_PKbPfiPT4_PiiiibPKf,(.L_x_3856 - _ZN4vllm3moe10topkGatingILi14ELi448ELi4ELi4ELi32El13__nv_bfloat16LNS0_11ScoringFuncE0EEEvPKT5_PKbPfiPT4_PiiiibPKf)
        .other          _ZN4vllm3moe10topkGatingILi14ELi448ELi4ELi4ELi32El13__nv_bfloat16LNS0_11ScoringFuncE0EEEvPKT5_PKbPfiPT4_PiiiibPKf,@"STO_CUDA_ENTRY STV_DEFAULT"
_ZN4vllm3moe10topkGatingILi14ELi448ELi4ELi4ELi32El13__nv_bfloat16LNS0_11ScoringFuncE0EEEvPKT5_PKbPfiPT4_PiiiibPKf:
.text._ZN4vllm3moe10topkGatingILi14ELi448ELi4ELi4ELi32El13__nv_bfloat16LNS0_11ScoringFuncE0EEEvPKT5_PKbPfiPT4_PiiiibPKf:
        /* <DEDUP_REMOVED lines=54> */
[----:B------:R-:W-:Y:S02]  /*0360*/  FMNMX3.FTZ R15, R18, R13, R6, !PT ;  /* 0x0000000d120f7276 */ /* 0x000fe40007810006 */
[----:B------:R-:W-:Y:S02]  /*0370*/  @P0 IADD3 R18, P1, PT, R0, UR4, RZ ;  /* 0x0000000400120c10 */ /* 0x000fe4000ff3e0ff */
[----:B------:R-:W-:Y:S02]  /*0380*/  FMNMX.FTZ R15, R12, R15, !PT ;  /* 0x0000000f0c0f7209 */ /* 0x000fe40007810000 */
[----:B------:R-:W-:Y:S01]  /*0390*/  @P0 LEA.HI.X.SX32 R19, R0, UR5, 0x1, P1 ;  /* 0x0000000500130c11 */ /* 0x000fe200088f0eff */
[----:B------:R-:W0:Y:S02]  /*03a0*/  LDCU.64 UR4, c[0x0][0x3c0] ;  /* 0x00007800ff0477ac */ /* 0x000e240008000a00 */
[----:B------:R-:W1:Y:S02]  /*03b0*/  SHFL.BFLY PT, R14, R15, 0x10, 0x1f ;  /* 0x0e001f000f0e7f89 */ /* 0x000e6400000e0000 */
[----:B-1----:R-:W-:-:S05]  /*03c0*/  FMNMX.FTZ R21, R15, R14, !PT ;  /* 0x0000000e0f157209 */ /* 0x002fca0007810000 */
[----:B------:R-:W1:Y:S02]  /*03d0*/  SHFL.BFLY PT, R14, R21, 0x8, 0x1f ;  /* 0x0d001f00150e7f89 */ /* 0x000e6400000e0000 */
[----:B-1----:R-:W-:-:S05]  /*03e0*/  FMNMX.FTZ R23, R21, R14, !PT ;  /* 0x0000000e15177209 */ /* 0x002fca0007810000 */
[----:B------:R-:W1:Y:S02]  /*03f0*/  SHFL.BFLY PT, R14, R23, 0x4, 0x1f ;  /* 0x0c801f00170e7f89 */ /* 0x000e6400000e0000 */
[----:B-1----:R-:W-:Y:S02]  /*0400*/  FMNMX.FTZ R24, R23, R14, !PT ;  /* 0x0000000e17187209 */ /* 0x002fe40007810000 */
[----:B------:R1:W2:Y:S04]  /*0410*/  @P0 LDG.E.U8 R14, desc[UR6][R18.64] ;  /* 0x00000006120e0981 */ /* 0x0002a8000c1e1100 */
[----:B------:R-:W3:Y:S02]  /*0420*/  SHFL.BFLY PT, R25, R24, 0x2, 0x1f ;  /* 0x0c401f0018197f89 */ /* 0x000ee400000e0000 */
[----:B---3--:R-:W-:-:S05]  /*0430*/  FMNMX.FTZ R25, R24, R25, !PT ;  /* 0x0000001918197209 */ /* 0x008fca0007810000 */
[----:B------:R-:W3:Y:S02]  /*0440*/  SHFL.BFLY PT, R26, R25, 0x1, 0x1f ;  /* 0x0c201f00191a7f89 */ /* 0x000ee400000e0000 */
[----:B---3--:R-:W-:-:S05]  /*0450*/  FMNMX.FTZ R15, R25, R26, !PT ;  /* 0x0000001a190f7209 */ /* 0x008fca0007810000 */
[--C-:B------:R-:W-:Y:S01]  /*0460*/  FADD.FTZ R16, R16, -R15.reuse ;  /* 0x8000000f10107221 */ /* 0x100fe20000010000 */
[----:B------:R-:W-:-:S03]  /*0470*/  FADD.FTZ R17, R17, -R15 ;  /* 0x8000000f11117221 */ /* 0x000fc60000010000 */
[----:B------:R-:W-:Y:S01]  /*0480*/  FMUL.FTZ R16, R16, 1.4426950216293334961 ;  /* 0x3fb8aa3b10107820 */ /* 0x000fe20000410000 */
[----:B------:R-:W-:Y:S01]  /*0490*/  FMUL.FTZ R17, R17, 1.4426950216293334961 ;  /* 0x3fb8aa3b11117820 */ /* 0x000fe20000410000 */
[----:B------:R-:W-:-:S04]  /*04a0*/  FADD.FTZ R20, R20, -R15 ;  /* 0x8000000f14147221 */ /* 0x000fc80000010000 */
[----:B------:R-:W3:Y:S01]  /*04b0*/  MUFU.EX2 R16, R16 ;  /* 0x0000001000107308 */ /* 0x000ee20000000800 */
[--C-:B------:R-:W-:Y:S01]  /*04c0*/  FADD.FTZ R22, R22, -R15.reuse ;  /* 0x8000000f16167221 */ /* 0x100fe20000010000 */
[----:B------:R-:W-:Y:S02]  /*04d0*/  FMUL.FTZ R20, R20, 1.4426950216293334961 ;  /* 0x3fb8aa3b14147820 */ /* 0x000fe40000410000 */
[----:B------:R-:W4:Y:S01]  /*04e0*/  MUFU.EX2 R17, R17 ;  /* 0x0000001100117308 */ /* 0x000f220000000800 */
[--C-:B-1----:R-:W-:Y:S01]  /*04f0*/  FADD.FTZ R18, R3, -R15.reuse ;  /* 0x8000000f03127221 */ /* 0x102fe20000010000 */
[----:B------:R-:W-:Y:S02]  /*0500*/  FMUL.FTZ R22, R22, 1.4426950216293334961 ;  /* 0x3fb8aa3b16167820 */ /* 0x000fe40000410000 */
[----:B------:R-:W1:Y:S01]  /*0510*/  MUFU.EX2 R3, R20 ;  /* 0x0000001400037308 */ /* 0x000e620000000800 */
[----:B------:R-:W-:Y:S01]  /*0520*/  FADD.FTZ R19, R7, -R15 ;  /* 0x8000000f07137221 */ /* 0x000fe20000010000 */
[----:B------:R-:W-:-:S02]  /*0530*/  FMUL.FTZ R21, R18, 1.4426950216293334961 ;  /* 0x3fb8aa3b12157820 */ /* 0x000fc40000410000 */
[----:B------:R5:W0:Y:S01]  /*0540*/  MUFU.EX2 R7, R22 ;  /* 0x0000001600077308 */ /* 0x000a220000000800 */
[--C-:B------:R-:W-:Y:S01]  /*0550*/  FADD.FTZ R24, R4, -R15.reuse ;  /* 0x8000000f04187221 */ /* 0x100fe20000010000 */
[----:B---3--:R-:W-:Y:S01]  /*0560*/  FADD.FTZ R18, RZ, R16 ;  /* 0x00000010ff127221 */ /* 0x008fe20000010000 */
[----:B------:R-:W-:Y:S01]  /*0570*/  FMUL.FTZ R23, R19, 1.4426950216293334961 ;  /* 0x3fb8aa3b13177820 */ /* 0x000fe20000410000 */
[----:B------:R3:W3:Y:S01]  /*0580*/  MUFU.EX2 R4, R21 ;  /* 0x0000001500047308 */ /* 0x0006e20000000800 */
[----:B------:R-:W-:Y:S01]  /*0590*/  FADD.FTZ R19, R11, -R15 ;  /* 0x8000000f0b137221 */ /* 0x000fe20000010000 */
[----:B----4-:R-:W-:Y:S01]  /*05a0*/  FADD.FTZ R18, R18, R17 ;  /* 0x0000001112127221 */ /* 0x010fe20000010000 */
[----:B------:R-:W-:Y:S01]  /*05b0*/  FMUL.FTZ R24, R24, 1.4426950216293334961 ;  /* 0x3fb8aa3b18187820 */ /* 0x000fe20000410000 */
[----:B------:R4:W4:Y:S01]  /*05c0*/  MUFU.EX2 R11, R23 ;  /* 0x00000017000b7308 */ /* 0x0009220000000800 */
[----:B------:R-:W-:Y:S01]  /*05d0*/  FADD.FTZ R25, R2, -R15 ;  /* 0x8000000f02197221 */ /* 0x000fe20000010000 */
[----:B-1----:R-:W-:Y:S01]  /*05e0*/  FADD.FTZ R18, R18, R3 ;  /* 0x0000000312127221 */ /* 0x002fe20000010000 */
[----:B------:R-:W-:Y:S01]  /*05f0*/  FMUL.FTZ R20, R19, 1.4426950216293334961 ;  /* 0x3fb8aa3b13147820 */ /* 0x000fe20000410000 */
[----:B------:R-:W1:Y:S01]  /*0600*/  MUFU.EX2 R2, R24 ;  /* 0x0000001800027308 */ /* 0x000e620000000800 */
[----:B-----5:R-:W-:Y:S01]  /*0610*/  FADD.FTZ R22, R10, -R15 ;  /* 0x8000000f0a167221 */ /* 0x020fe20000010000 */
[----:B0-----:R-:W-:Y:S01]  /*0620*/  FADD.FTZ R19, R18, R7 ;  /* 0x0000000712137221 */ /* 0x001fe20000010000 */
[----:B------:R-:W-:Y:S01]  /*0630*/  FMUL.FTZ R25, R25, 1.4426950216293334961 ;  /* 0x3fb8aa3b19197820 */ /* 0x000fe20000410000 */
[----:B------:R-:W0:Y:S01]  /*0640*/  MUFU.EX2 R10, R20 ;  /* 0x00000014000a7308 */ /* 0x000e220000000800 */
[--C-:B---3--:R-:W-:Y:S01]  /*0650*/  FADD.FTZ R21, R5, -R15.reuse ;  /* 0x8000000f05157221 */ /* 0x108fe20000010000 */
[----:B------:R-:W-:Y:S01]  /*0660*/  FADD.FTZ R18, R19, R4 ;  /* 0x0000000413127221 */ /* 0x000fe20000010000 */
[----:B------:R-:W-:Y:S01]  /*0670*/  FMUL.FTZ R22, R22, 1.4426950216293334961 ;  /* 0x3fb8aa3b16167820 */ /* 0x000fe20000410000 */
[----:B------:R-:W3:Y:S01]  /*0680*/  MUFU.EX2 R5, R25 ;  /* 0x0000001900057308 */ /* 0x000ee20000000800 */
[----:B----4-:R-:W-:Y:S01]  /*0690*/  FADD.FTZ R23, R13, -R15 ;  /* 0x8000000f0d177221 */ /* 0x010fe20000010000 */
[----:B------:R-:W-:Y:S01]  /*06a0*/  FADD.FTZ R19, R18, R11 ;  /* 0x0000000b12137221 */ /* 0x000fe20000010000 */
[----:B------:R-:W-:Y:S01]  /*06b0*/  FMUL.FTZ R21, R21, 1.4426950216293334961 ;  /* 0x3fb8aa3b15157820 */ /* 0x000fe20000410000 */
[----:B------:R-:W4:Y:S01]  /*06c0*/  MUFU.EX2 R13, R22 ;  /* 0x00000016000d7308 */ /* 0x000f220000000800 */
[--C-:B------:R-:W-:Y:S01]  /*06d0*/  FADD.FTZ R18, R6, -R15.reuse ;  /* 0x8000000f06127221 */ /* 0x100fe20000010000 */
[----:B-1----:R-:W-:Y:S01]  /*06e0*/  FADD.FTZ R19, R19, R2 ;  /* 0x0000000213137221 */ /* 0x002fe20000010000 */
[----:B------:R-:W-:Y:S01]  /*06f0*/  FMUL.FTZ R23, R23, 1.4426950216293334961 ;  /* 0x3fb8aa3b17177820 */ /* 0x000fe20000410000 */
[----:B------:R-:W1:Y:S01]  /*0700*/  MUFU.EX2 R6, R21 ;  /* 0x0000001500067308 */ /* 0x000e620000000800 */
[----:B------:R-:W-:Y:S01]  /*0710*/  FADD.FTZ R15, R12, -R15 ;  /* 0x8000000f0c0f7221 */ /* 0x000fe20000010000 */
[----:B0-----:R-:W-:Y:S01]  /*0720*/  FADD.FTZ R12, R19, R10 ;  /* 0x0000000a130c7221 */ /* 0x001fe20000010000 */
[----:B------:R-:W-:-:S02]  /*0730*/  FMUL.FTZ R19, R18, 1.4426950216293334961 ;  /* 0x3fb8aa3b12137820 */ /* 0x000fc40000410000 */
[----:B------:R-:W0:Y:S01]  /*0740*/  MUFU.EX2 R18, R23 ;  /* 0x0000001700127308 */ /* 0x000e220000000800 */
[----:B---3--:R-:W-:Y:S01]  /*0750*/  FADD.FTZ R12, R12, R5 ;  /* 0x000000050c0c7221 */ /* 0x008fe20000010000 */
[----:B------:R-:W-:Y:S02]  /*0760*/  FMUL.FTZ R24, R15, 1.4426950216293334961 ;  /* 0x3fb8aa3b0f187820 */ /* 0x000fe40000410000 */
[----:B------:R-:W3:Y:S01]  /*0770*/  MUFU.EX2 R20, R19 ;  /* 0x0000001300147308 */ /* 0x000ee20000000800 */
[----:B----4-:R-:W-:-:S03]  /*0780*/  FADD.FTZ R15, R12, R13 ;  /* 0x0000000d0c0f7221 */ /* 0x010fc60000010000 */
[----:B------:R-:W4:Y:S01]  /*0790*/  MUFU.EX2 R24, R24 ;  /* 0x0000001800187308 */ /* 0x000f220000000800 */
[----:B-1----:R-:W-:-:S04]  /*07a0*/  FADD.FTZ R15, R15, R6 ;  /* 0x000000060f0f7221 */ /* 0x002fc80000010000 */
[----:B0-----:R-:W-:-:S04]  /*07b0*/  FADD.FTZ R15, R15, R18 ;  /* 0x000000120f0f7221 */ /* 0x001fc80000010000 */
[----:B---3--:R-:W-:-:S04]  /*07c0*/  FADD.FTZ R15, R15, R20 ;  /* 0x000000140f0f7221 */ /* 0x008fc80000010000 */
[----:B----4-:R-:W-:-:S05]  /*07d0*/  FADD.FTZ R15, R15, R24 ;  /* 0x000000180f0f7221 */ /* 0x010fca0000010000 */
        /* <DEDUP_REMOVED lines=11> */
[----:B------:R-:W-:-:S04]  /*0890*/  UISETP.NE.U32.AND UP0, UPT, UR4, URZ, UPT ;  /* 0x000000ff0400728c */ /* 0x000fc8000bf05070 */
[----:B------:R-:W-:Y:S01]  /*08a0*/  UISETP.NE.AND.EX UP0, UPT, UR5, URZ, UPT, UP0 ;  /* 0x000000ff0500728c */ /* 0x000fe2000bf05300 */
[----:B--2---:R-:W-:Y:S01]  /*08b0*/  ISETP.EQ.OR P0, PT, R14, RZ, !P0 ;  /* 0x000000ff0e00720c */ /* 0x004fe20004702670 */
[-C--:B0-----:R-:W-:Y:S01]  /*08c0*/  FMUL.FTZ R16, R16, R15.reuse ;  /* 0x0000000f10107220 */ /* 0x081fe20000410000 */
        /* <DEDUP_REMOVED lines=8> */
[----:B------:R-:W-:Y:S01]  /*0950*/  FSETP.NE.FTZ.AND P3, PT, |R17|, +INF , PT ;  /* 0x7f8000001100780b */ /* 0x000fe20003f75200 */
[-C--:B------:R-:W-:Y:S01]  /*0960*/  FMUL.FTZ R22, R13, R15.reuse ;  /* 0x0000000f0d167220 */ /* 0x080fe20000410000 */
[-C--:B------:R-:W-:Y:S01]  /*0970*/  FMUL.FTZ R23, R18, R15.reuse ;  /* 0x0000000f12177220 */ /* 0x080fe20000410000 */
[----:B------:R-:W-:Y:S01]  /*0980*/  P2R R42, PR, RZ, 0x1 ;  /* 0x00000001ff2a7803 */ /* 0x000fe20000000000 */
[-C--:B------:R-:W-:Y:S01]  /*0990*/  FMUL.FTZ R5, R5, R15.reuse ;  /* 0x0000000f05057220 */ /* 0x080fe20000410000 */
[----:B------:R-:W-:Y:S01]  /*09a0*/  FSETP.NE.FTZ.AND P5, PT, |R7|, +INF , PT ;  /* 0x7f8000000700780b */ /* 0x000fe20003fb5200 */
[-C--:B------:R-:W-:Y:S01]  /*09b0*/  FMUL.FTZ R6, R6, R15.reuse ;  /* 0x0000000f06067220 */ /* 0x080fe20000410000 */
[----:B------:R-:W-:Y:S01]  /*09c0*/  FSETP.NE.FTZ.AND P1, PT, |R21|, +INF , PT ;  /* 0x7f8000001500780b */ /* 0x000fe20003f35200 */
[-C--:B------:R-:W-:Y:S01]  /*09d0*/  FMUL.FTZ R25, R20, R15.reuse ;  /* 0x0000000f14197220 */ /* 0x080fe20000410000 */
[----:B------:R-:W-:Y:S01]  /*09e0*/  FSEL R10, R16, RZ, P2 ;  /* 0x000000ff100a7208 */ /* 0x000fe20001000000 */
[----:B------:R-:W-:Y:S01]  /*09f0*/  FMUL.FTZ R24, R24, R15 ;  /* 0x0000000f18187220 */ /* 0x000fe20000410000 */
[----:B------:R-:W-:-:S02]  /*0a00*/  FSEL R11, R17, RZ, P3 ;  /* 0x000000ff110b7208 */ /* 0x000fc40001800000 */
[----:B------:R-:W-:Y:S02]  /*0a10*/  FSETP.NE.FTZ.AND P4, PT, |R3|, +INF , PT ;  /* 0x7f8000000300780b */ /* 0x000fe40003f95200 */
[----:B------:R-:W-:Y:S02]  /*0a20*/  FSETP.NE.FTZ.AND P0, PT, |R4|, +INF , PT ;  /* 0x7f8000000400780b */ /* 0x000fe40003f15200 */
[----:B------:R-:W-:Y:S02]  /*0a30*/  FSETP.NE.FTZ.AND P2, PT, |R2|, +INF , PT ;  /* 0x7f8000000200780b */ /* 0x000fe40003f55200 */
[----:B------:R-:W-:Y:S02]  /*0a40*/  FSETP.NE.FTZ.AND P3, PT, |R19|, +INF , PT ;  /* 0x7f8000001300780b */ /* 0x000fe40003f75200 */
[----:B------:R-:W-:Y:S02]  /*0a50*/  FSEL R13, R7, RZ, P5 ;  /* 0x000000ff070d7208 */ /* 0x000fe40002800000 */
[----:B------:R-:W-:-:S02]  /*0a60*/  FSEL R15, R21, RZ, P1 ;  /* 0x000000ff150f7208 */ /* 0x000fc40000800000 */
[----:B------:R-:W-:Y:S02]  /*0a70*/  FSEL R12, R3, RZ, P4 ;  /* 0x000000ff030c7208 */ /* 0x000fe40002000000 */
[----:B------:R-:W-:Y:S02]  /*0a80*/  FSETP.NE.FTZ.AND P5, PT, |R22|, +INF , PT ;  /* 0x7f8000001600780b */ /* 0x000fe40003fb5200 */
[----:B------:R-:W-:Y:S02]  /*0a90*/  FSEL R14, R4, RZ, P0 ;  /* 0x000000ff040e7208 */ /* 0x000fe40000000000 */
[----:B------:R-:W-:Y:S02]  /*0aa0*/  FSETP.NE.FTZ.AND P1, PT, |R23|, +INF , PT ;  /* 0x7f8000001700780b */ /* 0x000fe40003f35200 */
[----:B------:R-:W-:Y:S02]  /*0ab0*/  FSEL R16, R2, RZ, P2 ;  /* 0x000000ff02107208 */ /* 0x000fe40001000000 */
[----:B------:R-:W-:-:S02]  /*0ac0*/  FSEL R17, R19, RZ, P3 ;  /* 0x000000ff13117208 */ /* 0x000fc40001800000 */
[----:B------:R-:W-:Y:S02]  /*0ad0*/  FSETP.NE.FTZ.AND P4, PT, |R5|, +INF , PT ;  /* 0x7f8000000500780b */ /* 0x000fe40003f95200 */
[----:B------:R-:W-:Y:S02]  /*0ae0*/  FSETP.NE.FTZ.AND P0, PT, |R6|, +INF , PT ;  /* 0x7f8000000600780b */ /* 0x000fe40003f15200 */
[----:B------:R-:W-:Y:S02]  /*0af0*/  FSETP.NE.FTZ.AND P2, PT, |R25|, +INF , PT ;  /* 0x7f8000001900780b */ /* 0x000fe40003f55200 */
[----:B------:R-:W-:Y:S02]  /*0b00*/  FSETP.NE.FTZ.AND P3, PT, |R24|, +INF , PT ;  /* 0x7f8000001800780b */ /* 0x000fe40003f75200 */
[----:B------:R-:W-:Y:S02]  /*0b10*/  FSEL R19, R22, RZ, P5 ;  /* 0x000000ff16137208 */ /* 0x000fe40002800000 */
[----:B------:R-:W-:-:S02]  /*0b20*/  FSEL R21, R23, RZ, P1 ;  /* 0x000000ff17157208 */ /* 0x000fc40000800000 */
[----:B------:R-:W-:Y:S02]  /*0b30*/  LOP3.LUT R9, R9, 0x1f, RZ, 0xc0, !PT ;  /* 0x0000001f09097812 */ /* 0x000fe400078ec0ff */
        /* <DEDUP_REMOVED lines=36> */
.L_x_1757:
        /* <DEDUP_REMOVED lines=14> */
.L_x_1758:
        /* <DEDUP_REMOVED lines=14> */
.L_x_1764:
        /* <DEDUP_REMOVED lines=144> */
.L_x_1761:
[----:B-123--:R-:W-:Y:S05]  /*1840*/  BSYNC.RECONVERGENT B0 ;  /* 0x0000000000007941 */ /* 0x00efea0003800200 */
.L_x_1760:
        /* <DEDUP_REMOVED lines=50> */
.L_x_1763:
[----:B------:R-:W-:Y:S05]  /*1b70*/  BSYNC.RECONVERGENT B0 ;  /* 0x0000000000007941 */ /* 0x000fea0003800200 */
.L_x_1762:
[----:B------:R-:W-:Y:S02]  /*1b80*/  VIADD R41, R41, UR11 ;  /* 0x0000000b29297c36 */ /* 0x000fe40008000000 */
[----:B------:R-:W-:Y:S01]  /*1b90*/  VIADD R39, R39, 0x1 ;  /* 0x0000000127277836 */ /* 0x000fe20000000000 */
[----:B------:R-:W-:Y:S06]  /*1ba0*/  @P0 BRA `(.L_x_1764) ;  /* 0xfffffff000e40947 */ /* 0x000fec000383ffff */
.L_x_1759:
        /* <DEDUP_REMOVED lines=22> */
.L_x_1766:
        /* <DEDUP_REMOVED lines=55> */
.L_x_1765:
        /* <DEDUP_REMOVED lines=34> */
.L_x_1767:
        /* <DEDUP_REMOVED lines=22> */
.L_x_1768:
[----:B------:R-:W-:Y:S05]  /*2400*/  @!P1 EXIT ;  /* 0x000000000000994d */ /* 0x000fea0003800000 */
[----:B01--4-:R-:W0:Y:S01]  /*2410*/  LDC.64 R4, c[0x0][0x390] ;  /* 0x0000e400ff047b82 */ /* 0x013e220000000a00 */
[----:B------:R1:W2:Y:S01]  /*2420*/  MUFU.RCP R11, R38 ;  /* 0x00000026000b7308 */ /* 0x0002a20000001000 */
[----:B------:R-:W-:Y:S02]  /*2430*/  IMAD.IADD R7, R0, 0x1, R7 ;  /* 0x0000000100077824 */ /* 0x000fe400078e0207 */
[----:B------:R-:W-:-:S07]  /*2440*/  IMAD.MOV R6, RZ, RZ, -R6 ;  /* 0x000000ffff067224 */ /* 0x000fce00078e0a06 */
.L_x_1769:
        /* <DEDUP_REMOVED lines=9> */
.L_x_1770:
        /* <DEDUP_REMOVED lines=10> */
.L_x_3856:


//--------------------- .text._ZN4vllm3moe10topkGatingILi12ELi384ELi4ELi4ELi32El13__nv_bfloat16LNS0_11ScoringFuncE0EEEvPKT5_PKbPfiPT4_PiiiibPKf --------------------------
	.section	.text._ZN4vllm3moe10topkGatingILi12ELi384ELi4ELi4ELi32El13__nv_bfloat16LNS0_11ScoringFuncE0EEEvPKT5_PKbPfiPT4_PiiiibPKf,"ax",@progbits
	.align	128
        .global         _ZN4vllm3moe10topkGatingILi12ELi384ELi4ELi4ELi32El13__nv_bfloat16LNS0_11ScoringFuncE0EEEvPKT5_PKbPfiPT4_PiiiibPKf
        .type           _ZN4vllm3moe10topkGatingILi12ELi384ELi4ELi4ELi32El13__nv_bfloat16LNS0_11ScoringFuncE0EEEvPKT5_PKbPfiPT4_PiiiibPKf,@function
        .size           _ZN4vllm3moe10topkGatingILi12ELi384ELi4ELi4ELi32El13__nv_bfloat16LNS0_11ScoringFuncE0EEEvPKT5_PKbPfiPT4_PiiiibPKf,(.L_x_3857 - _ZN4vllm3moe10topkGatingILi12ELi384ELi4ELi4ELi32El13__nv_bfloat16LNS0_11ScoringFuncE0EEEvPKT5_PKbPfiPT4_PiiiibPKf)
        .other          _ZN4vllm3moe10topkGatingILi12ELi384ELi4ELi4ELi32El13__nv_bfloat16LNS0_11ScoringFuncE0EEEvPKT5_PKbPfiPT4_PiiiibPKf,@"STO_CUDA_ENTRY STV_DEFAULT"
_ZN4vllm3moe10topkGatingILi12ELi384ELi4ELi4ELi32El13__nv_bfloat16LNS0_11ScoringFuncE0EEEvPKT5_PKbPfiPT4_PiiiibPKf:
.text._ZN4vllm3moe10topkGatingILi12ELi384ELi4ELi4ELi32El13__nv_bfloat16LNS0_11ScoringFuncE0EEEvPKT5_PKbPfiPT4_PiiiibPKf:
        /* <DEDUP_REMOVED lines=38> */
[----:B-1----:R-:W-:Y:S01]  /*0260*/  IMAD.U32 R10, R8, 0x10000, RZ ;  /* 0x00010000080a7824 */ /* 0x002fe200078e00ff */
        /* <DEDUP_REMOVED lines=23> */
[----:B------:R-:W-:Y:S01]  /*03e0*/  LOP3.LUT R3, R3, 0x1f, RZ, 0xc0, !PT ;  /* 0x0000001f03037812 */ /* 0x000fe200078ec0ff */
[----:B0-----:R-:W-:-:S04]  /*03f0*/  UISETP.NE.U32.AND UP0, UPT, UR4, URZ, UPT ;  /* 0x000000ff0400728c */ /* 0x001fc8000bf05070 */
[----:B------:R-:W-:Y:S01]  /*0400*/  UISETP.NE.AND.EX UP0, UPT, UR5, URZ, UPT, UP0 ;  /* 0x000000ff0500728c */ /* 0x000fe2000bf05300 */
[----:B-1----:R-:W-:-:S05]  /*0410*/  FMNMX.FTZ R22, R21, R22, !PT ;  /* 0x0000001615167209 */ /* 0x002fca0007810000 */
[----:B------:R-:W0:Y:S02]  /*0420*/  SHFL.BFLY PT, R15, R22, 0x1, 0x1f ;  /* 0x0c201f00160f7f89 */ /* 0x000e2400000e0000 */
[----:B0-----:R-:W-:-:S05]  /*0430*/  FMNMX.FTZ R15, R22, R15, !PT ;  /* 0x0000000f160f7209 */ /* 0x001fca0007810000 */
[--C-:B------:R-:W-:Y:S01]  /*0440*/  FADD.FTZ R18, R18, -R15.reuse ;  /* 0x8000000f12127221 */ /* 0x100fe20000010000 */
[--C-:B------:R-:W-:Y:S01]  /*0450*/  FADD.FTZ R19, R19, -R15.reuse ;  /* 0x8000000f13137221 */ /* 0x100fe20000010000 */
[--C-:B------:R-:W-:Y:S01]  /*0460*/  FADD.FTZ R20, R6, -R15.reuse ;  /* 0x8000000f06147221 */ /* 0x100fe20000010000 */
[--C-:B------:R-:W-:Y:S01]  /*0470*/  FADD.FTZ R21, R9, -R15.reuse ;  /* 0x8000000f09157221 */ /* 0x100fe20000010000 */
[----:B------:R-:W-:Y:S01]  /*0480*/  FMUL.FTZ R18, R18, 1.4426950216293334961 ;  /* 0x3fb8aa3b12127820 */ /* 0x000fe20000410000 */
[----:B------:R-:W-:Y:S01]  /*0490*/  FMUL.FTZ R19, R19, 1.4426950216293334961 ;  /* 0x3fb8aa3b13137820 */ /* 0x000fe20000410000 */
[----:B------:R-:W-:Y:S01]  /*04a0*/  FMUL.FTZ R20, R20, 1.4426950216293334961 ;  /* 0x3fb8aa3b14147820 */ /* 0x000fe20000410000 */
[--C-:B--2---:R-:W-:Y:S01]  /*04b0*/  FADD.FTZ R16, R4, -R15.reuse ;  /* 0x8000000f04107221 */ /* 0x104fe20000010000 */
[----:B------:R0:W1:Y:S01]  /*04c0*/  MUFU.EX2 R6, R18 ;  /* 0x0000001200067308 */ /* 0x0000620000000800 */
[----:B------:R-:W-:Y:S01]  /*04d0*/  FMUL.FTZ R21, R21, 1.4426950216293334961 ;  /* 0x3fb8aa3b15157820 */ /* 0x000fe20000410000 */
[--C-:B------:R-:W-:Y:S01]  /*04e0*/  FADD.FTZ R17, R10, -R15.reuse ;  /* 0x8000000f0a117221 */ /* 0x100fe20000010000 */
[----:B------:R-:W-:Y:S01]  /*04f0*/  FMUL.FTZ R22, R16, 1.4426950216293334961 ;  /* 0x3fb8aa3b10167820 */ /* 0x000fe20000410000 */
[----:B------:R2:W4:Y:S01]  /*0500*/  MUFU.EX2 R9, R19 ;  /* 0x0000001300097308 */ /* 0x0005220000000800 */
[----:B------:R-:W-:-:S03]  /*0510*/  FADD.FTZ R23, R5, -R15 ;  /* 0x8000000f05177221 */ /* 0x000fc60000010000 */
[----:B------:R5:W4:Y:S01]  /*0520*/  MUFU.EX2 R4, R20 ;  /* 0x0000001400047308 */ /* 0x000b220000000800 */
[----:B0-----:R-:W-:Y:S01]  /*0530*/  FMUL.FTZ R18, R17, 1.4426950216293334961 ;  /* 0x3fb8aa3b11127820 */ /* 0x001fe20000410000 */
[----:B------:R-:W-:Y:S02]  /*0540*/  FMUL.FTZ R23, R23, 1.4426950216293334961 ;  /* 0x3fb8aa3b17177820 */ /* 0x000fe40000410000 */
[----:B------:R0:W0:Y:S01]  /*0550*/  MUFU.EX2 R10, R21 ;  /* 0x00000015000a7308 */ /* 0x0000220000000800 */
[--C-:B--2---:R-:W-:Y:S01]  /*0560*/  FADD.FTZ R19, R12, -R15.reuse ;  /* 0x8000000f0c137221 */ /* 0x104fe20000010000 */
[----:B-1----:R-:W-:Y:S02]  /*0570*/  FADD.FTZ R16, RZ, R6 ;  /* 0x00000006ff107221 */ /* 0x002fe40000010000 */
[----:B------:R1:W2:Y:S01]  /*0580*/  MUFU.EX2 R5, R22 ;  /* 0x0000001600057308 */ /* 0x0002a20000000800 */
[----:B-----5:R-:W-:Y:S01]  /*0590*/  FADD.FTZ R20, R7, -R15 ;  /* 0x8000000f07147221 */ /* 0x020fe20000010000 */
[----:B----4-:R-:W-:Y:S01]  /*05a0*/  FADD.FTZ R17, R16, R9 ;  /* 0x0000000910117221 */ /* 0x010fe20000010000 */
[----:B------:R-:W-:Y:S01]  /*05b0*/  FMUL.FTZ R19, R19, 1.4426950216293334961 ;  /* 0x3fb8aa3b13137820 */ /* 0x000fe20000410000 */
[----:B------:R4:W5:Y:S01]  /*05c0*/  MUFU.EX2 R12, R18 ;  /* 0x00000012000c7308 */ /* 0x0009620000000800 */
[--C-:B0-----:R-:W-:Y:S01]  /*05d0*/  FADD.FTZ R21, R11, -R15.reuse ;  /* 0x8000000f0b157221 */ /* 0x101fe20000010000 */
[----:B------:R-:W-:Y:S01]  /*05e0*/  FADD.FTZ R17, R17, R4 ;  /* 0x0000000411117221 */ /* 0x000fe20000010000 */
[----:B------:R-:W-:Y:S01]  /*05f0*/  FMUL.FTZ R20, R20, 1.4426950216293334961 ;  /* 0x3fb8aa3b14147820 */ /* 0x000fe20000410000 */
[----:B------:R-:W0:Y:S01]  /*0600*/  MUFU.EX2 R7, R23 ;  /* 0x0000001700077308 */ /* 0x000e220000000800 */
[--C-:B-1----:R-:W-:Y:S01]  /*0610*/  FADD.FTZ R22, R8, -R15.reuse ;  /* 0x8000000f08167221 */ /* 0x102fe20000010000 */
[----:B------:R-:W-:Y:S01]  /*0620*/  FADD.FTZ R16, R17, R10 ;  /* 0x0000000a11107221 */ /* 0x000fe20000010000 */
[----:B------:R-:W-:Y:S01]  /*0630*/  FMUL.FTZ R21, R21, 1.4426950216293334961 ;  /* 0x3fb8aa3b15157820 */ /* 0x000fe20000410000 */
[----:B------:R-:W1:Y:S01]  /*0640*/  MUFU.EX2 R11, R19 ;  /* 0x00000013000b7308 */ /* 0x000e620000000800 */
[----:B------:R-:W-:Y:S01]  /*0650*/  FADD.FTZ R15, R13, -R15 ;  /* 0x8000000f0d0f7221 */ /* 0x000fe20000010000 */
[----:B--2---:R-:W-:Y:S01]  /*0660*/  FADD.FTZ R17, R16, R5 ;  /* 0x0000000510117221 */ /* 0x004fe20000010000 */
[----:B------:R-:W-:Y:S01]  /*0670*/  FMUL.FTZ R22, R22, 1.4426950216293334961 ;  /* 0x3fb8aa3b16167820 */ /* 0x000fe20000410000 */
[----:B------:R-:W2:Y:S01]  /*0680*/  MUFU.EX2 R8, R20 ;  /* 0x0000001400087308 */ /* 0x000ea20000000800 */
[----:B----4-:R-:W-:Y:S01]  /*0690*/  FMUL.FTZ R18, R15, 1.4426950216293334961 ;  /* 0x3fb8aa3b0f127820 */ /* 0x010fe20000410000 */
[----:B-----5:R-:W-:-:S02]  /*06a0*/  FADD.FTZ R16, R17, R12 ;  /* 0x0000000c11107221 */ /* 0x020fc40000010000 */
[----:B------:R-:W4:Y:S02]  /*06b0*/  MUFU.EX2 R13, R21 ;  /* 0x00000015000d7308 */ /* 0x000f240000000800 */
[----:B0-----:R-:W-:Y:S02]  /*06c0*/  FADD.FTZ R16, R16, R7 ;  /* 0x0000000710107221 */ /* 0x001fe40000010000 */
[----:B------:R-:W0:Y:S02]  /*06d0*/  MUFU.EX2 R17, R22 ;  /* 0x0000001600117308 */ /* 0x000e240000000800 */
[----:B-1----:R-:W-:Y:S02]  /*06e0*/  FADD.FTZ R15, R16, R11 ;  /* 0x0000000b100f7221 */ /* 0x002fe40000010000 */
[----:B------:R-:W1:Y:S02]  /*06f0*/  MUFU.EX2 R19, R18 ;  /* 0x0000001200137308 */ /* 0x000e640000000800 */
[----:B--2---:R-:W-:-:S04]  /*0700*/  FADD.FTZ R16, R15, R8 ;  /* 0x000000080f107221 */ /* 0x004fc80000010000 */
[----:B----4-:R-:W-:-:S04]  /*0710*/  FADD.FTZ R16, R16, R13 ;  /* 0x0000000d10107221 */ /* 0x010fc80000010000 */
[----:B0-----:R-:W-:-:S04]  /*0720*/  FADD.FTZ R16, R16, R17 ;  /* 0x0000001110107221 */ /* 0x001fc80000010000 */
[----:B-1----:R-:W-:-:S05]  /*0730*/  FADD.FTZ R16, R16, R19 ;  /* 0x0000001310107221 */ /* 0x002fca0000010000 */
        /* <DEDUP_REMOVED lines=10> */
[----:B------:R-:W0:Y:S02]  /*07e0*/  MUFU.RCP R16, R23 ;  /* 0x0000001700107308 */ /* 0x000e240000001000 */
        /* <DEDUP_REMOVED lines=11> */
[----:B------:R-:W-:Y:S01]  /*08a0*/  FSETP.NE.FTZ.AND P3, PT, |R6|, +INF , PT ;  /* 0x7f8000000600780b */ /* 0x000fe20003f75200 */
[----:B------:R-:W-:Y:S01]  /*08b0*/  FMUL.FTZ R16, R19, R16 ;  /* 0x0000001013107220 */ /* 0x000fe20000410000 */
[----:B---3--:R-:W-:-:S02]  /*08c0*/  ISETP.EQ.OR P0, PT, R14, RZ, !P0 ;  /* 0x000000ff0e00720c */ /* 0x008fc40004702670 */
[----:B------:R-:W-:Y:S02]  /*08d0*/  FSETP.NE.FTZ.AND P4, PT, |R9|, +INF , PT ;  /* 0x7f8000000900780b */ /* 0x000fe40003f95200 */
[----:B------:R-:W-:Y:S02]  /*08e0*/  P2R R39, PR, RZ, 0x1 ;  /* 0x00000001ff277803 */ /* 0x000fe40000000000 */
[----:B------:R-:W-:Y:S02]  /*08f0*/  FSETP.NE.FTZ.AND P5, PT, |R15|, +INF , PT ;  /* 0x7f8000000f00780b */ /* 0x000fe40003fb5200 */
        /* <DEDUP_REMOVED lines=8> */
[----:B------:R-:W-:-:S02]  /*0980*/  FSEL R9, R12, RZ, P2 ;  /* 0x000000ff0c097208 */ /* 0x000fc40001000000 */
[----:B------:R-:W-:Y:S02]  /*0990*/  FSETP.NE.FTZ.AND P3, PT, |R18|, +INF , PT ;  /* 0x7f8000001200780b */ /* 0x000fe40003f75200 */
[----:B------:R-:W-:Y:S02]  /*09a0*/  FSETP.NE.FTZ.AND P4, PT, |R11|, +INF , PT ;  /* 0x7f8000000b00780b */ /* 0x000fe40003f95200 */
        /* <DEDUP_REMOVED lines=38> */
.L_x_1771:
        /* <DEDUP_REMOVED lines=12> */
.L_x_1772:
        /* <DEDUP_REMOVED lines=14> */
.L_x_1778:
        /* <DEDUP_REMOVED lines=133> */
.L_x_1775:
[----:B-123--:R-:W-:Y:S05]  /*1600*/  BSYNC.RECONVERGENT B0 ;  /* 0x0000000000007941 */ /* 0x00efea0003800200 */
.L_x_1774:
        /* <DEDUP_REMOVED lines=46> */
.L_x_1777:
[----:B------:R-:W-:Y:S05]  /*18f0*/  BSYNC.RECONVERGENT B0 ;  /* 0x0000000000007941 */ /* 0x000fea0003800200 */
.L_x_1776:
[----:B------:R-:W-:Y:S02]  /*1900*/  VIADD R37, R37, UR11 ;  /* 0x0000000b25257c36 */ /* 0x000fe40008000000 */
[----:B------:R-:W-:Y:S01]  /*1910*/  VIADD R35, R35, 0x1 ;  /* 0x0000000123237836 */ /* 0x000fe20000000000 */
[----:B------:R-:W-:Y:S06]  /*1920*/  @P0 BRA `(.L_x_1778) ;  /* 0xfffffff400200947 */ /* 0x000fec000383ffff */
.L_x_1773:
        /* <DEDUP_REMOVED lines=22> */
.L_x_1780:
        /* <DEDUP_REMOVED lines=55> */
.L_x_1779:
        /* <DEDUP_REMOVED lines=34> */
.L_x_1781:
        /* <DEDUP_REMOVED lines=22> */
.L_x_1782:
[----:B------:R-:W-:Y:S05]  /*2180*/  @!P1 EXIT ;  /* 0x000000000000994d */ /* 0x000fea0003800000 */
[----:B01----:R-:W0:Y:S01]  /*2190*/  LDC.64 R6, c[0x0][0x390] ;  /* 0x0000e400ff067b82 */ /* 0x003e220000000a00 */
[----:B----4-:R1:W2:Y:S01]  /*21a0*/  MUFU.RCP R11, R34 ;  /* 0x00000022000b7308 */ /* 0x0102a20000001000 */
[----:B------:R-:W-:Y:S02]  /*21b0*/  IMAD.IADD R5, R0, 0x1, R5 ;  /* 0x0000000100057824 */ /* 0x000fe400078e0205 */
[----:B------:R-:W-:-:S07]  /*21c0*/  IMAD.MOV R21, RZ, RZ, -R21 ;  /* 0x000000ffff157224 */ /* 0x000fce00078e0a15 */
.L_x_1783:
        /* <DEDUP_REMOVED lines=9> */
.L_x_1784:
        /* <DEDUP_REMOVED lines=10> */
.L_x_3857:


//--------------------- .text._ZN4vllm3moe10topkGatingILi10ELi320ELi4ELi4ELi32El13__nv_bfloat16LNS0_11ScoringFuncE0EEEvPKT5_PKbPfiPT4_PiiiibPKf --------------------------
	.section	.text._ZN4vllm3moe10topkGatingILi10ELi320ELi4ELi4ELi32El13__nv_bfloat16LNS0_11ScoringFuncE0EEEvPKT5_PKbPfiPT4_PiiiibPKf,"ax",@progbits
	.align	128
        .global         _ZN4vllm3moe10topkGatingILi10ELi320ELi4ELi4ELi32El13__nv_bfloat16LNS0_11ScoringFuncE0EEEvPKT5_PKbPfiPT4_PiiiibPKf
        .type           _ZN4vllm3moe10topkGatingILi10ELi320ELi4ELi4ELi32El13__nv_bfloat16LNS0_11ScoringFuncE0EEEvPKT5_PKbPfiPT4_PiiiibPKf,@function
        .size           _ZN4vllm3moe10topkGatingILi10ELi320ELi4ELi4ELi32El13__nv_bfloat16LNS0_11ScoringFuncE0EEEvPKT5_PKbPfiPT4_PiiiibPKf,(.L_x_3858 - _ZN4vllm3moe10topkGatingILi10ELi320ELi4ELi4ELi32El13__nv_bfloat16LNS0_11ScoringFuncE0EEEvPKT5_PKbPfiPT4_PiiiibPKf)
        .other          _ZN4vllm3moe10topkGatingILi10ELi320ELi4ELi4ELi32El13__nv_bfloat16LNS0_11ScoringFuncE0EEEvPKT5_PKbPfiPT4_PiiiibPKf,@"STO_CUDA_ENTRY STV_DEFAULT"
_ZN4vllm3moe10topkGatingILi10ELi320ELi4ELi4ELi32El13__nv_bfloat16LNS0_11ScoringFuncE0EEEvPKT5_PKbPfiPT4_PiiiibPKf:
.text._ZN4vllm3moe10topkGatingILi10ELi320ELi4ELi4ELi32El13__nv_bfloat16LNS0_11ScoringFuncE0EEEvPKT5_PKbPfiPT4_PiiiibPKf:
        /* <DEDUP_REMOVED lines=42> */
[----:B------:R-:W-:-:S02]  /*02a0*/  FMNMX3.FTZ R6, R6, R7, R4, !PT ;  /* 0x0000000706067276 */ /* 0x000fc40007810004 */
[----:B------:R-:W-:Y:S01]  /*02b0*/  @P0 IADD3 R12, P1, PT, R0, UR4, RZ ;  /* 0x00000004000c0c10 */ /* 0x000fe2000ff3e0ff */
[----:B------:R-:W-:Y:S01]  /*02c0*/  IMAD.U32 R5, R5, 0x10000, RZ ;  /* 0x0001000005057824 */ /* 0x000fe200078e00ff */
[----:B------:R-:W-:-:S04]  /*02d0*/  FMNMX3.FTZ R6, R6, R11, R2, !PT ;  /* 0x0000000b06067276 */ /* 0x000fc80007810002 */
[----:B------:R-:W-:-:S05]  /*02e0*/  FMNMX.FTZ R17, R5, R6, !PT ;  /* 0x0000000605117209 */ /* 0x000fca0007810000 */
[----:B------:R-:W0:Y:S02]  /*02f0*/  SHFL.BFLY PT, R6, R17, 0x10, 0x1f ;  /* 0x0e001f0011067f89 */ /* 0x000e2400000e0000 */
[----:B0-----:R-:W-:-:S05]  /*0300*/  FMNMX.FTZ R18, R17, R6, !PT ;  /* 0x0000000611127209 */ /* 0x001fca0007810000 */
        /* <DEDUP_REMOVED lines=12> */
[----:B------:R-:W0:Y:S02]  /*03d0*/  SHFL.BFLY PT, R18, R17, 0x1, 0x1f ;  /* 0x0c201f0011127f89 */ /* 0x000e2400000e0000 */
[----:B0-----:R-:W-:-:S05]  /*03e0*/  FMNMX.FTZ R18, R17, R18, !PT ;  /* 0x0000001211127209 */ /* 0x001fca0007810000 */
[--C-:B------:R-:W-:Y:S01]  /*03f0*/  FADD.FTZ R10, R10, -R18.reuse ;  /* 0x800000120a0a7221 */ /* 0x100fe20000010000 */
[--C-:B------:R-:W-:Y:S01]  /*0400*/  FADD.FTZ R15, R15, -R18.reuse ;  /* 0x800000120f0f7221 */ /* 0x100fe20000010000 */
[--C-:B------:R-:W-:Y:S01]  /*0410*/  FADD.FTZ R14, R14, -R18.reuse ;  /* 0x800000120e0e7221 */ /* 0x100fe20000010000 */
[--C-:B--2---:R-:W-:Y:S01]  /*0420*/  FADD.FTZ R13, R16, -R18.reuse ;  /* 0x80000012100d7221 */ /* 0x104fe20000010000 */
[----:B------:R-:W-:Y:S01]  /*0430*/  FMUL.FTZ R10, R10, 1.4426950216293334961 ;  /* 0x3fb8aa3b0a0a7820 */ /* 0x000fe20000410000 */
[----:B------:R-:W-:Y:S01]  /*0440*/  FMUL.FTZ R15, R15, 1.4426950216293334961 ;  /* 0x3fb8aa3b0f0f7820 */ /* 0x000fe20000410000 */
[----:B------:R-:W-:Y:S01]  /*0450*/  FMUL.FTZ R16, R14, 1.4426950216293334961 ;  /* 0x3fb8aa3b0e107820 */ /* 0x000fe20000410000 */
[--C-:B------:R-:W-:Y:S01]  /*0460*/  FADD.FTZ R14, R3, -R18.reuse ;  /* 0x80000012030e7221 */ /* 0x100fe20000010000 */
[----:B------:R-:W-:Y:S01]  /*0470*/  FMUL.FTZ R17, R13, 1.4426950216293334961 ;  /* 0x3fb8aa3b0d117820 */ /* 0x000fe20000410000 */
[----:B------:R0:W-:Y:S01]  /*0480*/  MUFU.EX2 R12, R15 ;  /* 0x0000000f000c7308 */ /* 0x0001e20000000800 */
[--C-:B------:R-:W-:Y:S01]  /*0490*/  FADD.FTZ R20, R7, -R18.reuse ;  /* 0x8000001207147221 */ /* 0x100fe20000010000 */
[----:B------:R-:W-:Y:S01]  /*04a0*/  FMUL.FTZ R19, R14, 1.4426950216293334961 ;  /* 0x3fb8aa3b0e137820 */ /* 0x000fe20000410000 */
[----:B------:R-:W-:Y:S01]  /*04b0*/  FADD.FTZ R21, R4, -R18 ;  /* 0x8000001204157221 */ /* 0x000fe20000010000 */
[----:B------:R-:W1:Y:S01]  /*04c0*/  MUFU.EX2 R10, R10 ;  /* 0x0000000a000a7308 */ /* 0x000e620000000800 */
[----:B------:R-:W-:-:S02]  /*04d0*/  FMUL.FTZ R20, R20, 1.4426950216293334961 ;  /* 0x3fb8aa3b14147820 */ /* 0x000fc40000410000 */
[----:B------:R-:W-:Y:S01]  /*04e0*/  FMUL.FTZ R21, R21, 1.4426950216293334961 ;  /* 0x3fb8aa3b15157820 */ /* 0x000fe20000410000 */
[----:B------:R-:W2:Y:S01]  /*04f0*/  MUFU.EX2 R3, R16 ;  /* 0x0000001000037308 */ /* 0x000ea20000000800 */
[----:B0-----:R-:W-:-:S03]  /*0500*/  FADD.FTZ R15, R11, -R18 ;  /* 0x800000120b0f7221 */ /* 0x001fc60000010000 */
[----:B------:R0:W4:Y:S01]  /*0510*/  MUFU.EX2 R7, R17 ;  /* 0x0000001100077308 */ /* 0x0001220000000800 */
[----:B------:R-:W-:-:S03]  /*0520*/  FMUL.FTZ R15, R15, 1.4426950216293334961 ;  /* 0x3fb8aa3b0f0f7820 */ /* 0x000fc60000410000 */
[----:B------:R-:W5:Y:S01]  /*0530*/  MUFU.EX2 R4, R19 ;  /* 0x0000001300047308 */ /* 0x000f620000000800 */
[----:B-1----:R-:W-:-:S03]  /*0540*/  FADD.FTZ R13, RZ, R10 ;  /* 0x0000000aff0d7221 */ /* 0x002fc60000010000 */
[----:B------:R-:W1:Y:S01]  /*0550*/  MUFU.EX2 R11, R20 ;  /* 0x00000014000b7308 */ /* 0x000e620000000800 */
[----:B------:R-:W-:Y:S01]  /*0560*/  FADD.FTZ R14, R13, R12 ;  /* 0x0000000c0d0e7221 */ /* 0x000fe20000010000 */
[--C-:B------:R-:W-:Y:S01]  /*0570*/  FADD.FTZ R13, R2, -R18.reuse ;  /* 0x80000012020d7221 */ /* 0x100fe20000010000 */
[----:B------:R-:W-:Y:S01]  /*0580*/  FADD.FTZ R18, R5, -R18 ;  /* 0x8000001205127221 */ /* 0x000fe20000010000 */
[----:B------:R-:W1:Y:S01]  /*0590*/  MUFU.EX2 R2, R21 ;  /* 0x0000001500027308 */ /* 0x000e620000000800 */
[----:B--2---:R-:W-:Y:S01]  /*05a0*/  FADD.FTZ R14, R14, R3 ;  /* 0x000000030e0e7221 */ /* 0x004fe20000010000 */
[----:B------:R-:W-:Y:S01]  /*05b0*/  FMUL.FTZ R13, R13, 1.4426950216293334961 ;  /* 0x3fb8aa3b0d0d7820 */ /* 0x000fe20000410000 */
[----:B0-----:R-:W-:Y:S01]  /*05c0*/  FMUL.FTZ R17, R18, 1.4426950216293334961 ;  /* 0x3fb8aa3b12117820 */ /* 0x001fe20000410000 */
[----:B------:R-:W0:Y:S01]  /*05d0*/  MUFU.EX2 R16, R15 ;  /* 0x0000000f00107308 */ /* 0x000e220000000800 */
[----:B----4-:R-:W-:-:S03]  /*05e0*/  FADD.FTZ R5, R14, R7 ;  /* 0x000000070e057221 */ /* 0x010fc60000010000 */
[----:B------:R-:W2:Y:S01]  /*05f0*/  MUFU.EX2 R18, R13 ;  /* 0x0000000d00127308 */ /* 0x000ea20000000800 */
[----:B-----5:R-:W-:-:S04]  /*0600*/  FADD.FTZ R14, R5, R4 ;  /* 0x00000004050e7221 */ /* 0x020fc80000010000 */
[----:B-1----:R-:W-:Y:S02]  /*0610*/  FADD.FTZ R5, R14, R11 ;  /* 0x0000000b0e057221 */ /* 0x002fe40000010000 */
[----:B------:R-:W1:Y:S02]  /*0620*/  MUFU.EX2 R14, R17 ;  /* 0x00000011000e7308 */ /* 0x000e640000000800 */
[----:B------:R-:W-:-:S04]  /*0630*/  FADD.FTZ R5, R5, R2 ;  /* 0x0000000205057221 */ /* 0x000fc80000010000 */
[----:B0-----:R-:W-:-:S04]  /*0640*/  FADD.FTZ R5, R5, R16 ;  /* 0x0000001005057221 */ /* 0x001fc80000010000 */
[----:B--2---:R-:W-:-:S04]  /*0650*/  FADD.FTZ R5, R5, R18 ;  /* 0x0000001205057221 */ /* 0x004fc80000010000 */
        /* <DEDUP_REMOVED lines=12> */
[----:B---3--:R-:W-:-:S04]  /*0720*/  ISETP.EQ.OR P0, PT, R6, RZ, !P0 ;  /* 0x000000ff0600720c */ /* 0x008fc80004702670 */
[----:B------:R-:W-:Y:S01]  /*0730*/  P2R R34, PR, RZ, 0x1 ;  /* 0x00000001ff227803 */ /* 0x000fe20000000000 */
        /* <DEDUP_REMOVED lines=11> */
[----:B------:R-:W-:-:S02]  /*07f0*/  FSETP.NE.FTZ.AND P4, PT, |R10|, +INF , PT ;  /* 0x7f8000000a00780b */ /* 0x000fc40003f95200 */
[----:B------:R-:W-:Y:S02]  /*0800*/  FSETP.NE.FTZ.AND P0, PT, |R3|, +INF , PT ;  /* 0x7f8000000300780b */ /* 0x000fe40003f15200 */
[----:B------:R-:W-:Y:S02]  /*0810*/  FSETP.NE.FTZ.AND P1, PT, |R7|, +INF , PT ;  /* 0x7f8000000700780b */ /* 0x000fe40003f35200 */
        /* <DEDUP_REMOVED lines=40> */
.L_x_1785:
        /* <DEDUP_REMOVED lines=10> */
.L_x_1786:
        /* <DEDUP_REMOVED lines=14> */
.L_x_1792:
        /* <DEDUP_REMOVED lines=124> */
.L_x_1789:
[----:B-123--:R-:W-:Y:S05]  /*13e0*/  BSYNC.RECONVERGENT B0 ;  /* 0x0000000000007941 */ /* 0x00efea0003800200 */
.L_x_1788:
        /* <DEDUP_REMOVED lines=42> */
.L_x_1791:
[----:B------:R-:W-:Y:S05]  /*1690*/  BSYNC.RECONVERGENT B0 ;  /* 0x0000000000007941 */ /* 0x000fea0003800200 */
.L_x_1790:
[----:B------:R-:W-:Y:S02]  /*16a0*/  VIADD R21, R21, UR11 ;  /* 0x0000000b15157c36 */ /* 0x000fe40008000000 */
[----:B------:R-:W-:Y:S01]  /*16b0*/  VIADD R23, R23, 0x1 ;  /* 0x0000000117177836 */ /* 0x000fe20000000000 */
[----:B------:R-:W-:Y:S06]  /*16c0*/  @P0 BRA `(.L_x_1792) ;  /* 0xfffffff400540947 */ /* 0x000fec000383ffff */
.L_x_1787:
        /* <DEDUP_REMOVED lines=22> */
.L_x_1794:
        /* <DEDUP_REMOVED lines=55> */
.L_x_1793:
        /* <DEDUP_REMOVED lines=34> */
.L_x_1795:
        /* <DEDUP_REMOVED lines=22> */
.L_x_1796:
[----:B------:R-:W-:Y:S05]  /*1f20*/  @!P1 EXIT ;  /* 0x000000000000994d */ /* 0x000fea0003800000 */
[----:B01--4-:R-:W0:Y:S01]  /*1f30*/  LDC.64 R4, c[0x0][0x390] ;  /* 0x0000e400ff047b82 */ /* 0x013e220000000a00 */
[----:B------:R1:W2:Y:S01]  /*1f40*/  MUFU.RCP R11, R22 ;  /* 0x00000016000b7308 */ /* 0x0002a20000001000 */
[----:B------:R-:W-:Y:S02]  /*1f50*/  IMAD.IADD R7, R0, 0x1, R7 ;  /* 0x0000000100077824 */ /* 0x000fe400078e0207 */
[----:B------:R-:W-:-:S07]  /*1f60*/  IMAD.MOV R6, RZ, RZ, -R6 ;  /* 0x000000ffff067224 */ /* 0x000fce00078e0a06 */
.L_x_1797:
        /* <DEDUP_REMOVED lines=9> */
.L_x_1798:
        /* <DEDUP_REMOVED lines=16> */
.L_x_3858:


//--------------------- .text._ZN4vllm3moe10topkGatingILi6ELi192ELi4ELi4ELi32El13__nv_bfloat16LNS0_11ScoringFuncE0EEEvPKT5_PKbPfiPT4_PiiiibPKf --------------------------
	.section	.text._ZN4vllm3moe10topkGatingILi6ELi192ELi4ELi4ELi32El13__nv_bfloat16LNS0_11ScoringFuncE0EEEvPKT5_PKbPfiPT4_PiiiibPKf,"ax",@progbits
	.align	128
        .global         _ZN4vllm3moe10topkGatingILi6ELi192ELi4ELi4ELi32El13__nv_bfloat16LNS0_11ScoringFuncE0EEEvPKT5_PKbPfiPT4_PiiiibPKf
        .type           _ZN4vllm3moe10topkGatingILi6ELi192ELi4ELi4ELi32El13__nv_bfloat16LNS0_11ScoringFuncE0EEEvPKT5_PKbPfiPT4_PiiiibPKf,@function
        .size           _ZN4vllm3moe10topkGatingILi6ELi192ELi4ELi4ELi32El13__nv_bfloat16LNS0_11ScoringFuncE0EEEvPKT5_PKbPfiPT4_PiiiibPKf,(.L_x_3859 - _ZN4vllm3moe10topkGatingILi6ELi192ELi4ELi4ELi32El13__nv_bfloat16LNS0_11ScoringFuncE0EEEvPKT5_PKbPfiPT4_PiiiibPKf)
        .other          _ZN4vllm3moe10topkGatingILi6ELi192ELi4ELi4ELi32El13__nv_bfloat16LNS0_11ScoringFuncE0EEEvPKT5_PKbPfiPT4_PiiiibPKf,@"STO_CUDA_ENTRY STV_DEFAULT"
_ZN4vllm3moe10topkGatingILi6ELi192ELi4ELi4ELi32El13__nv_bfloat16LNS0_11ScoringFuncE0EEEvPKT5_PKbPfiPT4_PiiiibPKf:
.text._ZN4vllm3moe10topkGatingILi6ELi192ELi4ELi4ELi32El13__nv_bfloat16LNS0_11ScoringFuncE0EEEvPKT5_PKbPfiPT4_PiiiibPKf:
        /* <DEDUP_REMOVED lines=22> */
[----:B------:R-:W5:Y:S01]  /*0160*/  LDG.E R7, desc[UR6][R4.64+0x100] ;  /* 0x0001000604077981 */ /* 0x000f62000c1e1900 */
[----:B--2---:R-:W-:-:S04]  /*0170*/  ISETP.NE.U32.AND P0, PT, RZ, UR8, PT ;  /* 0x00000008ff007c0c */ /* 0x004fc8000bf05070 */
[----:B------:R-:W-:Y:S02]  /*0180*/  ISETP.NE.AND.EX P0, PT, RZ, UR9, PT, P0 ;  /* 0x00000009ff007c0c */ /* 0x000fe4000bf05300 */
[----:B0-----:R-:W-:-:S04]  /*0190*/  ISETP.NE.U32.AND P1, PT, RZ, UR4, PT ;  /* 0x00000004ff007c0c */ /* 0x001fc8000bf25070 */
[----:B------:R-:W-:-:S13]  /*01a0*/  ISETP.NE.AND.EX P1, PT, RZ, UR5, PT, P1 ;  /* 0x00000005ff007c0c */ /* 0x000fda000bf25310 */
[C---:B------:R-:W-:Y:S01]  /*01b0*/  @P1 IADD3 R22, P2, PT, R0.reuse, UR4, RZ ;  /* 0x0000000400161c10 */ /* 0x040fe2000ff5e0ff */
[----:B------:R-:W0:Y:S03]  /*01c0*/  LDCU UR4, c[0x0][0x3b0] ;  /* 0x00007600ff0477ac */ /* 0x000e260008000800 */
[----:B------:R-:W-:Y:S02]  /*01d0*/  @P1 LEA.HI.X.SX32 R23, R0, UR5, 0x1, P2 ;  /* 0x0000000500171c11 */ /* 0x000fe400090f0eff */
[C---:B---3--:R-:W-:Y:S01]  /*01e0*/  PRMT R10, R6.reuse, 0x7632, R10 ;  /* 0x00007632060a7816 */ /* 0x048fe2000000000a */
[----:B------:R-:W-:Y:S01]  /*01f0*/  IMAD.U32 R6, R6, 0x10000, RZ ;  /* 0x0001000006067824 */ /* 0x000fe200078e00ff */
[C---:B----4-:R-:W-:Y:S01]  /*0200*/  PRMT R18, R9.reuse, 0x7632, R18 ;  /* 0x0000763209127816 */ /* 0x050fe20000000012 */
[----:B------:R-:W-:Y:S02]  /*0210*/  IMAD.U32 R9, R9, 0x10000, RZ ;  /* 0x0001000009097824 */ /* 0x000fe400078e00ff */
[----:B------:R-:W-:Y:S01]  /*0220*/  IMAD.U32 R10, R10, 0x10000, RZ ;  /* 0x000100000a0a7824 */ /* 0x000fe200078e00ff */
[C---:B-----5:R-:W-:Y:S01]  /*0230*/  PRMT R8, R7.reuse, 0x7632, R8 ;  /* 0x0000763207087816 */ /* 0x060fe20000000008 */
[----:B------:R-:W-:-:S02]  /*0240*/  IMAD.U32 R7, R7, 0x10000, RZ ;  /* 0x0001000007077824 */ /* 0x000fc400078e00ff */
[----:B------:R-:W-:Y:S01]  /*0250*/  IMAD.U32 R18, R18, 0x10000, RZ ;  /* 0x0001000012127824 */ /* 0x000fe200078e00ff */
[----:B------:R-:W-:Y:S01]  /*0260*/  FMNMX3.FTZ R11, R6, R10, R9, !PT ;  /* 0x0000000a060b7276 */ /* 0x000fe20007810009 */
[----:B------:R-:W-:-:S03]  /*0270*/  IMAD.U32 R8, R8, 0x10000, RZ ;  /* 0x0001000008087824 */ /* 0x000fc600078e00ff */
[----:B------:R-:W-:-:S04]  /*0280*/  FMNMX3.FTZ R11, R11, R18, R7, !PT ;  /* 0x000000120b0b7276 */ /* 0x000fc80007810007 */
[----:B------:R-:W-:-:S05]  /*0290*/  FMNMX.FTZ R11, R8, R11, !PT ;  /* 0x0000000b080b7209 */ /* 0x000fca0007810000 */
[----:B------:R-:W1:Y:S02]  /*02a0*/  SHFL.BFLY PT, R4, R11, 0x10, 0x1f ;  /* 0x0e001f000b047f89 */ /* 0x000e6400000e0000 */
[----:B-1----:R-:W-:Y:S02]  /*02b0*/  FMNMX.FTZ R4, R11, R4, !PT ;  /* 0x000000040b047209 */ /* 0x002fe40007810000 */
[----:B------:R1:W2:Y:S04]  /*02c0*/  @P1 LDG.E.U8 R11, desc[UR6][R22.64] ;  /* 0x00000006160b1981 */ /* 0x0002a8000c1e1100 */
[----:B------:R-:W3:Y:S02]  /*02d0*/  SHFL.BFLY PT, R5, R4, 0x8, 0x1f ;  /* 0x0d001f0004057f89 */ /* 0x000ee400000e0000 */
[----:B---3--:R-:W-:-:S05]  /*02e0*/  FMNMX.FTZ R15, R4, R5, !PT ;  /* 0x00000005040f7209 */ /* 0x008fca0007810000 */
[----:B------:R-:W3:Y:S01]  /*02f0*/  SHFL.BFLY PT, R20, R15, 0x4, 0x1f ;  /* 0x0c801f000f147f89 */ /* 0x000ee200000e0000 */
[----:B------:R-:W-:-:S05]  /*0300*/  @P0 LEA R4, P2, R2, UR8, 0x2 ;  /* 0x0000000802040c11 */ /* 0x000fca000f8410ff */
[----:B------:R-:W-:-:S05]  /*0310*/  @P0 IMAD.X R5, RZ, RZ, UR9, P2 ;  /* 0x00000009ff050e24 */ /* 0x000fca00090e06ff */
[----:B------:R-:W4:Y:S04]  /*0320*/  @P0 LDG.E R12, desc[UR6][R4.64] ;  /* 0x00000006040c0981 */ /* 0x000f28000c1e1900 */
[----:B------:R-:W5:Y:S04]  /*0330*/  @P0 LDG.E R13, desc[UR6][R4.64+0x4] ;  /* 0x00000406040d0981 */ /* 0x000f68000c1e1900 */
[----:B------:R-:W5:Y:S04]  /*0340*/  @P0 LDG.E R16, desc[UR6][R4.64+0x100] ;  /* 0x0001000604100981 */ /* 0x000f68000c1e1900 */
[----:B------:R-:W5:Y:S04]  /*0350*/  @P0 LDG.E R17, desc[UR6][R4.64+0x104] ;  /* 0x0001040604110981 */ /* 0x000f68000c1e1900 */
[----:B------:R-:W5:Y:S04]  /*0360*/  @P0 LDG.E R14, desc[UR6][R4.64+0x200] ;  /* 0x00020006040e0981 */ /* 0x000f68000c1e1900 */
[----:B------:R0:W5:Y:S01]  /*0370*/  @P0 LDG.E R21, desc[UR6][R4.64+0x204] ;  /* 0x0002040604150981 */ /* 0x000162000c1e1900 */
[----:B---3--:R-:W-:-:S05]  /*0380*/  FMNMX.FTZ R20, R15, R20, !PT ;  /* 0x000000140f147209 */ /* 0x008fca0007810000 */
[----:B------:R-:W3:Y:S02]  /*0390*/  SHFL.BFLY PT, R15, R20, 0x2, 0x1f ;  /* 0x0c401f00140f7f89 */ /* 0x000ee400000e0000 */
[----:B---3--:R-:W-:-:S05]  /*03a0*/  FMNMX.FTZ R15, R20, R15, !PT ;  /* 0x0000000f140f7209 */ /* 0x008fca0007810000 */
[----:B-1----:R-:W1:Y:S02]  /*03b0*/  SHFL.BFLY PT, R22, R15, 0x1, 0x1f ;  /* 0x0c201f000f167f89 */ /* 0x002e6400000e0000 */
[----:B-1----:R-:W-:-:S05]  /*03c0*/  FMNMX.FTZ R19, R15, R22, !PT ;  /* 0x000000160f137209 */ /* 0x002fca0007810000 */
[--C-:B------:R-:W-:Y:S01]  /*03d0*/  FADD.FTZ R6, R6, -R19.reuse ;  /* 0x8000001306067221 */ /* 0x100fe20000010000 */
[--C-:B------:R-:W-:Y:S01]  /*03e0*/  FADD.FTZ R22, R10, -R19.reuse ;  /* 0x800000130a167221 */ /* 0x100fe20000010000 */
[--C-:B------:R-:W-:Y:S02]  /*03f0*/  FADD.FTZ R9, R9, -R19.reuse ;  /* 0x8000001309097221 */ /* 0x100fe40000010000 */
[----:B------:R-:W-:Y:S01]  /*0400*/  FMUL.FTZ R10, R6, 1.4426950216293334961 ;  /* 0x3fb8aa3b060a7820 */ /* 0x000fe20000410000 */
[----:B------:R-:W-:Y:S01]  /*0410*/  FMUL.FTZ R22, R22, 1.4426950216293334961 ;  /* 0x3fb8aa3b16167820 */ /* 0x000fe20000410000 */
[--C-:B------:R-:W-:Y:S02]  /*0420*/  FADD.FTZ R18, R18, -R19.reuse ;  /* 0x8000001312127221 */ /* 0x100fe40000010000 */
[----:B0-----:R-:W0:Y:S01]  /*0430*/  MUFU.EX2 R4, R10 ;  /* 0x0000000a00047308 */ /* 0x001e220000000800 */
[----:B------:R-:W-:Y:S01]  /*0440*/  FMUL.FTZ R6, R9, 1.4426950216293334961 ;  /* 0x3fb8aa3b09067820 */ /* 0x000fe20000410000 */
[----:B------:R-:W-:-:S02]  /*0450*/  FADD.FTZ R9, R7, -R19 ;  /* 0x8000001307097221 */ /* 0x000fc40000010000 */
[----:B------:R-:W1:Y:S01]  /*0460*/  MUFU.EX2 R5, R22 ;  /* 0x0000001600057308 */ /* 0x000e620000000800 */
[----:B------:R-:W-:Y:S01]  /*0470*/  FMUL.FTZ R7, R18, 1.4426950216293334961 ;  /* 0x3fb8aa3b12077820 */ /* 0x000fe20000410000 */
[----:B------:R-:W-:Y:S02]  /*0480*/  FADD.FTZ R19, R8, -R19 ;  /* 0x8000001308137221 */ /* 0x000fe40000010000 */
[----:B------:R-:W3:Y:S01]  /*0490*/  MUFU.EX2 R6, R6 ;  /* 0x0000000600067308 */ /* 0x000ee20000000800 */
[----:B------:R-:W-:Y:S01]  /*04a0*/  FMUL.FTZ R8, R9, 1.4426950216293334961 ;  /* 0x3fb8aa3b09087820 */ /* 0x000fe20000410000 */
[----:B------:R-:W-:Y:S02]  /*04b0*/  FMUL.FTZ R9, R19, 1.4426950216293334961 ;  /* 0x3fb8aa3b13097820 */ /* 0x000fe40000410000 */
[----:B------:R-:W3:Y:S01]  /*04c0*/  MUFU.EX2 R7, R7 ;  /* 0x0000000700077308 */ /* 0x000ee20000000800 */
[----:B0-----:R-:W-:-:S03]  /*04d0*/  FADD.FTZ R18, RZ, R4 ;  /* 0x00000004ff127221 */ /* 0x001fc60000010000 */
[----:B------:R-:W0:Y:S01]  /*04e0*/  MUFU.EX2 R8, R8 ;  /* 0x0000000800087308 */ /* 0x000e220000000800 */
[----:B-1----:R-:W-:-:S03]  /*04f0*/  FADD.FTZ R15, R18, R5 ;  /* 0x00000005120f7221 */ /* 0x002fc60000010000 */
[----:B------:R-:W1:Y:S01]  /*0500*/  MUFU.EX2 R9, R9 ;  /* 0x0000000900097308 */ /* 0x000e620000000800 */
[----:B---3--:R-:W-:-:S04]  /*0510*/  FADD.FTZ R10, R15, R6 ;  /* 0x000000060f0a7221 */ /* 0x008fc80000010000 */
[----:B------:R-:W-:-:S04]  /*0520*/  FADD.FTZ R15, R10, R7 ;  /* 0x000000070a0f7221 */ /* 0x000fc80000010000 */
        /* <DEDUP_REMOVED lines=11> */
[----:B0-----:R-:W-:-:S06]  /*05e0*/  FADD.FTZ R23, R20, R23 ;  /* 0x0000001714177221 */ /* 0x001fcc0000010000 */
[----:B------:R-:W0:Y:S01]  /*05f0*/  MUFU.RCP R23, R23 ;  /* 0x0000001700177308 */ /* 0x000e220000001000 */
[----:B------:R-:W-:Y:S01]  /*0600*/  IMAD.U32 R15, RZ, RZ, UR4 ;  /* 0x00000004ff0f7e24 */ /* 0x000fe2000f8e00ff */
[----:B--2---:R-:W-:-:S04]  /*0610*/  ISETP.EQ.OR P1, PT, R11, RZ, !P1 ;  /* 0x000000ff0b00720c */ /* 0x004fc80004f22670 */
[----:B------:R-:W-:Y:S02]  /*0620*/  P2R R25, PR, RZ, 0x2 ;  /* 0x00000002ff197803 */ /* 0x000fe40000000000 */
[----:B------:R-:W-:Y:S01]  /*0630*/  ISETP.GE.AND P1, PT, R15, 0x1, PT ;  /* 0x000000010f00780c */ /* 0x000fe20003f26270 */
[-C--:B0-----:R-:W-:Y:S01]  /*0640*/  FMUL.FTZ R10, R4, R23.reuse ;  /* 0x00000017040a7220 */ /* 0x081fe20000410000 */
[-C--:B------:R-:W-:Y:S01]  /*0650*/  FMUL.FTZ R22, R5, R23.reuse ;  /* 0x0000001705167220 */ /* 0x080fe20000410000 */
[-C--:B------:R-:W-:Y:S01]  /*0660*/  FMUL.FTZ R24, R6, R23.reuse ;  /* 0x0000001706187220 */ /* 0x080fe20000410000 */
[-C--:B------:R-:W-:Y:S01]  /*0670*/  FMUL.FTZ R18, R7, R23.reuse ;  /* 0x0000001707127220 */ /* 0x080fe20000410000 */
[-C--:B------:R-:W-:Y:S01]  /*0680*/  FMUL.FTZ R26, R8, R23.reuse ;  /* 0x00000017081a7220 */ /* 0x080fe20000410000 */
[----:B------:R-:W-:Y:S01]  /*0690*/  FMUL.FTZ R19, R9, R23 ;  /* 0x0000001709137220 */ /* 0x000fe20000410000 */
[----:B------:R-:W-:Y:S02]  /*06a0*/  FSETP.NE.FTZ.AND P5, PT, |R10|, +INF , PT ;  /* 0x7f8000000a00780b */ /* 0x000fe40003fb5200 */
[----:B------:R-:W-:-:S02]  /*06b0*/  FSETP.NE.FTZ.AND P2, PT, |R22|, +INF , PT ;  /* 0x7f8000001600780b */ /* 0x000fc40003f55200 */
[----:B------:R-:W-:Y:S02]  /*06c0*/  FSEL R5, R10, RZ, P5 ;  /* 0x000000ff0a057208 */ /* 0x000fe40002800000 */
[----:B------:R-:W-:Y:S02]  /*06d0*/  FSEL R6, R22, RZ, P2 ;  /* 0x000000ff16067208 */ /* 0x000fe40001000000 */
[----:B------:R-:W-:Y:S02]  /*06e0*/  FSETP.NE.FTZ.AND P3, PT, |R24|, +INF , PT ;  /* 0x7f8000001800780b */ /* 0x000fe40003f75200 */
[----:B------:R-:W-:Y:S02]  /*06f0*/  FSETP.NE.FTZ.AND P4, PT, |R18|, +INF , PT ;  /* 0x7f8000001200780b */ /* 0x000fe40003f95200 */
[----:B------:R-:W-:Y:S02]  /*0700*/  FSETP.NE.FTZ.AND P5, PT, |R26|, +INF , PT ;  /* 0x7f8000001a00780b */ /* 0x000fe40003fb5200 */
[----:B------:R-:W-:-:S02]  /*0710*/  FSETP.NE.FTZ.AND P2, PT, |R19|, +INF , PT ;  /* 0x7f8000001300780b */ /* 0x000fc40003f55200 */
[----:B------:R-:W-:Y:S02]  /*0720*/  FSEL R7, R24, RZ, P3 ;  /* 0x000000ff18077208 */ /* 0x000fe40001800000 */
[----:B------:R-:W-:Y:S02]  /*0730*/  FSEL R8, R18, RZ, P4 ;  /* 0x000000ff12087208 */ /* 0x000fe40002000000 */
[----:B------:R-:W-:Y:S02]  /*0740*/  FSEL R9, R26, RZ, P5 ;  /* 0x000000ff1a097208 */ /* 0x000fe40002800000 */
[----:B------:R-:W-:Y:S01]  /*0750*/  FSEL R10, R19, RZ, P2 ;  /* 0x000000ff130a7208 */ /* 0x000fe20001000000 */
[----:B----4-:R-:W-:Y:S01]  /*0760*/  @P0 FADD.FTZ R11, R5, R12 ;  /* 0x0000000c050b0221 */ /* 0x010fe20000010000 */
[----:B-----5:R-:W-:Y:S01]  /*0770*/  @P0 FADD.FTZ R12, R6, R13 ;  /* 0x0000000d060c0221 */ /* 0x020fe20000010000 */
[----:B------:R-:W-:Y:S01]  /*0780*/  @P0 FADD.FTZ R13, R7, R16 ;  /* 0x00000010070d0221 */ /* 0x000fe20000010000 */
[----:B------:R-:W-:Y:S01]  /*0790*/  @P0 FADD.FTZ R18, R8, R17 ;  /* 0x0000001108120221 */ /* 0x000fe20000010000 */
[----:B------:R-:W-:Y:S01]  /*07a0*/  @P0 FADD.FTZ R19, R9, R14 ;  /* 0x0000000e09130221 */ /* 0x000fe20000010000 */
[----:B------:R-:W-:Y:S01]  /*07b0*/  @P0 FADD.FTZ R20, R10, R21 ;  /* 0x000000150a140221 */ /* 0x000fe20000010000 */
[----:B------:R-:W-:Y:S01]  /*07c0*/  LOP3.LUT R3, R3, 0x1f, RZ, 0xc0, !PT ;  /* 0x0000001f03037812 */ /* 0x000fe200078ec0ff */
[----:B------:R-:W-:-:S02]  /*07d0*/  IMAD.MOV.U32 R4, RZ, RZ, RZ ;  /* 0x000000ffff047224 */ /* 0x000fc400078e00ff */
        /* <DEDUP_REMOVED lines=16> */
.L_x_1804:
        /* <DEDUP_REMOVED lines=98> */
.L_x_1801:
[----:B-123--:R-:W-:Y:S05]  /*0f00*/  BSYNC.RECONVERGENT B0 ;  /* 0x0000000000007941 */ /* 0x00efea0003800200 */
.L_x_1800:
        /* <DEDUP_REMOVED lines=34> */
.L_x_1803:
[----:B------:R-:W-:Y:S05]  /*1130*/  BSYNC.RECONVERGENT B0 ;  /* 0x0000000000007941 */ /* 0x000fea0003800200 */
.L_x_1802:
[----:B------:R-:W-:Y:S02]  /*1140*/  VIADD R23, R23, UR11 ;  /* 0x0000000b17177c36 */ /* 0x000fe40008000000 */
[----:B------:R-:W-:Y:S01]  /*1150*/  VIADD R21, R21, 0x1 ;  /* 0x0000000115157836 */ /* 0x000fe20000000000 */
[----:B------:R-:W-:Y:S06]  /*1160*/  @P0 BRA `(.L_x_1804) ;  /* 0xfffffff400dc0947 */ /* 0x000fec000383ffff */
.L_x_1799:
        /* <DEDUP_REMOVED lines=22> */
.L_x_1806:
        /* <DEDUP_REMOVED lines=55> */
.L_x_1805:
        /* <DEDUP_REMOVED lines=34> */
.L_x_1807:
        /* <DEDUP_REMOVED lines=22> */
.L_x_1808:
[----:B------:R-:W-:Y:S05]  /*19c0*/  @!P1 EXIT ;  /* 0x000000000000994d */ /* 0x000fea0003800000 */
[----:B01----:R-:W0:Y:S01]  /*19d0*/  LDC.64 R6, c[0x0][0x390] ;  /* 0x0000e400ff067b82 */ /* 0x003e220000000a00 */
[----:B------:R1:W2:Y:S01]  /*19e0*/  MUFU.RCP R11, R4 ;  /* 0x00000004000b7308 */ /* 0x0002a20000001000 */
[----:B------:R-:W-:Y:S02]  /*19f0*/  IMAD.IADD R5, R0, 0x1, R5 ;  /* 0x0000000100057824 */ /* 0x000fe400078e0205 */
[----:B------:R-:W-:-:S07]  /*1a00*/  IMAD.MOV R15, RZ, RZ, -R15 ;  /* 0x000000ffff0f7224 */ /* 0x000fce00078e0a0f */
.L_x_1809:
        /* <DEDUP_REMOVED lines=9> */
.L_x_1810:
        /* <DEDUP_REMOVED lines=14> */
.L_x_3859:


//--------------------- .text._ZN4vllm3moe10topkGatingILi16ELi512ELi4ELi16ELi32El13__nv_bfloat16LNS0_11ScoringFuncE0EEEvPKT5_PKbPfiPT4_PiiiibPKf --------------------------
	.section	.text._ZN4vllm3moe10topkGatingILi16ELi512ELi4ELi16ELi32El13__nv_bfloat16LNS0_11ScoringFuncE0EEEvPKT5_PKbPfiPT4_PiiiibPKf,"ax",@progbits
	.align	128
        .global         _ZN4vllm3moe10topkGatingILi16ELi512ELi4ELi16ELi32El13__nv_bfloat16LNS0_11ScoringFuncE0EEEvPKT5_PKbPfiPT4_PiiiibPKf
        .type           _ZN4vllm3moe10topkGatingILi16ELi512ELi4ELi16ELi32El13__nv_bfloat16LNS0_11ScoringFuncE0EEEvPKT5_PKbPfiPT4_PiiiibPKf,@function
        .size           _ZN4vllm3moe10topkGatingILi16ELi512ELi4ELi16ELi32El13__nv_bfloat16LNS0_11ScoringFuncE0EEEvPKT5_PKbPfiPT4_PiiiibPKf,(.L_x_3860 - _ZN4vllm3moe10topkGatingILi16ELi512ELi4ELi16ELi32El13__nv_bfloat16LNS0_11ScoringFuncE0EEEvPKT5_PKbPfiPT4_PiiiibPKf)
        .other          _ZN4vllm3moe10topkGatingILi16ELi512ELi4ELi16ELi32El13__nv_bfloat16LNS0_11ScoringFuncE0EEEvPKT5_PKbPfiPT4_PiiiibPKf,@"STO_CUDA_ENTRY STV_DEFAULT"
_ZN4vllm3moe10topkGatingILi16ELi512ELi4ELi16ELi32El13__nv_bfloat16LNS0_11ScoringFuncE0EEEvPKT5_PKbPfiPT4_PiiiibPKf:
.text._ZN4vllm3moe10topkGatingILi16ELi512ELi4ELi16ELi32El13__nv_bfloat16LNS0_11ScoringFuncE0EEEvPKT5_PKbPfiPT4_PiiiibPKf:
        /* <DEDUP_REMOVED lines=25> */
[----:B------:R-:W0:Y:S01]  /*0190*/  LDCU.64 UR4, c[0x0][0x3c0] ;  /* 0x00007800ff0477ac */ /* 0x000e220008000a00 */
[C---:B--2---:R-:W-:Y:S01]  /*01a0*/  PRMT R15, R8.reuse, 0x7632, R15 ;  /* 0x00007632080f7816 */ /* 0x044fe2000000000f */
[C---:B------:R-:W-:Y:S01]  /*01b0*/  IMAD.U32 R20, R9.reuse, 0x10000, RZ ;  /* 0x0001000009147824 */ /* 0x040fe200078e00ff */
[----:B------:R-:W-:Y:S01]  /*01c0*/  PRMT R14, R9, 0x7632, R14 ;  /* 0x00007632090e7816 */ /* 0x000fe2000000000e */
[----:B------:R-:W-:Y:S01]  /*01d0*/  IMAD.U32 R16, R8, 0x10000, RZ ;  /* 0x0001000008107824 */ /* 0x000fe200078e00ff */
[C---:B------:R-:W-:Y:S01]  /*01e0*/  PRMT R9, R10.reuse, 0x7632, R9 ;  /* 0x000076320a097816 */ /* 0x040fe20000000009 */
[----:B------:R-:W-:Y:S01]  /*01f0*/  IMAD.U32 R17, R15, 0x10000, RZ ;  /* 0x000100000f117824 */ /* 0x000fe200078e00ff */
[C---:B------:R-:W-:Y:S01]  /*0200*/  PRMT R8, R11.reuse, 0x7632, R8 ;  /* 0x000076320b087816 */ /* 0x040fe20000000008 */
[----:B------:R-:W-:Y:S02]  /*0210*/  IMAD.U32 R21, R10, 0x10000, RZ ;  /* 0x000100000a157824 */ /* 0x000fe400078e00ff */
[----:B------:R-:W-:Y:S01]  /*0220*/  IMAD.U32 R22, R14, 0x10000, RZ ;  /* 0x000100000e167824 */ /* 0x000fe200078e00ff */
[----:B------:R-:W-:Y:S01]  /*0230*/  FMNMX3.FTZ R10, R16, R17, R20, !PT ;  /* 0x00000011100a7276 */ /* 0x000fe20007810014 */
[----:B------:R-:W-:-:S02]  /*0240*/  IMAD.U32 R11, R11, 0x10000, RZ ;  /* 0x000100000b0b7824 */ /* 0x000fc400078e00ff */
[----:B------:R-:W-:Y:S01]  /*0250*/  IMAD.U32 R24, R9, 0x10000, RZ ;  /* 0x0001000009187824 */ /* 0x000fe200078e00ff */
[----:B------:R-:W-:Y:S01]  /*0260*/  FMNMX3.FTZ R9, R10, R22, R21, !PT ;  /* 0x000000160a097276 */ /* 0x000fe20007810015 */
[----:B-1----:R-:W-:Y:S01]  /*0270*/  IMAD.U32 R13, R8, 0x10000, RZ ;  /* 0x00010000080d7824 */ /* 0x002fe200078e00ff */
[C---:B---3--:R-:W-:Y:S01]  /*0280*/  PRMT R10, R4.reuse, 0x7632, R10 ;  /* 0x00007632040a7816 */ /* 0x048fe2000000000a */
[----:B------:R-:W-:Y:S01]  /*0290*/  IMAD.U32 R4, R4, 0x10000, RZ ;  /* 0x0001000004047824 */ /* 0x000fe200078e00ff */
[----:B------:R-:W-:Y:S02]  /*02a0*/  FMNMX3.FTZ R12, R9, R24, R11, !PT ;  /* 0x00000018090c7276 */ /* 0x000fe4000781000b */
[C---:B------:R-:W-:Y:S01]  /*02b0*/  PRMT R9, R5.reuse, 0x7632, R9 ;  /* 0x0000763205097816 */ /* 0x040fe20000000009 */
[----:B------:R-:W-:Y:S01]  /*02c0*/  IMAD.U32 R5, R5, 0x10000, RZ ;  /* 0x0001000005057824 */ /* 0x000fe200078e00ff */
[----:B------:R-:W-:Y:S01]  /*02d0*/  FMNMX3.FTZ R12, R12, R13, R4, !PT ;  /* 0x0000000d0c0c7276 */ /* 0x000fe20007810004 */
[----:B------:R-:W-:Y:S01]  /*02e0*/  IMAD.U32 R8, R10, 0x10000, RZ ;  /* 0x000100000a087824 */ /* 0x000fe200078e00ff */
[C---:B------:R-:W-:Y:S01]  /*02f0*/  PRMT R10, R6.reuse, 0x7632, R10 ;  /* 0x00007632060a7816 */ /* 0x040fe2000000000a */
[----:B------:R-:W-:-:S02]  /*0300*/  IMAD.U32 R6, R6, 0x10000, RZ ;  /* 0x0001000006067824 */ /* 0x000fc400078e00ff */
[----:B------:R-:W-:Y:S01]  /*0310*/  IMAD.U32 R9, R9, 0x10000, RZ ;  /* 0x0001000009097824 */ /* 0x000fe200078e00ff */
[----:B------:R-:W-:Y:S01]  /*0320*/  FMNMX3.FTZ R14, R12, R8, R5, !PT ;  /* 0x000000080c0e7276 */ /* 0x000fe20007810005 */
[----:B------:R-:W-:Y:S01]  /*0330*/  IMAD.U32 R10, R10, 0x10000, RZ ;  /* 0x000100000a0a7824 */ /* 0x000fe200078e00ff */
[C---:B------:R-:W-:Y:S01]  /*0340*/  PRMT R12, R7.reuse, 0x7632, R12 ;  /* 0x00007632070c7816 */ /* 0x040fe2000000000c */
[----:B------:R-:W-:Y:S01]  /*0350*/  IMAD.U32 R7, R7, 0x10000, RZ ;  /* 0x0001000007077824 */ /* 0x000fe200078e00ff */
[----:B------:R-:W-:-:S03]  /*0360*/  FMNMX3.FTZ R14, R14, R9, R6, !PT ;  /* 0x000000090e0e7276 */ /* 0x000fc60007810006 */
[----:B------:R-:W-:Y:S01]  /*0370*/  IMAD.U32 R12, R12, 0x10000, RZ ;  /* 0x000100000c0c7824 */ /* 0x000fe200078e00ff */
[----:B------:R-:W-:-:S04]  /*0380*/  FMNMX3.FTZ R15, R14, R10, R7, !PT ;  /* 0x0000000a0e0f7276 */ /* 0x000fc80007810007 */
[----:B------:R-:W-:-:S05]  /*0390*/  FMNMX.FTZ R15, R12, R15, !PT ;  /* 0x0000000f0c0f7209 */ /* 0x000fca0007810000 */
        /* <DEDUP_REMOVED lines=14> */
[--C-:B------:R-:W-:Y:S01]  /*0480*/  FADD.FTZ R20, R20, -R15.reuse ;  /* 0x8000000f14147221 */ /* 0x100fe20000010000 */
[----:B------:R-:W-:Y:S01]  /*0490*/  FMUL.FTZ R17, R17, 1.4426950216293334961 ;  /* 0x3fb8aa3b11117820 */ /* 0x000fe20000410000 */
[----:B------:R-:W-:-:S03]  /*04a0*/  FADD.FTZ R22, R22, -R15 ;  /* 0x8000000f16167221 */ /* 0x000fc60000010000 */
[----:B------:R-:W3:Y:S01]  /*04b0*/  MUFU.EX2 R16, R16 ;  /* 0x0000001000107308 */ /* 0x000ee20000000800 */
[----:B-1----:R-:W-:Y:S01]  /*04c0*/  FMUL.FTZ R18, R20, 1.4426950216293334961 ;  /* 0x3fb8aa3b14127820 */ /* 0x002fe20000410000 */
[----:B------:R-:W-:Y:S02]  /*04d0*/  FMUL.FTZ R19, R22, 1.4426950216293334961 ;  /* 0x3fb8aa3b16137820 */ /* 0x000fe40000410000 */
[----:B------:R-:W1:Y:S01]  /*04e0*/  MUFU.EX2 R17, R17 ;  /* 0x0000001100117308 */ /* 0x000e620000000800 */
[----:B------:R-:W-:-:S03]  /*04f0*/  FADD.FTZ R21, R21, -R15 ;  /* 0x8000000f15157221 */ /* 0x000fc60000010000 */
[----:B------:R-:W4:Y:S01]  /*0500*/  MUFU.EX2 R18, R18 ;  /* 0x0000001200127308 */ /* 0x000f220000000800 */
[--C-:B------:R-:W-:Y:S01]  /*0510*/  FADD.FTZ R24, R24, -R15.reuse ;  /* 0x8000000f18187221 */ /* 0x100fe20000010000 */
[----:B------:R-:W-:Y:S02]  /*0520*/  FMUL.FTZ R22, R21, 1.4426950216293334961 ;  /* 0x3fb8aa3b15167820 */ /* 0x000fe40000410000 */
[----:B------:R-:W5:Y:S01]  /*0530*/  MUFU.EX2 R19, R19 ;  /* 0x0000001300137308 */ /* 0x000f620000000800 */
[--C-:B------:R-:W-:Y:S01]  /*0540*/  FADD.FTZ R23, R11, -R15.reuse ;  /* 0x8000000f0b177221 */ /* 0x100fe20000010000 */
[----:B---3--:R-:W-:Y:S01]  /*0550*/  FADD.FTZ R20, RZ, R16 ;  /* 0x00000010ff147221 */ /* 0x008fe20000010000 */
[----:B------:R-:W-:Y:S01]  /*0560*/  FMUL.FTZ R24, R24, 1.4426950216293334961 ;  /* 0x3fb8aa3b18187820 */ /* 0x000fe20000410000 */
[----:B------:R-:W3:Y:S01]  /*0570*/  MUFU.EX2 R11, R22 ;  /* 0x00000016000b7308 */ /* 0x000ee20000000800 */
[----:B------:R-:W-:Y:S01]  /*0580*/  FADD.FTZ R25, R13, -R15 ;  /* 0x8000000f0d197221 */ /* 0x000fe20000010000 */
[----:B-1----:R-:W-:Y:S01]  /*0590*/  FADD.FTZ R21, R20, R17 ;  /* 0x0000001114157221 */ /* 0x002fe20000010000 */
[----:B------:R-:W-:Y:S01]  /*05a0*/  FMUL.FTZ R23, R23, 1.4426950216293334961 ;  /* 0x3fb8aa3b17177820 */ /* 0x000fe20000410000 */
[----:B------:R1:W0:Y:S01]  /*05b0*/  MUFU.EX2 R13, R24 ;  /* 0x00000018000d7308 */ /* 0x0002220000000800 */
[--C-:B------:R-:W-:Y:S01]  /*05c0*/  FADD.FTZ R26, R4, -R15.reuse ;  /* 0x8000000f041a7221 */ /* 0x100fe20000010000 */
[----:B----4-:R-:W-:Y:S01]  /*05d0*/  FADD.FTZ R20, R21, R18 ;  /* 0x0000001215147221 */ /* 0x010fe20000010000 */
[----:B------:R-:W-:Y:S01]  /*05e0*/  FMUL.FTZ R25, R25, 1.4426950216293334961 ;  /* 0x3fb8aa3b19197820 */ /* 0x000fe20000410000 */
[----:B------:R-:W4:Y:S01]  /*05f0*/  MUFU.EX2 R4, R23 ;  /* 0x0000001700047308 */ /* 0x000f220000000800 */
[----:B------:R-:W-:Y:S01]  /*0600*/  FADD.FTZ R21, R8, -R15 ;  /* 0x8000000f08157221 */ /* 0x000fe20000010000 */
[----:B-----5:R-:W-:Y:S01]  /*0610*/  FADD.FTZ R20, R20, R19 ;  /* 0x0000001314147221 */ /* 0x020fe20000010000 */
[----:B------:R-:W-:Y:S01]  /*0620*/  FMUL.FTZ R26, R26, 1.4426950216293334961 ;  /* 0x3fb8aa3b1a1a7820 */ /* 0x000fe20000410000 */
[----:B------:R-:W5:Y:S01]  /*0630*/  MUFU.EX2 R8, R25 ;  /* 0x0000001900087308 */ /* 0x000f620000000800 */
[----:B------:R-:W-:Y:S01]  /*0640*/  FADD.FTZ R27, R5, -R15 ;  /* 0x8000000f051b7221 */ /* 0x000fe20000010000 */
[----:B---3--:R-:W-:Y:S01]  /*0650*/  FADD.FTZ R20, R20, R11 ;  /* 0x0000000b14147221 */ /* 0x008fe20000010000 */
[----:B------:R-:W-:Y:S01]  /*0660*/  FMUL.FTZ R22, R21, 1.4426950216293334961 ;  /* 0x3fb8aa3b15167820 */ /* 0x000fe20000410000 */
[----:B------:R-:W3:Y:S01]  /*0670*/  MUFU.EX2 R5, R26 ;  /* 0x0000001a00057308 */ /* 0x000ee20000000800 */
[----:B-1----:R-:W-:Y:S01]  /*0680*/  FADD.FTZ R24, R9, -R15 ;  /* 0x8000000f09187221 */ /* 0x002fe20000010000 */
[----:B0-----:R-:W-:Y:S01]  /*0690*/  FADD.FTZ R21, R20, R13 ;  /* 0x0000000d14157221 */ /* 0x001fe20000010000 */
[----:B------:R-:W-:Y:S01]  /*06a0*/  FMUL.FTZ R27, R27, 1.4426950216293334961 ;  /* 0x3fb8aa3b1b1b7820 */ /* 0x000fe20000410000 */
[----:B------:R-:W0:Y:S01]  /*06b0*/  MUFU.EX2 R9, R22 ;  /* 0x0000001600097308 */ /* 0x000e220000000800 */
[--C-:B------:R-:W-:Y:S01]  /*06c0*/  FADD.FTZ R20, R6, -R15.reuse ;  /* 0x8000000f06147221 */ /* 0x100fe20000010000 */
[----:B----4-:R-:W-:Y:S01]  /*06d0*/  FADD.FTZ R21, R21, R4 ;  /* 0x0000000415157221 */ /* 0x010fe20000010000 */
[----:B------:R-:W-:Y:S01]  /*06e0*/  FMUL.FTZ R24, R24, 1.4426950216293334961 ;  /* 0x3fb8aa3b18187820 */ /* 0x000fe20000410000 */
[----:B------:R-:W1:Y:S01]  /*06f0*/  MUFU.EX2 R6, R27 ;  /* 0x0000001b00067308 */ /* 0x000e620000000800 */
[----:B------:R-:W-:Y:S01]  /*0700*/  FADD.FTZ R23, R10, -R15 ;  /* 0x8000000f0a177221 */ /* 0x000fe20000010000 */
[----:B-----5:R-:W-:Y:S01]  /*0710*/  FADD.FTZ R10, R21, R8 ;  /* 0x00000008150a7221 */ /* 0x020fe20000010000 */
[----:B------:R-:W-:-:S02]  /*0720*/  FMUL.FTZ R20, R20, 1.4426950216293334961 ;  /* 0x3fb8aa3b14147820 */ /* 0x000fc40000410000 */
[----:B------:R-:W4:Y:S01]  /*0730*/  MUFU.EX2 R24, R24 ;  /* 0x0000001800187308 */ /* 0x000f220000000800 */
[----:B---3--:R-:W-:Y:S01]  /*0740*/  FADD.FTZ R10, R10, R5 ;  /* 0x000000050a0a7221 */ /* 0x008fe20000010000 */
[--C-:B------:R-:W-:Y:S01]  /*0750*/  FADD.FTZ R21, R7, -R15.reuse ;  /* 0x8000000f07157221 */ /* 0x100fe20000010000 */
[----:B------:R-:W-:Y:S01]  /*0760*/  FMUL.FTZ R23, R23, 1.4426950216293334961 ;  /* 0x3fb8aa3b17177820 */ /* 0x000fe20000410000 */
[----:B------:R-:W3:Y:S01]  /*0770*/  MUFU.EX2 R20, R20 ;  /* 0x0000001400147308 */ /* 0x000ee20000000800 */
[----:B------:R-:W-:Y:S01]  /*0780*/  FADD.FTZ R12, R12, -R15 ;  /* 0x8000000f0c0c7221 */ /* 0x000fe20000010000 */
[----:B0-----:R-:W-:Y:S01]  /*0790*/  FADD.FTZ R7, R10, R9 ;  /* 0x000000090a077221 */ /* 0x001fe20000010000 */
[----:B------:R-:W-:Y:S01]  /*07a0*/  FMUL.FTZ R21, R21, 1.4426950216293334961 ;  /* 0x3fb8aa3b15157820 */ /* 0x000fe20000410000 */
[----:B------:R-:W0:Y:S01]  /*07b0*/  MUFU.EX2 R10, R23 ;  /* 0x00000017000a7308 */ /* 0x000e220000000800 */
[----:B------:R-:W-:Y:S01]  /*07c0*/  FMUL.FTZ R15, R12, 1.4426950216293334961 ;  /* 0x3fb8aa3b0c0f7820 */ /* 0x000fe20000410000 */
[----:B-1----:R-:W-:-:S02]  /*07d0*/  FADD.FTZ R7, R7, R6 ;  /* 0x0000000607077221 */ /* 0x002fc40000010000 */
[----:B------:R-:W1:Y:S02]  /*07e0*/  MUFU.EX2 R12, R21 ;  /* 0x00000015000c7308 */ /* 0x000e640000000800 */
[----:B----4-:R-:W-:Y:S02]  /*07f0*/  FADD.FTZ R7, R7, R24 ;  /* 0x0000001807077221 */ /* 0x010fe40000010000 */
[----:B------:R-:W4:Y:S02]  /*0800*/  MUFU.EX2 R22, R15 ;  /* 0x0000000f00167308 */ /* 0x000f240000000800 */
[----:B---3--:R-:W-:-:S04]  /*0810*/  FADD.FTZ R7, R7, R20 ;  /* 0x0000001407077221 */ /* 0x008fc80000010000 */
[----:B0-----:R-:W-:-:S04]  /*0820*/  FADD.FTZ R7, R7, R10 ;  /* 0x0000000a07077221 */ /* 0x001fc80000010000 */
[----:B-1----:R-:W-:-:S04]  /*0830*/  FADD.FTZ R7, R7, R12 ;  /* 0x0000000c07077221 */ /* 0x002fc80000010000 */
        /* <DEDUP_REMOVED lines=12> */
[----:B------:R-:W-:Y:S01]  /*0900*/  UISETP.NE.U32.AND UP0, UPT, UR4, URZ, UPT ;  /* 0x000000ff0400728c */ /* 0x000fe2000bf05070 */
[----:B--2---:R-:W-:-:S03]  /*0910*/  ISETP.EQ.OR P0, PT, R14, RZ, !P0 ;  /* 0x000000ff0e00720c */ /* 0x004fc60004702670 */
[----:B------:R-:W-:Y:S01]  /*0920*/  UISETP.NE.AND.EX UP0, UPT, UR5, URZ, UPT, UP0 ;  /* 0x000000ff0500728c */ /* 0x000fe2000bf05300 */
        /* <DEDUP_REMOVED lines=8> */
[----:B------:R-:W-:Y:S01]  /*09b0*/  FSETP.NE.FTZ.AND P1, PT, |R16|, +INF , PT ;  /* 0x7f8000001000780b */ /* 0x000fe20003f35200 */
[-C--:B------:R-:W-:Y:S01]  /*09c0*/  FMUL.FTZ R21, R11, R7.reuse ;  /* 0x000000070b157220 */ /* 0x080fe20000410000 */
[----:B------:R-:W-:Y:S01]  /*09d0*/  FSETP.NE.FTZ.AND P2, PT, |R17|, +INF , PT ;  /* 0x7f8000001100780b */ /* 0x000fe20003f55200 */
[-C--:B------:R-:W-:Y:S01]  /*09e0*/  FMUL.FTZ R5, R5, R7.reuse ;  /* 0x0000000705057220 */ /* 0x080fe20000410000 */
[----:B------:R-:W-:Y:S01]  /*09f0*/  FMUL.FTZ R9, R9, R7 ;  /* 0x0000000709097220 */ /* 0x000fe20000410000 */
[----:B------:R-:W-:-:S02]  /*0a00*/  FSETP.NE.FTZ.AND P3, PT, |R18|, +INF , PT ;  /* 0x7f8000001200780b */ /* 0x000fc40003f75200 */
[----:B------:R-:W-:Y:S01]  /*0a10*/  FSETP.NE.FTZ.AND P4, PT, |R19|, +INF , PT ;  /* 0x7f8000001300780b */ /* 0x000fe20003f95200 */
[-C--:B------:R-:W-:Y:S01]  /*0a20*/  FMUL.FTZ R27, R12, R7.reuse ;  /* 0x000000070c1b7220 */ /* 0x080fe20000410000 */
[-C--:B------:R-:W-:Y:S01]  /*0a30*/  FMUL.FTZ R24, R24, R7.reuse ;  /* 0x0000000718187220 */ /* 0x080fe20000410000 */
[----:B------:R-:W-:Y:S01]  /*0a40*/  FSETP.NE.FTZ.AND P0, PT, |R23|, +INF , PT ;  /* 0x7f8000001700780b */ /* 0x000fe20003f15200 */
[-C--:B------:R-:W-:Y:S01]  /*0a50*/  FMUL.FTZ R6, R6, R7.reuse ;  /* 0x0000000706067220 */ /* 0x080fe20000410000 */
[----:B------:R-:W-:Y:S01]  /*0a60*/  FSEL R11, R16, RZ, P1 ;  /* 0x000000ff100b7208 */ /* 0x000fe20000800000 */
[-C--:B------:R-:W-:Y:S01]  /*0a70*/  FMUL.FTZ R25, R20, R7.reuse ;  /* 0x0000000714197220 */ /* 0x080fe20000410000 */
[----:B------:R-:W-:Y:S01]  /*0a80*/  FSEL R12, R17, RZ, P2 ;  /* 0x000000ff110c7208 */ /* 0x000fe20001000000 */
[-C--:B------:R-:W-:Y:S01]  /*0a90*/  FMUL.FTZ R26, R10, R7.reuse ;  /* 0x000000070a1a7220 */ /* 0x080fe20000410000 */
[----:B------:R-:W-:Y:S01]  /*0aa0*/  FSETP.NE.FTZ.AND P1, PT, |R4|, +INF , PT ;  /* 0x7f8000000400780b */ /* 0x000fe20003f35200 */
[----:B------:R-:W-:Y:S01]  /*0ab0*/  FMUL.FTZ R7, R22, R7 ;  /* 0x0000000716077220 */ /* 0x000fe20000410000 */
[----:B------:R-:W-:-:S02]  /*0ac0*/  FSETP.NE.FTZ.AND P2, PT, |R8|, +INF , PT ;  /* 0x7f8000000800780b */ /* 0x000fc40003f55200 */
[----:B------:R-:W-:Y:S02]  /*0ad0*/  FSEL R13, R18, RZ, P3 ;  /* 0x000000ff120d7208 */ /* 0x000fe40001800000 */
[----:B------:R-:W-:Y:S02]  /*0ae0*/  FSEL R14, R19, RZ, P4 ;  /* 0x000000ff130e7208 */ /* 0x000fe40002000000 */
[----:B------:R-:W-:Y:S02]  /*0af0*/  FSETP.NE.FTZ.AND P5, PT, |R21|, +INF , PT ;  /* 0x7f8000001500780b */ /* 0x000fe40003fb5200 */
[----:B------:R-:W-:Y:S02]  /*0b00*/  FSETP.NE.FTZ.AND P3, PT, |R5|, +INF , PT ;  /* 0x7f8000000500780b */ /* 0x000fe40003f75200 */
[----:B------:R-:W-:Y:S02]  /*0b10*/  FSETP.NE.FTZ.AND P4, PT, |R9|, +INF , PT ;  /* 0x7f8000000900780b */ /* 0x000fe40003f95200 */
[----:B------:R-:W-:-:S02]  /*0b20*/  FSEL R16, R23, RZ, P0 ;  /* 0x000000ff17107208 */ /* 0x000fc40000000000 */
[----:B------:R-:W-:Y:S02]  /*0b30*/  FSETP.NE.FTZ.AND P0, PT, |R24|, +INF , PT ;  /* 0x7f8000001800780b */ /* 0x000fe40003f15200 */
[----:B------:R-:W-:Y:S02]  /*0b40*/  FSEL R17, R4, RZ, P1 ;  /* 0x000000ff04117208 */ /* 0x000fe40000800000 */
[----:B------:R-:W-:Y:S02]  /*0b50*/  FSEL R18, R8, RZ, P2 ;  /* 0x000000ff08127208 */ /* 0x000fe40001000000 */
[----:B------:R-:W-:Y:S02]  /*0b60*/  FSEL R15, R21, RZ, P5 ;  /* 0x000000ff150f7208 */ /* 0x000fe40002800000 */
[----:B------:R-:W-:Y:S02]  /*0b70*/  FSETP.NE.FTZ.AND P1, PT, |R25|, +INF , PT ;  /* 0x7f8000001900780b */ /* 0x000fe40003f35200 */
[----:B------:R-:W-:-:S02]  /*0b80*/  FSETP.NE.FTZ.AND P2, PT, |R26|, +INF , PT ;  /* 0x7f8000001a00780b */ /* 0x000fc40003f55200 */
[----:B------:R-:W-:Y:S02]  /*0b90*/  FSEL R19, R5, RZ, P3 ;  /* 0x000000ff05137208 */ /* 0x000fe40001800000 */
[----:B------:R-:W-:Y:S02]  /*0ba0*/  FSEL R20, R9, RZ, P4 ;  /* 0x000000ff09147208 */ /* 0x000fe40002000000 */
[----:B------:R-:W-:Y:S02]  /*0bb0*/  FSETP.NE.FTZ.AND P5, PT, |R6|, +INF , PT ;  /* 0x7f8000000600780b */ /* 0x000fe40003fb5200 */
[----:B------:R-:W-:Y:S02]  /*0bc0*/  FSETP.NE.FTZ.AND P3, PT, |R27|, +INF , PT ;  /* 0x7f8000001b00780b */ /* 0x000fe40003f75200 */
[----:B------:R-:W-:Y:S02]  /*0bd0*/  FSETP.NE.FTZ.AND P4, PT, |R7|, +INF , PT ;  /* 0x7f8000000700780b */ /* 0x000fe40003f95200 */
[----:B------:R-:W-:-:S02]  /*0be0*/  FSEL R22, R24, RZ, P0 ;  /* 0x000000ff18167208 */ /* 0x000fc40000000000 */
[----:B------:R-:W-:Y:S02]  /*0bf0*/  FSEL R23, R25, RZ, P1 ;  /* 0x000000ff19177208 */ /* 0x000fe40000800000 */
[----:B------:R-:W-:Y:S02]  /*0c00*/  FSEL R24, R26, RZ, P2 ;  /* 0x000000ff1a187208 */ /* 0x000fe40001000000 */
[----:B------:R-:W-:Y:S02]  /*0c10*/  LOP3.LUT R10, R3, 0x1f, RZ, 0xc0, !PT ;  /* 0x0000001f030a7812 */ /* 0x000fe400078ec0ff */
        /* <DEDUP_REMOVED lines=39> */
.L_x_1811:
        /* <DEDUP_REMOVED lines=16> */
.L_x_1812:
        /* <DEDUP_REMOVED lines=14> */
.L_x_1818:
        /* <DEDUP_REMOVED lines=153> */
.L_x_1815:
[----:B-123--:R-:W-:Y:S05]  /*1a00*/  BSYNC.RECONVERGENT B0 ;  /* 0x0000000000007941 */ /* 0x00efea0003800200 */
.L_x_1814:
        /* <DEDUP_REMOVED lines=54> */
.L_x_1817:
[----:B------:R-:W-:Y:S05]  /*1d70*/  BSYNC.RECONVERGENT B0 ;  /* 0x0000000000007941 */ /* 0x000fea0003800200 */
.L_x_1816:
[----:B------:R-:W-:Y:S02]  /*1d80*/  VIADD R47, R47, UR11 ;  /* 0x0000000b2f2f7c36 */ /* 0x000fe40008000000 */
[----:B------:R-:W-:Y:S01]  /*1d90*/  VIADD R45, R45, 0x1 ;  /* 0x000000012d2d7836 */ /* 0x000fe20000000000 */
[----:B------:R-:W-:Y:S06]  /*1da0*/  @P0 BRA `(.L_x_1818) ;  /* 0xfffffff000b00947 */ /* 0x000fec000383ffff */
.L_x_1813:
        /* <DEDUP_REMOVED lines=22> */
.L_x_1820:
        /* <DEDUP_REMOVED lines=55> */
.L_x_1819:
        /* <DEDUP_REMOVED lines=34> */
.L_x_1821:
        /* <DEDUP_REMOVED lines=22> */
.L_x_1822:
[----:B------:R-:W-:Y:S05]  /*2600*/  @!P1 EXIT ;  /* 0x000000000000994d */ /* 0x000fea0003800000 */
[----:B01--4-:R-:W0:Y:S01]  /*2610*/  LDC.64 R4, c[0x0][0x390] ;  /* 0x0000e400ff047b82 */ /* 0x013e220000000a00 */
[----:B------:R-:W1:Y:S01]  /*2620*/  MUFU.RCP R43, R43 ;  /* 0x0000002b002b7308 */ /* 0x000e620000001000 */
[----:B------:R-:W-:Y:S02]  /*2630*/  IMAD.IADD R7, R0, 0x1, R7 ;  /* 0x0000000100077824 */ /* 0x000fe400078e0207 */
[----:B------:R-:W-:-:S07]  /*2640*/  IMAD.MOV R6, RZ, RZ, -R6 ;  /* 0x000000ffff067224 */ /* 0x000fce00078e0a06 */
.L_x_1823:
        /* <DEDUP_REMOVED lines=9> */
.L_x_1824:
        /* <DEDUP_REMOVED lines=10> */
.L_x_3860:


//--------------------- .text._ZN4vllm3moe10topkGatingILi8ELi256ELi4ELi16ELi32El13__nv_bfloat16LNS0_11ScoringFuncE0EEEvPKT5_PKbPfiPT4_PiiiibPKf --------------------------
	.section	.text._ZN4vllm3moe10topkGatingILi8ELi256ELi4ELi16ELi32El13__nv_bfloat16LNS0_11ScoringFuncE0EEEvPKT5_PKbPfiPT4_PiiiibPKf,"ax",@progbits
	.align	128
        .global         _ZN4vllm3moe10topkGatingILi8ELi256ELi4ELi16ELi32El13__nv_bfloat16LNS0_11ScoringFuncE0EEEvPKT5_PKbPfiPT4_PiiiibPKf
        .type           _ZN4vllm3moe10topkGatingILi8ELi256ELi4ELi16ELi32El13__nv_bfloat16LNS0_11ScoringFuncE0EEEvPKT5_PKbPfiPT4_PiiiibPKf,@function
        .size           _ZN4vllm3moe10topkGatingILi8ELi256ELi4ELi16ELi32El13__nv_bfloat16LNS0_11ScoringFuncE0EEEvPKT5_PKbPfiPT4_PiiiibPKf,(.L_x_3861 - _ZN4vllm3moe10topkGatingILi8ELi256ELi4ELi16ELi32El13__nv_bfloat16LNS0_11ScoringFuncE0EEEvPKT5_PKbPfiPT4_PiiiibPKf)
        .other          _ZN4vllm3moe10topkGatingILi8ELi256ELi4ELi16ELi32El13__nv_bfloat16LNS0_11ScoringFuncE0EEEvPKT5_PKbPfiPT4_PiiiibPKf,@"STO_CUDA_ENTRY STV_DEFAULT"
_ZN4vllm3moe10topkGatingILi8ELi256ELi4ELi16ELi32El13__nv_bfloat16LNS0_11ScoringFuncE0EEEvPKT5_PKbPfiPT4_PiiiibPKf:
.text._ZN4vllm3moe10topkGatingILi8ELi256ELi4ELi16ELi32El13__nv_bfloat16LNS0_11ScoringFuncE0EEEvPKT5_PKbPfiPT4_PiiiibPKf:
        /* <DEDUP_REMOVED lines=29> */
[C---:B------:R-:W-:Y:S01]  /*01d0*/  IMAD.U32 R9, R5.reuse, 0x10000, RZ ;  /* 0x0001000005097824 */ /* 0x040fe200078e00ff */
[----:B------:R-:W-:Y:S01]  /*01e0*/  PRMT R13, R5, 0x7632, R13 ;  /* 0x00007632050d7816 */ /* 0x000fe2000000000d */
[----:B------:R-:W-:Y:S01]  /*01f0*/  IMAD.U32 R12, R4, 0x10000, RZ ;  /* 0x00010000040c7824 */ /* 0x000fe200078e00ff */
[----:B------:R-:W-:Y:S01]  /*0200*/  PRMT R15, R6, 0x7632, R15 ;  /* 0x00007632060f7816 */ /* 0x000fe2000000000f */
[----:B------:R-:W-:-:S02]  /*0210*/  IMAD.U32 R11, R11, 0x10000, RZ ;  /* 0x000100000b0b7824 */ /* 0x000fc400078e00ff */
[----:B------:R-:W-:Y:S01]  /*0220*/  IMAD.U32 R10, R6, 0x10000, RZ ;  /* 0x00010000060a7824 */ /* 0x000fe200078e00ff */
[----:B------:R-:W-:Y:S01]  /*0230*/  PRMT R6, R7, 0x7632, R6 ;  /* 0x0000763207067816 */ /* 0x000fe20000000006 */
[----:B------:R-:W-:Y:S01]  /*0240*/  IMAD.U32 R13, R13, 0x10000, RZ ;  /* 0x000100000d0d7824 */ /* 0x000fe200078e00ff */
[----:B------:R-:W-:Y:S01]  /*0250*/  FMNMX3.FTZ R14, R12, R11, R9, !PT ;  /* 0x0000000b0c0e7276 */ /* 0x000fe20007810009 */
[----:B------:R-:W-:Y:S02]  /*0260*/  IMAD.U32 R8, R7, 0x10000, RZ ;  /* 0x0001000007087824 */ /* 0x000fe400078e00ff */
[----:B------:R-:W-:Y:S01]  /*0270*/  IMAD.U32 R15, R15, 0x10000, RZ ;  /* 0x000100000f0f7824 */ /* 0x000fe200078e00ff */
[----:B------:R-:W-:Y:S01]  /*0280*/  FMNMX3.FTZ R14, R14, R13, R10, !PT ;  /* 0x0000000d0e0e7276 */ /* 0x000fe2000781000a */
[----:B------:R-:W-:Y:S02]  /*0290*/  IMAD.U32 R7, R6, 0x10000, RZ ;  /* 0x0001000006077824 */ /* 0x000fe400078e00ff */
[----:B------:R1:W2:Y:S01]  /*02a0*/  @P1 LDG.E.U8 R6, desc[UR6][R22.64] ;  /* 0x0000000616061981 */ /* 0x0002a2000c1e1100 */
[----:B------:R-:W-:-:S04]  /*02b0*/  FMNMX3.FTZ R14, R14, R15, R8, !PT ;  /* 0x0000000f0e0e7276 */ /* 0x000fc80007810008 */
[----:B------:R-:W-:-:S05]  /*02c0*/  FMNMX.FTZ R14, R7, R14, !PT ;  /* 0x0000000e070e7209 */ /* 0x000fca0007810000 */
[----:B------:R-:W3:Y:S02]  /*02d0*/  SHFL.BFLY PT, R5, R14, 0x10, 0x1f ;  /* 0x0e001f000e057f89 */ /* 0x000ee400000e0000 */
[----:B---3--:R-:W-:-:S05]  /*02e0*/  FMNMX.FTZ R5, R14, R5, !PT ;  /* 0x000000050e057209 */ /* 0x008fca0007810000 */
        /* <DEDUP_REMOVED lines=8> */
[----:B------:R-:W5:Y:S01]  /*0370*/  @P0 LDG.E R21, desc[UR6][R4.64+0x14] ;  /* 0x0000140604150981 */ /* 0x000f62000c1e1900 */
[----:B---3--:R-:W-:-:S03]  /*0380*/  FMNMX.FTZ R24, R17, R16, !PT ;  /* 0x0000001011187209 */ /* 0x008fc60007810000 */
[----:B------:R-:W3:Y:S04]  /*0390*/  @P0 LDG.E R16, desc[UR6][R4.64] ;  /* 0x0000000604100981 */ /* 0x000ee8000c1e1900 */
[----:B------:R-:W4:Y:S04]  /*03a0*/  @P0 LDG.E R17, desc[UR6][R4.64+0x4] ;  /* 0x0000040604110981 */ /* 0x000f28000c1e1900 */
[----:B------:R-:W0:Y:S04]  /*03b0*/  SHFL.BFLY PT, R25, R24, 0x2, 0x1f ;  /* 0x0c401f0018197f89 */ /* 0x000e2800000e0000 */
[----:B------:R-:W5:Y:S04]  /*03c0*/  @P0 LDG.E R14, desc[UR6][R4.64+0x18] ;  /* 0x00001806040e0981 */ /* 0x000f68000c1e1900 */
[----:B------:R1:W5:Y:S01]  /*03d0*/  @P0 LDG.E R23, desc[UR6][R4.64+0x1c] ;  /* 0x00001c0604170981 */ /* 0x000362000c1e1900 */
[----:B0-----:R-:W-:-:S05]  /*03e0*/  FMNMX.FTZ R25, R24, R25, !PT ;  /* 0x0000001918197209 */ /* 0x001fca0007810000 */
[----:B-1----:R-:W0:Y:S02]  /*03f0*/  SHFL.BFLY PT, R22, R25, 0x1, 0x1f ;  /* 0x0c201f0019167f89 */ /* 0x002e2400000e0000 */
[----:B0-----:R-:W-:-:S05]  /*0400*/  FMNMX.FTZ R22, R25, R22, !PT ;  /* 0x0000001619167209 */ /* 0x001fca0007810000 */
[--C-:B------:R-:W-:Y:S01]  /*0410*/  FADD.FTZ R12, R12, -R22.reuse ;  /* 0x800000160c0c7221 */ /* 0x100fe20000010000 */
[----:B------:R-:W-:-:S03]  /*0420*/  FADD.FTZ R11, R11, -R22 ;  /* 0x800000160b0b7221 */ /* 0x000fc60000010000 */
[----:B------:R-:W-:Y:S01]  /*0430*/  FMUL.FTZ R12, R12, 1.4426950216293334961 ;  /* 0x3fb8aa3b0c0c7820 */ /* 0x000fe20000410000 */
[--C-:B------:R-:W-:Y:S01]  /*0440*/  FADD.FTZ R26, R9, -R22.reuse ;  /* 0x80000016091a7221 */ /* 0x100fe20000010000 */
[----:B------:R-:W-:Y:S02]  /*0450*/  FMUL.FTZ R24, R11, 1.4426950216293334961 ;  /* 0x3fb8aa3b0b187820 */ /* 0x000fe40000410000 */
[----:B------:R-:W0:Y:S01]  /*0460*/  MUFU.EX2 R9, R12 ;  /* 0x0000000c00097308 */ /* 0x000e220000000800 */
[--C-:B------:R-:W-:Y:S01]  /*0470*/  FADD.FTZ R13, R13, -R22.reuse ;  /* 0x800000160d0d7221 */ /* 0x100fe20000010000 */
[----:B------:R-:W-:Y:S02]  /*0480*/  FMUL.FTZ R26, R26, 1.4426950216293334961 ;  /* 0x3fb8aa3b1a1a7820 */ /* 0x000fe40000410000 */
[----:B------:R-:W1:Y:S01]  /*0490*/  MUFU.EX2 R4, R24 ;  /* 0x0000001800047308 */ /* 0x000e620000000800 */
[----:B------:R-:W-:Y:S01]  /*04a0*/  FMUL.FTZ R11, R13, 1.4426950216293334961 ;  /* 0x3fb8aa3b0d0b7820 */ /* 0x000fe20000410000 */
[----:B------:R-:W-:-:S02]  /*04b0*/  FADD.FTZ R5, R10, -R22 ;  /* 0x800000160a057221 */ /* 0x000fc40000010000 */
[----:B------:R-:W1:Y:S01]  /*04c0*/  MUFU.EX2 R10, R26 ;  /* 0x0000001a000a7308 */ /* 0x000e620000000800 */
[--C-:B------:R-:W-:Y:S01]  /*04d0*/  FADD.FTZ R15, R15, -R22.reuse ;  /* 0x800000160f0f7221 */ /* 0x100fe20000010000 */
[----:B------:R-:W-:Y:S02]  /*04e0*/  FMUL.FTZ R25, R5, 1.4426950216293334961 ;  /* 0x3fb8aa3b05197820 */ /* 0x000fe40000410000 */
[----:B------:R-:W1:Y:S01]  /*04f0*/  MUFU.EX2 R11, R11 ;  /* 0x0000000b000b7308 */ /* 0x000e620000000800 */
[----:B------:R-:W-:Y:S01]  /*0500*/  FADD.FTZ R8, R8, -R22 ;  /* 0x8000001608087221 */ /* 0x000fe20000010000 */
[----:B0-----:R-:W-:Y:S01]  /*0510*/  FADD.FTZ R5, RZ, R9 ;  /* 0x00000009ff057221 */ /* 0x001fe20000010000 */
[----:B------:R-:W-:Y:S01]  /*0520*/  FMUL.FTZ R13, R15, 1.4426950216293334961 ;  /* 0x3fb8aa3b0f0d7820 */ /* 0x000fe20000410000 */
[----:B------:R-:W0:Y:S01]  /*0530*/  MUFU.EX2 R12, R25 ;  /* 0x00000019000c7308 */ /* 0x000e220000000800 */
[----:B------:R-:W-:Y:S01]  /*0540*/  FMUL.FTZ R15, R8, 1.4426950216293334961 ;  /* 0x3fb8aa3b080f7820 */ /* 0x000fe20000410000 */
[----:B-1----:R-:W-:Y:S01]  /*0550*/  FADD.FTZ R5, R5, R4 ;  /* 0x0000000405057221 */ /* 0x002fe20000010000 */
[----:B------:R-:W-:-:S02]  /*0560*/  FADD.FTZ R7, R7, -R22 ;  /* 0x8000001607077221 */ /* 0x000fc40000010000 */
[----:B------:R-:W1:Y:S01]  /*0570*/  MUFU.EX2 R13, R13 ;  /* 0x0000000d000d7308 */ /* 0x000e620000000800 */
[----:B------:R-:W-:Y:S01]  /*0580*/  FADD.FTZ R8, R5, R10 ;  /* 0x0000000a05087221 */ /* 0x000fe20000010000 */
[----:B------:R-:W-:Y:S02]  /*0590*/  FMUL.FTZ R7, R7, 1.4426950216293334961 ;  /* 0x3fb8aa3b07077820 */ /* 0x000fe40000410000 */
[----:B------:R-:W1:Y:S01]  /*05a0*/  MUFU.EX2 R15, R15 ;  /* 0x0000000f000f7308 */ /* 0x000e620000000800 */
[----:B------:R-:W-:-:S03]  /*05b0*/  FADD.FTZ R5, R8, R11 ;  /* 0x0000000b08057221 */ /* 0x000fc60000010000 */
[----:B------:R-:W1:Y:S01]  /*05c0*/  MUFU.EX2 R22, R7 ;  /* 0x0000000700167308 */ /* 0x000e620000000800 */
[----:B0-----:R-:W-:-:S04]  /*05d0*/  FADD.FTZ R8, R5, R12 ;  /* 0x0000000c05087221 */ /* 0x001fc80000010000 */
[----:B-1----:R-:W-:-:S04]  /*05e0*/  FADD.FTZ R8, R8, R13 ;  /* 0x0000000d08087221 */ /* 0x002fc80000010000 */
[----:B------:R-:W-:-:S04]  /*05f0*/  FADD.FTZ R5, R8, R15 ;  /* 0x0000000f08057221 */ /* 0x000fc80000010000 */
[----:B------:R-:W-:-:S05]  /*0600*/  FADD.FTZ R5, R5, R22 ;  /* 0x0000001605057221 */ /* 0x000fca0000010000 */
        /* <DEDUP_REMOVED lines=11> */
[----:B--2---:R-:W-:Y:S01]  /*06c0*/  ISETP.EQ.OR P1, PT, R6, RZ, !P1 ;  /* 0x000000ff0600720c */ /* 0x004fe20004f22670 */
[-C--:B0-----:R-:W-:Y:S01]  /*06d0*/  FMUL.FTZ R5, R9, R27.reuse ;  /* 0x0000001b09057220 */ /* 0x081fe20000410000 */
[-C--:B------:R-:W-:Y:S01]  /*06e0*/  FMUL.FTZ R7, R4, R27.reuse ;  /* 0x0000001b04077220 */ /* 0x080fe20000410000 */
[-C--:B------:R-:W-:Y:S01]  /*06f0*/  FMUL.FTZ R9, R11, R27.reuse ;  /* 0x0000001b0b097220 */ /* 0x080fe20000410000 */
[-C--:B------:R-:W-:Y:S01]  /*0700*/  FMUL.FTZ R8, R10, R27.reuse ;  /* 0x0000001b0a087220 */ /* 0x080fe20000410000 */
[-C--:B------:R-:W-:Y:S01]  /*0710*/  FMUL.FTZ R11, R13, R27.reuse ;  /* 0x0000001b0d0b7220 */ /* 0x080fe20000410000 */
[-C--:B------:R-:W-:Y:S01]  /*0720*/  FMUL.FTZ R13, R15, R27.reuse ;  /* 0x0000001b0f0d7220 */ /* 0x080fe20000410000 */
[----:B------:R-:W-:Y:S02]  /*0730*/  IMAD.U32 R15, RZ, RZ, UR4 ;  /* 0x00000004ff0f7e24 */ /* 0x000fe4000f8e00ff */
[----:B------:R-:W-:Y:S01]  /*0740*/  FMUL.FTZ R10, R12, R27 ;  /* 0x0000001b0c0a7220 */ /* 0x000fe20000410000 */
[----:B------:R-:W-:-:S02]  /*0750*/  FSETP.NE.FTZ.AND P5, PT, |R5|, +INF , PT ;  /* 0x7f8000000500780b */ /* 0x000fc40003fb5200 */
[----:B------:R-:W-:Y:S02]  /*0760*/  FSETP.NE.FTZ.AND P6, PT, |R7|, +INF , PT ;  /* 0x7f8000000700780b */ /* 0x000fe40003fd5200 */
[----:B------:R-:W-:Y:S01]  /*0770*/  FSETP.NE.FTZ.AND P3, PT, |R8|, +INF , PT ;  /* 0x7f8000000800780b */ /* 0x000fe20003f75200 */
[----:B------:R-:W-:Y:S01]  /*0780*/  FMUL.FTZ R12, R22, R27 ;  /* 0x0000001b160c7220 */ /* 0x000fe20000410000 */
[----:B------:R-:W-:Y:S02]  /*0790*/  ISETP.GE.AND P2, PT, R15, 0x1, PT ;  /* 0x000000010f00780c */ /* 0x000fe40003f46270 */
[----:B------:R-:W-:Y:S02]  /*07a0*/  FSETP.NE.FTZ.AND P4, PT, |R9|, +INF , PT ;  /* 0x7f8000000900780b */ /* 0x000fe40003f95200 */
[----:B------:R-:W-:Y:S02]  /*07b0*/  FSEL R5, R5, RZ, P5 ;  /* 0x000000ff05057208 */ /* 0x000fe40002800000 */
[----:B------:R-:W-:-:S02]  /*07c0*/  FSETP.NE.FTZ.AND P5, PT, |R10|, +INF , PT ;  /* 0x7f8000000a00780b */ /* 0x000fc40003fb5200 */
[----:B------:R-:W-:Y:S02]  /*07d0*/  FSEL R6, R7, RZ, P6 ;  /* 0x000000ff07067208 */ /* 0x000fe40003000000 */
[----:B------:R-:W-:Y:S02]  /*07e0*/  FSETP.NE.FTZ.AND P6, PT, |R11|, +INF , PT ;  /* 0x7f8000000b00780b */ /* 0x000fe40003fd5200 */
[----:B------:R-:W-:Y:S02]  /*07f0*/  FSEL R7, R8, RZ, P3 ;  /* 0x000000ff08077208 */ /* 0x000fe40001800000 */
[----:B------:R-:W-:Y:S02]  /*0800*/  FSETP.NE.FTZ.AND P3, PT, |R13|, +INF , PT ;  /* 0x7f8000000d00780b */ /* 0x000fe40003f75200 */
[----:B------:R-:W-:Y:S02]  /*0810*/  FSEL R8, R9, RZ, P4 ;  /* 0x000000ff09087208 */ /* 0x000fe40002000000 */
[----:B------:R-:W-:-:S02]  /*0820*/  FSETP.NE.FTZ.AND P4, PT, |R12|, +INF , PT ;  /* 0x7f8000000c00780b */ /* 0x000fc40003f95200 */
[----:B------:R-:W-:Y:S02]  /*0830*/  FSEL R9, R10, RZ, P5 ;  /* 0x000000ff0a097208 */ /* 0x000fe40002800000 */
[----:B------:R-:W-:Y:S02]  /*0840*/  FSEL R10, R11, RZ, P6 ;  /* 0x000000ff0b0a7208 */ /* 0x000fe40003000000 */
[----:B------:R-:W-:Y:S01]  /*0850*/  FSEL R11, R13, RZ, P3 ;  /* 0x000000ff0d0b7208 */ /* 0x000fe20001800000 */
[----:B---3--:R-:W-:Y:S01]  /*0860*/  @P0 FADD.FTZ R13, R5, R16 ;  /* 0x00000010050d0221 */ /* 0x008fe20000010000 */
[----:B------:R-:W-:Y:S01]  /*0870*/  FSEL R12, R12, RZ, P4 ;  /* 0x000000ff0c0c7208 */ /* 0x000fe20002000000 */
[----:B----4-:R-:W-:Y:S01]  /*0880*/  @P0 FADD.FTZ R16, R6, R17 ;  /* 0x0000001106100221 */ /* 0x010fe20000010000 */
[----:B------:R-:W-:Y:S01]  /*0890*/  @P0 FADD.FTZ R17, R7, R18 ;  /* 0x0000001207110221 */ /* 0x000fe20000010000 */
        /* <DEDUP_REMOVED lines=25> */
.L_x_1830:
        /* <DEDUP_REMOVED lines=103> */
.L_x_1827:
[----:B-123--:R-:W-:Y:S05]  /*10a0*/  BSYNC.RECONVERGENT B0 ;  /* 0x0000000000007941 */ /* 0x00efea0003800200 */
.L_x_1826:
        /* <DEDUP_REMOVED lines=38> */
.L_x_1829:
[----:B------:R-:W-:Y:S05]  /*1310*/  BSYNC.RECONVERGENT B0 ;  /* 0x0000000000007941 */ /* 0x000fea0003800200 */
.L_x_1828:
[----:B------:R-:W-:Y:S02]  /*1320*/  VIADD R25, R25, UR11 ;  /* 0x0000000b19197c36 */ /* 0x000fe40008000000 */
[----:B------:R-:W-:Y:S01]  /*1330*/  VIADD R23, R23, 0x1 ;  /* 0x0000000117177836 */ /* 0x000fe20000000000 */
[----:B------:R-:W-:Y:S06]  /*1340*/  @P0 BRA `(.L_x_1830) ;  /* 0xfffffff400b80947 */ /* 0x000fec000383ffff */
.L_x_1825:
        /* <DEDUP_REMOVED lines=22> */
.L_x_1832:
        /* <DEDUP_REMOVED lines=55> */
.L_x_1831:
        /* <DEDUP_REMOVED lines=34> */
.L_x_1833:
        /* <DEDUP_REMOVED lines=22> */
.L_x_1834:
[----:B------:R-:W-:Y:S05]  /*1ba0*/  @!P1 EXIT ;  /* 0x000000000000994d */ /* 0x000fea0003800000 */
[----:B-12---:R-:W1:Y:S01]  /*1bb0*/  LDC.64 R6, c[0x0][0x390] ;  /* 0x0000e400ff067b82 */ /* 0x006e620000000a00 */
[----:B0-----:R0:W2:Y:S01]  /*1bc0*/  MUFU.RCP R11, R4 ;  /* 0x00000004000b7308 */ /* 0x0010a20000001000 */
[----:B------:R-:W-:Y:S02]  /*1bd0*/  IMAD.IADD R5, R0, 0x1, R5 ;  /* 0x0000000100057824 */ /* 0x000fe400078e0205 */
[----:B------:R-:W-:-:S07]  /*1be0*/  IMAD.MOV R15, RZ, RZ, -R15 ;  /* 0x000000ffff0f7224 */ /* 0x000fce00078e0a0f */
.L_x_1835:
        /* <DEDUP_REMOVED lines=9> */
.L_x_1836:
        /* <DEDUP_REMOVED lines=16> */
.L_x_3861:


//--------------------- .text._ZN4vllm3moe10topkGatingILi8ELi128ELi4ELi16ELi32El13__nv_bfloat16LNS0_11ScoringFuncE0EEEvPKT5_PKbPfiPT4_PiiiibPKf --------------------------
	.section	.text._ZN4vllm3moe10topkGatingILi8ELi128ELi4ELi16ELi32El13__nv_bfloat16LNS0_11ScoringFuncE0EEEvPKT5_PKbPfiPT4_PiiiibPKf,"ax",@progbits
	.align	128
        .global         _ZN4vllm3moe10topkGatingILi8ELi128ELi4ELi16ELi32El13__nv_bfloat16LNS0_11ScoringFuncE0EEEvPKT5_PKbPfiPT4_PiiiibPKf
        .type           _ZN4vllm3moe10topkGatingILi8ELi128ELi4ELi16ELi32El13__nv_bfloat16LNS0_11ScoringFuncE0EEEvPKT5_PKbPfiPT4_PiiiibPKf,@function
        .size           _ZN4vllm3moe10topkGatingILi8ELi128ELi4ELi16ELi32El13__nv_bfloat16LNS0_11ScoringFuncE0EEEvPKT5_PKbPfiPT4_PiiiibPKf,(.L_x_3862 - _ZN4vllm3moe10topkGatingILi8ELi128ELi4ELi16ELi32El13__nv_bfloat16LNS0_11ScoringFuncE0EEEvPKT5_PKbPfiPT4_PiiiibPKf)
        .other          _ZN4vllm3moe10topkGatingILi8ELi128ELi4ELi16ELi32El13__nv_bfloat16LNS0_11ScoringFuncE0EEEvPKT5_PKbPfiPT4_PiiiibPKf,@"STO_CUDA_ENTRY STV_DEFAULT"
_ZN4vllm3moe10topkGatingILi8ELi128ELi4ELi16ELi32El13__nv_bfloat16LNS0_11ScoringFuncE0EEEvPKT5_PKbPfiPT4_PiiiibPKf:
.text._ZN4vllm3moe10topkGatingILi8ELi128ELi4ELi16ELi32El13__nv_bfloat16LNS0_11ScoringFuncE0EEEvPKT5_PKbPfiPT4_PiiiibPKf:
        /* <DEDUP_REMOVED lines=46> */
[----:B------:R-:W3:Y:S01]  /*02e0*/  SHFL.BFLY PT, R5, R14, 0x8, 0x101f ;  /* 0x0d101f000e057f89 */ /* 0x000ee200000e0000 */
[----:B------:R-:W-:Y:S02]  /*02f0*/  @P0 LEA R4, P2, R2, UR8, 0x2 ;  /* 0x0000000802040c11 */ /* 0x000fe4000f8410ff */
[----:B---3--:R-:W-:-:S03]  /*0300*/  FMNMX.FTZ R24, R14, R5, !PT ;  /* 0x000000050e187209 */ /* 0x008fc60007810000 */
[----:B------:R-:W-:-:S05]  /*0310*/  @P0 IMAD.X R5, RZ, RZ, UR9, P2 ;  /* 0x00000009ff050e24 */ /* 0x000fca00090e06ff */
[----:B------:R-:W3:Y:S04]  /*0320*/  @P0 LDG.E R16, desc[UR6][R4.64] ;  /* 0x0000000604100981 */ /* 0x000ee8000c1e1900 */
[----:B------:R-:W4:Y:S04]  /*0330*/  @P0 LDG.E R17, desc[UR6][R4.64+0x4] ;  /* 0x0000040604110981 */ /* 0x000f28000c1e1900 */
[----:B------:R-:W5:Y:S04]  /*0340*/  @P0 LDG.E R18, desc[UR6][R4.64+0x8] ;  /* 0x0000080604120981 */ /* 0x000f68000c1e1900 */
[----:B------:R-:W5:Y:S04]  /*0350*/  @P0 LDG.E R19, desc[UR6][R4.64+0xc] ;  /* 0x00000c0604130981 */ /* 0x000f68000c1e1900 */
[----:B------:R-:W0:Y:S04]  /*0360*/  SHFL.BFLY PT, R25, R24, 0x4, 0x101f ;  /* 0x0c901f0018197f89 */ /* 0x000e2800000e0000 */
[----:B------:R-:W5:Y:S04]  /*0370*/  @P0 LDG.E R20, desc[UR6][R4.64+0x10] ;  /* 0x0000100604140981 */ /* 0x000f68000c1e1900 */
[----:B------:R-:W5:Y:S04]  /*0380*/  @P0 LDG.E R21, desc[UR6][R4.64+0x14] ;  /* 0x0000140604150981 */ /* 0x000f68000c1e1900 */
[----:B------:R-:W5:Y:S04]  /*0390*/  @P0 LDG.E R14, desc[UR6][R4.64+0x18] ;  /* 0x00001806040e0981 */ /* 0x000f68000c1e1900 */
[----:B------:R1:W5:Y:S01]  /*03a0*/  @P0 LDG.E R23, desc[UR6][R4.64+0x1c] ;  /* 0x00001c0604170981 */ /* 0x000362000c1e1900 */
[----:B0-----:R-:W-:-:S05]  /*03b0*/  FMNMX.FTZ R25, R24, R25, !PT ;  /* 0x0000001918197209 */ /* 0x001fca0007810000 */
[----:B-1----:R-:W0:Y:S02]  /*03c0*/  SHFL.BFLY PT, R22, R25, 0x2, 0x101f ;  /* 0x0c501f0019167f89 */ /* 0x002e2400000e0000 */
[----:B0-----:R-:W-:-:S05]  /*03d0*/  FMNMX.FTZ R24, R25, R22, !PT ;  /* 0x0000001619187209 */ /* 0x001fca0007810000 */
[----:B------:R-:W0:Y:S02]  /*03e0*/  SHFL.BFLY PT, R27, R24, 0x1, 0x101f ;  /* 0x0c301f00181b7f89 */ /* 0x000e2400000e0000 */
        /* <DEDUP_REMOVED lines=10> */
[----:B------:R-:W-:Y:S01]  /*0490*/  FADD.FTZ R11, R10, -R22 ;  /* 0x800000160a0b7221 */ /* 0x000fe20000010000 */
[----:B------:R-:W-:-:S02]  /*04a0*/  FMUL.FTZ R10, R13, 1.4426950216293334961 ;  /* 0x3fb8aa3b0d0a7820 */ /* 0x000fc40000410000 */
[----:B------:R-:W1:Y:S01]  /*04b0*/  MUFU.EX2 R9, R9 ;  /* 0x0000000900097308 */ /* 0x000e620000000800 */
[--C-:B------:R-:W-:Y:S01]  /*04c0*/  FADD.FTZ R15, R15, -R22.reuse ;  /* 0x800000160f0f7221 */ /* 0x100fe20000010000 */
[----:B------:R-:W-:Y:S02]  /*04d0*/  FMUL.FTZ R11, R11, 1.4426950216293334961 ;  /* 0x3fb8aa3b0b0b7820 */ /* 0x000fe40000410000 */
[----:B------:R-:W1:Y:S01]  /*04e0*/  MUFU.EX2 R10, R10 ;  /* 0x0000000a000a7308 */ /* 0x000e620000000800 */
[--C-:B------:R-:W-:Y:S01]  /*04f0*/  FADD.FTZ R24, R8, -R22.reuse ;  /* 0x8000001608187221 */ /* 0x100fe20000010000 */
[----:B0-----:R-:W-:Y:S01]  /*0500*/  FADD.FTZ R13, RZ, R5 ;  /* 0x00000005ff0d7221 */ /* 0x001fe20000010000 */
[----:B------:R-:W-:Y:S01]  /*0510*/  FMUL.FTZ R12, R15, 1.4426950216293334961 ;  /* 0x3fb8aa3b0f0c7820 */ /* 0x000fe20000410000 */
[----:B------:R-:W0:Y:S01]  /*0520*/  MUFU.EX2 R11, R11 ;  /* 0x0000000b000b7308 */ /* 0x000e220000000800 */
[----:B------:R-:W-:Y:S01]  /*0530*/  FADD.FTZ R22, R7, -R22 ;  /* 0x8000001607167221 */ /* 0x000fe20000010000 */
[----:B-1----:R-:W-:Y:S01]  /*0540*/  FADD.FTZ R8, R13, R4 ;  /* 0x000000040d087221 */ /* 0x002fe20000010000 */
[----:B------:R-:W-:-:S02]  /*0550*/  FMUL.FTZ R13, R24, 1.4426950216293334961 ;  /* 0x3fb8aa3b180d7820 */ /* 0x000fc40000410000 */
        /* <DEDUP_REMOVED lines=27> */
[----:B------:R-:W-:Y:S01]  /*0710*/  IMAD.U32 R15, RZ, RZ, UR4 ;  /* 0x00000004ff0f7e24 */ /* 0x000fe2000f8e00ff */
[----:B------:R-:W-:Y:S01]  /*0720*/  FSETP.NE.FTZ.AND P5, PT, |R5|, +INF , PT ;  /* 0x7f8000000500780b */ /* 0x000fe20003fb5200 */
[----:B------:R-:W-:Y:S01]  /*0730*/  FMUL.FTZ R13, R13, R26 ;  /* 0x0000001a0d0d7220 */ /* 0x000fe20000410000 */
[----:B------:R-:W-:-:S02]  /*0740*/  FSETP.NE.FTZ.AND P6, PT, |R7|, +INF , PT ;  /* 0x7f8000000700780b */ /* 0x000fc40003fd5200 */
[----:B------:R-:W-:Y:S02]  /*0750*/  FSETP.NE.FTZ.AND P3, PT, |R8|, +INF , PT ;  /* 0x7f8000000800780b */ /* 0x000fe40003f75200 */
[----:B------:R-:W-:Y:S02]  /*0760*/  ISETP.GE.AND P2, PT, R15, 0x1, PT ;  /* 0x000000010f00780c */ /* 0x000fe40003f46270 */
[----:B------:R-:W-:Y:S02]  /*0770*/  FSETP.NE.FTZ.AND P4, PT, |R9|, +INF , PT ;  /* 0x7f8000000900780b */ /* 0x000fe40003f95200 */
[----:B------:R-:W-:Y:S02]  /*0780*/  FSEL R5, R5, RZ, P5 ;  /* 0x000000ff05057208 */ /* 0x000fe40002800000 */
[----:B------:R-:W-:Y:S02]  /*0790*/  FSETP.NE.FTZ.AND P5, PT, |R10|, +INF , PT ;  /* 0x7f8000000a00780b */ /* 0x000fe40003fb5200 */
[----:B------:R-:W-:-:S02]  /*07a0*/  FSEL R6, R7, RZ, P6 ;  /* 0x000000ff07067208 */ /* 0x000fc40003000000 */
[----:B------:R-:W-:Y:S02]  /*07b0*/  FSETP.NE.FTZ.AND P6, PT, |R11|, +INF , PT ;  /* 0x7f8000000b00780b */ /* 0x000fe40003fd5200 */
[----:B------:R-:W-:Y:S02]  /*07c0*/  FSEL R7, R8, RZ, P3 ;  /* 0x000000ff08077208 */ /* 0x000fe40001800000 */
[----:B------:R-:W-:Y:S02]  /*07d0*/  FSETP.NE.FTZ.AND P3, PT, |R13|, +INF , PT ;  /* 0x7f8000000d00780b */ /* 0x000fe40003f75200 */
[----:B------:R-:W-:Y:S02]  /*07e0*/  FSEL R8, R9, RZ, P4 ;  /* 0x000000ff09087208 */ /* 0x000fe40002000000 */
[----:B------:R-:W-:Y:S02]  /*07f0*/  FSETP.NE.FTZ.AND P4, PT, |R12|, +INF , PT ;  /* 0x7f8000000c00780b */ /* 0x000fe40003f95200 */
[----:B------:R-:W-:-:S02]  /*0800*/  FSEL R9, R10, RZ, P5 ;  /* 0x000000ff0a097208 */ /* 0x000fc40002800000 */
[----:B------:R-:W-:Y:S02]  /*0810*/  FSEL R10, R11, RZ, P6 ;  /* 0x000000ff0b0a7208 */ /* 0x000fe40003000000 */
[----:B------:R-:W-:Y:S01]  /*0820*/  FSEL R11, R13, RZ, P3 ;  /* 0x000000ff0d0b7208 */ /* 0x000fe20001800000 */
[----:B---3--:R-:W-:Y:S01]  /*0830*/  @P0 FADD.FTZ R13, R5, R16 ;  /* 0x00000010050d0221 */ /* 0x008fe20000010000 */
[----:B------:R-:W-:Y:S01]  /*0840*/  FSEL R12, R12, RZ, P4 ;  /* 0x000000ff0c0c7208 */ /* 0x000fe20002000000 */
[----:B----4-:R-:W-:Y:S01]  /*0850*/  @P0 FADD.FTZ R16, R6, R17 ;  /* 0x0000001106100221 */ /* 0x010fe20000010000 */
[----:B-----5:R-:W-:Y:S01]  /*0860*/  @P0 FADD.FTZ R17, R7, R18 ;  /* 0x0000001207110221 */ /* 0x020fe20000010000 */
[----:B------:R-:W-:Y:S01]  /*0870*/  @P0 FADD.FTZ R18, R8, R19 ;  /* 0x0000001308120221 */ /* 0x000fe20000010000 */
        /* <DEDUP_REMOVED lines=24> */
.L_x_1842:
        /* <DEDUP_REMOVED lines=93> */
.L_x_1839:
[----:B-123--:R-:W-:Y:S05]  /*0fd0*/  BSYNC.RECONVERGENT B0 ;  /* 0x0000000000007941 */ /* 0x00efea0003800200 */
.L_x_1838:
        /* <DEDUP_REMOVED lines=37> */
.L_x_1841:
[----:B------:R-:W-:Y:S05]  /*1230*/  BSYNC.RECONVERGENT B0 ;  /* 0x0000000000007941 */ /* 0x000fea0003800200 */
.L_x_1840:
[----:B------:R-:W-:Y:S02]  /*1240*/  VIADD R25, R25, UR11 ;  /* 0x0000000b19197c36 */ /* 0x000fe40008000000 */
[----:B------:R-:W-:Y:S01]  /*1250*/  VIADD R23, R23, 0x1 ;  /* 0x0000000117177836 */ /* 0x000fe20000000000 */
[----:B------:R-:W-:Y:S06]  /*1260*/  @P0 BRA `(.L_x_1842) ;  /* 0xfffffff400e40947 */ /* 0x000fec000383ffff */
.L_x_1837:
        /* <DEDUP_REMOVED lines=22> */
.L_x_1844:
        /* <DEDUP_REMOVED lines=55> */
.L_x_1843:
        /* <DEDUP_REMOVED lines=34> */
.L_x_1845:
        /* <DEDUP_REMOVED lines=22> */
.L_x_1846:
[----:B------:R-:W-:Y:S05]  /*1ac0*/  @!P1 EXIT ;  /* 0x000000000000994d */ /* 0x000fea0003800000 */
[----:B-12---:R-:W1:Y:S01]  /*1ad0*/  LDC.64 R6, c[0x0][0x390] ;  /* 0x0000e400ff067b82 */ /* 0x006e620000000a00 */
[----:B0-----:R0:W2:Y:S01]  /*1ae0*/  MUFU.RCP R11, R4 ;  /* 0x00000004000b7308 */ /* 0x0010a20000001000 */
[----:B------:R-:W-:Y:S02]  /*1af0*/  IMAD.IADD R5, R0, 0x1, R5 ;  /* 0x0000000100057824 */ /* 0x000fe400078e0205 */
[----:B------:R-:W-:-:S07]  /*1b00*/  IMAD.MOV R15, RZ, RZ, -R15 ;  /* 0x000000ffff0f7224 */ /* 0x000fce00078e0a0f */
.L_x_1847:
        /* <DEDUP_REMOVED lines=9> */
.L_x_1848:
        /* <DEDUP_REMOVED lines=14> */
.L_x_3862:


//--------------------- .text._ZN4vllm3moe10topkGatingILi8ELi64ELi4ELi16ELi32El13__nv_bfloat16LNS0_11ScoringFuncE0EEEvPKT5_PKbPfiPT4_PiiiibPKf --------------------------
	.section	.text._ZN4vllm3moe10topkGatingILi8ELi64ELi4ELi16ELi32El13__nv_bfloat16LNS0_11ScoringFuncE0EEEvPKT5_PKbPfiPT4_PiiiibPKf,"ax",@progbits
	.align	128
        .global         _ZN4vllm3moe10topkGatingILi8ELi64ELi4ELi16ELi32El13__nv_bfloat16LNS0_11ScoringFuncE0EEEvPKT5_PKbPfiPT4_PiiiibPKf
        .type           _ZN4vllm3moe10topkGatingILi8ELi64ELi4ELi16ELi32El13__nv_bfloat16LNS0_11ScoringFuncE0EEEvPKT5_PKbPfiPT4_PiiiibPKf,@function
        .size           _ZN4vllm3moe10topkGatingILi8ELi64ELi4ELi16ELi32El13__nv_bfloat16LNS0_11ScoringFuncE0EEEvPKT5_PKbPfiPT4_PiiiibPKf,(.L_x_3863 - _ZN4vllm3moe10topkGatingILi8ELi64ELi4ELi16ELi32El13__nv_bfloat16LNS0_11ScoringFuncE0EEEvPKT5_PKbPfiPT4_PiiiibPKf)
        .other          _ZN4vllm3moe10topkGatingILi8ELi64ELi4ELi16ELi32El13__nv_bfloat16LNS0_11ScoringFuncE0EEEvPKT5_PKbPfiPT4_PiiiibPKf,@"STO_CUDA_ENTRY STV_DEFAULT"
_ZN4vllm3moe10topkGatingILi8ELi64ELi4ELi16ELi32El13__nv_bfloat16LNS0_11ScoringFuncE0EEEvPKT5_PKbPfiPT4_PiiiibPKf:
.text._ZN4vllm3moe10topkGatingILi8ELi64ELi4ELi16ELi32El13__nv_bfloat16LNS0_11ScoringFuncE0EEEvPKT5_PKbPfiPT4_PiiiibPKf:
        /* <DEDUP_REMOVED lines=40> */
[C---:B---3--:R-:W-:Y:S01]  /*0280*/  PRMT R9, R4.reuse, 0x7632, R9 ;  /* 0x0000763204097816 */ /* 0x048fe20000000009 */
[----:B------:R-:W-:Y:S01]  /*0290*/  IMAD.U32 R4, R4, 0x10000, RZ ;  /* 0x0001000004047824 */ /* 0x000fe200078e00ff */
[C---:B-1----:R-:W-:Y:S01]  /*02a0*/  PRMT R13, R5.reuse, 0x7632, R13 ;  /* 0x00007632050d7816 */ /* 0x042fe2000000000d */
[----:B------:R-:W-:Y:S01]  /*02b0*/  IMAD.U32 R5, R5, 0x10000, RZ ;  /* 0x0001000005057824 */ /* 0x000fe200078e00ff */
[C---:B------:R-:W-:Y:S01]  /*02c0*/  PRMT R15, R6.reuse, 0x7632, R15 ;  /* 0x00007632060f7816 */ /* 0x040fe2000000000f */
[----:B------:R-:W-:Y:S01]  /*02d0*/  IMAD.U32 R9, R9, 0x10000, RZ ;  /* 0x0001000009097824 */ /* 0x000fe200078e00ff */
[----:B------:R-:W-:Y:S01]  /*02e0*/  PRMT R12, R7, 0x7632, R12 ;  /* 0x00007632070c7816 */ /* 0x000fe2000000000c */
[----:B------:R-:W-:-:S02]  /*02f0*/  IMAD.U32 R6, R6, 0x10000, RZ ;  /* 0x0001000006067824 */ /* 0x000fc400078e00ff */
[----:B------:R-:W-:Y:S01]  /*0300*/  IMAD.U32 R13, R13, 0x10000, RZ ;  /* 0x000100000d0d7824 */ /* 0x000fe200078e00ff */
[----:B------:R-:W-:Y:S01]  /*0310*/  FMNMX3.FTZ R22, R4, R9, R5, !PT ;  /* 0x0000000904167276 */ /* 0x000fe20007810005 */
[----:B------:R-:W-:Y:S02]  /*0320*/  IMAD.U32 R7, R7, 0x10000, RZ ;  /* 0x0001000007077824 */ /* 0x000fe400078e00ff */
[----:B0-----:R-:W-:Y:S01]  /*0330*/  IMAD.U32 R10, R15, 0x10000, RZ ;  /* 0x000100000f0a7824 */ /* 0x001fe200078e00ff */
[----:B------:R-:W-:Y:S01]  /*0340*/  FMNMX3.FTZ R22, R22, R13, R6, !PT ;  /* 0x0000000d16167276 */ /* 0x000fe20007810006 */
[----:B------:R-:W-:-:S03]  /*0350*/  IMAD.U32 R11, R12, 0x10000, RZ ;  /* 0x000100000c0b7824 */ /* 0x000fc600078e00ff */
[----:B------:R-:W-:-:S04]  /*0360*/  FMNMX3.FTZ R22, R22, R10, R7, !PT ;  /* 0x0000000a16167276 */ /* 0x000fc80007810007 */
[----:B------:R-:W-:-:S05]  /*0370*/  FMNMX.FTZ R22, R11, R22, !PT ;  /* 0x000000160b167209 */ /* 0x000fca0007810000 */
[----:B------:R-:W0:Y:S01]  /*0380*/  SHFL.BFLY PT, R15, R22, 0x4, 0x181f ;  /* 0x0c981f00160f7f89 */ /* 0x000e2200000e0000 */
[----:B--2---:R-:W-:Y:S02]  /*0390*/  ISETP.EQ.OR P1, PT, R3, RZ, !P1 ;  /* 0x000000ff0300720c */ /* 0x004fe40004f22670 */
[----:B------:R-:W-:Y:S02]  /*03a0*/  LOP3.LUT R3, R8, 0x7, RZ, 0xc0, !PT ;  /* 0x0000000708037812 */ /* 0x000fe400078ec0ff */
[----:B0-----:R-:W-:-:S05]  /*03b0*/  FMNMX.FTZ R15, R22, R15, !PT ;  /* 0x0000000f160f7209 */ /* 0x001fca0007810000 */
[----:B------:R-:W0:Y:S02]  /*03c0*/  SHFL.BFLY PT, R12, R15, 0x2, 0x181f ;  /* 0x0c581f000f0c7f89 */ /* 0x000e2400000e0000 */
[----:B0-----:R-:W-:-:S05]  /*03d0*/  FMNMX.FTZ R24, R15, R12, !PT ;  /* 0x0000000c0f187209 */ /* 0x001fca0007810000 */
        /* <DEDUP_REMOVED lines=9> */
[--C-:B------:R-:W-:Y:S01]  /*0470*/  FADD.FTZ R6, R6, -R12.reuse ;  /* 0x8000000c06067221 */ /* 0x100fe20000010000 */
[----:B------:R0:W1:Y:S01]  /*0480*/  MUFU.EX2 R5, R25 ;  /* 0x0000001900057308 */ /* 0x0000620000000800 */
[----:B------:R-:W-:Y:S01]  /*0490*/  FMUL.FTZ R15, R13, 1.4426950216293334961 ;  /* 0x3fb8aa3b0d0f7820 */ /* 0x000fe20000410000 */
[--C-:B------:R-:W-:Y:S01]  /*04a0*/  FADD.FTZ R22, R10, -R12.reuse ;  /* 0x8000000c0a167221 */ /* 0x100fe20000010000 */
[----:B------:R-:W-:Y:S01]  /*04b0*/  FMUL.FTZ R13, R6, 1.4426950216293334961 ;  /* 0x3fb8aa3b060d7820 */ /* 0x000fe20000410000 */
[----:B------:R-:W2:Y:S01]  /*04c0*/  MUFU.EX2 R4, R4 ;  /* 0x0000000400047308 */ /* 0x000ea20000000800 */
[----:B------:R-:W-:Y:S01]  /*04d0*/  FADD.FTZ R24, R7, -R12 ;  /* 0x8000000c07187221 */ /* 0x000fe20000010000 */
[----:B------:R-:W-:-:S02]  /*04e0*/  FMUL.FTZ R22, R22, 1.4426950216293334961 ;  /* 0x3fb8aa3b16167820 */ /* 0x000fc40000410000 */
[----:B------:R-:W3:Y:S01]  /*04f0*/  MUFU.EX2 R9, R9 ;  /* 0x0000000900097308 */ /* 0x000ee20000000800 */
[----:B0-----:R-:W-:Y:S01]  /*0500*/  FADD.FTZ R25, R11, -R12 ;  /* 0x8000000c0b197221 */ /* 0x001fe20000010000 */
[----:B------:R-:W-:Y:S02]  /*0510*/  FMUL.FTZ R12, R24, 1.4426950216293334961 ;  /* 0x3fb8aa3b180c7820 */ /* 0x000fe40000410000 */
[----:B------:R-:W0:Y:S01]  /*0520*/  MUFU.EX2 R10, R15 ;  /* 0x0000000f000a7308 */ /* 0x000e220000000800 */
[----:B------:R-:W-:Y:S01]  /*0530*/  FMUL.FTZ R25, R25, 1.4426950216293334961 ;  /* 0x3fb8aa3b19197820 */ /* 0x000fe20000410000 */
[----:B-1----:R-:W-:Y:S02]  /*0540*/  FADD.FTZ R7, RZ, R5 ;  /* 0x00000005ff077221 */ /* 0x002fe40000010000 */
[----:B------:R-:W1:Y:S02]  /*0550*/  MUFU.EX2 R13, R13 ;  /* 0x0000000d000d7308 */ /* 0x000e640000000800 */
[----:B--2---:R-:W-:-:S02]  /*0560*/  FADD.FTZ R6, R7, R4 ;  /* 0x0000000407067221 */ /* 0x004fc40000010000 */
[----:B------:R-:W2:Y:S02]  /*0570*/  MUFU.EX2 R11, R22 ;  /* 0x00000016000b7308 */ /* 0x000ea40000000800 */
[----:B---3--:R-:W-:Y:S02]  /*0580*/  FADD.FTZ R7, R6, R9 ;  /* 0x0000000906077221 */ /* 0x008fe40000010000 */
[----:B------:R-:W3:Y:S02]  /*0590*/  MUFU.EX2 R12, R12 ;  /* 0x0000000c000c7308 */ /* 0x000ee40000000800 */
[----:B0-----:R-:W-:Y:S02]  /*05a0*/  FADD.FTZ R6, R7, R10 ;  /* 0x0000000a07067221 */ /* 0x001fe40000010000 */
[----:B------:R-:W0:Y:S02]  /*05b0*/  MUFU.EX2 R15, R25 ;  /* 0x00000019000f7308 */ /* 0x000e240000000800 */
[----:B-1----:R-:W-:-:S04]  /*05c0*/  FADD.FTZ R6, R6, R13 ;  /* 0x0000000d06067221 */ /* 0x002fc80000010000 */
[----:B--2---:R-:W-:-:S04]  /*05d0*/  FADD.FTZ R7, R6, R11 ;  /* 0x0000000b06077221 */ /* 0x004fc80000010000 */
[----:B---3--:R-:W-:-:S04]  /*05e0*/  FADD.FTZ R6, R7, R12 ;  /* 0x0000000c07067221 */ /* 0x008fc80000010000 */
        /* <DEDUP_REMOVED lines=18> */
[----:B------:R-:W-:Y:S01]  /*0710*/  FSETP.NE.FTZ.AND P6, PT, |R6|, +INF , PT ;  /* 0x7f8000000600780b */ /* 0x000fe20003fd5200 */
[----:B------:R-:W-:Y:S01]  /*0720*/  IMAD.MOV.U32 R4, RZ, RZ, RZ ;  /* 0x000000ffff047224 */ /* 0x000fe200078e00ff */
[----:B------:R-:W-:-:S02]  /*0730*/  FSETP.NE.FTZ.AND P3, PT, |R7|, +INF , PT ;  /* 0x7f8000000700780b */ /* 0x000fc40003f75200 */
[----:B------:R-:W-:Y:S02]  /*0740*/  ISETP.GE.AND P2, PT, R15, 0x1, PT ;  /* 0x000000010f00780c */ /* 0x000fe40003f46270 */
[----:B------:R-:W-:Y:S02]  /*0750*/  FSETP.NE.FTZ.AND P4, PT, |R9|, +INF , PT ;  /* 0x7f8000000900780b */ /* 0x000fe40003f95200 */
[----:B------:R-:W-:Y:S02]  /*0760*/  FSEL R5, R5, RZ, P5 ;  /* 0x000000ff05057208 */ /* 0x000fe40002800000 */
        /* <DEDUP_REMOVED lines=8> */
[----:B------:R-:W-:-:S02]  /*07f0*/  FSEL R10, R11, RZ, P6 ;  /* 0x000000ff0b0a7208 */ /* 0x000fc40003000000 */
[----:B------:R-:W-:Y:S01]  /*0800*/  FSEL R11, R13, RZ, P3 ;  /* 0x000000ff0d0b7208 */ /* 0x000fe20001800000 */
[----:B----4-:R-:W-:Y:S01]  /*0810*/  @P0 FADD.FTZ R13, R5, R16 ;  /* 0x00000010050d0221 */ /* 0x010fe20000010000 */
[----:B------:R-:W-:Y:S01]  /*0820*/  FSEL R12, R12, RZ, P4 ;  /* 0x000000ff0c0c7208 */ /* 0x000fe20002000000 */
[----:B-----5:R-:W-:Y:S01]  /*0830*/  @P0 FADD.FTZ R16, R6, R17 ;  /* 0x0000001106100221 */ /* 0x020fe20000010000 */
        /* <DEDUP_REMOVED lines=24> */
.L_x_1854:
        /* <DEDUP_REMOVED lines=83> */
.L_x_1851:
[----:B-123--:R-:W-:Y:S05]  /*0ef0*/  BSYNC.RECONVERGENT B0 ;  /* 0x0000000000007941 */ /* 0x00efea0003800200 */
.L_x_1850:
        /* <DEDUP_REMOVED lines=37> */
.L_x_1853:
[----:B------:R-:W-:Y:S05]  /*1150*/  BSYNC.RECONVERGENT B0 ;  /* 0x0000000000007941 */ /* 0x000fea0003800200 */
.L_x_1852:
[----:B------:R-:W-:Y:S02]  /*1160*/  VIADD R25, R25, UR11 ;  /* 0x0000000b19197c36 */ /* 0x000fe40008000000 */
[----:B------:R-:W-:Y:S01]  /*1170*/  VIADD R23, R23, 0x1 ;  /* 0x0000000117177836 */ /* 0x000fe20000000000 */
[----:B------:R-:W-:Y:S06]  /*1180*/  @P0 BRA `(.L_x_1854) ;  /* 0xfffffff8000c0947 */ /* 0x000fec000383ffff */
.L_x_1849:
        /* <DEDUP_REMOVED lines=17> */
[----:B------:R-:W-:Y:S02]  /*12a0*/  LOP3.LUT R5, R15, 0x7ffffff0, RZ, 0xc0, !PT ;  /* 0x7ffffff00f057812 */ /* 0x000fe400078ec0ff */
[----:B------:R-:W-:-:S03]  /*12b0*/  MOV R7, R0 ;  /* 0x0000000000077202 */ /* 0x000fc60000000f00 */
[----:B------:R-:W-:Y:S01]  /*12c0*/  IMAD.MOV R8, RZ, RZ, -R5 ;  /* 0x000000ffff087224 */ /* 0x000fe200078e0a05 */
[----:B0-----:R-:W-:-:S04]  /*12d0*/  UIADD3 UR4, UP0, UPT, UR4, 0x20, URZ ;  /* 0x0000002004047890 */ /* 0x001fc8000ff1e0ff */
[----:B-12---:R-:W-:-:S12]  /*12e0*/  UIADD3.X UR5, UPT, UPT, URZ, UR5, URZ, UP0, !UPT ;  /* 0x00000005ff057290 */ /* 0x006fd800087fe4ff */
.L_x_1856:
        /* <DEDUP_REMOVED lines=55> */
.L_x_1855:
        /* <DEDUP_REMOVED lines=34> */
.L_x_1857:
        /* <DEDUP_REMOVED lines=22> */
.L_x_1858:
[----:B------:R-:W-:Y:S05]  /*19e0*/  @!P1 EXIT ;  /* 0x000000000000994d */ /* 0x000fea0003800000 */
[----:B-12---:R-:W1:Y:S01]  /*19f0*/  LDC.64 R6, c[0x0][0x390] ;  /* 0x0000e400ff067b82 */ /* 0x006e620000000a00 */
[----:B0-----:R0:W2:Y:S01]  /*1a00*/  MUFU.RCP R11, R4 ;  /* 0x00000004000b7308 */ /* 0x0010a20000001000 */
[----:B------:R-:W-:Y:S02]  /*1a10*/  IMAD.IADD R5, R0, 0x1, R5 ;  /* 0x0000000100057824 */ /* 0x000fe400078e0205 */
[----:B------:R-:W-:-:S07]  /*1a20*/  IMAD.MOV R15, RZ, RZ, -R15 ;  /* 0x000000ffff0f7224 */ /* 0x000fce00078e0a0f */
.L_x_1859:
        /* <DEDUP_REMOVED lines=9> */
.L_x_1860:
        /* <DEDUP_REMOVED lines=12> */
.L_x_3863:


//--------------------- .text._ZN4vllm3moe10topkGatingILi8ELi32ELi4ELi16ELi32El13__nv_bfloat16LNS0_11ScoringFuncE0EEEvPKT5_PKbPfiPT4_PiiiibPKf --------------------------
	.section	.text._ZN4vllm3moe10topkGatingILi8ELi32ELi4ELi16ELi32El13__nv_bfloat16LNS0_11ScoringFuncE0EEEvPKT5_PKbPfiPT4_PiiiibPKf,"ax",@progbits
	.align	128
        .global         _ZN4vllm3moe10topkGatingILi8ELi32ELi4ELi16ELi32El13__nv_bfloat16LNS0_11ScoringFuncE0EEEvPKT5_PKbPfiPT4_PiiiibPKf
        .type           _ZN4vllm3moe10topkGatingILi8ELi32ELi4ELi16ELi32El13__nv_bfloat16LNS0_11ScoringFuncE0EEEvPKT5_PKbPfiPT4_PiiiibPKf,@function
        .size           _ZN4vllm3moe10topkGatingILi8ELi32ELi4ELi16ELi32El13__nv_bfloat16LNS0_11ScoringFuncE0EEEvPKT5_PKbPfiPT4_PiiiibPKf,(.L_x_3864 - _ZN4vllm3moe10topkGatingILi8ELi32ELi4ELi16ELi32El13__nv_bfloat16LNS0_11ScoringFuncE0EEEvPKT5_PKbPfiPT4_PiiiibPKf)
        .other          _ZN4vllm3moe10topkGatingILi8ELi32ELi4ELi16ELi32El13__nv_bfloat16LNS0_11ScoringFuncE0EEEvPKT5_PKbPfiPT4_PiiiibPKf,@"STO_CUDA_ENTRY STV_DEFAULT"
_ZN4vllm3moe10topkGatingILi8ELi32ELi4ELi16ELi32El13__nv_bfloat16LNS0_11ScoringFuncE0EEEvPKT5_PKbPfiPT4_PiiiibPKf:
.text._ZN4vllm3moe10topkGatingILi8ELi32ELi4ELi16ELi32El13__nv_bfloat16LNS0_11ScoringFuncE0EEEvPKT5_PKbPfiPT4_PiiiibPKf:
        /* <DEDUP_REMOVED lines=47> */
[----:B------:R-:W-:Y:S01]  /*02f0*/  IMAD.U32 R6, R6, 0x10000, RZ ;  /* 0x0001000006067824 */ /* 0x000fe200078e00ff */
[----:B0-----:R-:W-:Y:S01]  /*0300*/  SHF.L.U32 R10, R15, 0x10, RZ ;  /* 0x000000100f0a7819 */ /* 0x001fe200000006ff */
[----:B------:R-:W-:Y:S01]  /*0310*/  IMAD.U32 R13, R13, 0x10000, RZ ;  /* 0x000100000d0d7824 */ /* 0x000fe200078e00ff */
[----:B------:R-:W-:Y:S01]  /*0320*/  FMNMX3.FTZ R22, R4, R9, R5, !PT ;  /* 0x0000000904167276 */ /* 0x000fe20007810005 */
[----:B------:R-:W-:-:S02]  /*0330*/  IMAD.U32 R7, R7, 0x10000, RZ ;  /* 0x0001000007077824 */ /* 0x000fc400078e00ff */
[----:B------:R-:W-:Y:S01]  /*0340*/  IMAD.U32 R11, R12, 0x10000, RZ ;  /* 0x000100000c0b7824 */ /* 0x000fe200078e00ff */
[----:B------:R-:W-:-:S04]  /*0350*/  FMNMX3.FTZ R22, R22, R13, R6, !PT ;  /* 0x0000000d16167276 */ /* 0x000fc80007810006 */
        /* <DEDUP_REMOVED lines=43> */
[----:B0-----:R-:W-:-:S06]  /*0610*/  FADD.FTZ R26, R22, R7 ;  /* 0x00000007161a7221 */ /* 0x001fcc0000010000 */
        /* <DEDUP_REMOVED lines=36> */
[----:B------:R-:W-:Y:S01]  /*0860*/  @!P0 IMAD.MOV.U32 R13, RZ, RZ, R5 ;  /* 0x000000ffff0d8224 */ /* 0x000fe200078e0005 */
[----:B------:R-:W-:Y:S01]  /*0870*/  @!P0 MOV R21, R11 ;  /* 0x0000000b00158202 */ /* 0x000fe20000000f00 */
        /* <DEDUP_REMOVED lines=16> */
.L_x_1866:
        /* <DEDUP_REMOVED lines=73> */
.L_x_1863:
[----:B-123--:R-:W-:Y:S05]  /*0e10*/  BSYNC.RECONVERGENT B0 ;  /* 0x0000000000007941 */ /* 0x00efea0003800200 */
.L_x_1862:
        /* <DEDUP_REMOVED lines=37> */
.L_x_1865:
[----:B------:R-:W-:Y:S05]  /*1070*/  BSYNC.RECONVERGENT B0 ;  /* 0x0000000000007941 */ /* 0x000fea0003800200 */
.L_x_1864:
[----:B------:R-:W-:Y:S01]  /*1080*/  IADD3 R25, PT, PT, R25, UR11, RZ ;  /* 0x0000000b19197c10 */ /* 0x000fe2000fffe0ff */
[----:B------:R-:W-:Y:S01]  /*1090*/  VIADD R23, R23, 0x1 ;  /* 0x0000000117177836 */ /* 0x000fe20000000000 */
[----:B------:R-:W-:Y:S06]  /*10a0*/  @P0 BRA `(.L_x_1866) ;  /* 0xfffffff800340947 */ /* 0x000fec000383ffff */
.L_x_1861:
        /* <DEDUP_REMOVED lines=22> */
.L_x_1868:
        /* <DEDUP_REMOVED lines=55> */
.L_x_1867:
        /* <DEDUP_REMOVED lines=34> */
.L_x_1869:
        /* <DEDUP_REMOVED lines=22> */
.L_x_1870:
[----:B------:R-:W-:Y:S05]  /*1900*/  @!P1 EXIT ;  /* 0x000000000000994d */ /* 0x000fea0003800000 */
[----:B-12---:R-:W1:Y:S01]  /*1910*/  LDC.64 R6, c[0x0][0x390] ;  /* 0x0000e400ff067b82 */ /* 0x006e620000000a00 */
[----:B0-----:R0:W2:Y:S01]  /*1920*/  MUFU.RCP R11, R4 ;  /* 0x00000004000b7308 */ /* 0x0010a20000001000 */
[----:B------:R-:W-:Y:S02]  /*1930*/  IMAD.IADD R5, R0, 0x1, R5 ;  /* 0x0000000100057824 */ /* 0x000fe400078e0205 */
[----:B------:R-:W-:-:S07]  /*1940*/  IMAD.MOV R15, RZ, RZ, -R15 ;  /* 0x000000ffff0f7224 */ /* 0x000fce00078e0a0f */
.L_x_1871:
        /* <DEDUP_REMOVED lines=9> */
.L_x_1872:
        /* <DEDUP_REMOVED lines=10> */
.L_x_3864:


//--------------------- .text._ZN4vllm3moe10topkGatingILi8ELi16ELi4ELi16ELi32El13__nv_bfloat16LNS0_11ScoringFuncE0EEEvPKT5_PKbPfiPT4_PiiiibPKf --------------------------
	.section	.text._ZN4vllm3moe10topkGatingILi8ELi16ELi4ELi16ELi32El13__nv_bfloat16LNS0_11ScoringFuncE0EEEvPKT5_PKbPfiPT4_PiiiibPKf,"ax",@progbits
	.align	128
        .global         _ZN4vllm3moe10topkGatingILi8ELi16ELi4ELi16ELi32El13__nv_bfloat16LNS0_11ScoringFuncE0EEEvPKT5_PKbPfiPT4_PiiiibPKf
        .type           _ZN4vllm3moe10topkGatingILi8ELi16ELi4ELi16ELi32El13__nv_bfloat16LNS0_11ScoringFuncE0EEEvPKT5_PKbPfiPT4_PiiiibPKf,@function
        .size           _ZN4vllm3moe10topkGatingILi8ELi16ELi4ELi16ELi32El13__nv_bfloat16LNS0_11ScoringFuncE0EEEvPKT5_PKbPfiPT4_PiiiibPKf,(.L_x_3865 - _ZN4vllm3moe10topkGatingILi8ELi16ELi4ELi16ELi32El13__nv_bfloat16LNS0_11ScoringFuncE0EEEvPKT5_PKbPfiPT4_PiiiibPKf)
        .other          _ZN4vllm3moe10topkGatingILi8ELi16ELi4ELi16ELi32El13__nv_bfloat16LNS0_11ScoringFuncE0EEEvPKT5_PKbPfiPT4_PiiiibPKf,@"STO_CUDA_ENTRY STV_DEFAULT"
_ZN4vllm3moe10topkGatingILi8ELi16ELi4ELi16ELi32El13__nv_bfloat16LNS0_11ScoringFuncE0EEEvPKT5_PKbPfiPT4_PiiiibPKf:
.text._ZN4vllm3moe10topkGatingILi8ELi16ELi4ELi16ELi32El13__nv_bfloat16LNS0_11ScoringFuncE0EEEvPKT5_PKbPfiPT4_PiiiibPKf:
        /* <DEDUP_REMOVED lines=22> */
[----:B0-----:R-:W-:-:S04]  /*0160*/  ISETP.NE.U32.AND P1, PT, RZ, UR4, PT ;  /* 0x00000004ff007c0c */ /* 0x001fc8000bf25070 */
[----:B------:R-:W-:-:S13]  /*0170*/  ISETP.NE.AND.EX P1, PT, RZ, UR5, PT, P1 ;  /* 0x00000005ff007c0c */ /* 0x000fda000bf25310 */
[C---:B------:R-:W-:Y:S01]  /*0180*/  @P1 IADD3 R8, P0, PT, R0.reuse, UR4, RZ ;  /* 0x0000000400081c10 */ /* 0x040fe2000ff1e0ff */
[----:B------:R-:W0:Y:S03]  /*0190*/  LDCU UR4, c[0x0][0x3b0] ;  /* 0x00007600ff0477ac */ /* 0x000e260008000800 */
[----:B------:R-:W-:Y:S02]  /*01a0*/  @P1 LEA.HI.X.SX32 R9, R0, UR5, 0x1, P0 ;  /* 0x0000000500091c11 */ /* 0x000fe400080f0eff */
[----:B--2---:R-:W-:-:S03]  /*01b0*/  ISETP.NE.U32.AND P0, PT, RZ, UR8, PT ;  /* 0x00000008ff007c0c */ /* 0x004fc6000bf05070 */
[----:B------:R3:W2:Y:S01]  /*01c0*/  @P1 LDG.E.U8 R8, desc[UR6][R8.64] ;  /* 0x0000000608081981 */ /* 0x0006a2000c1e1100 */
[----:B------:R-:W-:-:S13]  /*01d0*/  ISETP.NE.AND.EX P0, PT, RZ, UR9, PT, P0 ;  /* 0x00000009ff007c0c */ /* 0x000fda000bf05300 */
[----:B------:R-:W-:-:S05]  /*01e0*/  @P0 LEA R12, P2, R2, UR8, 0x2 ;  /* 0x00000008020c0c11 */ /* 0x000fca000f8410ff */
        /* <DEDUP_REMOVED lines=9> */
[----:B------:R-:W-:-:S02]  /*0280*/  LOP3.LUT R3, R3, 0x1, RZ, 0xc0, !PT ;  /* 0x0000000103037812 */ /* 0x000fc400078ec0ff */
[C---:B---3--:R-:W-:Y:S02]  /*0290*/  PRMT R9, R4.reuse, 0x7632, R9 ;  /* 0x0000763204097816 */ /* 0x048fe40000000009 */
[C---:B------:R-:W-:Y:S01]  /*02a0*/  PRMT R11, R5.reuse, 0x7632, R11 ;  /* 0x00007632050b7816 */ /* 0x040fe2000000000b */
[----:B------:R-:W-:Y:S01]  /*02b0*/  IMAD.U32 R5, R5, 0x10000, RZ ;  /* 0x0001000005057824 */ /* 0x000fe200078e00ff */
[----:B------:R-:W-:Y:S01]  /*02c0*/  SHF.L.U32 R4, R4, 0x10, RZ ;  /* 0x0000001004047819 */ /* 0x000fe200000006ff */
[----:B------:R-:W-:Y:S01]  /*02d0*/  IMAD.U32 R9, R9, 0x10000, RZ ;  /* 0x0001000009097824 */ /* 0x000fe200078e00ff */
[C---:B------:R-:W-:Y:S01]  /*02e0*/  PRMT R10, R6.reuse, 0x7632, R10 ;  /* 0x00007632060a7816 */ /* 0x040fe2000000000a */
[----:B------:R-:W-:Y:S01]  /*02f0*/  IMAD.U32 R6, R6, 0x10000, RZ ;  /* 0x0001000006067824 */ /* 0x000fe200078e00ff */
[----:B------:R-:W-:Y:S01]  /*0300*/  PRMT R15, R7, 0x7632, R15 ;  /* 0x00007632070f7816 */ /* 0x000fe2000000000f */
[----:B------:R-:W-:Y:S01]  /*0310*/  IMAD.U32 R11, R11, 0x10000, RZ ;  /* 0x000100000b0b7824 */ /* 0x000fe200078e00ff */
[----:B------:R-:W-:Y:S01]  /*0320*/  FMNMX3.FTZ R22, R4, R9, R5, !PT ;  /* 0x0000000904167276 */ /* 0x000fe20007810005 */
[----:B------:R-:W-:Y:S01]  /*0330*/  IMAD.U32 R7, R7, 0x10000, RZ ;  /* 0x0001000007077824 */ /* 0x000fe200078e00ff */
[----:B-1----:R-:W-:Y:S01]  /*0340*/  SHF.L.U32 R12, R15, 0x10, RZ ;  /* 0x000000100f0c7819 */ /* 0x002fe200000006ff */
[----:B------:R-:W-:Y:S01]  /*0350*/  IMAD.U32 R10, R10, 0x10000, RZ ;  /* 0x000100000a0a7824 */ /* 0x000fe200078e00ff */
[----:B------:R-:W-:-:S04]  /*0360*/  FMNMX3.FTZ R22, R22, R11, R6, !PT ;  /* 0x0000000b16167276 */ /* 0x000fc80007810006 */
[----:B------:R-:W-:-:S04]  /*0370*/  FMNMX3.FTZ R13, R22, R10, R7, !PT ;  /* 0x0000000a160d7276 */ /* 0x000fc80007810007 */
[----:B------:R-:W-:-:S05]  /*0380*/  FMNMX.FTZ R15, R12, R13, !PT ;  /* 0x0000000d0c0f7209 */ /* 0x000fca0007810000 */
[----:B------:R-:W1:Y:S01]  /*0390*/  SHFL.BFLY PT, R22, R15, 0x1, 0x1e1f ;  /* 0x0c3e1f000f167f89 */ /* 0x000e6200000e0000 */
[----:B--2---:R-:W-:Y:S02]  /*03a0*/  ISETP.EQ.OR P1, PT, R8, RZ, !P1 ;  /* 0x000000ff0800720c */ /* 0x004fe40004f22670 */
[----:B-1----:R-:W-:-:S05]  /*03b0*/  FMNMX.FTZ R13, R15, R22, !PT ;  /* 0x000000160f0d7209 */ /* 0x002fca0007810000 */
[--C-:B------:R-:W-:Y:S01]  /*03c0*/  FADD.FTZ R4, R4, -R13.reuse ;  /* 0x8000000d04047221 */ /* 0x100fe20000010000 */
[--C-:B------:R-:W-:Y:S01]  /*03d0*/  FADD.FTZ R9, R9, -R13.reuse ;  /* 0x8000000d09097221 */ /* 0x100fe20000010000 */
[--C-:B------:R-:W-:Y:S01]  /*03e0*/  FADD.FTZ R22, R5, -R13.reuse ;  /* 0x8000000d05167221 */ /* 0x100fe20000010000 */
[--C-:B------:R-:W-:Y:S01]  /*03f0*/  FADD.FTZ R11, R11, -R13.reuse ;  /* 0x8000000d0b0b7221 */ /* 0x100fe20000010000 */
[----:B------:R-:W-:Y:S01]  /*0400*/  FMUL.FTZ R4, R4, 1.4426950216293334961 ;  /* 0x3fb8aa3b04047820 */ /* 0x000fe20000410000 */
[----:B------:R-:W-:Y:S01]  /*0410*/  FMUL.FTZ R5, R9, 1.4426950216293334961 ;  /* 0x3fb8aa3b09057820 */ /* 0x000fe20000410000 */
[----:B------:R-:W-:Y:S01]  /*0420*/  FMUL.FTZ R22, R22, 1.4426950216293334961 ;  /* 0x3fb8aa3b16167820 */ /* 0x000fe20000410000 */
[----:B------:R-:W-:Y:S01]  /*0430*/  FMUL.FTZ R9, R11, 1.4426950216293334961 ;  /* 0x3fb8aa3b0b097820 */ /* 0x000fe20000410000 */
[--C-:B------:R-:W-:Y:S01]  /*0440*/  FADD.FTZ R15, R6, -R13.reuse ;  /* 0x8000000d060f7221 */ /* 0x100fe20000010000 */
[--C-:B------:R-:W-:Y:S01]  /*0450*/  FADD.FTZ R11, R10, -R13.reuse ;  /* 0x8000000d0a0b7221 */ /* 0x100fe20000010000 */
[----:B------:R-:W1:Y:S01]  /*0460*/  MUFU.EX2 R4, R4 ;  /* 0x0000000400047308 */ /* 0x000e620000000800 */
[--C-:B------:R-:W-:Y:S01]  /*0470*/  FADD.FTZ R25, R7, -R13.reuse ;  /* 0x8000000d07197221 */ /* 0x100fe20000010000 */
[----:B------:R-:W-:Y:S01]  /*0480*/  FMUL.FTZ R15, R15, 1.4426950216293334961 ;  /* 0x3fb8aa3b0f0f7820 */ /* 0x000fe20000410000 */
[----:B------:R-:W-:Y:S01]  /*0490*/  FMUL.FTZ R24, R11, 1.4426950216293334961 ;  /* 0x3fb8aa3b0b187820 */ /* 0x000fe20000410000 */
[----:B------:R-:W2:Y:S01]  /*04a0*/  MUFU.EX2 R5, R5 ;  /* 0x0000000500057308 */ /* 0x000ea20000000800 */
[----:B------:R-:W-:Y:S01]  /*04b0*/  FADD.FTZ R13, R12, -R13 ;  /* 0x8000000d0c0d7221 */ /* 0x000fe20000010000 */
[----:B------:R-:W-:-:S02]  /*04c0*/  FMUL.FTZ R25, R25, 1.4426950216293334961 ;  /* 0x3fb8aa3b19197820 */ /* 0x000fc40000410000 */
[----:B------:R-:W3:Y:S01]  /*04d0*/  MUFU.EX2 R6, R22 ;  /* 0x0000001600067308 */ /* 0x000ee20000000800 */
[----:B------:R-:W-:-:S03]  /*04e0*/  FMUL.FTZ R26, R13, 1.4426950216293334961 ;  /* 0x3fb8aa3b0d1a7820 */ /* 0x000fc60000410000 */
[----:B------:R-:W4:Y:S01]  /*04f0*/  MUFU.EX2 R9, R9 ;  /* 0x0000000900097308 */ /* 0x000f220000000800 */
[----:B-1----:R-:W-:-:S03]  /*0500*/  FADD.FTZ R10, RZ, R4 ;  /* 0x00000004ff0a7221 */ /* 0x002fc60000010000 */
[----:B------:R0:W1:Y:S01]  /*0510*/  MUFU.EX2 R7, R15 ;  /* 0x0000000f00077308 */ /* 0x0000620000000800 */
[----:B--2---:R-:W-:-:S03]  /*0520*/  FADD.FTZ R11, R10, R5 ;  /* 0x000000050a0b7221 */ /* 0x004fc60000010000 */
[----:B------:R-:W2:Y:S01]  /*0530*/  MUFU.EX2 R10, R24 ;  /* 0x00000018000a7308 */ /* 0x000ea20000000800 */
[----:B---3--:R-:W-:-:S03]  /*0540*/  FADD.FTZ R12, R11, R6 ;  /* 0x000000060b0c7221 */ /* 0x008fc60000010000 */
[----:B------:R-:W3:Y:S01]  /*0550*/  MUFU.EX2 R11, R25 ;  /* 0x00000019000b7308 */ /* 0x000ee20000000800 */
[----:B0-----:R-:W-:Y:S02]  /*0560*/  IMAD.U32 R15, RZ, RZ, UR4 ;  /* 0x00000004ff0f7e24 */ /* 0x001fe4000f8e00ff */
[----:B----4-:R-:W-:Y:S02]  /*0570*/  FADD.FTZ R22, R12, R9 ;  /* 0x000000090c167221 */ /* 0x010fe40000010000 */
[----:B------:R-:W0:Y:S02]  /*0580*/  MUFU.EX2 R12, R26 ;  /* 0x0000001a000c7308 */ /* 0x000e240000000800 */
[----:B-1----:R-:W-:Y:S01]  /*0590*/  FADD.FTZ R13, R22, R7 ;  /* 0x00000007160d7221 */ /* 0x002fe20000010000 */
[----:B------:R-:W-:-:S03]  /*05a0*/  ISETP.GE.AND P2, PT, R15, 0x1, PT ;  /* 0x000000010f00780c */ /* 0x000fc60003f46270 */
[----:B--2---:R-:W-:-:S04]  /*05b0*/  FADD.FTZ R22, R13, R10 ;  /* 0x0000000a0d167221 */ /* 0x004fc80000010000 */
[----:B---3--:R-:W-:-:S04]  /*05c0*/  FADD.FTZ R13, R22, R11 ;  /* 0x0000000b160d7221 */ /* 0x008fc80000010000 */
        /* <DEDUP_REMOVED lines=14> */
[----:B------:R-:W-:Y:S01]  /*06b0*/  FSETP.NE.FTZ.AND P3, PT, |R22|, +INF , PT ;  /* 0x7f8000001600780b */ /* 0x000fe20003f75200 */
[----:B------:R-:W-:Y:S01]  /*06c0*/  IMAD.MOV.U32 R4, RZ, RZ, RZ ;  /* 0x000000ffff047224 */ /* 0x000fe200078e00ff */
[----:B------:R-:W-:-:S02]  /*06d0*/  FSETP.NE.FTZ.AND P4, PT, |R9|, +INF , PT ;  /* 0x7f8000000900780b */ /* 0x000fc40003f95200 */
[----:B------:R-:W-:Y:S02]  /*06e0*/  FSEL R5, R8, RZ, P5 ;  /* 0x000000ff08057208 */ /* 0x000fe40002800000 */
[----:B------:R-:W-:Y:S02]  /*06f0*/  FSETP.NE.FTZ.AND P5, PT, |R24|, +INF , PT ;  /* 0x7f8000001800780b */ /* 0x000fe40003fb5200 */
[----:B------:R-:W-:Y:S01]  /*0700*/  FSEL R6, R13, RZ, P6 ;  /* 0x000000ff0d067208 */ /* 0x000fe20003000000 */
[----:B------:R-:W-:Y:S01]  /*0710*/  @P0 FADD.FTZ R13, R5, R16 ;  /* 0x00000010050d0221 */ /* 0x000fe20000010000 */
[----:B------:R-:W-:Y:S01]  /*0720*/  FSETP.NE.FTZ.AND P6, PT, |R10|, +INF , PT ;  /* 0x7f8000000a00780b */ /* 0x000fe20003fd5200 */
[----:B------:R-:W-:Y:S01]  /*0730*/  @!P0 IMAD.MOV.U32 R13, RZ, RZ, R5 ;  /* 0x000000ffff0d8224 */ /* 0x000fe200078e0005 */
[----:B------:R-:W-:Y:S01]  /*0740*/  FSEL R7, R22, RZ, P3 ;  /* 0x000000ff16077208 */ /* 0x000fe20001800000 */
[----:B-----5:R-:W-:Y:S01]  /*0750*/  @P0 FADD.FTZ R16, R6, R17 ;  /* 0x0000001106100221 */ /* 0x020fe20000010000 */
[----:B------:R-:W-:Y:S01]  /*0760*/  FSEL R8, R9, RZ, P4 ;  /* 0x000000ff09087208 */ /* 0x000fe20002000000 */
[----:B------:R-:W-:Y:S01]  /*0770*/  @!P0 IMAD.MOV.U32 R16, RZ, RZ, R6 ;  /* 0x000000ffff108224 */ /* 0x000fe200078e0006 */
[----:B------:R-:W-:Y:S01]  /*0780*/  FSETP.NE.FTZ.AND P3, PT, |R11|, +INF , PT ;  /* 0x7f8000000b00780b */ /* 0x000fe20003f75200 */
[----:B------:R-:W-:Y:S01]  /*0790*/  @P0 FADD.FTZ R17, R7, R18 ;  /* 0x0000001207110221 */ /* 0x000fe20000010000 */
[----:B------:R-:W-:Y:S01]  /*07a0*/  FSETP.NE.FTZ.AND P4, PT, |R12|, +INF , PT ;  /* 0x7f8000000c00780b */ /* 0x000fe20003f95200 */
[----:B------:R-:W-:Y:S01]  /*07b0*/  @P0 FADD.FTZ R18, R8, R19 ;  /* 0x0000001308120221 */ /* 0x000fe20000010000 */
[----:B------:R-:W-:Y:S01]  /*07c0*/  FSEL R9, R24, RZ, P5 ;  /* 0x000000ff18097208 */ /* 0x000fe20002800000 */
[----:B------:R-:W-:Y:S01]  /*07d0*/  @!P0 IMAD.MOV.U32 R17, RZ, RZ, R7 ;  /* 0x000000ffff118224 */ /* 0x000fe200078e0007 */
[----:B------:R-:W-:-:S02]  /*07e0*/  FSEL R10, R10, RZ, P6 ;  /* 0x000000ff0a0a7208 */ /* 0x000fc40003000000 */
[----:B------:R-:W-:Y:S01]  /*07f0*/  FSEL R11, R11, RZ, P3 ;  /* 0x000000ff0b0b7208 */ /* 0x000fe20001800000 */
[----:B------:R-:W-:Y:S01]  /*0800*/  @P0 FADD.FTZ R19, R9, R20 ;  /* 0x0000001409130221 */ /* 0x000fe20000010000 */
[----:B------:R-:W-:Y:S01]  /*0810*/  FSEL R12, R12, RZ, P4 ;  /* 0x000000ff0c0c7208 */ /* 0x000fe20002000000 */
[----:B------:R-:W-:Y:S01]  /*0820*/  @P0 FADD.FTZ R20, R10, R21 ;  /* 0x000000150a140221 */ /* 0x000fe20000010000 */
[----:B------:R-:W-:Y:S01]  /*0830*/  @!P0 MOV R18, R8 ;  /* 0x0000000800128202 */ /* 0x000fe20000000f00 */
[----:B------:R-:W-:Y:S01]  /*0840*/  @P0 FADD.FTZ R21, R11, R14 ;  /* 0x0000000e0b150221 */ /* 0x000fe20000010000 */
[----:B------:R-:W-:Y:S02]  /*0850*/  @!P0 IMAD.MOV.U32 R19, RZ, RZ, R9 ;  /* 0x000000ffff138224 */ /* 0x000fe400078e0009 */
[----:B------:R-:W-:Y:S01]  /*0860*/  @P0 FADD.FTZ R22, R12, R23 ;  /* 0x000000170c160221 */ /* 0x000fe20000010000 */
[----:B------:R-:W-:Y:S02]  /*0870*/  @!P0 IMAD.MOV.U32 R20, RZ, RZ, R10 ;  /* 0x000000ffff148224 */ /* 0x000fe400078e000a */
[----:B------:R-:W-:-:S02]  /*0880*/  @!P0 IMAD.MOV.U32 R21, RZ, RZ, R11 ;  /* 0x000000ffff158224 */ /* 0x000fc400078e000b */
        /* <DEDUP_REMOVED lines=11> */
.L_x_1878:
        /* <DEDUP_REMOVED lines=63> */
.L_x_1875:
[----:B0123--:R-:W-:Y:S05]  /*0d30*/  BSYNC.RECONVERGENT B0 ;  /* 0x0000000000007941 */ /* 0x00ffea0003800200 */
.L_x_1874:
        /* <DEDUP_REMOVED lines=16> */
[----:B------:R-:W-:Y:S02]  /*0e40*/  LEA.HI R27, R27, R26, RZ, 0x4 ;  /* 0x0000001a1b1b7211 */ /* 0x000fe400078f20ff */
[----:B------:R-:W-:Y:S02]  /*0e50*/  IADD3 R26, PT, PT, R26, -R29, RZ ;  /* 0x8000001d1a1a7210 */ /* 0x000fe40007ffe0ff */
        /* <DEDUP_REMOVED lines=19> */
.L_x_1877:
[----:B------:R-:W-:Y:S05]  /*0f90*/  BSYNC.RECONVERGENT B0 ;  /* 0x0000000000007941 */ /* 0x000fea0003800200 */
.L_x_1876:
[----:B------:R-:W-:Y:S01]  /*0fa0*/  VIADD R25, R25, UR11 ;  /* 0x0000000b19197c36 */ /* 0x000fe20008000000 */
[----:B------:R-:W-:Y:S01]  /*0fb0*/  IADD3 R23, PT, PT, R23, 0x1, RZ ;  /* 0x0000000117177810 */ /* 0x000fe20007ffe0ff */
[----:B------:R-:W-:Y:S06]  /*0fc0*/  @P0 BRA `(.L_x_1878) ;  /* 0xfffffff8005c0947 */ /* 0x000fec000383ffff */
.L_x_1873:
        /* <DEDUP_REMOVED lines=22> */
.L_x_1880:
        /* <DEDUP_REMOVED lines=55> */
.L_x_1879:
        /* <DEDUP_REMOVED lines=34> */
.L_x_1881:
        /* <DEDUP_REMOVED lines=22> */
.L_x_1882:
[----:B------:R-:W-:Y:S05]  /*1820*/  @!P1 EXIT ;  /* 0x000000000000994d */ /* 0x000fea0003800000 */
[----:B-12---:R-:W1:Y:S01]  /*1830*/  LDC.64 R6, c[0x0][0x390] ;  /* 0x0000e400ff067b82 */ /* 0x006e620000000a00 */
[----:B0-----:R0:W2:Y:S01]  /*1840*/  MUFU.RCP R11, R4 ;  /* 0x00000004000b7308 */ /* 0x0010a20000001000 */
[----:B------:R-:W-:Y:S01]  /*1850*/  IADD3 R5, PT, PT, R0, R5, RZ ;  /* 0x0000000500057210 */ /* 0x000fe20007ffe0ff */
[----:B------:R-:W-:-:S07]  /*1860*/  IMAD.MOV R15, RZ, RZ, -R15 ;  /* 0x000000ffff0f7224 */ /* 0x000fce00078e0a0f */
.L_x_1883:
        /* <DEDUP_REMOVED lines=9> */
.L_x_1884:
        /* <DEDUP_REMOVED lines=16> */
.L_x_3865:


//--------------------- .text._ZN4vllm3moe10topkGatingILi8ELi8ELi4ELi16ELi32El13__nv_bfloat16LNS0_11ScoringFuncE0EEEvPKT5_PKbPfiPT4_PiiiibPKf --------------------------
	.section	.text._ZN4vllm3moe10topkGatingILi8ELi8ELi4ELi16ELi32El13__nv_bfloat16LNS0_11ScoringFuncE0EEEvPKT5_PKbPfiPT4_PiiiibPKf,"ax",@progbits
	.align	128
        .global         _ZN4vllm3moe10topkGatingILi8ELi8ELi4ELi16ELi32El13__nv_bfloat16LNS0_11ScoringFuncE0EEEvPKT5_PKbPfiPT4_PiiiibPKf
        .type           _ZN4vllm3moe10topkGatingILi8ELi8ELi4ELi16ELi32El13__nv_bfloat16LNS0_11ScoringFuncE0EEEvPKT5_PKbPfiPT4_PiiiibPKf,@function
        .size           _ZN4vllm3moe10topkGatingILi8ELi8ELi4ELi16ELi32El13__nv_bfloat16LNS0_11ScoringFuncE0EEEvPKT5_PKbPfiPT4_PiiiibPKf,(.L_x_3866 - _ZN4vllm3moe10topkGatingILi8ELi8ELi4ELi16ELi32El13__nv_bfloat16LNS0_11ScoringFuncE0EEEvPKT5_PKbPfiPT4_PiiiibPKf)
        .other          _ZN4vllm3moe10topkGatingILi8ELi8ELi4ELi16ELi32El13__nv_bfloat16LNS0_11ScoringFuncE0EEEvPKT5_PKbPfiPT4_PiiiibPKf,@"STO_CUDA_ENTRY STV_DEFAULT"
_ZN4vllm3moe10topkGatingILi8ELi8ELi4ELi16ELi32El13__nv_bfloat16LNS0_11ScoringFuncE0EEEvPKT5_PKbPfiPT4_PiiiibPKf:
.text._ZN4vllm3moe10topkGatingILi8ELi8ELi4ELi16ELi32El13__nv_bfloat16LNS0_11ScoringFuncE0EEEvPKT5_PKbPfiPT4_PiiiibPKf:
        /* <DEDUP_REMOVED lines=34> */
[C---:B----4-:R-:W-:Y:S01]  /*0220*/  PRMT R16, R4.reuse, 0x7632, R16 ;  /* 0x0000763204107816 */ /* 0x050fe20000000010 */
[C---:B--2---:R-:W-:Y:S01]  /*0230*/  IMAD.U32 R15, R5.reuse, 0x10000, RZ ;  /* 0x00010000050f7824 */ /* 0x044fe200078e00ff */
[----:B------:R-:W-:Y:S01]  /*0240*/  PRMT R14, R5, 0x7632, R14 ;  /* 0x00007632050e7816 */ /* 0x000fe2000000000e */
[----:B------:R-:W-:Y:S01]  /*0250*/  IMAD.U32 R22, R4, 0x10000, RZ ;  /* 0x0001000004167824 */ /* 0x000fe200078e00ff */
[----:B------:R-:W-:Y:S01]  /*0260*/  PRMT R5, R6, 0x7632, R5 ;  /* 0x0000763206057816 */ /* 0x000fe20000000005 */
        /* <DEDUP_REMOVED lines=19> */
[----:B------:R-:W-:Y:S01]  /*03a0*/  FMUL.FTZ R23, R23, 1.4426950216293334961 ;  /* 0x3fb8aa3b17177820 */ /* 0x000fe20000410000 */
[----:B------:R-:W-:Y:S01]  /*03b0*/  MUFU.EX2 R14, R16 ;  /* 0x00000010000e7308 */ /* 0x000fe20000000800 */
[--C-:B------:R-:W-:Y:S01]  /*03c0*/  FADD.FTZ R25, R12, -R5.reuse ;  /* 0x800000050c197221 */ /* 0x100fe20000010000 */
[----:B------:R-:W-:Y:S01]  /*03d0*/  FMUL.FTZ R24, R15, 1.4426950216293334961 ;  /* 0x3fb8aa3b0f187820 */ /* 0x000fe20000410000 */
[--C-:B------:R-:W-:Y:S01]  /*03e0*/  FADD.FTZ R26, R7, -R5.reuse ;  /* 0x80000005071a7221 */ /* 0x100fe20000010000 */
[----:B------:R-:W0:Y:S01]  /*03f0*/  MUFU.EX2 R13, R13 ;  /* 0x0000000d000d7308 */ /* 0x000e220000000800 */
[----:B------:R-:W-:Y:S01]  /*0400*/  FMUL.FTZ R25, R25, 1.4426950216293334961 ;  /* 0x3fb8aa3b19197820 */ /* 0x000fe20000410000 */
[----:B------:R-:W-:Y:S01]  /*0410*/  FADD.FTZ R5, R4, -R5 ;  /* 0x8000000504057221 */ /* 0x000fe20000010000 */
[----:B------:R-:W-:Y:S01]  /*0420*/  FMUL.FTZ R26, R26, 1.4426950216293334961 ;  /* 0x3fb8aa3b1a1a7820 */ /* 0x000fe20000410000 */
[----:B------:R2:W4:Y:S01]  /*0430*/  MUFU.EX2 R6, R22 ;  /* 0x0000001600067308 */ /* 0x0005220000000800 */
[----:B---3--:R-:W-:-:S03]  /*0440*/  ISETP.EQ.OR P0, PT, R11, RZ, !P0 ;  /* 0x000000ff0b00720c */ /* 0x008fc60004702670 */
[----:B------:R-:W3:Y:S04]  /*0450*/  MUFU.EX2 R12, R23 ;  /* 0x00000017000c7308 */ /* 0x000ee80000000800 */
[----:B------:R-:W1:Y:S01]  /*0460*/  MUFU.EX2 R7, R24 ;  /* 0x0000001800077308 */ /* 0x000e620000000800 */
[----:B--2---:R-:W-:Y:S01]  /*0470*/  FMUL.FTZ R22, R5, 1.4426950216293334961 ;  /* 0x3fb8aa3b05167820 */ /* 0x004fe20000410000 */
[----:B0-----:R-:W-:Y:S02]  /*0480*/  FADD.FTZ R15, RZ, R13 ;  /* 0x0000000dff0f7221 */ /* 0x001fe40000010000 */
[----:B------:R-:W0:Y:S02]  /*0490*/  MUFU.EX2 R4, R25 ;  /* 0x0000001900047308 */ /* 0x000e240000000800 */
[----:B------:R-:W-:-:S02]  /*04a0*/  FADD.FTZ R15, R15, R14 ;  /* 0x0000000e0f0f7221 */ /* 0x000fc40000010000 */
[----:B------:R-:W2:Y:S02]  /*04b0*/  MUFU.EX2 R26, R26 ;  /* 0x0000001a001a7308 */ /* 0x000ea40000000800 */
[----:B----4-:R-:W-:Y:S02]  /*04c0*/  FADD.FTZ R15, R15, R6 ;  /* 0x000000060f0f7221 */ /* 0x010fe40000010000 */
[----:B------:R-:W4:Y:S02]  /*04d0*/  MUFU.EX2 R22, R22 ;  /* 0x0000001600167308 */ /* 0x000f240000000800 */
[----:B---3--:R-:W-:-:S04]  /*04e0*/  FADD.FTZ R16, R15, R12 ;  /* 0x0000000c0f107221 */ /* 0x008fc80000010000 */
[----:B-1----:R-:W-:Y:S01]  /*04f0*/  FADD.FTZ R5, R16, R7 ;  /* 0x0000000710057221 */ /* 0x002fe20000010000 */
[----:B------:R-:W-:-:S03]  /*0500*/  IMAD.U32 R16, RZ, RZ, UR4 ;  /* 0x00000004ff107e24 */ /* 0x000fc6000f8e00ff */
[----:B0-----:R-:W-:Y:S02]  /*0510*/  FADD.FTZ R5, R5, R4 ;  /* 0x0000000405057221 */ /* 0x001fe40000010000 */
[----:B------:R-:W-:Y:S02]  /*0520*/  ISETP.GE.AND P2, PT, R16, 0x1, PT ;  /* 0x000000011000780c */ /* 0x000fe40003f46270 */
[----:B--2---:R-:W-:-:S04]  /*0530*/  FADD.FTZ R5, R5, R26 ;  /* 0x0000001a05057221 */ /* 0x004fc80000010000 */
[----:B----4-:R-:W-:-:S06]  /*0540*/  FADD.FTZ R5, R5, R22 ;  /* 0x0000001605057221 */ /* 0x010fcc0000010000 */
        /* <DEDUP_REMOVED lines=9> */
[----:B------:R-:W-:Y:S01]  /*05e0*/  FSETP.NE.FTZ.AND P5, PT, |R13|, +INF , PT ;  /* 0x7f8000000d00780b */ /* 0x000fe20003fb5200 */
[----:B------:R-:W-:Y:S01]  /*05f0*/  IMAD.MOV.U32 R26, RZ, RZ, RZ ;  /* 0x000000ffff1a7224 */ /* 0x000fe200078e00ff */
        /* <DEDUP_REMOVED lines=8> */
[C---:B------:R-:W-:Y:S02]  /*0680*/  FSETP.NE.FTZ.AND P6, PT, |R4|.reuse, +INF , PT ;  /* 0x7f8000000400780b */ /* 0x040fe40003fd5200 */
[----:B------:R-:W-:Y:S02]  /*0690*/  FSETP.NE.FTZ.AND P3, PT, |R11|, +INF , PT ;  /* 0x7f8000000b00780b */ /* 0x000fe40003f75200 */
[----:B------:R-:W-:Y:S02]  /*06a0*/  FSETP.NE.FTZ.AND P4, PT, |R29|, +INF , PT ;  /* 0x7f8000001d00780b */ /* 0x000fe40003f95200 */
[----:B------:R-:W-:Y:S02]  /*06b0*/  FSEL R15, R7, RZ, P5 ;  /* 0x000000ff070f7208 */ /* 0x000fe40002800000 */
[----:B------:R-:W-:-:S02]  /*06c0*/  FSEL R14, R4, RZ, P6 ;  /* 0x000000ff040e7208 */ /* 0x000fc40003000000 */
[----:B------:R-:W-:Y:S01]  /*06d0*/  FSEL R13, R11, RZ, P3 ;  /* 0x000000ff0b0d7208 */ /* 0x000fe20001800000 */
[----:B-----5:R-:W-:Y:S01]  /*06e0*/  @P1 FADD.FTZ R11, R25, R10 ;  /* 0x0000000a190b1221 */ /* 0x020fe20000010000 */
        /* <DEDUP_REMOVED lines=32> */
.L_x_1889:
        /* <DEDUP_REMOVED lines=42> */
.L_x_1887:
        /* <DEDUP_REMOVED lines=86> */
.L_x_1888:
        /* <DEDUP_REMOVED lines=9> */
.L_x_1886:
        /* <DEDUP_REMOVED lines=55> */
.L_x_1885:
        /* <DEDUP_REMOVED lines=21> */
.L_x_1891:
        /* <DEDUP_REMOVED lines=55> */
.L_x_1890:
        /* <DEDUP_REMOVED lines=34> */
.L_x_1892:
        /* <DEDUP_REMOVED lines=22> */
.L_x_1893:
[----:B------:R-:W-:Y:S05]  /*1d30*/  @!P1 EXIT ;  /* 0x000000000000994d */ /* 0x000fea0003800000 */
[----:B0-2---:R-:W0:Y:S01]  /*1d40*/  LDC.64 R4, c[0x0][0x390] ;  /* 0x0000e400ff047b82 */ /* 0x005e220000000a00 */
[----:B-1----:R1:W2:Y:S01]  /*1d50*/  MUFU.RCP R9, R26 ;  /* 0x0000001a00097308 */ /* 0x0022a20000001000 */
[----:B------:R-:W-:Y:S02]  /*1d60*/  IMAD.IADD R27, R27, 0x1, R0 ;  /* 0x000000011b1b7824 */ /* 0x000fe400078e0200 */
[----:B------:R-:W-:-:S07]  /*1d70*/  IMAD.MOV R16, RZ, RZ, -R16 ;  /* 0x000000ffff107224 */ /* 0x000fce00078e0a10 */
.L_x_1894:
        /* <DEDUP_REMOVED lines=9> */
.L_x_1895:
        /* <DEDUP_REMOVED lines=15> */
.L_x_3866:


//--------------------- .text._ZN4vllm3moe10topkGatingILi4ELi4ELi4ELi8ELi32El13__nv_bfloat16LNS0_11ScoringFuncE0EEEvPKT5_PKbPfiPT4_PiiiibPKf --------------------------
	.section	.text._ZN4vllm3moe10topkGatingILi4ELi4ELi4ELi8ELi32El13__nv_bfloat16LNS0_11ScoringFuncE0EEEvPKT5_PKbPfiPT4_PiiiibPKf,"ax",@progbits
	.align	128
        .global         _ZN4vllm3moe10topkGatingILi4ELi4ELi4ELi8ELi32El13__nv_bfloat16LNS0_11ScoringFuncE0EEEvPKT5_PKbPfiPT4_PiiiibPKf
        .type           _ZN4vllm3moe10topkGatingILi4ELi4ELi4ELi8ELi32El13__nv_bfloat16LNS0_11ScoringFuncE0EEEvPKT5_PKbPfiPT4_PiiiibPKf,@function
        .size           _ZN4vllm3moe10topkGatingILi4ELi4ELi4ELi8ELi32El13__nv_bfloat16LNS0_11ScoringFuncE0EEEvPKT5_PKbPfiPT4_PiiiibPKf,(.L_x_3867 - _ZN4vllm3moe10topkGatingILi4ELi4ELi4ELi8ELi32El13__nv_bfloat16LNS0_11ScoringFuncE0EEEvPKT5_PKbPfiPT4_PiiiibPKf)
        .other          _ZN4vllm3moe10topkGatingILi4ELi4ELi4ELi8ELi32El13__nv_bfloat16LNS0_11ScoringFuncE0EEEvPKT5_PKbPfiPT4_PiiiibPKf,@"STO_CUDA_ENTRY STV_DEFAULT"
_ZN4vllm3moe10topkGatingILi4ELi4ELi4ELi8ELi32El13__nv_bfloat16LNS0_11ScoringFuncE0EEEvPKT5_PKbPfiPT4_PiiiibPKf:
.text._ZN4vllm3moe10topkGatingILi4ELi4ELi4ELi8ELi32El13__nv_bfloat16LNS0_11ScoringFuncE0EEEvPKT5_PKbPfiPT4_PiiiibPKf:
        /* <DEDUP_REMOVED lines=30> */
[----:B------:R-:W-:Y:S01]  /*01e0*/  IMAD.MOV.U32 R18, RZ, RZ, RZ ;  /* 0x000000ffff127224 */ /* 0x000fe200078e00ff */
[C---:B----4-:R-:W-:Y:S01]  /*01f0*/  PRMT R4, R14.reuse, 0x7632, R4 ;  /* 0x000076320e047816 */ /* 0x050fe20000000004 */
[----:B------:R-:W-:Y:S01]  /*0200*/  IMAD.U32 R12, R14, 0x10000, RZ ;  /* 0x000100000e0c7824 */ /* 0x000fe200078e00ff */
[C---:B------:R-:W-:Y:S01]  /*0210*/  PRMT R6, R15.reuse, 0x7632, R6 ;  /* 0x000076320f067816 */ /* 0x040fe20000000006 */
[----:B------:R-:W-:-:S02]  /*0220*/  IMAD.U32 R14, R15, 0x10000, RZ ;  /* 0x000100000f0e7824 */ /* 0x000fc400078e00ff */
[----:B------:R-:W-:Y:S02]  /*0230*/  IMAD.U32 R15, R4, 0x10000, RZ ;  /* 0x00010000040f7824 */ /* 0x000fe400078e00ff */
[----:B------:R-:W-:-:S03]  /*0240*/  IMAD.U32 R6, R6, 0x10000, RZ ;  /* 0x0001000006067824 */ /* 0x000fc600078e00ff */
[----:B--2---:R-:W-:-:S04]  /*0250*/  FMNMX3.FTZ R11, R12, R15, R14, !PT ;  /* 0x0000000f0c0b7276 */ /* 0x004fc8000781000e */
[----:B------:R-:W-:-:S05]  /*0260*/  FMNMX.FTZ R11, R6, R11, !PT ;  /* 0x0000000b060b7209 */ /* 0x000fca0007810000 */
[--C-:B------:R-:W-:Y:S01]  /*0270*/  FADD.FTZ R12, R12, -R11.reuse ;  /* 0x8000000b0c0c7221 */ /* 0x100fe20000010000 */
[--C-:B------:R-:W-:Y:S01]  /*0280*/  FADD.FTZ R15, R15, -R11.reuse ;  /* 0x8000000b0f0f7221 */ /* 0x100fe20000010000 */
[--C-:B------:R-:W-:Y:S01]  /*0290*/  FADD.FTZ R14, R14, -R11.reuse ;  /* 0x8000000b0e0e7221 */ /* 0x100fe20000010000 */
[----:B------:R-:W-:Y:S01]  /*02a0*/  FADD.FTZ R6, R6, -R11 ;  /* 0x8000000b06067221 */ /* 0x000fe20000010000 */
[----:B------:R-:W-:Y:S01]  /*02b0*/  FMUL.FTZ R12, R12, 1.4426950216293334961 ;  /* 0x3fb8aa3b0c0c7820 */ /* 0x000fe20000410000 */
[----:B------:R-:W-:Y:S01]  /*02c0*/  FMUL.FTZ R15, R15, 1.4426950216293334961 ;  /* 0x3fb8aa3b0f0f7820 */ /* 0x000fe20000410000 */
[----:B------:R-:W-:Y:S01]  /*02d0*/  FMUL.FTZ R14, R14, 1.4426950216293334961 ;  /* 0x3fb8aa3b0e0e7820 */ /* 0x000fe20000410000 */
[----:B------:R-:W-:-:S03]  /*02e0*/  FMUL.FTZ R6, R6, 1.4426950216293334961 ;  /* 0x3fb8aa3b06067820 */ /* 0x000fc60000410000 */
[----:B------:R-:W0:Y:S01]  /*02f0*/  MUFU.EX2 R12, R12 ;  /* 0x0000000c000c7308 */ /* 0x000e220000000800 */
[----:B---3--:R-:W-:-:S03]  /*0300*/  ISETP.EQ.OR P0, PT, R0, RZ, !P0 ;  /* 0x000000ff0000720c */ /* 0x008fc60004702670 */
[----:B------:R-:W2:Y:S04]  /*0310*/  MUFU.EX2 R15, R15 ;  /* 0x0000000f000f7308 */ /* 0x000ea80000000800 */
[----:B-1----:R-:W1:Y:S04]  /*0320*/  MUFU.EX2 R9, R14 ;  /* 0x0000000e00097308 */ /* 0x002e680000000800 */
[----:B------:R-:W3:Y:S01]  /*0330*/  MUFU.EX2 R11, R6 ;  /* 0x00000006000b7308 */ /* 0x000ee20000000800 */
[----:B0-----:R-:W-:-:S04]  /*0340*/  FADD.FTZ R4, RZ, R12 ;  /* 0x0000000cff047221 */ /* 0x001fc80000010000 */
[----:B--2---:R-:W-:-:S04]  /*0350*/  FADD.FTZ R4, R4, R15 ;  /* 0x0000000f04047221 */ /* 0x004fc80000010000 */
[----:B-1----:R-:W-:-:S04]  /*0360*/  FADD.FTZ R4, R4, R9 ;  /* 0x0000000904047221 */ /* 0x002fc80000010000 */
[----:B---3--:R-:W-:-:S06]  /*0370*/  FADD.FTZ R4, R4, R11 ;  /* 0x0000000b04047221 */ /* 0x008fcc0000010000 */
[----:B------:R-:W0:Y:S02]  /*0380*/  MUFU.RCP R4, R4 ;  /* 0x0000000400047308 */ /* 0x000e240000001000 */
[-C--:B0-----:R-:W-:Y:S01]  /*0390*/  FMUL.FTZ R12, R12, R4.reuse ;  /* 0x000000040c0c7220 */ /* 0x081fe20000410000 */
[-C--:B------:R-:W-:Y:S01]  /*03a0*/  FMUL.FTZ R15, R15, R4.reuse ;  /* 0x000000040f0f7220 */ /* 0x080fe20000410000 */
[-C--:B------:R-:W-:Y:S01]  /*03b0*/  FMUL.FTZ R9, R9, R4.reuse ;  /* 0x0000000409097220 */ /* 0x080fe20000410000 */
[----:B------:R-:W-:Y:S02]  /*03c0*/  FMUL.FTZ R8, R11, R4 ;  /* 0x000000040b087220 */ /* 0x000fe40000410000 */
[----:B------:R-:W-:Y:S02]  /*03d0*/  FSETP.NE.FTZ.AND P2, PT, |R12|, +INF , PT ;  /* 0x7f8000000c00780b */ /* 0x000fe40003f55200 */
[----:B------:R-:W-:Y:S02]  /*03e0*/  FSETP.NE.FTZ.AND P3, PT, |R15|, +INF , PT ;  /* 0x7f8000000f00780b */ /* 0x000fe40003f75200 */
[----:B------:R-:W-:-:S02]  /*03f0*/  FSETP.NE.FTZ.AND P4, PT, |R9|, +INF , PT ;  /* 0x7f8000000900780b */ /* 0x000fc40003f95200 */
[----:B------:R-:W-:Y:S02]  /*0400*/  FSETP.NE.FTZ.AND P5, PT, |R8|, +INF , PT ;  /* 0x7f8000000800780b */ /* 0x000fe40003fb5200 */
[----:B------:R-:W-:Y:S02]  /*0410*/  FSEL R12, R12, RZ, P2 ;  /* 0x000000ff0c0c7208 */ /* 0x000fe40001000000 */
[----:B------:R-:W-:Y:S02]  /*0420*/  FSEL R11, R15, RZ, P3 ;  /* 0x000000ff0f0b7208 */ /* 0x000fe40001800000 */
[----:B------:R-:W-:Y:S01]  /*0430*/  FSEL R10, R9, RZ, P4 ;  /* 0x000000ff090a7208 */ /* 0x000fe20002000000 */
[----:B-----5:R-:W-:Y:S01]  /*0440*/  @P1 FADD.FTZ R14, R12, R3 ;  /* 0x000000030c0e1221 */ /* 0x020fe20000010000 */
[----:B------:R-:W-:Y:S01]  /*0450*/  FSEL R0, R8, RZ, P5 ;  /* 0x000000ff08007208 */ /* 0x000fe20002800000 */
[----:B------:R-:W-:Y:S01]  /*0460*/  @P1 FADD.FTZ R15, R11, R2 ;  /* 0x000000020b0f1221 */ /* 0x000fe20000010000 */
[----:B------:R-:W-:-:S02]  /*0470*/  @!P1 IMAD.MOV.U32 R14, RZ, RZ, R12 ;  /* 0x000000ffff0e9224 */ /* 0x000fc400078e000c */
        /* <DEDUP_REMOVED lines=18> */
.L_x_1902:
        /* <DEDUP_REMOVED lines=28> */
.L_x_1898:
        /* <DEDUP_REMOVED lines=34> */
.L_x_1899:
        /* <DEDUP_REMOVED lines=32> */
.L_x_1900:
        /* <DEDUP_REMOVED lines=62> */
.L_x_1901:
[----:B------:R-:W-:-:S09]  /*0f60*/  UISETP.NE.AND UP0, UPT, UR4, UR5, UPT ;  /* 0x000000050400728c */ /* 0x000fd2000bf05270 */
[----:B------:R-:W-:Y:S05]  /*0f70*/  BRA.U UP0, `(.L_x_1902) ;  /* 0xfffffff500887547 */ /* 0x000fea000b83ffff */
[----:B------:R-:W-:-:S05]  /*0f80*/  UMOV UR4, UR5 ;  /* 0x0000000500047c82 */ /* 0x000fca0008000000 */
.L_x_1897:
        /* <DEDUP_REMOVED lines=27> */
.L_x_1904:
        /* <DEDUP_REMOVED lines=63> */
.L_x_1903:
        /* <DEDUP_REMOVED lines=42> */
.L_x_1896:
        /* <DEDUP_REMOVED lines=22> */
.L_x_1906:
        /* <DEDUP_REMOVED lines=55> */
.L_x_1905:
        /* <DEDUP_REMOVED lines=34> */
.L_x_1907:
        /* <DEDUP_REMOVED lines=22> */
.L_x_1908:
[----:B------:R-:W-:Y:S05]  /*2020*/  @!P0 EXIT ;  /* 0x000000000000894d */ /* 0x000fea0003800000 */
[----:B0123--:R-:W0:Y:S01]  /*2030*/  LDC.64 R4, c[0x0][0x390] ;  /* 0x0000e400ff047b82 */ /* 0x00fe220000000a00 */
[----:B------:R1:W2:Y:S01]  /*2040*/  MUFU.RCP R9, R18 ;  /* 0x0000001200097308 */ /* 0x0002a20000001000 */
[----:B------:R-:W-:Y:S01]  /*2050*/  VIADD R13, R13, UR4 ;  /* 0x000000040d0d7c36 */ /* 0x000fe20008000000 */
[----:B------:R-:W-:-:S12]  /*2060*/  UIADD3 UR5, UPT, UPT, -UR5, URZ, URZ ;  /* 0x000000ff05057290 */ /* 0x000fd8000fffe1ff */
.L_x_1909:
        /* <DEDUP_REMOVED lines=9> */
.L_x_1910:
        /* <DEDUP_REMOVED lines=16> */
.L_x_3867:


//--------------------- .text._ZN4vllm3moe10topkGatingILi2ELi2ELi4ELi4ELi32El13__nv_bfloat16LNS0_11ScoringFuncE0EEEvPKT5_PKbPfiPT4_PiiiibPKf --------------------------
	.section	.text._ZN4vllm3moe10topkGatingILi2ELi2ELi4ELi4ELi32El13__nv_bfloat16LNS0_11ScoringFuncE0EEEvPKT5_PKbPfiPT4_PiiiibPKf,"ax",@progbits
	.align	128
        .global         _ZN4vllm3moe10topkGatingILi2ELi2ELi4ELi4ELi32El13__nv_bfloat16LNS0_11ScoringFuncE0EEEvPKT5_PKbPfiPT4_PiiiibPKf
        .type           _ZN4vllm3moe10topkGatingILi2ELi2ELi4ELi4ELi32El13__nv_bfloat16LNS0_11ScoringFuncE0EEEvPKT5_PKbPfiPT4_PiiiibPKf,@function
        .size           _ZN4vllm3moe10topkGatingILi2ELi2ELi4ELi4ELi32El13__nv_bfloat16LNS0_11ScoringFuncE0EEEvPKT5_PKbPfiPT4_PiiiibPKf,(.L_x_3868 - _ZN4vllm3moe10topkGatingILi2ELi2ELi4ELi4ELi32El13__nv_bfloat16LNS0_11ScoringFuncE0EEEvPKT5_PKbPfiPT4_PiiiibPKf)
        .other          _ZN4vllm3moe10topkGatingILi2ELi2ELi4ELi4ELi32El13__nv_bfloat16LNS0_11ScoringFuncE0EEEvPKT5_PKbPfiPT4_PiiiibPKf,@"STO_CUDA_ENTRY STV_DEFAULT"
_ZN4vllm3moe10topkGatingILi2ELi2ELi4ELi4ELi32El13__nv_bfloat16LNS0_11ScoringFuncE0EEEvPKT5_PKbPfiPT4_PiiiibPKf:
.text._ZN4vllm3moe10topkGatingILi2ELi2ELi4ELi4ELi32El13__nv_bfloat16LNS0_11ScoringFuncE0EEEvPKT5_PKbPfiPT4_PiiiibPKf:
        /* <DEDUP_REMOVED lines=27> */
[----:B----4-:R-:W-:Y:S01]  /*01b0*/  IMAD.U32 R10, RZ, RZ, UR4 ;  /* 0x00000004ff0a7e24 */ /* 0x010fe2000f8e00ff */
[C---:B-----5:R-:W-:Y:S01]  /*01c0*/  PRMT R0, R4.reuse, 0x7632, R0 ;  /* 0x0000763204007816 */ /* 0x060fe20000000000 */
[----:B------:R-:W-:-:S04]  /*01d0*/  IMAD.U32 R4, R4, 0x10000, RZ ;  /* 0x0001000004047824 */ /* 0x000fc800078e00ff */
[----:B------:R-:W-:-:S05]  /*01e0*/  IMAD.U32 R5, R0, 0x10000, RZ ;  /* 0x0001000000057824 */ /* 0x000fca00078e00ff */
[----:B------:R-:W-:-:S05]  /*01f0*/  FMNMX.FTZ R0, R4, R5, !PT ;  /* 0x0000000504007209 */ /* 0x000fca0007810000 */
[--C-:B------:R-:W-:Y:S01]  /*0200*/  FADD.FTZ R4, R4, -R0.reuse ;  /* 0x8000000004047221 */ /* 0x100fe20000010000 */
[----:B------:R-:W-:-:S03]  /*0210*/  FADD.FTZ R0, R5, -R0 ;  /* 0x8000000005007221 */ /* 0x000fc60000010000 */
[----:B------:R-:W-:Y:S01]  /*0220*/  FMUL.FTZ R4, R4, 1.4426950216293334961 ;  /* 0x3fb8aa3b04047820 */ /* 0x000fe20000410000 */
[----:B------:R-:W-:-:S04]  /*0230*/  FMUL.FTZ R2, R0, 1.4426950216293334961 ;  /* 0x3fb8aa3b00027820 */ /* 0x000fc80000410000 */
[----:B------:R-:W-:Y:S04]  /*0240*/  MUFU.EX2 R5, R2 ;  /* 0x0000000200057308 */ /* 0x000fe80000000800 */
[----:B------:R-:W1:Y:S01]  /*0250*/  MUFU.EX2 R4, R4 ;  /* 0x0000000400047308 */ /* 0x000e620000000800 */
[----:B--2---:R-:W-:Y:S01]  /*0260*/  ISETP.EQ.OR P0, PT, R8, RZ, !P0 ;  /* 0x000000ff0800720c */ /* 0x004fe20004702670 */
[----:B------:R-:W-:Y:S02]  /*0270*/  IMAD.MOV.U32 R8, RZ, RZ, RZ ;  /* 0x000000ffff087224 */ /* 0x000fe400078e00ff */
[----:B-1----:R-:W-:-:S04]  /*0280*/  FADD.FTZ R0, RZ, R4 ;  /* 0x00000004ff007221 */ /* 0x002fc80000010000 */
[----:B0-----:R-:W-:-:S06]  /*0290*/  FADD.FTZ R6, R0, R5 ;  /* 0x0000000500067221 */ /* 0x001fcc0000010000 */
[----:B------:R-:W0:Y:S02]  /*02a0*/  MUFU.RCP R6, R6 ;  /* 0x0000000600067308 */ /* 0x000e240000001000 */
[-C--:B0-----:R-:W-:Y:S01]  /*02b0*/  FMUL.FTZ R0, R4, R6.reuse ;  /* 0x0000000604007220 */ /* 0x081fe20000410000 */
[----:B------:R-:W-:-:S04]  /*02c0*/  FMUL.FTZ R5, R5, R6 ;  /* 0x0000000605057220 */ /* 0x000fc80000410000 */
[C---:B------:R-:W-:Y:S02]  /*02d0*/  FSETP.NE.FTZ.AND P2, PT, |R0|.reuse, +INF , PT ;  /* 0x7f8000000000780b */ /* 0x040fe40003f55200 */
[C---:B------:R-:W-:Y:S02]  /*02e0*/  FSETP.NE.FTZ.AND P3, PT, |R5|.reuse, +INF , PT ;  /* 0x7f8000000500780b */ /* 0x040fe40003f75200 */
[----:B------:R-:W-:Y:S02]  /*02f0*/  FSEL R0, R0, RZ, P2 ;  /* 0x000000ff00007208 */ /* 0x000fe40001000000 */
[----:B------:R-:W-:Y:S02]  /*0300*/  ISETP.GE.AND P2, PT, R10, 0x1, PT ;  /* 0x000000010a00780c */ /* 0x000fe40003f46270 */
[----:B------:R-:W-:Y:S01]  /*0310*/  FSEL R5, R5, RZ, P3 ;  /* 0x000000ff05057208 */ /* 0x000fe20001800000 */
[----:B---3--:R-:W-:Y:S01]  /*0320*/  @P1 FADD.FTZ R2, R0, R11 ;  /* 0x0000000b00021221 */ /* 0x008fe20000010000 */
[----:B------:R-:W-:-:S03]  /*0330*/  @!P1 IMAD.MOV.U32 R2, RZ, RZ, R0 ;  /* 0x000000ffff029224 */ /* 0x000fc600078e0000 */
[----:B------:R-:W-:Y:S01]  /*0340*/  @P1 FADD.FTZ R7, R5, R12 ;  /* 0x0000000c05071221 */ /* 0x000fe20000010000 */
[----:B------:R-:W-:-:S05]  /*0350*/  @!P1 IMAD.MOV.U32 R7, RZ, RZ, R5 ;  /* 0x000000ffff079224 */ /* 0x000fca00078e0005 */
[----:B------:R-:W-:Y:S05]  /*0360*/  @!P2 BRA `(.L_x_1911) ;  /* 0x0000000c00a0a947 */ /* 0x000fea0003800000 */
        /* <DEDUP_REMOVED lines=10> */
.L_x_1914:
        /* <DEDUP_REMOVED lines=25> */
.L_x_1913:
        /* <DEDUP_REMOVED lines=49> */
[----:B------:R-:W-:Y:S02]  /*08b0*/  SEL R17, R17, RZ, !P3 ;  /* 0x000000ff11117207 */ /* 0x000fe40005800000 */
[----:B------:R-:W-:Y:S01]  /*08c0*/  ISETP.GE.AND P1, PT, R24, R10, PT ;  /* 0x0000000a1800720c */ /* 0x000fe20003f26270 */
[----:B------:R-:W-:Y:S01]  /*08d0*/  STG.E desc[UR6][R14.64+0x8], R25 ;  /* 0x000008190e007986 */ /* 0x000fe2000c101906 */
[----:B------:R-:W-:-:S02]  /*08e0*/  SEL R16, R16, 0x2, P2 ;  /* 0x0000000210107807 */ /* 0x000fc40001000000 */
[----:B------:R-:W-:Y:S02]  /*08f0*/  SEL R17, R17, RZ, P2 ;  /* 0x000000ff11117207 */ /* 0x000fe40001000000 */
[----:B------:R-:W-:Y:S02]  /*0900*/  SEL R16, R16, 0x2, P0 ;  /* 0x0000000210107807 */ /* 0x000fe40000000000 */
[----:B------:R-:W-:Y:S02]  /*0910*/  SEL R17, R17, RZ, P0 ;  /* 0x000000ff11117207 */ /* 0x000fe40000000000 */
[----:B-1----:R-:W-:-:S03]  /*0920*/  IADD3 R29, PT, PT, R29, UR5, RZ ;  /* 0x000000051d1d7c10 */ /* 0x002fc6000fffe0ff */
        /* <DEDUP_REMOVED lines=41> */
.L_x_1912:
        /* <DEDUP_REMOVED lines=68> */
[----:B------:R-:W-:Y:S02]  /*1000*/  @P4 MOV R2, 0xc61c4000 ;  /* 0xc61c400000024802 */ /* 0x000fe40000000f00 */
[----:B------:R-:W-:-:S07]  /*1010*/  @P1 IMAD.MOV.U32 R7, RZ, RZ, -0x39e3c000 ;  /* 0xc61c4000ff071424 */ /* 0x000fce00078e00ff */
.L_x_1915:
        /* <DEDUP_REMOVED lines=29> */
.L_x_1911:
        /* <DEDUP_REMOVED lines=21> */
.L_x_1917:
        /* <DEDUP_REMOVED lines=55> */
.L_x_1916:
        /* <DEDUP_REMOVED lines=34> */
.L_x_1918:
        /* <DEDUP_REMOVED lines=22> */
.L_x_1919:
[----:B------:R-:W-:Y:S05]  /*1a30*/  @!P1 EXIT ;  /* 0x000000000000994d */ /* 0x000fea0003800000 */
[----:B01----:R-:W0:Y:S01]  /*1a40*/  LDC.64 R6, c[0x0][0x390] ;  /* 0x0000e400ff067b82 */ /* 0x003e220000000a00 */
[----:B------:R1:W2:Y:S01]  /*1a50*/  MUFU.RCP R11, R8 ;  /* 0x00000008000b7308 */ /* 0x0002a20000001000 */
[----:B------:R-:W-:Y:S02]  /*1a60*/  IMAD.IADD R5, R0, 0x1, R5 ;  /* 0x0000000100057824 */ /* 0x000fe400078e0205 */
[----:B------:R-:W-:-:S07]  /*1a70*/  IMAD.MOV R0, RZ, RZ, -R14 ;  /* 0x000000ffff007224 */ /* 0x000fce00078e0a0e */
.L_x_1920:
        /* <DEDUP_REMOVED lines=9> */
.L_x_1921:
        /* <DEDUP_REMOVED lines=15> */
.L_x_3868:


//--------------------- .text._ZN4vllm3moe10topkGatingILi1ELi1ELi4ELi2ELi32El13__nv_bfloat16LNS0_11ScoringFuncE0EEEvPKT5_PKbPfiPT4_PiiiibPKf --------------------------
	.section	.text._ZN4vllm3moe10topkGatingILi1ELi1ELi4ELi2ELi32El13__nv_bfloat16LNS0_11ScoringFuncE0EEEvPKT5_PKbPfiPT4_PiiiibPKf,"ax",@progbits
	.align	128
        .global         _ZN4vllm3moe10topkGatingILi1ELi1ELi4ELi2ELi32El13__nv_bfloat16LNS0_11ScoringFuncE0EEEvPKT5_PKbPfiPT4_PiiiibPKf
        .type           _ZN4vllm3moe10topkGatingILi1ELi1ELi4ELi2ELi32El13__nv_bfloat16LNS0_11ScoringFuncE0EEEvPKT5_PKbPfiPT4_PiiiibPKf,@function
        .size           _ZN4vllm3moe10topkGatingILi1ELi1ELi4ELi2ELi32El13__nv_bfloat16LNS0_11ScoringFuncE0EEEvPKT5_PKbPfiPT4_PiiiibPKf,(.L_x_3869 - _ZN4vllm3moe10topkGatingILi1ELi1ELi4ELi2ELi32El13__nv_bfloat16LNS0_11ScoringFuncE0EEEvPKT5_PKbPfiPT4_PiiiibPKf)
        .other          _ZN4vllm3moe10topkGatingILi1ELi1ELi4ELi2ELi32El13__nv_bfloat16LNS0_11ScoringFuncE0EEEvPKT5_PKbPfiPT4_PiiiibPKf,@"STO_CUDA_ENTRY STV_DEFAULT"
_ZN4vllm3moe10topkGatingILi1ELi1ELi4ELi2ELi32El13__nv_bfloat16LNS0_11ScoringFuncE0EEEvPKT5_PKbPfiPT4_PiiiibPKf:
.text._ZN4vllm3moe10topkGatingILi1ELi1ELi4ELi2ELi32El13__nv_bfloat16LNS0_11ScoringFuncE0EEEvPKT5_PKbPfiPT4_PiiiibPKf:
        /* <DEDUP_REMOVED lines=21> */
[----:B------:R-:W-:-:S04]  /*0150*/  FADD.FTZ R0, R0, -R0 ;  /* 0x8000000000007221 */ /* 0x000fc80000010000 */
[----:B------:R-:W-:Y:S02]  /*0160*/  FMUL.FTZ R7, R0, 1.4426950216293334961 ;  /* 0x3fb8aa3b00077820 */ /* 0x000fe40000410000 */
[----:B------:R-:W0:Y:S04]  /*0170*/  LDC R0, c[0x0][0x3b0] ;  /* 0x0000ec00ff007b82 */ /* 0x000e280000000800 */
[----:B------:R-:W1:Y:S01]  /*0180*/  MUFU.EX2 R7, R7 ;  /* 0x0000000700077308 */ /* 0x000e620000000800 */
[----:B--2---:R-:W-:Y:S01]  /*0190*/  ISETP.EQ.OR P0, PT, R8, RZ, !P0 ;  /* 0x000000ff0800720c */ /* 0x004fe20004702670 */
[----:B-1----:R-:W-:-:S06]  /*01a0*/  FADD.FTZ R2, RZ, R7 ;  /* 0x00000007ff027221 */ /* 0x002fcc0000010000 */
[----:B------:R-:W1:Y:S01]  /*01b0*/  MUFU.RCP R2, R2 ;  /* 0x0000000200027308 */ /* 0x000e620000001000 */
[----:B0-----:R-:W-:Y:S01]  /*01c0*/  ISETP.GE.AND P1, PT, R0, 0x1, PT ;  /* 0x000000010000780c */ /* 0x001fe20003f26270 */
[----:B-1----:R-:W-:-:S05]  /*01d0*/  FMUL.FTZ R13, R7, R2 ;  /* 0x00000002070d7220 */ /* 0x002fca0000410000 */
[----:B------:R-:W-:-:S04]  /*01e0*/  FSETP.NE.FTZ.AND P2, PT, |R13|, +INF , PT ;  /* 0x7f8000000d00780b */ /* 0x000fc80003f55200 */
[----:B------:R-:W-:-:S03]  /*01f0*/  FSEL R13, R13, RZ, P2 ;  /* 0x000000ff0d0d7208 */ /* 0x000fc60001000000 */
[----:B------:R-:W-:Y:S06]  /*0200*/  @!P1 BRA `(.L_x_1922) ;  /* 0x0000000400cc9947 */ /* 0x000fec0003800000 */
[----:B------:R-:W0:Y:S01]  /*0210*/  LDC R7, c[0x0][0x3b4] ;  /* 0x0000ed00ff077b82 */ /* 0x000e220000000800 */
[----:B------:R-:W-:Y:S01]  /*0220*/  LOP3.LUT R16, R0, 0x3, RZ, 0xc0, !PT ;  /* 0x0000000300107812 */ /* 0x000fe200078ec0ff */
[----:B------:R-:W-:Y:S01]  /*0230*/  IMAD R23, R11, R0, RZ ;  /* 0x000000000b177224 */ /* 0x000fe200078e02ff */
[----:B------:R-:W-:Y:S01]  /*0240*/  MOV R14, RZ ;  /* 0x000000ff000e7202 */ /* 0x000fe20000000f00 */
[----:B------:R-:W-:-:S04]  /*0250*/  IMAD.MOV.U32 R12, RZ, RZ, RZ ;  /* 0x000000ffff0c7224 */ /* 0x000fc800078e00ff */
[----:B------:R-:W1:Y:S01]  /*0260*/  LDC R2, c[0x0][0x3b8] ;  /* 0x0000ee00ff027b82 */ /* 0x000e620000000800 */
[C---:B0-----:R-:W-:Y:S02]  /*0270*/  IADD3 R3, PT, PT, -R7.reuse, RZ, RZ ;  /* 0x000000ff07037210 */ /* 0x041fe40007ffe1ff */
        /* <DEDUP_REMOVED lines=32> */
.L_x_1924:
        /* <DEDUP_REMOVED lines=14> */
[----:B------:R-:W-:Y:S03]  /*0560*/  STG.E.64 desc[UR16][R8.64+-0x10], R2 ;  /* 0xfffff00208007986 */ /* 0x000fe6000c101b10 */
[----:B------:R-:W-:Y:S01]  /*0570*/  FADD.FTZ R18, R13, R18 ;  /* 0x000000120d127221 */ /* 0x000fe20000010000 */
[----:B------:R-:W-:Y:S01]  /*0580*/  IADD3 R23, PT, PT, R23, 0x4, RZ ;  /* 0x0000000417177810 */ /* 0x000fe20007ffe0ff */
[----:B------:R0:W-:Y:S02]  /*0590*/  STG.E desc[UR16][R4.64+-0x8], R17 ;  /* 0xfffff81104007986 */ /* 0x0001e4000c101910 */
[----:B------:R-:W-:-:S02]  /*05a0*/  @P0 FADD.FTZ R12, R13, R18 ;  /* 0x000000120d0c0221 */ /* 0x000fc40000010000 */
[----:B------:R-:W-:Y:S04]  /*05b0*/  STG.E desc[UR16][R6.64+-0x4], R13 ;  /* 0xfffffc0d06007986 */ /* 0x000fe8000c101910 */
[----:B------:R-:W-:Y:S04]  /*05c0*/  STG.E.64 desc[UR16][R8.64+-0x8], R2 ;  /* 0xfffff80208007986 */ /* 0x000fe8000c101b10 */
[----:B------:R1:W-:Y:S01]  /*05d0*/  STG.E desc[UR16][R4.64+-0x4], R25 ;  /* 0xfffffc1904007986 */ /* 0x0003e2000c101910 */
[----:B0-----:R-:W-:-:S03]  /*05e0*/  LEA R17, R10, R17, 0x2 ;  /* 0x000000110a117211 */ /* 0x001fc600078e10ff */
[----:B------:R-:W-:Y:S04]  /*05f0*/  STG.E desc[UR16][R6.64], R13 ;  /* 0x0000000d06007986 */ /* 0x000fe8000c101910 */
[----:B------:R-:W-:Y:S04]  /*0600*/  STG.E.64 desc[UR16][R8.64], R2 ;  /* 0x0000000208007986 */ /* 0x000fe8000c101b10 */
[----:B------:R0:W-:Y:S01]  /*0610*/  STG.E desc[UR16][R4.64], R19 ;  /* 0x0000001304007986 */ /* 0x0001e2000c101910 */
[----:B-1----:R-:W-:-:S03]  /*0620*/  IMAD R25, R10, 0x4, R25 ;  /* 0x000000040a197824 */ /* 0x002fc600078e0219 */
[----:B------:R-:W-:Y:S04]  /*0630*/  STG.E desc[UR16][R6.64+0x4], R13 ;  /* 0x0000040d06007986 */ /* 0x000fe8000c101910 */
[----:B------:R-:W-:Y:S04]  /*0640*/  STG.E.64 desc[UR16][R8.64+0x8], R2 ;  /* 0x0000080208007986 */ /* 0x000fe8000c101b10 */
[----:B------:R1:W-:Y:S01]  /*0650*/  STG.E desc[UR16][R4.64+0x4], R21 ;  /* 0x0000041504007986 */ /* 0x0003e2000c101910 */
[C---:B0-----:R-:W-:Y:S02]  /*0660*/  LEA R19, R10.reuse, R19, 0x2 ;  /* 0x000000130a137211 */ /* 0x041fe400078e10ff */
[----:B-1----:R-:W-:Y:S01]  /*0670*/  LEA R21, R10, R21, 0x2 ;  /* 0x000000150a157211 */ /* 0x002fe200078e10ff */
[----:B------:R-:W-:Y:S06]  /*0680*/  @P3 BRA `(.L_x_1924) ;  /* 0xfffffffc007c3947 */ /* 0x000fec000383ffff */
.L_x_1923:
        /* <DEDUP_REMOVED lines=21> */
[----:B---3--:R-:W-:Y:S01]  /*07e0*/  IMAD.WIDE R4, R15, 0x4, R4 ;  /* 0x000000040f047825 */ /* 0x008fe200078e0204 */
[----:B------:R-:W-:-:S04]  /*07f0*/  IADD3 R15, PT, PT, R19, R10, RZ ;  /* 0x0000000a130f7210 */ /* 0x000fc80007ffe0ff */
[----:B------:R0:W-:Y:S04]  /*0800*/  STG.E desc[UR16][R4.64], R19 ;  /* 0x0000001304007986 */ /* 0x0001e8000c101910 */
[----:B------:R0:W-:Y:S04]  /*0810*/  STG.E desc[UR16][R6.64+0x4], R13 ;  /* 0x0000040d06007986 */ /* 0x0001e8000c101910 */
[----:B------:R0:W-:Y:S04]  /*0820*/  STG.E.64 desc[UR16][R16.64+0x8], R2 ;  /* 0x0000080210007986 */ /* 0x0001e8000c101b10 */
[----:B------:R0:W-:Y:S02]  /*0830*/  STG.E desc[UR16][R4.64+0x4], R15 ;  /* 0x0000040f04007986 */ /* 0x0001e4000c101910 */
.L_x_1925:
        /* <DEDUP_REMOVED lines=16> */
.L_x_1922:
        /* <DEDUP_REMOVED lines=20> */
.L_x_1927:
[----:B0-----:R-:W-:Y:S02]  /*0a80*/  MOV R2, UR4 ;  /* 0x0000000400027c02 */ /* 0x001fe40008000f00 */
[----:B------:R-:W-:-:S03]  /*0a90*/  MOV R3, UR5 ;  /* 0x0000000500037c02 */ /* 0x000fc60008000f00 */
        /* <DEDUP_REMOVED lines=53> */
.L_x_1926:
        /* <DEDUP_REMOVED lines=34> */
.L_x_1928:
        /* <DEDUP_REMOVED lines=22> */
.L_x_1929:
[----:B------:R-:W-:Y:S05]  /*1170*/  @!P1 EXIT ;  /* 0x000000000000994d */ /* 0x000fea0003800000 */
[----:B-12---:R-:W1:Y:S01]  /*1180*/  LDC.64 R6, c[0x0][0x390] ;  /* 0x0000e400ff067b82 */ /* 0x006e620000000a00 */
[----:B0-----:R0:W2:Y:S01]  /*1190*/  MUFU.RCP R9, R12 ;  /* 0x0000000c00097308 */ /* 0x0010a20000001000 */
[----:B------:R-:W-:Y:S01]  /*11a0*/  IMAD.IADD R11, R11, 0x1, R4 ;  /* 0x000000010b0b7824 */ /* 0x000fe200078e0204 */
[----:B------:R-:W-:-:S07]  /*11b0*/  IADD3 R0, PT, PT, -R14, RZ, RZ ;  /* 0x000000ff0e007210 */ /* 0x000fce0007ffe1ff */
.L_x_1930:
        /* <DEDUP_REMOVED lines=9> */
.L_x_1931:
        /* <DEDUP_REMOVED lines=11> */
.L_x_3869:


//--------------------- .text._ZN4vllm3moe10topkGatingILi18ELi576ELi4ELi4ELi32Ej13__nv_bfloat16LNS0_11ScoringFuncE0EEEvPKT5_PKbPfiPT4_PiiiibPKf --------------------------
	.section	.text._ZN4vllm3moe10topkGatingILi18ELi576ELi4ELi4ELi32Ej13__nv_bfloat16LNS0_11ScoringFuncE0EEEvPKT5_PKbPfiPT4_PiiiibPKf,"ax",@progbits
	.align	128
        .global         _ZN4vllm3moe10topkGatingILi18ELi576ELi4ELi4ELi32Ej13__nv_bfloat16LNS0_11ScoringFuncE0EEEvPKT5_PKbPfiPT4_PiiiibPKf
        .type           _ZN4vllm3moe10topkGatingILi18ELi576ELi4ELi4ELi32Ej13__nv_bfloat16LNS0_11ScoringFuncE0EEEvPKT5_PKbPfiPT4_PiiiibPKf,@function
        .size           _ZN4vllm3moe10topkGatingILi18ELi576ELi4ELi4ELi32Ej13__nv_bfloat16LNS0_11ScoringFuncE0EEEvPKT5_PKbPfiPT4_PiiiibPKf,(.L_x_3870 - _ZN4vllm3moe10topkGatingILi18ELi576ELi4ELi4ELi32Ej13__nv_bfloat16LNS0_11ScoringFuncE0EEEvPKT5_PKbPfiPT4_PiiiibPKf)
        .other          _ZN4vllm3moe10topkGatingILi18ELi576ELi4ELi4ELi32Ej13__nv_bfloat16LNS0_11ScoringFuncE0EEEvPKT5_PKbPfiPT4_PiiiibPKf,@"STO_CUDA_ENTRY STV_DEFAULT"
_ZN4vllm3moe10topkGatingILi18ELi576ELi4ELi4ELi32Ej13__nv_bfloat16LNS0_11ScoringFuncE0EEEvPKT5_PKbPfiPT4_PiiiibPKf:
.text._ZN4vllm3moe10topkGatingILi18ELi576ELi4ELi4ELi32Ej13__nv_bfloat16LNS0_11ScoringFuncE0EEEvPKT5_PKbPfiPT4_PiiiibPKf:
        /* <DEDUP_REMOVED lines=180> */
[----:B------:R-:W-:Y:S01]  /*0b40*/  FSETP.NE.FTZ.AND P4, PT, |R6|, +INF , PT ;  /* 0x7f8000000600780b */ /* 0x000fe20003f95200 */
[----:B------:R-:W-:Y:S01]  /*0b50*/  FMUL.FTZ R23, R10, R5 ;  /* 0x000000050a177220 */ /* 0x000fe20000410000 */
[----:B------:R-:W-:-:S02]  /*0b60*/  FSETP.NE.FTZ.AND P2, PT, |R20|, +INF , PT ;  /* 0x7f8000001400780b */ /* 0x000fc40003f55200 */
[----:B------:R-:W-:Y:S02]  /*0b70*/  FSETP.NE.FTZ.AND P3, PT, |R13|, +INF , PT ;  /* 0x7f8000000d00780b */ /* 0x000fe40003f75200 */
[----:B------:R-:W-:Y:S01]  /*0b80*/  FSETP.NE.FTZ.AND P5, PT, |R17|, +INF , PT ;  /* 0x7f8000001100780b */ /* 0x000fe20003fb5200 */
[-C--:B------:R-:W-:Y:S01]  /*0b90*/  FMUL.FTZ R25, R12, R5.reuse ;  /* 0x000000050c197220 */ /* 0x080fe20000410000 */
[----:B------:R-:W-:Y:S01]  /*0ba0*/  FSEL R10, R18, RZ, P0 ;  /* 0x000000ff120a7208 */ /* 0x000fe20000000000 */
[-C--:B------:R-:W-:Y:S01]  /*0bb0*/  FMUL.FTZ R24, R24, R5.reuse ;  /* 0x0000000518187220 */ /* 0x080fe20000410000 */
[----:B------:R-:W-:Y:S01]  /*0bc0*/  FSEL R11, R19, RZ, P1 ;  /* 0x000000ff130b7208 */ /* 0x000fe20000800000 */
[-C--:B------:R-:W-:Y:S01]  /*0bd0*/  FMUL.FTZ R28, R28, R5.reuse ;  /* 0x000000051c1c7220 */ /* 0x080fe20000410000 */
[----:B------:R-:W-:Y:S01]  /*0be0*/  FSEL R14, R6, RZ, P4 ;  /* 0x000000ff060e7208 */ /* 0x000fe20002000000 */
[-C--:B------:R-:W-:Y:S01]  /*0bf0*/  FMUL.FTZ R30, R30, R5.reuse ;  /* 0x000000051e1e7220 */ /* 0x080fe20000410000 */
[-C--:B------:R-:W-:Y:S01]  /*0c00*/  FMUL.FTZ R27, R22, R5.reuse ;  /* 0x00000005161b7220 */ /* 0x080fe20000410000 */
[----:B------:R-:W-:Y:S01]  /*0c10*/  FSETP.NE.FTZ.AND P0, PT, |R3|, +INF , PT ;  /* 0x7f8000000300780b */ /* 0x000fe20003f15200 */
[----:B------:R-:W-:Y:S01]  /*0c20*/  FMUL.FTZ R5, R26, R5 ;  /* 0x000000051a057220 */ /* 0x000fe20000410000 */
[----:B------:R-:W-:-:S02]  /*0c30*/  FSETP.NE.FTZ.AND P1, PT, |R21|, +INF , PT ;  /* 0x7f8000001500780b */ /* 0x000fc40003f35200 */
[----:B------:R-:W-:Y:S02]  /*0c40*/  FSEL R12, R20, RZ, P2 ;  /* 0x000000ff140c7208 */ /* 0x000fe40001000000 */
[----:B------:R-:W-:Y:S02]  /*0c50*/  FSEL R13, R13, RZ, P3 ;  /* 0x000000ff0d0d7208 */ /* 0x000fe40001800000 */
[----:B------:R-:W-:Y:S02]  /*0c60*/  FSETP.NE.FTZ.AND P4, PT, |R4|, +INF , PT ;  /* 0x7f8000000400780b */ /* 0x000fe40003f95200 */
[----:B------:R-:W-:Y:S02]  /*0c70*/  FSEL R15, R17, RZ, P5 ;  /* 0x000000ff110f7208 */ /* 0x000fe40002800000 */
[----:B------:R-:W-:Y:S02]  /*0c80*/  FSETP.NE.FTZ.AND P2, PT, |R2|, +INF , PT ;  /* 0x7f8000000200780b */ /* 0x000fe40003f55200 */
[----:B------:R-:W-:-:S02]  /*0c90*/  FSETP.NE.FTZ.AND P3, PT, |R7|, +INF , PT ;  /* 0x7f8000000700780b */ /* 0x000fc40003f75200 */
[----:B------:R-:W-:Y:S02]  /*0ca0*/  FSETP.NE.FTZ.AND P5, PT, |R23|, +INF , PT ;  /* 0x7f8000001700780b */ /* 0x000fe40003fb5200 */
[----:B------:R-:W-:Y:S02]  /*0cb0*/  FSEL R16, R3, RZ, P0 ;  /* 0x000000ff03107208 */ /* 0x000fe40000000000 */
[----:B------:R-:W-:Y:S02]  /*0cc0*/  FSEL R17, R21, RZ, P1 ;  /* 0x000000ff15117208 */ /* 0x000fe40000800000 */
[----:B------:R-:W-:Y:S02]  /*0cd0*/  FSEL R20, R4, RZ, P4 ;  /* 0x000000ff04147208 */ /* 0x000fe40002000000 */
[----:B------:R-:W-:Y:S02]  /*0ce0*/  FSETP.NE.FTZ.AND P0, PT, |R24|, +INF , PT ;  /* 0x7f8000001800780b */ /* 0x000fe40003f15200 */
[----:B------:R-:W-:-:S02]  /*0cf0*/  FSEL R18, R2, RZ, P2 ;  /* 0x000000ff02127208 */ /* 0x000fc40001000000 */
[----:B------:R-:W-:Y:S02]  /*0d00*/  FSEL R19, R7, RZ, P3 ;  /* 0x000000ff07137208 */ /* 0x000fe40001800000 */
[----:B------:R-:W-:Y:S02]  /*0d10*/  FSETP.NE.FTZ.AND P4, PT, |R27|, +INF , PT ;  /* 0x7f8000001b00780b */ /* 0x000fe40003f95200 */
[----:B------:R-:W-:Y:S02]  /*0d20*/  FSEL R21, R23, RZ, P5 ;  /* 0x000000ff17157208 */ /* 0x000fe40002800000 */
[----:B------:R-:W-:Y:S02]  /*0d30*/  FSETP.NE.FTZ.AND P1, PT, |R28|, +INF , PT ;  /* 0x7f8000001c00780b */ /* 0x000fe40003f35200 */
[----:B------:R-:W-:Y:S02]  /*0d40*/  FSETP.NE.FTZ.AND P2, PT, |R30|, +INF , PT ;  /* 0x7f8000001e00780b */ /* 0x000fe40003f55200 */
[----:B------:R-:W-:-:S02]  /*0d50*/  FSETP.NE.FTZ.AND P3, PT, |R25|, +INF , PT ;  /* 0x7f8000001900780b */ /* 0x000fc40003f75200 */
[----:B------:R-:W-:Y:S02]  /*0d60*/  FSETP.NE.FTZ.AND P5, PT, |R5|, +INF , PT ;  /* 0x7f8000000500780b */ /* 0x000fe40003fb5200 */
[----:B------:R-:W-:Y:S02]  /*0d70*/  FSEL R22, R24, RZ, P0 ;  /* 0x000000ff18167208 */ /* 0x000fe40000000000 */
[----:B------:R-:W-:Y:S02]  /*0d80*/  FSEL R26, R27, RZ, P4 ;  /* 0x000000ff1b1a7208 */ /* 0x000fe40002000000 */
[----:B------:R-:W-:Y:S02]  /*0d90*/  LOP3.LUT R9, R9, 0x1f, RZ, 0xc0, !PT ;  /* 0x0000001f09097812 */ /* 0x000fe400078ec0ff */
        /* <DEDUP_REMOVED lines=44> */
.L_x_1932:
        /* <DEDUP_REMOVED lines=18> */
.L_x_1933:
        /* <DEDUP_REMOVED lines=14> */
.L_x_1939:
        /* <DEDUP_REMOVED lines=164> */
.L_x_1936:
[----:B--234-:R-:W-:Y:S05]  /*1ca0*/  BSYNC.RECONVERGENT B0 ;  /* 0x0000000000007941 */ /* 0x01cfea0003800200 */
.L_x_1935:
        /* <DEDUP_REMOVED lines=54> */
.L_x_1938:
[----:B------:R-:W-:Y:S05]  /*2010*/  BSYNC.RECONVERGENT B0 ;  /* 0x0000000000007941 */ /* 0x000fea0003800200 */
.L_x_1937:
[----:B0-----:R-:W-:Y:S02]  /*2020*/  VIADD R49, R49, UR14 ;  /* 0x0000000e31317c36 */ /* 0x001fe40008000000 */
[----:B------:R-:W-:Y:S01]  /*2030*/  VIADD R47, R47, 0x1 ;  /* 0x000000012f2f7836 */ /* 0x000fe20000000000 */
[----:B------:R-:W-:Y:S06]  /*2040*/  BRA.U UP1, `(.L_x_1939) ;  /* 0xfffffff101847547 */ /* 0x000fec000b83ffff */
.L_x_1934:
        /* <DEDUP_REMOVED lines=22> */
.L_x_1941:
        /* <DEDUP_REMOVED lines=55> */
.L_x_1940:
        /* <DEDUP_REMOVED lines=34> */
.L_x_1942:
        /* <DEDUP_REMOVED lines=22> */
.L_x_1943:
[----:B------:R-:W-:-:S13]  /*28a0*/  ISETP.NE.AND P0, PT, RZ, UR5, PT ;  /* 0x00000005ff007c0c */ /* 0x000fda000bf05270 */
[----:B------:R-:W-:Y:S05]  /*28b0*/  @!P0 EXIT ;  /* 0x000000000000894d */ /* 0x000fea0003800000 */
[----:B01----:R-:W0:Y:S01]  /*28c0*/  LDC.64 R4, c[0x0][0x390] ;  /* 0x0000e400ff047b82 */ /* 0x003e220000000a00 */
[----:B----4-:R1:W2:Y:S01]  /*28d0*/  MUFU.RCP R11, R46 ;  /* 0x0000002e000b7308 */ /* 0x0102a20000001000 */
[----:B------:R-:W-:Y:S01]  /*28e0*/  VIADD R7, R0, UR4 ;  /* 0x0000000400077c36 */ /* 0x000fe20008000000 */
[----:B------:R-:W-:-:S12]  /*28f0*/  UIADD3 UR5, UPT, UPT, -UR5, URZ, URZ ;  /* 0x000000ff05057290 */ /* 0x000fd8000fffe1ff */
.L_x_1944:
        /* <DEDUP_REMOVED lines=9> */
.L_x_1945:
        /* <DEDUP_REMOVED lines=15> */
.L_x_3870:


//--------------------- .text._ZN4vllm3moe10topkGatingILi14ELi448ELi4ELi4ELi32Ej13__nv_bfloat16LNS0_11ScoringFuncE0EEEvPKT5_PKbPfiPT4_PiiiibPKf --------------------------
	.section	.text._ZN4vllm3moe10topkGatingILi14ELi448ELi4ELi4ELi32Ej13__nv_bfloat16LNS0_11ScoringFuncE0EEEvPKT5_PKbPfiPT4_PiiiibPKf,"ax",@progbits
	.align	128
        .global         _ZN4vllm3moe10topkGatingILi14ELi448ELi4ELi4ELi32Ej13__nv_bfloat16LNS0_11ScoringFuncE0EEEvPKT5_PKbPfiPT4_PiiiibPKf
        .type           _ZN4vllm3moe10topkGatingILi14ELi448ELi4ELi4ELi32Ej13__nv_bfloat16LNS0_11ScoringFuncE0EEEvPKT5_PKbPfiPT4_PiiiibPKf,@function
        .size           _ZN4vllm3moe10topkGatingILi14ELi448ELi4ELi4ELi32Ej13__nv_bfloat16LNS0_11ScoringFuncE0EEEvPKT5_PKbPfiPT4_PiiiibPKf,(.L_x_3871 - _ZN4vllm3moe10topkGatingILi14ELi448ELi4ELi4ELi32Ej13__nv_bfloat16LNS0_11ScoringFuncE0EEEvPKT5_PKbPfiPT4_PiiiibPKf)
        .other          _ZN4vllm3moe10topkGatingILi14ELi448ELi4ELi4ELi32Ej13__nv_bfloat16LNS0_11ScoringFuncE0EEEvPKT5_PKbPfiPT4_PiiiibPKf,@"STO_CUDA_ENTRY STV_DEFAULT"
_ZN4vllm3moe10topkGatingILi14ELi448ELi4ELi4ELi32Ej13__nv_bfloat16LNS0_11ScoringFuncE0EEEvPKT5_PKbPfiPT4_PiiiibPKf:
.text._ZN4vllm3moe10topkGatingILi14ELi448ELi4ELi4ELi32Ej13__nv_bfloat16LNS0_11ScoringFuncE0EEEvPKT5_PKbPfiPT4_PiiiibPKf:
        /* <DEDUP_REMOVED lines=216> */
.L_x_1946:
        /* <DEDUP_REMOVED lines=14> */
.L_x_1947:
        /* <DEDUP_REMOVED lines=14> */
.L_x_1953:
        /* <DEDUP_REMOVED lines=140> */
.L_x_1950:
[----:B-123--:R-:W-:Y:S05]  /*1800*/  BSYNC.RECONVERGENT B0 ;  /* 0x0000000000007941 */ /* 0x00efea0003800200 */
.L_x_1949:
        /* <DEDUP_REMOVED lines=50> */
.L_x_1952:
[----:B------:R-:W-:Y:S05]  /*1b30*/  BSYNC.RECONVERGENT B0 ;  /* 0x0000000000007941 */ /* 0x000fea0003800200 */
.L_x_1951:
[----:B------:R-:W-:Y:S02]  /*1b40*/  VIADD R41, R41, UR11 ;  /* 0x0000000b29297c36 */ /* 0x000fe40008000000 */
[----:B------:R-:W-:Y:S01]  /*1b50*/  VIADD R39, R39, 0x1 ;  /* 0x0000000127277836 */ /* 0x000fe20000000000 */
[----:B------:R-:W-:Y:S06]  /*1b60*/  @P0 BRA `(.L_x_1953) ;  /* 0xfffffff000f40947 */ /* 0x000fec000383ffff */
.L_x_1948:
        /* <DEDUP_REMOVED lines=22> */
.L_x_1955:
        /* <DEDUP_REMOVED lines=55> */
.L_x_1954:
        /* <DEDUP_REMOVED lines=34> */
.L_x_1956:
        /* <DEDUP_REMOVED lines=22> */
.L_x_1957:
[----:B------:R-:W-:Y:S05]  /*23c0*/  @!P1 EXIT ;  /* 0x000000000000994d */ /* 0x000fea0003800000 */
[----:B01--4-:R-:W0:Y:S01]  /*23d0*/  LDC.64 R4, c[0x0][0x390] ;  /* 0x0000e400ff047b82 */ /* 0x013e220000000a00 */
[----:B------:R1:W2:Y:S01]  /*23e0*/  MUFU.RCP R11, R38 ;  /* 0x00000026000b7308 */ /* 0x0002a20000001000 */
[----:B------:R-:W-:Y:S02]  /*23f0*/  IMAD.IADD R7, R0, 0x1, R7 ;  /* 0x0000000100077824 */ /* 0x000fe400078e0207 */
[----:B------:R-:W-:-:S07]  /*2400*/  IMAD.MOV R6, RZ, RZ, -R6 ;  /* 0x000000ffff067224 */ /* 0x000fce00078e0a06 */
.L_x_1958:
        /* <DEDUP_REMOVED lines=9> */
.L_x_1959:
        /* <DEDUP_REMOVED lines=14> */
.L_x_3871:


//--------------------- .text._ZN4vllm3moe10topkGatingILi12ELi384ELi4ELi4ELi32Ej13__nv_bfloat16LNS0_11ScoringFuncE0EEEvPKT5_PKbPfiPT4_PiiiibPKf --------------------------
	.section	.text._ZN4vllm3moe10topkGatingILi12ELi384ELi4ELi4ELi32Ej13__nv_bfloat16LNS0_11ScoringFuncE0EEEvPKT5_PKbPfiPT4_PiiiibPKf,"ax",@progbits
	.align	128
        .global         _ZN4vllm3moe10topkGatingILi12ELi384ELi4ELi4ELi32Ej13__nv_bfloat16LNS0_11ScoringFuncE0EEEvPKT5_PKbPfiPT4_PiiiibPKf
        .type           _ZN4vllm3moe10topkGatingILi12ELi384ELi4ELi4ELi32Ej13__nv_bfloat16LNS0_11ScoringFuncE0EEEvPKT5_PKbPfiPT4_PiiiibPKf,@function
        .size           _ZN4vllm3moe10topkGatingILi12ELi384ELi4ELi4ELi32Ej13__nv_bfloat16LNS0_11ScoringFuncE0EEEvPKT5_PKbPfiPT4_PiiiibPKf,(.L_x_3872 - _ZN4vllm3moe10topkGatingILi12ELi384ELi4ELi4ELi32Ej13__nv_bfloat16LNS0_11ScoringFuncE0EEEvPKT5_PKbPfiPT4_PiiiibPKf)
        .other          _ZN4vllm3moe10topkGatingILi12ELi384ELi4ELi4ELi32Ej13__nv_bfloat16LNS0_11ScoringFuncE0EEEvPKT5_PKbPfiPT4_PiiiibPKf,@"STO_CUDA_ENTRY STV_DEFAULT"
_ZN4vllm3moe10topkGatingILi12ELi384ELi4ELi4ELi32Ej13__nv_bfloat16LNS0_11ScoringFuncE0EEEvPKT5_PKbPfiPT4_PiiiibPKf:
.text._ZN4vllm3moe10topkGatingILi12ELi384ELi4ELi4ELi32Ej13__nv_bfloat16LNS0_11ScoringFuncE0EEEvPKT5_PKbPfiPT4_PiiiibPKf:
        /* <DEDUP_REMOVED lines=193> */
.L_x_1960:
        /* <DEDUP_REMOVED lines=12> */
.L_x_1961:
        /* <DEDUP_REMOVED lines=14> */
.L_x_1967:
        /* <DEDUP_REMOVED lines=129> */
.L_x_1964:
[----:B-123--:R-:W-:Y:S05]  /*15c0*/  BSYNC.RECONVERGENT B0 ;  /* 0x0000000000007941 */ /* 0x00efea0003800200 */
.L_x_1963:
        /* <DEDUP_REMOVED lines=46> */
.L_x_1966:
[----:B------:R-:W-:Y:S05]  /*18b0*/  BSYNC.RECONVERGENT B0 ;  /* 0x0000000000007941 */ /* 0x000fea0003800200 */
.L_x_1965:
[----:B------:R-:W-:Y:S02]  /*18c0*/  VIADD R37, R37, UR11 ;  /* 0x0000000b25257c36 */ /* 0x000fe40008000000 */
[----:B------:R-:W-:Y:S01]  /*18d0*/  VIADD R35, R35, 0x1 ;  /* 0x0000000123237836 */ /* 0x000fe20000000000 */
[----:B------:R-:W-:Y:S06]  /*18e0*/  @P0 BRA `(.L_x_1967) ;  /* 0xfffffff400300947 */ /* 0x000fec000383ffff */
.L_x_1962:
        /* <DEDUP_REMOVED lines=22> */
.L_x_1969:
        /* <DEDUP_REMOVED lines=55> */
.L_x_1968:
        /* <DEDUP_REMOVED lines=34> */
.L_x_1970:
        /* <DEDUP_REMOVED lines=22> */
.L_x_1971:
[----:B------:R-:W-:Y:S05]  /*2140*/  @!P1 EXIT ;  /* 0x000000000000994d */ /* 0x000fea0003800000 */
[----:B01----:R-:W0:Y:S01]  /*2150*/  LDC.64 R6, c[0x0][0x390] ;  /* 0x0000e400ff067b82 */ /* 0x003e220000000a00 */
[----:B----4-:R1:W2:Y:S01]  /*2160*/  MUFU.RCP R11, R34 ;  /* 0x00000022000b7308 */ /* 0x0102a20000001000 */
[----:B------:R-:W-:Y:S02]  /*2170*/  IMAD.IADD R5, R0, 0x1, R5 ;  /* 0x0000000100057824 */ /* 0x000fe400078e0205 */
[----:B------:R-:W-:-:S07]  /*2180*/  IMAD.MOV R21, RZ, RZ, -R21 ;  /* 0x000000ffff157224 */ /* 0x000fce00078e0a15 */
.L_x_1972:
        /* <DEDUP_REMOVED lines=9> */
.L_x_1973:
        /* <DEDUP_REMOVED lines=14> */
.L_x_3872:


//--------------------- .text._ZN4vllm3moe10topkGatingILi10ELi320ELi4ELi4ELi32Ej13__nv_bfloat16LNS0_11ScoringFuncE0EEEvPKT5_PKbPfiPT4_PiiiibPKf --------------------------
	.section	.text._ZN4vllm3moe10topkGatingILi10ELi320ELi4ELi4ELi32Ej13__nv_bfloat16LNS0_11ScoringFuncE0EEEvPKT5_PKbPfiPT4_PiiiibPKf,"ax",@progbits
	.align	128
        .global         _ZN4vllm3moe10topkGatingILi10ELi320ELi4ELi4ELi32Ej13__nv_bfloat16LNS0_11ScoringFuncE0EEEvPKT5_PKbPfiPT4_PiiiibPKf
        .type           _ZN4vllm3moe10topkGatingILi10ELi320ELi4ELi4ELi32Ej13__nv_bfloat16LNS0_11ScoringFuncE0EEEvPKT5_PKbPfiPT4_PiiiibPKf,@function
        .size           _ZN4vllm3moe10topkGatingILi10ELi320ELi4ELi4ELi32Ej13__nv_bfloat16LNS0_11ScoringFuncE0EEEvPKT5_PKbPfiPT4_PiiiibPKf,(.L_x_3873 - _ZN4vllm3moe10topkGatingILi10ELi320ELi4ELi4ELi32Ej13__nv_bfloat16LNS0_11ScoringFuncE0EEEvPKT5_PKbPfiPT4_PiiiibPKf)
        .other          _ZN4vllm3moe10topkGatingILi10ELi320ELi4ELi4ELi32Ej13__nv_bfloat16LNS0_11ScoringFuncE0EEEvPKT5_PKbPfiPT4_PiiiibPKf,@"STO_CUDA_ENTRY STV_DEFAULT"
_ZN4vllm3moe10topkGatingILi10ELi320ELi4ELi4ELi32Ej13__nv_bfloat16LNS0_11ScoringFuncE0EEEvPKT5_PKbPfiPT4_PiiiibPKf:
.text._ZN4vllm3moe10topkGatingILi10ELi320ELi4ELi4ELi32Ej13__nv_bfloat16LNS0_11ScoringFuncE0EEEvPKT5_PKbPfiPT4_PiiiibPKf:
        /* <DEDUP_REMOVED lines=45> */
[----:B------:R-:W-:Y:S02]  /*02d0*/  FMNMX3.FTZ R6, R6, R9, R2, !PT ;  /* 0x0000000906067276 */ /* 0x000fe40007810002 */
[----:B------:R-:W-:Y:S01]  /*02e0*/  @P0 LEA.HI.X.SX32 R11, R0, UR5, 0x1, P1 ;  /* 0x00000005000b0c11 */ /* 0x000fe200088f0eff */
[----:B------:R-:W0:Y:S01]  /*02f0*/  LDCU.64 UR4, c[0x0][0x3c0] ;  /* 0x00007800ff0477ac */ /* 0x000e220008000a00 */
[----:B------:R-:W-:-:S05]  /*0300*/  FMNMX.FTZ R15, R5, R6, !PT ;  /* 0x00000006050f7209 */ /* 0x000fca0007810000 */
        /* <DEDUP_REMOVED lines=15> */
[----:B------:R-:W-:Y:S02]  /*0400*/  FMUL.FTZ R13, R13, 1.4426950216293334961 ;  /* 0x3fb8aa3b0d0d7820 */ /* 0x000fe40000410000 */
[----:B-1----:R-:W1:Y:S01]  /*0410*/  MUFU.EX2 R10, R12 ;  /* 0x0000000c000a7308 */ /* 0x002e620000000800 */
[--C-:B------:R-:W-:Y:S01]  /*0420*/  FADD.FTZ R16, R16, -R15.reuse ;  /* 0x8000000f10107221 */ /* 0x100fe20000010000 */
[----:B------:R-:W-:Y:S02]  /*0430*/  FMUL.FTZ R14, R14, 1.4426950216293334961 ;  /* 0x3fb8aa3b0e0e7820 */ /* 0x000fe40000410000 */
[----:B------:R3:W4:Y:S01]  /*0440*/  MUFU.EX2 R11, R13 ;  /* 0x0000000d000b7308 */ /* 0x0007220000000800 */
[----:B------:R-:W-:Y:S01]  /*0450*/  FADD.FTZ R17, R3, -R15 ;  /* 0x8000000f03117221 */ /* 0x000fe20000010000 */
[----:B------:R-:W-:-:S02]  /*0460*/  FMUL.FTZ R16, R16, 1.4426950216293334961 ;  /* 0x3fb8aa3b10107820 */ /* 0x000fc40000410000 */
[----:B------:R5:W0:Y:S01]  /*0470*/  MUFU.EX2 R3, R14 ;  /* 0x0000000e00037308 */ /* 0x000a220000000800 */
[--C-:B------:R-:W-:Y:S01]  /*0480*/  FADD.FTZ R18, R7, -R15.reuse ;  /* 0x8000000f07127221 */ /* 0x100fe20000010000 */
[----:B------:R-:W-:Y:S02]  /*0490*/  FMUL.FTZ R17, R17, 1.4426950216293334961 ;  /* 0x3fb8aa3b11117820 */ /* 0x000fe40000410000 */
[----:B------:R0:W0:Y:S01]  /*04a0*/  MUFU.EX2 R7, R16 ;  /* 0x0000001000077308 */ /* 0x0000220000000800 */
[--C-:B------:R-:W-:Y:S01]  /*04b0*/  FADD.FTZ R20, R4, -R15.reuse ;  /* 0x8000000f04147221 */ /* 0x100fe20000010000 */
[----:B-1----:R-:W-:Y:S01]  /*04c0*/  FADD.FTZ R12, RZ, R10 ;  /* 0x0000000aff0c7221 */ /* 0x002fe20000010000 */
[----:B------:R-:W-:Y:S01]  /*04d0*/  FMUL.FTZ R18, R18, 1.4426950216293334961 ;  /* 0x3fb8aa3b12127820 */ /* 0x000fe20000410000 */
[----:B------:R-:W1:Y:S01]  /*04e0*/  MUFU.EX2 R4, R17 ;  /* 0x0000001100047308 */ /* 0x000e620000000800 */
[----:B---3--:R-:W-:Y:S01]  /*04f0*/  FADD.FTZ R13, R9, -R15 ;  /* 0x8000000f090d7221 */ /* 0x008fe20000010000 */
[----:B----4-:R-:W-:Y:S01]  /*0500*/  FADD.FTZ R12, R12, R11 ;  /* 0x0000000b0c0c7221 */ /* 0x010fe20000010000 */
[----:B------:R-:W-:Y:S01]  /*0510*/  FMUL.FTZ R20, R20, 1.4426950216293334961 ;  /* 0x3fb8aa3b14147820 */ /* 0x000fe20000410000 */
[----:B------:R-:W3:Y:S01]  /*0520*/  MUFU.EX2 R9, R18 ;  /* 0x0000001200097308 */ /* 0x000ee20000000800 */
[----:B-----5:R-:W-:Y:S01]  /*0530*/  FADD.FTZ R14, R2, -R15 ;  /* 0x8000000f020e7221 */ /* 0x020fe20000010000 */
[----:B0-----:R-:W-:Y:S01]  /*0540*/  FADD.FTZ R12, R12, R3 ;  /* 0x000000030c0c7221 */ /* 0x001fe20000010000 */
[----:B------:R-:W-:Y:S01]  /*0550*/  FMUL.FTZ R13, R13, 1.4426950216293334961 ;  /* 0x3fb8aa3b0d0d7820 */ /* 0x000fe20000410000 */
[----:B------:R-:W0:Y:S01]  /*0560*/  MUFU.EX2 R2, R20 ;  /* 0x0000001400027308 */ /* 0x000e220000000800 */
[----:B------:R-:W-:Y:S01]  /*0570*/  FADD.FTZ R16, R5, -R15 ;  /* 0x8000000f05107221 */ /* 0x000fe20000010000 */
[----:B------:R-:W-:Y:S01]  /*0580*/  FADD.FTZ R5, R12, R7 ;  /* 0x000000070c057221 */ /* 0x000fe20000010000 */
[----:B------:R-:W-:-:S02]  /*0590*/  FMUL.FTZ R15, R14, 1.4426950216293334961 ;  /* 0x3fb8aa3b0e0f7820 */ /* 0x000fc40000410000 */
[----:B------:R-:W4:Y:S01]  /*05a0*/  MUFU.EX2 R14, R13 ;  /* 0x0000000d000e7308 */ /* 0x000f220000000800 */
[----:B-1----:R-:W-:Y:S01]  /*05b0*/  FADD.FTZ R12, R5, R4 ;  /* 0x00000004050c7221 */ /* 0x002fe20000010000 */
[----:B------:R-:W-:Y:S02]  /*05c0*/  FMUL.FTZ R17, R16, 1.4426950216293334961 ;  /* 0x3fb8aa3b10117820 */ /* 0x000fe40000410000 */
[----:B------:R-:W1:Y:S01]  /*05d0*/  MUFU.EX2 R16, R15 ;  /* 0x0000000f00107308 */ /* 0x000e620000000800 */
[----:B---3--:R-:W-:-:S03]  /*05e0*/  FADD.FTZ R5, R12, R9 ;  /* 0x000000090c057221 */ /* 0x008fc60000010000 */
[----:B------:R-:W3:Y:S01]  /*05f0*/  MUFU.EX2 R12, R17 ;  /* 0x00000011000c7308 */ /* 0x000ee20000000800 */
[----:B0-----:R-:W-:-:S04]  /*0600*/  FADD.FTZ R5, R5, R2 ;  /* 0x0000000205057221 */ /* 0x001fc80000010000 */
[----:B----4-:R-:W-:-:S04]  /*0610*/  FADD.FTZ R5, R5, R14 ;  /* 0x0000000e05057221 */ /* 0x010fc80000010000 */
[----:B-1----:R-:W-:-:S04]  /*0620*/  FADD.FTZ R5, R5, R16 ;  /* 0x0000001005057221 */ /* 0x002fc80000010000 */
[----:B---3--:R-:W-:-:S05]  /*0630*/  FADD.FTZ R5, R5, R12 ;  /* 0x0000000c05057221 */ /* 0x008fca0000010000 */
        /* <DEDUP_REMOVED lines=8> */
[----:B------:R-:W0:Y:S01]  /*06c0*/  SHFL.BFLY PT, R22, R15, 0x1, 0x1f ;  /* 0x0c201f000f167f89 */ /* 0x000e2200000e0000 */
[----:B------:R-:W-:Y:S01]  /*06d0*/  UISETP.NE.U32.AND UP0, UPT, UR4, URZ, UPT ;  /* 0x000000ff0400728c */ /* 0x000fe2000bf05070 */
[----:B0-----:R-:W-:-:S04]  /*06e0*/  FADD.FTZ R22, R15, R22 ;  /* 0x000000160f167221 */ /* 0x001fc80000010000 */
[----:B------:R-:W0:Y:S01]  /*06f0*/  MUFU.RCP R5, R22 ;  /* 0x0000001600057308 */ /* 0x000e220000001000 */
[----:B--2---:R-:W-:Y:S01]  /*0700*/  ISETP.EQ.OR P0, PT, R6, RZ, !P0 ;  /* 0x000000ff0600720c */ /* 0x004fe20004702670 */
[----:B------:R-:W-:-:S03]  /*0710*/  UISETP.NE.AND.EX UP0, UPT, UR5, URZ, UPT, UP0 ;  /* 0x000000ff0500728c */ /* 0x000fc6000bf05300 */
        /* <DEDUP_REMOVED lines=20> */
[----:B------:R-:W-:Y:S02]  /*0860*/  FSETP.NE.FTZ.AND P2, PT, |R4|, +INF , PT ;  /* 0x7f8000000400780b */ /* 0x000fe40003f55200 */
[----:B------:R-:W-:Y:S02]  /*0870*/  FSETP.NE.FTZ.AND P4, PT, |R2|, +INF , PT ;  /* 0x7f8000000200780b */ /* 0x000fe40003f95200 */
[----:B------:R-:W-:Y:S02]  /*0880*/  FSETP.NE.FTZ.AND P5, PT, |R20|, +INF , PT ;  /* 0x7f8000001400780b */ /* 0x000fe40003fb5200 */
[----:B------:R-:W-:-:S02]  /*0890*/  FSETP.NE.FTZ.AND P0, PT, |R21|, +INF , PT ;  /* 0x7f8000001500780b */ /* 0x000fc40003f15200 */
[----:B------:R-:W-:Y:S02]  /*08a0*/  FSETP.NE.FTZ.AND P1, PT, |R5|, +INF , PT ;  /* 0x7f8000000500780b */ /* 0x000fe40003f35200 */
[----:B------:R-:W-:Y:S02]  /*08b0*/  FSEL R13, R9, RZ, P3 ;  /* 0x000000ff090d7208 */ /* 0x000fe40001800000 */
[----:B------:R-:W-:Y:S02]  /*08c0*/  LOP3.LUT R19, R19, 0x1f, RZ, 0xc0, !PT ;  /* 0x0000001f13137812 */ /* 0x000fe400078ec0ff */
        /* <DEDUP_REMOVED lines=29> */
.L_x_1974:
        /* <DEDUP_REMOVED lines=10> */
.L_x_1975:
        /* <DEDUP_REMOVED lines=14> */
.L_x_1981:
        /* <DEDUP_REMOVED lines=120> */
.L_x_1978:
[----:B-123--:R-:W-:Y:S05]  /*13a0*/  BSYNC.RECONVERGENT B0 ;  /* 0x0000000000007941 */ /* 0x00efea0003800200 */
.L_x_1977:
        /* <DEDUP_REMOVED lines=42> */
.L_x_1980:
[----:B------:R-:W-:Y:S05]  /*1650*/  BSYNC.RECONVERGENT B0 ;  /* 0x0000000000007941 */ /* 0x000fea0003800200 */
.L_x_1979:
[----:B------:R-:W-:Y:S02]  /*1660*/  VIADD R33, R33, UR11 ;  /* 0x0000000b21217c36 */ /* 0x000fe40008000000 */
[----:B------:R-:W-:Y:S01]  /*1670*/  VIADD R31, R31, 0x1 ;  /* 0x000000011f1f7836 */ /* 0x000fe20000000000 */
[----:B------:R-:W-:Y:S06]  /*1680*/  @P0 BRA `(.L_x_1981) ;  /* 0xfffffff400640947 */ /* 0x000fec000383ffff */
.L_x_1976:
        /* <DEDUP_REMOVED lines=22> */
.L_x_1983:
        /* <DEDUP_REMOVED lines=55> */
.L_x_1982:
        /* <DEDUP_REMOVED lines=34> */
.L_x_1984:
        /* <DEDUP_REMOVED lines=22> */
.L_x_1985:
[----:B------:R-:W-:Y:S05]  /*1ee0*/  @!P1 EXIT ;  /* 0x000000000000994d */ /* 0x000fea0003800000 */
[----:B01--4-:R-:W0:Y:S01]  /*1ef0*/  LDC.64 R4, c[0x0][0x390] ;  /* 0x0000e400ff047b82 */ /* 0x013e220000000a00 */
[----:B------:R1:W2:Y:S01]  /*1f00*/  MUFU.RCP R11, R30 ;  /* 0x0000001e000b7308 */ /* 0x0002a20000001000 */
[----:B------:R-:W-:Y:S02]  /*1f10*/  IMAD.IADD R7, R0, 0x1, R7 ;  /* 0x0000000100077824 */ /* 0x000fe400078e0207 */
[----:B------:R-:W-:-:S07]  /*1f20*/  IMAD.MOV R6, RZ, RZ, -R6 ;  /* 0x000000ffff067224 */ /* 0x000fce00078e0a06 */
.L_x_1986:
        /* <DEDUP_REMOVED lines=9> */
.L_x_1987:
        /* <DEDUP_REMOVED lines=12> */
.L_x_3873:


//--------------------- .text._ZN4vllm3moe10topkGatingILi6ELi192ELi4ELi4ELi32Ej13__nv_bfloat16LNS0_11ScoringFuncE0EEEvPKT5_PKbPfiPT4_PiiiibPKf --------------------------
	.section	.text._ZN4vllm3moe10topkGatingILi6ELi192ELi4ELi4ELi32Ej13__nv_bfloat16LNS0_11ScoringFuncE0EEEvPKT5_PKbPfiPT4_PiiiibPKf,"ax",@progbits
	.align	128
        .global         _ZN4vllm3moe10topkGatingILi6ELi192ELi4ELi4ELi32Ej13__nv_bfloat16LNS0_11ScoringFuncE0EEEvPKT5_PKbPfiPT4_PiiiibPKf
        .type           _ZN4vllm3moe10topkGatingILi6ELi192ELi4ELi4ELi32Ej13__nv_bfloat16LNS0_11ScoringFuncE0EEEvPKT5_PKbPfiPT4_PiiiibPKf,@function
        .size           _ZN4vllm3moe10topkGatingILi6ELi192ELi4ELi4ELi32Ej13__nv_bfloat16LNS0_11ScoringFuncE0EEEvPKT5_PKbPfiPT4_PiiiibPKf,(.L_x_3874 - _ZN4vllm3moe10topkGatingILi6ELi192ELi4ELi4ELi32Ej13__nv_bfloat16LNS0_11ScoringFuncE0EEEvPKT5_PKbPfiPT4_PiiiibPKf)
        .other          _ZN4vllm3moe10topkGatingILi6ELi192ELi4ELi4ELi32Ej13__nv_bfloat16LNS0_11ScoringFuncE0EEEvPKT5_PKbPfiPT4_PiiiibPKf,@"STO_CUDA_ENTRY STV_DEFAULT"
_ZN4vllm3moe10topkGatingILi6ELi192ELi4ELi4ELi32Ej13__nv_bfloat16LNS0_11ScoringFuncE0EEEvPKT5_PKbPfiPT4_PiiiibPKf:
.text._ZN4vllm3moe10topkGatingILi6ELi192ELi4ELi4ELi32Ej13__nv_bfloat16LNS0_11ScoringFuncE0EEEvPKT5_PKbPfiPT4_PiiiibPKf:
        /* <DEDUP_REMOVED lines=142> */
.L_x_1993:
        /* <DEDUP_REMOVED lines=94> */
.L_x_1990:
[----:B-123--:R-:W-:Y:S05]  /*0ec0*/  BSYNC.RECONVERGENT B0 ;  /* 0x0000000000007941 */ /* 0x00efea0003800200 */
.L_x_1989:
        /* <DEDUP_REMOVED lines=34> */
.L_x_1992:
[----:B------:R-:W-:Y:S05]  /*10f0*/  BSYNC.RECONVERGENT B0 ;  /* 0x0000000000007941 */ /* 0x000fea0003800200 */
.L_x_1991:
[----:B------:R-:W-:Y:S02]  /*1100*/  VIADD R23, R23, UR11 ;  /* 0x0000000b17177c36 */ /* 0x000fe40008000000 */
[----:B------:R-:W-:Y:S01]  /*1110*/  VIADD R21, R21, 0x1 ;  /* 0x0000000115157836 */ /* 0x000fe20000000000 */
[----:B------:R-:W-:Y:S06]  /*1120*/  @P0 BRA `(.L_x_1993) ;  /* 0xfffffff400ec0947 */ /* 0x000fec000383ffff */
.L_x_1988:
        /* <DEDUP_REMOVED lines=22> */
.L_x_1995:
        /* <DEDUP_REMOVED lines=55> */
.L_x_1994:
        /* <DEDUP_REMOVED lines=34> */
.L_x_1996:
        /* <DEDUP_REMOVED lines=22> */
.L_x_1997:
[----:B------:R-:W-:Y:S05]  /*1980*/  @!P1 EXIT ;  /* 0x000000000000994d */ /* 0x000fea0003800000 */
[----:B01----:R-:W0:Y:S01]  /*1990*/  LDC.64 R6, c[0x0][0x390] ;  /* 0x0000e400ff067b82 */ /* 0x003e220000000a00 */
[----:B------:R1:W2:Y:S01]  /*19a0*/  MUFU.RCP R11, R4 ;  /* 0x00000004000b7308 */ /* 0x0002a20000001000 */
[----:B------:R-:W-:Y:S02]  /*19b0*/  IMAD.IADD R5, R0, 0x1, R5 ;  /* 0x0000000100057824 */ /* 0x000fe400078e0205 */
[----:B------:R-:W-:-:S07]  /*19c0*/  IMAD.MOV R15, RZ, RZ, -R15 ;  /* 0x000000ffff0f7224 */ /* 0x000fce00078e0a0f */
.L_x_1998:
        /* <DEDUP_REMOVED lines=9> */
.L_x_1999:
        /* <DEDUP_REMOVED lines=10> */
.L_x_3874:


//--------------------- .text._ZN4vllm3moe10topkGatingILi16ELi512ELi4ELi16ELi32Ej13__nv_bfloat16LNS0_11ScoringFuncE0EEEvPKT5_PKbPfiPT4_PiiiibPKf --------------------------
	.section	.text._ZN4vllm3moe10topkGatingILi16ELi512ELi4ELi16ELi32Ej13__nv_bfloat16LNS0_11ScoringFuncE0EEEvPKT5_PKbPfiPT4_PiiiibPKf,"ax",@progbits
	.align	128
        .global         _ZN4vllm3moe10topkGatingILi16ELi512ELi4ELi16ELi32Ej13__nv_bfloat16LNS0_11ScoringFuncE0EEEvPKT5_PKbPfiPT4_PiiiibPKf
        .type           _ZN4vllm3moe10topkGatingILi16ELi512ELi4ELi16ELi32Ej13__nv_bfloat16LNS0_11ScoringFuncE0EEEvPKT5_PKbPfiPT4_PiiiibPKf,@function
        .size           _ZN4vllm3moe10topkGatingILi16ELi512ELi4ELi16ELi32Ej13__nv_bfloat16LNS0_11ScoringFuncE0EEEvPKT5_PKbPfiPT4_PiiiibPKf,(.L_x_3875 - _ZN4vllm3moe10topkGatingILi16ELi512ELi4ELi16ELi32Ej13__nv_bfloat16LNS0_11ScoringFuncE0EEEvPKT5_PKbPfiPT4_PiiiibPKf)
        .other          _ZN4vllm3moe10topkGatingILi16ELi512ELi4ELi16ELi32Ej13__nv_bfloat16LNS0_11ScoringFuncE0EEEvPKT5_PKbPfiPT4_PiiiibPKf,@"STO_CUDA_ENTRY STV_DEFAULT"
_ZN4vllm3moe10topkGatingILi16ELi512ELi4ELi16ELi32Ej13__nv_bfloat16LNS0_11ScoringFuncE0EEEvPKT5_PKbPfiPT4_PiiiibPKf:
.text._ZN4vllm3moe10topkGatingILi16ELi512ELi4ELi16ELi32Ej13__nv_bfloat16LNS0_11ScoringFuncE0EEEvPKT5_PKbPfiPT4_PiiiibPKf:
        /* <DEDUP_REMOVED lines=23> */
[----:B------:R-:W-:Y:S02]  /*0170*/  @P0 IADD3 R18, P1, PT, R0, UR4, RZ ;  /* 0x0000000400120c10 */ /* 0x000fe4000ff3e0ff */
[C---:B--2---:R-:W-:Y:S01]  /*0180*/  PRMT R10, R12.reuse, 0x7632, R10 ;  /* 0x000076320c0a7816 */ /* 0x044fe2000000000a */
[C---:B------:R-:W-:Y:S01]  /*0190*/  IMAD.U32 R21, R13.reuse, 0x10000, RZ ;  /* 0x000100000d157824 */ /* 0x040fe200078e00ff */
[----:B------:R-:W-:Y:S01]  /*01a0*/  PRMT R11, R13, 0x7632, R11 ;  /* 0x000076320d0b7816 */ /* 0x000fe2000000000b */
[----:B------:R-:W-:Y:S01]  /*01b0*/  IMAD.U32 R17, R12, 0x10000, RZ ;  /* 0x000100000c117824 */ /* 0x000fe200078e00ff */
[----:B---3--:R-:W-:Y:S01]  /*01c0*/  PRMT R2, R4, 0x7632, R2 ;  /* 0x0000763204027816 */ /* 0x008fe20000000002 */
[----:B------:R-:W-:Y:S01]  /*01d0*/  IMAD.U32 R16, R10, 0x10000, RZ ;  /* 0x000100000a107824 */ /* 0x000fe200078e00ff */
[C---:B------:R-:W-:Y:S01]  /*01e0*/  PRMT R10, R14.reuse, 0x7632, R10 ;  /* 0x000076320e0a7816 */ /* 0x040fe2000000000a */
[----:B------:R-:W-:Y:S01]  /*01f0*/  IMAD.U32 R20, R14, 0x10000, RZ ;  /* 0x000100000e147824 */ /* 0x000fe200078e00ff */
[----:B------:R-:W-:Y:S01]  /*0200*/  PRMT R3, R5, 0x7632, R3 ;  /* 0x0000763205037816 */ /* 0x000fe20000000003 */
[----:B------:R-:W-:Y:S01]  /*0210*/  IMAD.U32 R23, R11, 0x10000, RZ ;  /* 0x000100000b177824 */ /* 0x000fe200078e00ff */
[----:B------:R-:W-:Y:S01]  /*0220*/  FMNMX3.FTZ R12, R17, R16, R21, !PT ;  /* 0x00000010110c7276 */ /* 0x000fe20007810015 */
[----:B------:R-:W-:Y:S01]  /*0230*/  IMAD.U32 R22, R10, 0x10000, RZ ;  /* 0x000100000a167824 */ /* 0x000fe200078e00ff */
[C---:B------:R-:W-:Y:S01]  /*0240*/  PRMT R11, R15.reuse, 0x7632, R11 ;  /* 0x000076320f0b7816 */ /* 0x040fe2000000000b */
[----:B------:R-:W-:Y:S01]  /*0250*/  IMAD.U32 R15, R15, 0x10000, RZ ;  /* 0x000100000f0f7824 */ /* 0x000fe200078e00ff */
[----:B------:R-:W-:Y:S01]  /*0260*/  FMNMX3.FTZ R12, R12, R23, R20, !PT ;  /* 0x000000170c0c7276 */ /* 0x000fe20007810014 */
[----:B------:R-:W-:Y:S01]  /*0270*/  IMAD.U32 R4, R4, 0x10000, RZ ;  /* 0x0001000004047824 */ /* 0x000fe200078e00ff */
[----:B------:R-:W-:Y:S01]  /*0280*/  PRMT R10, R6, 0x7632, R10 ;  /* 0x00007632060a7816 */ /* 0x000fe2000000000a */
[----:B------:R-:W-:Y:S01]  /*0290*/  IMAD.U32 R11, R11, 0x10000, RZ ;  /* 0x000100000b0b7824 */ /* 0x000fe200078e00ff */
[----:B------:R-:W-:Y:S01]  /*02a0*/  FMNMX3.FTZ R12, R12, R22, R15, !PT ;  /* 0x000000160c0c7276 */ /* 0x000fe2000781000f */
[----:B------:R-:W-:-:S02]  /*02b0*/  IMAD.U32 R5, R5, 0x10000, RZ ;  /* 0x0001000005057824 */ /* 0x000fc400078e00ff */
[----:B------:R-:W-:Y:S01]  /*02c0*/  IMAD.U32 R2, R2, 0x10000, RZ ;  /* 0x0001000002027824 */ /* 0x000fe200078e00ff */
[----:B------:R-:W-:Y:S01]  /*02d0*/  FMNMX3.FTZ R12, R12, R11, R4, !PT ;  /* 0x0000000b0c0c7276 */ /* 0x000fe20007810004 */
[----:B------:R-:W-:Y:S02]  /*02e0*/  IMAD.U32 R6, R6, 0x10000, RZ ;  /* 0x0001000006067824 */ /* 0x000fe400078e00ff */
        /* <DEDUP_REMOVED lines=31> */
[----:B--2---:R-:W-:Y:S01]  /*04e0*/  FMUL.FTZ R18, R21, 1.4426950216293334961 ;  /* 0x3fb8aa3b15127820 */ /* 0x004fe20000410000 */
[----:B------:R-:W-:Y:S01]  /*04f0*/  FMUL.FTZ R19, R23, 1.4426950216293334961 ;  /* 0x3fb8aa3b17137820 */ /* 0x000fe20000410000 */
[--C-:B------:R-:W-:Y:S01]  /*0500*/  FADD.FTZ R20, R20, -R14.reuse ;  /* 0x8000000e14147221 */ /* 0x100fe20000010000 */
[--C-:B------:R-:W-:Y:S01]  /*0510*/  FADD.FTZ R21, R22, -R14.reuse ;  /* 0x8000000e16157221 */ /* 0x100fe20000010000 */
[----:B------:R-:W0:Y:S01]  /*0520*/  MUFU.EX2 R16, R16 ;  /* 0x0000001000107308 */ /* 0x000e220000000800 */
[--C-:B------:R-:W-:Y:S01]  /*0530*/  FADD.FTZ R24, R15, -R14.reuse ;  /* 0x8000000e0f187221 */ /* 0x100fe20000010000 */
[----:B------:R-:W-:Y:S01]  /*0540*/  FMUL.FTZ R22, R20, 1.4426950216293334961 ;  /* 0x3fb8aa3b14167820 */ /* 0x000fe20000410000 */
[----:B------:R-:W-:Y:S01]  /*0550*/  FMUL.FTZ R23, R21, 1.4426950216293334961 ;  /* 0x3fb8aa3b15177820 */ /* 0x000fe20000410000 */
[----:B------:R-:W1:Y:S01]  /*0560*/  MUFU.EX2 R17, R17 ;  /* 0x0000001100117308 */ /* 0x000e620000000800 */
[--C-:B------:R-:W-:Y:S01]  /*0570*/  FADD.FTZ R25, R11, -R14.reuse ;  /* 0x8000000e0b197221 */ /* 0x100fe20000010000 */
[----:B------:R-:W-:Y:S01]  /*0580*/  FMUL.FTZ R24, R24, 1.4426950216293334961 ;  /* 0x3fb8aa3b18187820 */ /* 0x000fe20000410000 */
[--C-:B------:R-:W-:Y:S01]  /*0590*/  FADD.FTZ R26, R4, -R14.reuse ;  /* 0x8000000e041a7221 */ /* 0x100fe20000010000 */
[----:B------:R-:W2:Y:S01]  /*05a0*/  MUFU.EX2 R18, R18 ;  /* 0x0000001200127308 */ /* 0x000ea20000000800 */
[----:B------:R-:W-:Y:S01]  /*05b0*/  FMUL.FTZ R25, R25, 1.4426950216293334961 ;  /* 0x3fb8aa3b19197820 */ /* 0x000fe20000410000 */
[--C-:B------:R-:W-:Y:S01]  /*05c0*/  FADD.FTZ R27, R5, -R14.reuse ;  /* 0x8000000e051b7221 */ /* 0x100fe20000010000 */
[----:B------:R-:W-:Y:S01]  /*05d0*/  FMUL.FTZ R26, R26, 1.4426950216293334961 ;  /* 0x3fb8aa3b1a1a7820 */ /* 0x000fe20000410000 */
[----:B------:R-:W4:Y:S01]  /*05e0*/  MUFU.EX2 R19, R19 ;  /* 0x0000001300137308 */ /* 0x000f220000000800 */
[----:B------:R-:W-:Y:S01]  /*05f0*/  FADD.FTZ R12, R12, -R14 ;  /* 0x8000000e0c0c7221 */ /* 0x000fe20000010000 */
[----:B0-----:R-:W-:Y:S01]  /*0600*/  FADD.FTZ R20, RZ, R16 ;  /* 0x00000010ff147221 */ /* 0x001fe20000010000 */
[----:B------:R-:W-:Y:S01]  /*0610*/  FMUL.FTZ R27, R27, 1.4426950216293334961 ;  /* 0x3fb8aa3b1b1b7820 */ /* 0x000fe20000410000 */
[----:B------:R0:W5:Y:S01]  /*0620*/  MUFU.EX2 R15, R22 ;  /* 0x00000016000f7308 */ /* 0x0001620000000800 */
[----:B------:R-:W-:Y:S01]  /*0630*/  FMUL.FTZ R12, R12, 1.4426950216293334961 ;  /* 0x3fb8aa3b0c0c7820 */ /* 0x000fe20000410000 */
[----:B-1----:R-:W-:-:S02]  /*0640*/  FADD.FTZ R21, R20, R17 ;  /* 0x0000001114157221 */ /* 0x002fc40000010000 */
[----:B------:R1:W5:Y:S02]  /*0650*/  MUFU.EX2 R11, R23 ;  /* 0x00000017000b7308 */ /* 0x0003640000000800 */
[----:B--2---:R-:W-:Y:S01]  /*0660*/  FADD.FTZ R20, R21, R18 ;  /* 0x0000001215147221 */ /* 0x004fe20000010000 */
[--C-:B------:R-:W-:Y:S01]  /*0670*/  FADD.FTZ R21, R2, -R14.reuse ;  /* 0x8000000e02157221 */ /* 0x100fe20000010000 */
[----:B------:R2:W2:Y:S02]  /*0680*/  MUFU.EX2 R4, R24 ;  /* 0x0000001800047308 */ /* 0x0004a40000000800 */
[----:B----4-:R-:W-:Y:S01]  /*0690*/  FADD.FTZ R20, R20, R19 ;  /* 0x0000001314147221 */ /* 0x010fe20000010000 */
[----:B0-----:R-:W-:Y:S01]  /*06a0*/  FMUL.FTZ R22, R21, 1.4426950216293334961 ;  /* 0x3fb8aa3b15167820 */ /* 0x001fe20000410000 */
[----:B------:R0:W4:Y:S01]  /*06b0*/  MUFU.EX2 R2, R25 ;  /* 0x0000001900027308 */ /* 0x0001220000000800 */
[----:B-1----:R-:W-:Y:S01]  /*06c0*/  FADD.FTZ R23, R3, -R14 ;  /* 0x8000000e03177221 */ /* 0x002fe20000010000 */
[----:B-----5:R-:W-:-:S02]  /*06d0*/  FADD.FTZ R20, R20, R15 ;  /* 0x0000000f14147221 */ /* 0x020fc40000010000 */
[----:B------:R-:W1:Y:S01]  /*06e0*/  MUFU.EX2 R5, R26 ;  /* 0x0000001a00057308 */ /* 0x000e620000000800 */
[----:B------:R-:W-:Y:S01]  /*06f0*/  FMUL.FTZ R23, R23, 1.4426950216293334961 ;  /* 0x3fb8aa3b17177820 */ /* 0x000fe20000410000 */
[----:B------:R-:W-:Y:S01]  /*0700*/  FADD.FTZ R21, R20, R11 ;  /* 0x0000000b14157221 */ /* 0x000fe20000010000 */
[--C-:B------:R-:W-:Y:S01]  /*0710*/  FADD.FTZ R20, R6, -R14.reuse ;  /* 0x8000000e06147221 */ /* 0x100fe20000010000 */
[----:B------:R-:W5:Y:S01]  /*0720*/  MUFU.EX2 R3, R22 ;  /* 0x0000001600037308 */ /* 0x000f620000000800 */
[----:B--2---:R-:W-:Y:S01]  /*0730*/  FADD.FTZ R24, R10, -R14 ;  /* 0x8000000e0a187221 */ /* 0x004fe20000010000 */
[----:B------:R-:W-:Y:S01]  /*0740*/  FADD.FTZ R21, R21, R4 ;  /* 0x0000000415157221 */ /* 0x000fe20000010000 */
[----:B0-----:R-:W-:Y:S01]  /*0750*/  FADD.FTZ R25, R7, -R14 ;  /* 0x8000000e07197221 */ /* 0x001fe20000010000 */
[----:B------:R-:W0:Y:S01]  /*0760*/  MUFU.EX2 R6, R27 ;  /* 0x0000001b00067308 */ /* 0x000e220000000800 */
[----:B------:R-:W-:Y:S01]  /*0770*/  FMUL.FTZ R24, R24, 1.4426950216293334961 ;  /* 0x3fb8aa3b18187820 */ /* 0x000fe20000410000 */
[----:B----4-:R-:W-:Y:S01]  /*0780*/  FADD.FTZ R10, R21, R2 ;  /* 0x00000002150a7221 */ /* 0x010fe20000010000 */
[----:B------:R-:W-:Y:S01]  /*0790*/  FMUL.FTZ R21, R20, 1.4426950216293334961 ;  /* 0x3fb8aa3b14157820 */ /* 0x000fe20000410000 */
[----:B------:R-:W-:Y:S01]  /*07a0*/  FMUL.FTZ R25, R25, 1.4426950216293334961 ;  /* 0x3fb8aa3b19197820 */ /* 0x000fe20000410000 */
[----:B------:R-:W2:Y:S01]  /*07b0*/  MUFU.EX2 R20, R23 ;  /* 0x0000001700147308 */ /* 0x000ea20000000800 */
[----:B-1----:R-:W-:-:S03]  /*07c0*/  FADD.FTZ R10, R10, R5 ;  /* 0x000000050a0a7221 */ /* 0x002fc60000010000 */
[----:B------:R-:W1:Y:S01]  /*07d0*/  MUFU.EX2 R22, R21 ;  /* 0x0000001500167308 */ /* 0x000e620000000800 */
[----:B-----5:R-:W-:-:S03]  /*07e0*/  FADD.FTZ R7, R10, R3 ;  /* 0x000000030a077221 */ /* 0x020fc60000010000 */
[----:B------:R-:W4:Y:S01]  /*07f0*/  MUFU.EX2 R24, R24 ;  /* 0x0000001800187308 */ /* 0x000f220000000800 */
[----:B0-----:R-:W-:-:S03]  /*0800*/  FADD.FTZ R7, R7, R6 ;  /* 0x0000000607077221 */ /* 0x001fc60000010000 */
[----:B------:R-:W0:Y:S01]  /*0810*/  MUFU.EX2 R10, R25 ;  /* 0x00000019000a7308 */ /* 0x000e220000000800 */
[----:B--2---:R-:W-:-:S03]  /*0820*/  FADD.FTZ R7, R7, R20 ;  /* 0x0000001407077221 */ /* 0x004fc60000010000 */
[----:B------:R-:W2:Y:S01]  /*0830*/  MUFU.EX2 R12, R12 ;  /* 0x0000000c000c7308 */ /* 0x000ea20000000800 */
[----:B-1----:R-:W-:-:S04]  /*0840*/  FADD.FTZ R7, R7, R22 ;  /* 0x0000001607077221 */ /* 0x002fc80000010000 */
[----:B----4-:R-:W-:-:S04]  /*0850*/  FADD.FTZ R7, R7, R24 ;  /* 0x0000001807077221 */ /* 0x010fc80000010000 */
[----:B0-----:R-:W-:-:S04]  /*0860*/  FADD.FTZ R7, R7, R10 ;  /* 0x0000000a07077221 */ /* 0x001fc80000010000 */
        /* <DEDUP_REMOVED lines=29> */
[-C--:B------:R-:W-:Y:S01]  /*0a40*/  FMUL.FTZ R21, R20, R7.reuse ;  /* 0x0000000714157220 */ /* 0x080fe20000410000 */
[----:B------:R-:W-:Y:S01]  /*0a50*/  FSETP.NE.FTZ.AND P4, PT, |R19|, +INF , PT ;  /* 0x7f8000001300780b */ /* 0x000fe20003f95200 */
[-C--:B------:R-:W-:Y:S01]  /*0a60*/  FMUL.FTZ R22, R22, R7.reuse ;  /* 0x0000000716167220 */ /* 0x080fe20000410000 */
[-C--:B------:R-:W-:Y:S01]  /*0a70*/  FMUL.FTZ R24, R10, R7.reuse ;  /* 0x000000070a187220 */ /* 0x080fe20000410000 */
[----:B------:R-:W-:Y:S01]  /*0a80*/  FMUL.FTZ R7, R12, R7 ;  /* 0x000000070c077220 */ /* 0x000fe20000410000 */
        /* <DEDUP_REMOVED lines=64> */
.L_x_2000:
        /* <DEDUP_REMOVED lines=16> */
.L_x_2001:
        /* <DEDUP_REMOVED lines=14> */
.L_x_2007:
        /* <DEDUP_REMOVED lines=149> */
.L_x_2004:
[----:B-123--:R-:W-:Y:S05]  /*19c0*/  BSYNC.RECONVERGENT B0 ;  /* 0x0000000000007941 */ /* 0x00efea0003800200 */
.L_x_2003:
        /* <DEDUP_REMOVED lines=54> */
.L_x_2006:
[----:B------:R-:W-:Y:S05]  /*1d30*/  BSYNC.RECONVERGENT B0 ;  /* 0x0000000000007941 */ /* 0x000fea0003800200 */
.L_x_2005:
[----:B------:R-:W-:Y:S02]  /*1d40*/  VIADD R45, R45, UR11 ;  /* 0x0000000b2d2d7c36 */ /* 0x000fe40008000000 */
[----:B------:R-:W-:Y:S01]  /*1d50*/  VIADD R43, R43, 0x1 ;  /* 0x000000012b2b7836 */ /* 0x000fe20000000000 */
[----:B------:R-:W-:Y:S06]  /*1d60*/  @P0 BRA `(.L_x_2007) ;  /* 0xfffffff000c00947 */ /* 0x000fec000383ffff */
.L_x_2002:
        /* <DEDUP_REMOVED lines=22> */
.L_x_2009:
        /* <DEDUP_REMOVED lines=55> */
.L_x_2008:
        /* <DEDUP_REMOVED lines=34> */
.L_x_2010:
        /* <DEDUP_REMOVED lines=22> */
.L_x_2011:
[----:B------:R-:W-:Y:S05]  /*25c0*/  @!P1 EXIT ;  /* 0x000000000000994d */ /* 0x000fea0003800000 */
[----:B01--4-:R-:W0:Y:S01]  /*25d0*/  LDC.64 R4, c[0x0][0x390] ;  /* 0x0000e400ff047b82 */ /* 0x013e220000000a00 */
[----:B------:R1:W2:Y:S01]  /*25e0*/  MUFU.RCP R11, R42 ;  /* 0x0000002a000b7308 */ /* 0x0002a20000001000 */
[----:B------:R-:W-:Y:S02]  /*25f0*/  IMAD.IADD R7, R0, 0x1, R7 ;  /* 0x0000000100077824 */ /* 0x000fe400078e0207 */
[----:B------:R-:W-:-:S07]  /*2600*/  IMAD.MOV R6, RZ, RZ, -R6 ;  /* 0x000000ffff067224 */ /* 0x000fce00078e0a06 */
.L_x_2012:
        /* <DEDUP_REMOVED lines=9> */
.L_x_2013:
        /* <DEDUP_REMOVED lines=14> */
.L_x_3875:


//--------------------- .text._ZN4vllm3moe10topkGatingILi8ELi256ELi4ELi16ELi32Ej13__nv_bfloat16LNS0_11ScoringFuncE0EEEvPKT5_PKbPfiPT4_PiiiibPKf --------------------------
	.section	.text._ZN4vllm3moe10topkGatingILi8ELi256ELi4ELi16ELi32Ej13__nv_bfloat16LNS0_11ScoringFuncE0EEEvPKT5_PKbPfiPT4_PiiiibPKf,"ax",@progbits
	.align	128
        .global         _ZN4vllm3moe10topkGatingILi8ELi256ELi4ELi16ELi32Ej13__nv_bfloat16LNS0_11ScoringFuncE0EEEvPKT5_PKbPfiPT4_PiiiibPKf
        .type           _ZN4vllm3moe10topkGatingILi8ELi256ELi4ELi16ELi32Ej13__nv_bfloat16LNS0_11ScoringFuncE0EEEvPKT5_PKbPfiPT4_PiiiibPKf,@function
        .size           _ZN4vllm3moe10topkGatingILi8ELi256ELi4ELi16ELi32Ej13__nv_bfloat16LNS0_11ScoringFuncE0EEEvPKT5_PKbPfiPT4_PiiiibPKf,(.L_x_3876 - _ZN4vllm3moe10topkGatingILi8ELi256ELi4ELi16ELi32Ej13__nv_bfloat16LNS0_11ScoringFuncE0EEEvPKT5_PKbPfiPT4_PiiiibPKf)
        .other          _ZN4vllm3moe10topkGatingILi8ELi256ELi4ELi16ELi32Ej13__nv_bfloat16LNS0_11ScoringFuncE0EEEvPKT5_PKbPfiPT4_PiiiibPKf,@"STO_CUDA_ENTRY STV_DEFAULT"
_ZN4vllm3moe10topkGatingILi8ELi256ELi4ELi16ELi32Ej13__nv_bfloat16LNS0_11ScoringFuncE0EEEvPKT5_PKbPfiPT4_PiiiibPKf:
.text._ZN4vllm3moe10topkGatingILi8ELi256ELi4ELi16ELi32Ej13__nv_bfloat16LNS0_11ScoringFuncE0EEEvPKT5_PKbPfiPT4_PiiiibPKf:
        /* <DEDUP_REMOVED lines=163> */
.L_x_2019:
        /* <DEDUP_REMOVED lines=99> */
.L_x_2016:
[----:B-123--:R-:W-:Y:S05]  /*1060*/  BSYNC.RECONVERGENT B0 ;  /* 0x0000000000007941 */ /* 0x00efea0003800200 */
.L_x_2015:
        /* <DEDUP_REMOVED lines=38> */
.L_x_2018:
[----:B------:R-:W-:Y:S05]  /*12d0*/  BSYNC.RECONVERGENT B0 ;  /* 0x0000000000007941 */ /* 0x000fea0003800200 */
.L_x_2017:
[----:B0-----:R-:W-:Y:S02]  /*12e0*/  VIADD R25, R25, UR11 ;  /* 0x0000000b19197c36 */ /* 0x001fe40008000000 */
[----:B------:R-:W-:Y:S01]  /*12f0*/  VIADD R23, R23, 0x1 ;  /* 0x0000000117177836 */ /* 0x000fe20000000000 */
[----:B------:R-:W-:Y:S06]  /*1300*/  @P0 BRA `(.L_x_2019) ;  /* 0xfffffff400c80947 */ /* 0x000fec000383ffff */
.L_x_2014:
        /* <DEDUP_REMOVED lines=22> */
.L_x_2021:
        /* <DEDUP_REMOVED lines=55> */
.L_x_2020:
        /* <DEDUP_REMOVED lines=34> */
.L_x_2022:
        /* <DEDUP_REMOVED lines=22> */
.L_x_2023:
[----:B------:R-:W-:Y:S05]  /*1b60*/  @!P1 EXIT ;  /* 0x000000000000994d */ /* 0x000fea0003800000 */
[----:B01----:R-:W0:Y:S01]  /*1b70*/  LDC.64 R6, c[0x0][0x390] ;  /* 0x0000e400ff067b82 */ /* 0x003e220000000a00 */
[----:B------:R1:W2:Y:S01]  /*1b80*/  MUFU.RCP R11, R4 ;  /* 0x00000004000b7308 */ /* 0x0002a20000001000 */
[----:B------:R-:W-:Y:S02]  /*1b90*/  IMAD.IADD R5, R0, 0x1, R5 ;  /* 0x0000000100057824 */ /* 0x000fe400078e0205 */
[----:B------:R-:W-:-:S07]  /*1ba0*/  IMAD.MOV R15, RZ, RZ, -R15 ;  /* 0x000000ffff0f7224 */ /* 0x000fce00078e0a0f */
.L_x_2024:
        /* <DEDUP_REMOVED lines=9> */
.L_x_2025:
        /* <DEDUP_REMOVED lines=12> */
.L_x_3876:


//--------------------- .text._ZN4vllm3moe10topkGatingILi8ELi128ELi4ELi16ELi32Ej13__nv_bfloat16LNS0_11ScoringFuncE0EEEvPKT5_PKbPfiPT4_PiiiibPKf --------------------------
	.section	.text._ZN4vllm3moe10topkGatingILi8ELi128ELi4ELi16ELi32Ej13__nv_bfloat16LNS0_11ScoringFuncE0EEEvPKT5_PKbPfiPT4_PiiiibPKf,"ax",@progbits
	.align	128
        .global         _ZN4vllm3moe10topkGatingILi8ELi128ELi4ELi16ELi32Ej13__nv_bfloat16LNS0_11ScoringFuncE0EEEvPKT5_PKbPfiPT4_PiiiibPKf
        .type           _ZN4vllm3moe10topkGatingILi8ELi128ELi4ELi16ELi32Ej13__nv_bfloat16LNS0_11ScoringFuncE0EEEvPKT5_PKbPfiPT4_PiiiibPKf,@function
        .size           _ZN4vllm3moe10topkGatingILi8ELi128ELi4ELi16ELi32Ej13__nv_bfloat16LNS0_11ScoringFuncE0EEEvPKT5_PKbPfiPT4_PiiiibPKf,(.L_x_3877 - _ZN4vllm3moe10topkGatingILi8ELi128ELi4ELi16ELi32Ej13__nv_bfloat16LNS0_11ScoringFuncE0EEEvPKT5_PKbPfiPT4_PiiiibPKf)
        .other          _ZN4vllm3moe10topkGatingILi8ELi128ELi4ELi16ELi32Ej13__nv_bfloat16LNS0_11ScoringFuncE0EEEvPKT5_PKbPfiPT4_PiiiibPKf,@"STO_CUDA_ENTRY STV_DEFAULT"
_ZN4vllm3moe10topkGatingILi8ELi128ELi4ELi16ELi32Ej13__nv_bfloat16LNS0_11ScoringFuncE0EEEvPKT5_PKbPfiPT4_PiiiibPKf:
.text._ZN4vllm3moe10topkGatingILi8ELi128ELi4ELi16ELi32Ej13__nv_bfloat16LNS0_11ScoringFuncE0EEEvPKT5_PKbPfiPT4_PiiiibPKf:
        /* <DEDUP_REMOVED lines=160> */
.L_x_2031:
        /* <DEDUP_REMOVED lines=89> */
.L_x_2028:
[----:B-123--:R-:W-:Y:S05]  /*0f90*/  BSYNC.RECONVERGENT B0 ;  /* 0x0000000000007941 */ /* 0x00efea0003800200 */
.L_x_2027:
        /* <DEDUP_REMOVED lines=37> */
.L_x_2030:
[----:B------:R-:W-:Y:S05]  /*11f0*/  BSYNC.RECONVERGENT B0 ;  /* 0x0000000000007941 */ /* 0x000fea0003800200 */
.L_x_2029:
[----:B0-----:R-:W-:Y:S02]  /*1200*/  VIADD R25, R25, UR11 ;  /* 0x0000000b19197c36 */ /* 0x001fe40008000000 */
[----:B------:R-:W-:Y:S01]  /*1210*/  VIADD R23, R23, 0x1 ;  /* 0x0000000117177836 */ /* 0x000fe20000000000 */
[----:B------:R-:W-:Y:S06]  /*1220*/  @P0 BRA `(.L_x_2031) ;  /* 0xfffffff400f40947 */ /* 0x000fec000383ffff */
.L_x_2026:
        /* <DEDUP_REMOVED lines=22> */
.L_x_2033:
        /* <DEDUP_REMOVED lines=55> */
.L_x_2032:
        /* <DEDUP_REMOVED lines=34> */
.L_x_2034:
        /* <DEDUP_REMOVED lines=22> */
.L_x_2035:
[----:B------:R-:W-:Y:S05]  /*1a80*/  @!P1 EXIT ;  /* 0x000000000000994d */ /* 0x000fea0003800000 */
[----:B01----:R-:W0:Y:S01]  /*1a90*/  LDC.64 R6, c[0x0][0x390] ;  /* 0x0000e400ff067b82 */ /* 0x003e220000000a00 */
[----:B------:R1:W2:Y:S01]  /*1aa0*/  MUFU.RCP R11, R4 ;  /* 0x00000004000b7308 */ /* 0x0002a20000001000 */
[----:B------:R-:W-:Y:S02]  /*1ab0*/  IMAD.IADD R5, R0, 0x1, R5 ;  /* 0x0000000100057824 */ /* 0x000fe400078e0205 */
[----:B------:R-:W-:-:S07]  /*1ac0*/  IMAD.MOV R15, RZ, RZ, -R15 ;  /* 0x000000ffff0f7224 */ /* 0x000fce00078e0a0f */
.L_x_2036:
        /* <DEDUP_REMOVED lines=9> */
.L_x_2037:
        /* <DEDUP_REMOVED lines=10> */
.L_x_3877:


//--------------------- .text._ZN4vllm3moe10topkGatingILi8ELi64ELi4ELi16ELi32Ej13__nv_bfloat16LNS0_11ScoringFuncE0EEEvPKT5_PKbPfiPT4_PiiiibPKf --------------------------
	.section	.text._ZN4vllm3moe10topkGatingILi8ELi64ELi4ELi16ELi32Ej13__nv_bfloat16LNS0_11ScoringFuncE0EEEvPKT5_PKbPfiPT4_PiiiibPKf,"ax",@progbits
	.align	128
        .global         _ZN4vllm3moe10topkGatingILi8ELi64ELi4ELi16ELi32Ej13__nv_bfloat16LNS0_11ScoringFuncE0EEEvPKT5_PKbPfiPT4_PiiiibPKf
        .type           _ZN4vllm3moe10topkGatingILi8ELi64ELi4ELi16ELi32Ej13__nv_bfloat16LNS0_11ScoringFuncE0EEEvPKT5_PKbPfiPT4_PiiiibPKf,@function
        .size           _ZN4vllm3moe10topkGatingILi8ELi64ELi4ELi16ELi32Ej13__nv_bfloat16LNS0_11ScoringFuncE0EEEvPKT5_PKbPfiPT4_PiiiibPKf,(.L_x_3878 - _ZN4vllm3moe10topkGatingILi8ELi64ELi4ELi16ELi32Ej13__nv_bfloat16LNS0_11ScoringFuncE0EEEvPKT5_PKbPfiPT4_PiiiibPKf)
        .other          _ZN4vllm3moe10topkGatingILi8ELi64ELi4ELi16ELi32Ej13__nv_bfloat16LNS0_11ScoringFuncE0EEEvPKT5_PKbPfiPT4_PiiiibPKf,@"STO_CUDA_ENTRY STV_DEFAULT"
_ZN4vllm3moe10topkGatingILi8ELi64ELi4ELi16ELi32Ej13__nv_bfloat16LNS0_11ScoringFuncE0EEEvPKT5_PKbPfiPT4_PiiiibPKf:
.text._ZN4vllm3moe10topkGatingILi8ELi64ELi4ELi16ELi32Ej13__nv_bfloat16LNS0_11ScoringFuncE0EEEvPKT5_PKbPfiPT4_PiiiibPKf:
        /* <DEDUP_REMOVED lines=114> */
[----:B------:R-:W-:Y:S01]  /*0720*/  HFMA2 R4, -RZ, RZ, 0, 0 ;  /* 0x00000000ff047431 */ /* 0x000fe200000001ff */
        /* <DEDUP_REMOVED lines=41> */
.L_x_2043:
        /* <DEDUP_REMOVED lines=27> */
[----:B------:R-:W-:Y:S02]  /*0b70*/  IADD3 R14, PT, PT, R2, R15, RZ ;  /* 0x0000000f020e7210 */ /* 0x000fe40007ffe0ff */
[----:B------:R-:W-:-:S03]  /*0b80*/  FSEL R28, R10, R29, P3 ;  /* 0x0000001d0a1c7208 */ /* 0x000fc60001800000 */
        /* <DEDUP_REMOVED lines=50> */
.L_x_2040:
[----:B-123--:R-:W-:Y:S05]  /*0eb0*/  BSYNC.RECONVERGENT B0 ;  /* 0x0000000000007941 */ /* 0x00efea0003800200 */
.L_x_2039:
        /* <DEDUP_REMOVED lines=33> */
[----:B------:R-:W-:-:S06]  /*10d0*/  @P4 MOV R19, 0xc61c4000 ;  /* 0xc61c400000134802 */ /* 0x000fcc0000000f00 */
[----:B------:R-:W-:Y:S02]  /*10e0*/  @P3 IMAD.MOV.U32 R20, RZ, RZ, -0x39e3c000 ;  /* 0xc61c4000ff143424 */ /* 0x000fe400078e00ff */
[----:B------:R-:W-:Y:S02]  /*10f0*/  @P6 IMAD.MOV.U32 R21, RZ, RZ, -0x39e3c000 ;  /* 0xc61c4000ff156424 */ /* 0x000fe400078e00ff */
[----:B------:R-:W-:-:S07]  /*1100*/  @P5 IMAD.MOV.U32 R22, RZ, RZ, -0x39e3c000 ;  /* 0xc61c4000ff165424 */ /* 0x000fce00078e00ff */
.L_x_2042:
[----:B------:R-:W-:Y:S05]  /*1110*/  BSYNC.RECONVERGENT B0 ;  /* 0x0000000000007941 */ /* 0x000fea0003800200 */
.L_x_2041:
[----:B0-----:R-:W-:Y:S02]  /*1120*/  VIADD R25, R25, UR11 ;  /* 0x0000000b19197c36 */ /* 0x001fe40008000000 */
[----:B------:R-:W-:Y:S01]  /*1130*/  VIADD R23, R23, 0x1 ;  /* 0x0000000117177836 */ /* 0x000fe20000000000 */
[----:B------:R-:W-:Y:S06]  /*1140*/  @P0 BRA `(.L_x_2043) ;  /* 0xfffffff8001c0947 */ /* 0x000fec000383ffff */
.L_x_2038:
        /* <DEDUP_REMOVED lines=22> */
.L_x_2045:
        /* <DEDUP_REMOVED lines=55> */
.L_x_2044:
        /* <DEDUP_REMOVED lines=34> */
.L_x_2046:
        /* <DEDUP_REMOVED lines=22> */
.L_x_2047:
[----:B------:R-:W-:Y:S05]  /*19a0*/  @!P1 EXIT ;  /* 0x000000000000994d */ /* 0x000fea0003800000 */
[----:B01----:R-:W0:Y:S01]  /*19b0*/  LDC.64 R6, c[0x0][0x390] ;  /* 0x0000e400ff067b82 */ /* 0x003e220000000a00 */
[----:B------:R1:W2:Y:S01]  /*19c0*/  MUFU.RCP R11, R4 ;  /* 0x00000004000b7308 */ /* 0x0002a20000001000 */
[----:B------:R-:W-:Y:S02]  /*19d0*/  IMAD.IADD R5, R0, 0x1, R5 ;  /* 0x0000000100057824 */ /* 0x000fe400078e0205 */
[----:B------:R-:W-:-:S07]  /*19e0*/  IMAD.MOV R15, RZ, RZ, -R15 ;  /* 0x000000ffff0f7224 */ /* 0x000fce00078e0a0f */
.L_x_2048:
        /* <DEDUP_REMOVED lines=9> */
.L_x_2049:
        /* <DEDUP_REMOVED lines=16> */
.L_x_3878:


//--------------------- .text._ZN4vllm3moe10topkGatingILi8ELi32ELi4ELi16ELi32Ej13__nv_bfloat16LNS0_11ScoringFuncE0EEEvPKT5_PKbPfiPT4_PiiiibPKf --------------------------
	.section	.text._ZN4vllm3moe10topkGatingILi8ELi32ELi4ELi16ELi32Ej13__nv_bfloat16LNS0_11ScoringFuncE0EEEvPKT5_PKbPfiPT4_PiiiibPKf,"ax",@progbits
	.align	128
        .global         _ZN4vllm3moe10topkGatingILi8ELi32ELi4ELi16ELi32Ej13__nv_bfloat16LNS0_11ScoringFuncE0EEEvPKT5_PKbPfiPT4_PiiiibPKf
        .type           _ZN4vllm3moe10topkGatingILi8ELi32ELi4ELi16ELi32Ej13__nv_bfloat16LNS0_11ScoringFuncE0EEEvPKT5_PKbPfiPT4_PiiiibPKf,@function
        .size           _ZN4vllm3moe10topkGatingILi8ELi32ELi4ELi16ELi32Ej13__nv_bfloat16LNS0_11ScoringFuncE0EEEvPKT5_PKbPfiPT4_PiiiibPKf,(.L_x_3879 - _ZN4vllm3moe10topkGatingILi8ELi32ELi4ELi16ELi32Ej13__nv_bfloat16LNS0_11ScoringFuncE0EEEvPKT5_PKbPfiPT4_PiiiibPKf)
        .other          _ZN4vllm3moe10topkGatingILi8ELi32ELi4ELi16ELi32Ej13__nv_bfloat16LNS0_11ScoringFuncE0EEEvPKT5_PKbPfiPT4_PiiiibPKf,@"STO_CUDA_ENTRY STV_DEFAULT"
_ZN4vllm3moe10topkGatingILi8ELi32ELi4ELi16ELi32Ej13__nv_bfloat16LNS0_11ScoringFuncE0EEEvPKT5_PKbPfiPT4_PiiiibPKf:
.text._ZN4vllm3moe10topkGatingILi8ELi32ELi4ELi16ELi32Ej13__nv_bfloat16LNS0_11ScoringFuncE0EEEvPKT5_PKbPfiPT4_PiiiibPKf:
        /* <DEDUP_REMOVED lines=46> */
[----:B------:R-:W-:Y:S01]  /*02e0*/  SHF.L.U32 R6, R6, 0x10, RZ ;  /* 0x0000001006067819 */ /* 0x000fe200000006ff */
[----:B------:R-:W-:Y:S01]  /*02f0*/  IMAD.U32 R13, R13, 0x10000, RZ ;  /* 0x000100000d0d7824 */ /* 0x000fe200078e00ff */
[C---:B------:R-:W-:Y:S01]  /*0300*/  PRMT R12, R7.reuse, 0x7632, R12 ;  /* 0x00007632070c7816 */ /* 0x040fe2000000000c */
[----:B------:R-:W-:Y:S01]  /*0310*/  IMAD.U32 R7, R7, 0x10000, RZ ;  /* 0x0001000007077824 */ /* 0x000fe200078e00ff */
[----:B------:R-:W-:Y:S01]  /*0320*/  FMNMX3.FTZ R22, R4, R9, R5, !PT ;  /* 0x0000000904167276 */ /* 0x000fe20007810005 */
[----:B0-----:R-:W-:-:S02]  /*0330*/  IMAD.U32 R10, R15, 0x10000, RZ ;  /* 0x000100000f0a7824 */ /* 0x001fc400078e00ff */
        /* <DEDUP_REMOVED lines=100> */
.L_x_2055:
        /* <DEDUP_REMOVED lines=69> */
.L_x_2052:
[----:B0123--:R-:W-:Y:S05]  /*0dd0*/  BSYNC.RECONVERGENT B0 ;  /* 0x0000000000007941 */ /* 0x00ffea0003800200 */
.L_x_2051:
        /* <DEDUP_REMOVED lines=34> */
[----:B------:R-:W-:Y:S02]  /*1000*/  @P3 MOV R20, 0xc61c4000 ;  /* 0xc61c400000143802 */ /* 0x000fe40000000f00 */
[----:B------:R-:W-:Y:S02]  /*1010*/  @P6 IMAD.MOV.U32 R21, RZ, RZ, -0x39e3c000 ;  /* 0xc61c4000ff156424 */ /* 0x000fe400078e00ff */
[----:B------:R-:W-:-:S07]  /*1020*/  @P5 IMAD.MOV.U32 R22, RZ, RZ, -0x39e3c000 ;  /* 0xc61c4000ff165424 */ /* 0x000fce00078e00ff */
.L_x_2054:
[----:B------:R-:W-:Y:S05]  /*1030*/  BSYNC.RECONVERGENT B0 ;  /* 0x0000000000007941 */ /* 0x000fea0003800200 */
.L_x_2053:
[----:B----4-:R-:W-:Y:S02]  /*1040*/  VIADD R25, R25, UR11 ;  /* 0x0000000b19197c36 */ /* 0x010fe40008000000 */
[----:B------:R-:W-:Y:S01]  /*1050*/  VIADD R23, R23, 0x1 ;  /* 0x0000000117177836 */ /* 0x000fe20000000000 */
[----:B------:R-:W-:Y:S06]  /*1060*/  @P0 BRA `(.L_x_2055) ;  /* 0xfffffff800440947 */ /* 0x000fec000383ffff */
.L_x_2050:
        /* <DEDUP_REMOVED lines=18> */
[----:B------:R-:W-:-:S03]  /*1190*/  IMAD.MOV.U32 R7, RZ, RZ, R0 ;  /* 0x000000ffff077224 */ /* 0x000fc600078e0000 */
[----:B------:R-:W-:Y:S01]  /*11a0*/  IADD3 R8, PT, PT, -R5, RZ, RZ ;  /* 0x000000ff05087210 */ /* 0x000fe20007ffe1ff */
[----:B0-----:R-:W-:-:S04]  /*11b0*/  UIADD3 UR4, UP0, UPT, UR4, 0x20, URZ ;  /* 0x0000002004047890 */ /* 0x001fc8000ff1e0ff */
[----:B-12---:R-:W-:-:S12]  /*11c0*/  UIADD3.X UR5, UPT, UPT, URZ, UR5, URZ, UP0, !UPT ;  /* 0x00000005ff057290 */ /* 0x006fd800087fe4ff */
.L_x_2057:
        /* <DEDUP_REMOVED lines=55> */
.L_x_2056:
        /* <DEDUP_REMOVED lines=34> */
.L_x_2058:
        /* <DEDUP_REMOVED lines=22> */
.L_x_2059:
[----:B------:R-:W-:Y:S05]  /*18c0*/  @!P1 EXIT ;  /* 0x000000000000994d */ /* 0x000fea0003800000 */
[----:B01----:R-:W0:Y:S01]  /*18d0*/  LDC.64 R6, c[0x0][0x390] ;  /* 0x0000e400ff067b82 */ /* 0x003e220000000a00 */
[----:B------:R1:W2:Y:S01]  /*18e0*/  MUFU.RCP R11, R4 ;  /* 0x00000004000b7308 */ /* 0x0002a20000001000 */
[----:B------:R-:W-:Y:S02]  /*18f0*/  IMAD.IADD R5, R0, 0x1, R5 ;  /* 0x0000000100057824 */ /* 0x000fe400078e0205 */
[----:B------:R-:W-:-:S07]  /*1900*/  IMAD.MOV R15, RZ, RZ, -R15 ;  /* 0x000000ffff0f7224 */ /* 0x000fce00078e0a0f */
.L_x_2060:
        /* <DEDUP_REMOVED lines=9> */
.L_x_2061:
        /* <DEDUP_REMOVED lines=14> */
.L_x_3879:


//--------------------- .text._ZN4vllm3moe10topkGatingILi8ELi16ELi4ELi16ELi32Ej13__nv_bfloat16LNS0_11ScoringFuncE0EEEvPKT5_PKbPfiPT4_PiiiibPKf --------------------------
	.section	.text._ZN4vllm3moe10topkGatingILi8ELi16ELi4ELi16ELi32Ej13__nv_bfloat16LNS0_11ScoringFuncE0EEEvPKT5_PKbPfiPT4_PiiiibPKf,"ax",@progbits
	.align	128
        .global         _ZN4vllm3moe10topkGatingILi8ELi16ELi4ELi16ELi32Ej13__nv_bfloat16LNS0_11ScoringFuncE0EEEvPKT5_PKbPfiPT4_PiiiibPKf
        .type           _ZN4vllm3moe10topkGatingILi8ELi16ELi4ELi16ELi32Ej13__nv_bfloat16LNS0_11ScoringFuncE0EEEvPKT5_PKbPfiPT4_PiiiibPKf,@function
        .size           _ZN4vllm3moe10topkGatingILi8ELi16ELi4ELi16ELi32Ej13__nv_bfloat16LNS0_11ScoringFuncE0EEEvPKT5_PKbPfiPT4_PiiiibPKf,(.L_x_3880 - _ZN4vllm3moe10topkGatingILi8ELi16ELi4ELi16ELi32Ej13__nv_bfloat16LNS0_11ScoringFuncE0EEEvPKT5_PKbPfiPT4_PiiiibPKf)
        .other          _ZN4vllm3moe10topkGatingILi8ELi16ELi4ELi16ELi32Ej13__nv_bfloat16LNS0_11ScoringFuncE0EEEvPKT5_PKbPfiPT4_PiiiibPKf,@"STO_CUDA_ENTRY STV_DEFAULT"
_ZN4vllm3moe10topkGatingILi8ELi16ELi4ELi16ELi32Ej13__nv_bfloat16LNS0_11ScoringFuncE0EEEvPKT5_PKbPfiPT4_PiiiibPKf:
.text._ZN4vllm3moe10topkGatingILi8ELi16ELi4ELi16ELi32Ej13__nv_bfloat16LNS0_11ScoringFuncE0EEEvPKT5_PKbPfiPT4_PiiiibPKf:
        /* <DEDUP_REMOVED lines=41> */
[C---:B---3--:R-:W-:Y:S01]  /*0290*/  PRMT R9, R4.reuse, 0x7632, R9 ;  /* 0x0000763204097816 */ /* 0x048fe20000000009 */
[----:B------:R-:W-:Y:S01]  /*02a0*/  IMAD.U32 R4, R4, 0x10000, RZ ;  /* 0x0001000004047824 */ /* 0x000fe200078e00ff */
[C---:B------:R-:W-:Y:S02]  /*02b0*/  PRMT R11, R5.reuse, 0x7632, R11 ;  /* 0x00007632050b7816 */ /* 0x040fe4000000000b */
        /* <DEDUP_REMOVED lines=8> */
[----:B------:R-:W-:Y:S01]  /*0340*/  SHF.L.U32 R7, R7, 0x10, RZ ;  /* 0x0000001007077819 */ /* 0x000fe200000006ff */
[----:B-1----:R-:W-:Y:S01]  /*0350*/  IMAD.U32 R12, R15, 0x10000, RZ ;  /* 0x000100000f0c7824 */ /* 0x002fe200078e00ff */
        /* <DEDUP_REMOVED lines=60> */
[----:B------:R-:W-:Y:S02]  /*0720*/  FSETP.NE.FTZ.AND P6, PT, |R10|, +INF , PT ;  /* 0x7f8000000a00780b */ /* 0x000fe40003fd5200 */
        /* <DEDUP_REMOVED lines=10> */
[----:B------:R-:W-:Y:S01]  /*07d0*/  FSEL R10, R10, RZ, P6 ;  /* 0x000000ff0a0a7208 */ /* 0x000fe20003000000 */
[----:B------:R-:W-:Y:S01]  /*07e0*/  @!P0 IMAD.MOV.U32 R18, RZ, RZ, R8 ;  /* 0x000000ffff128224 */ /* 0x000fe200078e0008 */
[----:B------:R-:W-:Y:S01]  /*07f0*/  FSEL R11, R11, RZ, P3 ;  /* 0x000000ff0b0b7208 */ /* 0x000fe20001800000 */
[----:B------:R-:W-:Y:S01]  /*0800*/  @P0 FADD.FTZ R19, R9, R20 ;  /* 0x0000001409130221 */ /* 0x000fe20000010000 */
[----:B------:R-:W-:Y:S01]  /*0810*/  FSEL R12, R12, RZ, P4 ;  /* 0x000000ff0c0c7208 */ /* 0x000fe20002000000 */
[----:B------:R-:W-:Y:S01]  /*0820*/  @P0 FADD.FTZ R20, R10, R21 ;  /* 0x000000150a140221 */ /* 0x000fe20000010000 */
[----:B------:R-:W-:Y:S01]  /*0830*/  @!P0 MOV R13, R5 ;  /* 0x00000005000d8202 */ /* 0x000fe20000000f00 */
[----:B------:R-:W-:Y:S01]  /*0840*/  @P0 FADD.FTZ R21, R11, R14 ;  /* 0x0000000e0b150221 */ /* 0x000fe20000010000 */
[----:B------:R-:W-:-:S02]  /*0850*/  @!P0 IMAD.MOV.U32 R19, RZ, RZ, R9 ;  /* 0x000000ffff138224 */ /* 0x000fc400078e0009 */
[----:B------:R-:W-:Y:S01]  /*0860*/  @P0 FADD.FTZ R22, R12, R23 ;  /* 0x000000170c160221 */ /* 0x000fe20000010000 */
[----:B------:R-:W-:Y:S01]  /*0870*/  @!P0 MOV R20, R10 ;  /* 0x0000000a00148202 */ /* 0x000fe20000000f00 */
[----:B------:R-:W-:Y:S02]  /*0880*/  @!P0 IMAD.MOV.U32 R21, RZ, RZ, R11 ;  /* 0x000000ffff158224 */ /* 0x000fe400078e000b */
[----:B------:R-:W-:Y:S01]  /*0890*/  @!P0 IMAD.MOV.U32 R22, RZ, RZ, R12 ;  /* 0x000000ffff168224 */ /* 0x000fe200078e000c */
[----:B------:R-:W-:Y:S06]  /*08a0*/  @!P2 BRA `(.L_x_2062) ;  /* 0x0000000400b8a947 */ /* 0x000fec0003800000 */
[----:B------:R-:W-:Y:S01]  /*08b0*/  IMAD R23, R0, R15, RZ ;  /* 0x0000000f00177224 */ /* 0x000fe200078e02ff */
[----:B------:R-:W-:Y:S01]  /*08c0*/  MOV R25, R0 ;  /* 0x0000000000197202 */ /* 0x000fe20000000f00 */
[----:B------:R-:W-:Y:S01]  /*08d0*/  IMAD.MOV R24, RZ, RZ, -R15 ;  /* 0x000000ffff187224 */ /* 0x000fe200078e0a0f */
[----:B------:R-:W0:Y:S01]  /*08e0*/  LDCU.U8 UR8, c[0x0][0x3bc] ;  /* 0x00007780ff0877ac */ /* 0x000e220008000000 */
[----:B------:R-:W-:Y:S01]  /*08f0*/  IMAD.MOV.U32 R4, RZ, RZ, RZ ;  /* 0x000000ffff047224 */ /* 0x000fe200078e00ff */
[----:B------:R-:W1:Y:S01]  /*0900*/  LDCU UR11, c[0x0][0x398] ;  /* 0x00007300ff0b77ac */ /* 0x000e620008000800 */
[----:B------:R-:W2:Y:S01]  /*0910*/  LDCU UR9, c[0x0][0x3b4] ;  /* 0x00007680ff0977ac */ /* 0x000ea20008000800 */
[----:B------:R-:W3:Y:S01]  /*0920*/  LDCU UR10, c[0x0][0x3b8] ;  /* 0x00007700ff0a77ac */ /* 0x000ee20008000800 */
[----:B------:R-:W-:-:S05]  /*0930*/  UMOV UR4, URZ ;  /* 0x000000ff00047c82 */ /* 0x000fca0008000000 */
.L_x_2067:
        /* <DEDUP_REMOVED lines=59> */
.L_x_2064:
[----:B0123--:R-:W-:Y:S05]  /*0cf0*/  BSYNC.RECONVERGENT B0 ;  /* 0x0000000000007941 */ /* 0x00ffea0003800200 */
.L_x_2063:
        /* <DEDUP_REMOVED lines=36> */
[----:B------:R-:W-:-:S07]  /*0f40*/  @P5 MOV R22, 0xc61c4000 ;  /* 0xc61c400000165802 */ /* 0x000fce0000000f00 */
.L_x_2066:
[----:B------:R-:W-:Y:S05]  /*0f50*/  BSYNC.RECONVERGENT B0 ;  /* 0x0000000000007941 */ /* 0x000fea0003800200 */
.L_x_2065:
[----:B----4-:R-:W-:Y:S02]  /*0f60*/  VIADD R25, R25, UR11 ;  /* 0x0000000b19197c36 */ /* 0x010fe40008000000 */
[----:B------:R-:W-:Y:S01]  /*0f70*/  VIADD R23, R23, 0x1 ;  /* 0x0000000117177836 */ /* 0x000fe20000000000 */
[----:B------:R-:W-:Y:S06]  /*0f80*/  @P0 BRA `(.L_x_2067) ;  /* 0xfffffff8006c0947 */ /* 0x000fec000383ffff */
.L_x_2062:
        /* <DEDUP_REMOVED lines=22> */
.L_x_2069:
        /* <DEDUP_REMOVED lines=55> */
.L_x_2068:
        /* <DEDUP_REMOVED lines=34> */
.L_x_2070:
        /* <DEDUP_REMOVED lines=22> */
.L_x_2071:
[----:B------:R-:W-:Y:S05]  /*17e0*/  @!P1 EXIT ;  /* 0x000000000000994d */ /* 0x000fea0003800000 */
[----:B01----:R-:W0:Y:S01]  /*17f0*/  LDC.64 R6, c[0x0][0x390] ;  /* 0x0000e400ff067b82 */ /* 0x003e220000000a00 */
[----:B------:R1:W2:Y:S01]  /*1800*/  MUFU.RCP R11, R4 ;  /* 0x00000004000b7308 */ /* 0x0002a20000001000 */
[----:B------:R-:W-:Y:S01]  /*1810*/  IMAD.IADD R5, R0, 0x1, R5 ;  /* 0x0000000100057824 */ /* 0x000fe200078e0205 */
[----:B------:R-:W-:-:S07]  /*1820*/  IADD3 R15, PT, PT, -R15, RZ, RZ ;  /* 0x000000ff0f0f7210 */ /* 0x000fce0007ffe1ff */
.L_x_2072:
        /* <DEDUP_REMOVED lines=9> */
.L_x_2073:
        /* <DEDUP_REMOVED lines=12> */
.L_x_3880:


//--------------------- .text._ZN4vllm3moe10topkGatingILi8ELi8ELi4ELi16ELi32Ej13__nv_bfloat16LNS0_11ScoringFuncE0EEEvPKT5_PKbPfiPT4_PiiiibPKf --------------------------
	.section	.text._ZN4vllm3moe10topkGatingILi8ELi8ELi4ELi16ELi32Ej13__nv_bfloat16LNS0_11ScoringFuncE0EEEvPKT5_PKbPfiPT4_PiiiibPKf,"ax",@progbits
	.align	128
        .global         _ZN4vllm3moe10topkGatingILi8ELi8ELi4ELi16ELi32Ej13__nv_bfloat16LNS0_11ScoringFuncE0EEEvPKT5_PKbPfiPT4_PiiiibPKf
        .type           _ZN4vllm3moe10topkGatingILi8ELi8ELi4ELi16ELi32Ej13__nv_bfloat16LNS0_11ScoringFuncE0EEEvPKT5_PKbPfiPT4_PiiiibPKf,@function
        .size           _ZN4vllm3moe10topkGatingILi8ELi8ELi4ELi16ELi32Ej13__nv_bfloat16LNS0_11ScoringFuncE0EEEvPKT5_PKbPfiPT4_PiiiibPKf,(.L_x_3881 - _ZN4vllm3moe10topkGatingILi8ELi8ELi4ELi16ELi32Ej13__nv_bfloat16LNS0_11ScoringFuncE0EEEvPKT5_PKbPfiPT4_PiiiibPKf)
        .other          _ZN4vllm3moe10topkGatingILi8ELi8ELi4ELi16ELi32Ej13__nv_bfloat16LNS0_11ScoringFuncE0EEEvPKT5_PKbPfiPT4_PiiiibPKf,@"STO_CUDA_ENTRY STV_DEFAULT"
_ZN4vllm3moe10topkGatingILi8ELi8ELi4ELi16ELi32Ej13__nv_bfloat16LNS0_11ScoringFuncE0EEEvPKT5_PKbPfiPT4_PiiiibPKf:
.text._ZN4vllm3moe10topkGatingILi8ELi8ELi4ELi16ELi32Ej13__nv_bfloat16LNS0_11ScoringFuncE0EEEvPKT5_PKbPfiPT4_PiiiibPKf:
        /* <DEDUP_REMOVED lines=21> */
[C---:B------:R-:W-:Y:S01]  /*0150*/  @P0 IADD3 R24, P2, PT, R3.reuse, UR4, RZ ;  /* 0x0000000403180c10 */ /* 0x040fe2000ff5e0ff */
[----:B------:R-:W0:Y:S01]  /*0160*/  LDCU UR4, c[0x0][0x3b0] ;  /* 0x00007600ff0477ac */ /* 0x000e220008000800 */
[----:B------:R-:W1:Y:S02]  /*0170*/  @P1 LDC.64 R8, c[0x0][0x3c0] ;  /* 0x0000f000ff081b82 */ /* 0x000e640000000a00 */
[----:B------:R-:W-:-:S05]  /*0180*/  @P0 LEA.HI.X.SX32 R25, R3, UR5, 0x1, P2 ;  /* 0x0000000503190c11 */ /* 0x000fca00090f0eff */
[----:B------:R2:W3:Y:S04]  /*0190*/  @P0 LDG.E.U8 R2, desc[UR6][R24.64] ;  /* 0x0000000618020981 */ /* 0x0004e8000c1e1100 */
[----:B-1----:R-:W5:Y:S04]  /*01a0*/  @P1 LDG.E R15, desc[UR6][R8.64+0xc] ;  /* 0x00000c06080f1981 */ /* 0x002f68000c1e1900 */
[----:B------:R-:W5:Y:S04]  /*01b0*/  @P1 LDG.E R11, desc[UR6][R8.64] ;  /* 0x00000006080b1981 */ /* 0x000f68000c1e1900 */
[----:B------:R-:W5:Y:S04]  /*01c0*/  @P1 LDG.E R12, desc[UR6][R8.64+0x4] ;  /* 0x00000406080c1981 */ /* 0x000f68000c1e1900 */
[----:B------:R-:W5:Y:S04]  /*01d0*/  @P1 LDG.E R13, desc[UR6][R8.64+0x8] ;  /* 0x00000806080d1981 */ /* 0x000f68000c1e1900 */
[----:B------:R-:W5:Y:S04]  /*01e0*/  @P1 LDG.E R22, desc[UR6][R8.64+0x10] ;  /* 0x0000100608161981 */ /* 0x000f68000c1e1900 */
[----:B------:R-:W5:Y:S04]  /*01f0*/  @P1 LDG.E R21, desc[UR6][R8.64+0x14] ;  /* 0x0000140608151981 */ /* 0x000f68000c1e1900 */
[----:B------:R-:W5:Y:S04]  /*0200*/  @P1 LDG.E R20, desc[UR6][R8.64+0x18] ;  /* 0x0000180608141981 */ /* 0x000f68000c1e1900 */
[----:B------:R1:W5:Y:S01]  /*0210*/  @P1 LDG.E R19, desc[UR6][R8.64+0x1c] ;  /* 0x00001c0608131981 */ /* 0x000362000c1e1900 */
[----:B------:R-:W-:Y:S01]  /*0220*/  IMAD.MOV.U32 R33, RZ, RZ, RZ ;  /* 0x000000ffff217224 */ /* 0x000fe200078e00ff */
[C---:B----4-:R-:W-:Y:S01]  /*0230*/  PRMT R14, R4.reuse, 0x7632, R14 ;  /* 0x00007632040e7816 */ /* 0x050fe2000000000e */
[C---:B------:R-:W-:Y:S01]  /*0240*/  IMAD.U32 R23, R5.reuse, 0x10000, RZ ;  /* 0x0001000005177824 */ /* 0x040fe200078e00ff */
[----:B------:R-:W-:Y:S01]  /*0250*/  PRMT R10, R5, 0x7632, R10 ;  /* 0x00007632050a7816 */ /* 0x000fe2000000000a */
[----:B------:R-:W-:-:S02]  /*0260*/  IMAD.U32 R18, R4, 0x10000, RZ ;  /* 0x0001000004127824 */ /* 0x000fc400078e00ff */
[----:B------:R-:W-:Y:S01]  /*0270*/  IMAD.U32 R14, R14, 0x10000, RZ ;  /* 0x000100000e0e7824 */ /* 0x000fe200078e00ff */
[C---:B------:R-:W-:Y:S01]  /*0280*/  PRMT R5, R6.reuse, 0x7632, R5 ;  /* 0x0000763206057816 */ /* 0x040fe20000000005 */
[----:B------:R-:W-:Y:S02]  /*0290*/  IMAD.U32 R6, R6, 0x10000, RZ ;  /* 0x0001000006067824 */ /* 0x000fe400078e00ff */
[----:B------:R-:W-:Y:S01]  /*02a0*/  IMAD.U32 R10, R10, 0x10000, RZ ;  /* 0x000100000a0a7824 */ /* 0x000fe200078e00ff */
[----:B--2---:R-:W-:Y:S01]  /*02b0*/  FMNMX3.FTZ R25, R18, R14, R23, !PT ;  /* 0x0000000e12197276 */ /* 0x004fe20007810017 */
[----:B-1----:R-:W-:Y:S01]  /*02c0*/  IMAD.U32 R8, R5, 0x10000, RZ ;  /* 0x0001000005087824 */ /* 0x002fe200078e00ff */
[C---:B------:R-:W-:Y:S01]  /*02d0*/  PRMT R4, R7.reuse, 0x7632, R4 ;  /* 0x0000763207047816 */ /* 0x040fe20000000004 */
[----:B------:R-:W-:Y:S01]  /*02e0*/  IMAD.U32 R7, R7, 0x10000, RZ ;  /* 0x0001000007077824 */ /* 0x000fe200078e00ff */
[----:B------:R-:W-:-:S03]  /*02f0*/  FMNMX3.FTZ R25, R25, R10, R6, !PT ;  /* 0x0000000a19197276 */ /* 0x000fc60007810006 */
[----:B------:R-:W-:Y:S01]  /*0300*/  IMAD.U32 R4, R4, 0x10000, RZ ;  /* 0x0001000004047824 */ /* 0x000fe200078e00ff */
[----:B------:R-:W-:-:S04]  /*0310*/  FMNMX3.FTZ R5, R25, R8, R7, !PT ;  /* 0x0000000819057276 */ /* 0x000fc80007810007 */
[----:B------:R-:W-:-:S05]  /*0320*/  FMNMX.FTZ R5, R4, R5, !PT ;  /* 0x0000000504057209 */ /* 0x000fca0007810000 */
[--C-:B------:R-:W-:Y:S01]  /*0330*/  FADD.FTZ R18, R18, -R5.reuse ;  /* 0x8000000512127221 */ /* 0x100fe20000010000 */
[----:B------:R-:W-:-:S03]  /*0340*/  FADD.FTZ R14, R14, -R5 ;  /* 0x800000050e0e7221 */ /* 0x000fc60000010000 */
[----:B------:R-:W-:Y:S01]  /*0350*/  FMUL.FTZ R9, R18, 1.4426950216293334961 ;  /* 0x3fb8aa3b12097820 */ /* 0x000fe20000410000 */
[--C-:B------:R-:W-:Y:S01]  /*0360*/  FADD.FTZ R23, R23, -R5.reuse ;  /* 0x8000000517177221 */ /* 0x100fe20000010000 */
[----:B------:R-:W-:Y:S01]  /*0370*/  FMUL.FTZ R14, R14, 1.4426950216293334961 ;  /* 0x3fb8aa3b0e0e7820 */ /* 0x000fe20000410000 */
[----:B------:R-:W-:-:S03]  /*0380*/  FADD.FTZ R24, R10, -R5 ;  /* 0x800000050a187221 */ /* 0x000fc60000010000 */
[----:B------:R-:W1:Y:S01]  /*0390*/  MUFU.EX2 R9, R9 ;  /* 0x0000000900097308 */ /* 0x000e620000000800 */
[----:B------:R-:W-:-:S03]  /*03a0*/  FMUL.FTZ R18, R23, 1.4426950216293334961 ;  /* 0x3fb8aa3b17127820 */ /* 0x000fc60000410000 */
[----:B------:R-:W2:Y:S01]  /*03b0*/  MUFU.EX2 R10, R14 ;  /* 0x0000000e000a7308 */ /* 0x000ea20000000800 */
[--C-:B------:R-:W-:Y:S01]  /*03c0*/  FADD.FTZ R23, R6, -R5.reuse ;  /* 0x8000000506177221 */ /* 0x100fe20000010000 */
[----:B------:R-:W-:Y:S02]  /*03d0*/  FMUL.FTZ R24, R24, 1.4426950216293334961 ;  /* 0x3fb8aa3b18187820 */ /* 0x000fe40000410000 */
[----:B------:R-:W4:Y:S01]  /*03e0*/  MUFU.EX2 R6, R18 ;  /* 0x0000001200067308 */ /* 0x000f220000000800 */
[--C-:B------:R-:W-:Y:S01]  /*03f0*/  FADD.FTZ R26, R8, -R5.reuse ;  /* 0x80000005081a7221 */ /* 0x100fe20000010000 */
[----:B------:R-:W-:Y:S02]  /*0400*/  FMUL.FTZ R25, R23, 1.4426950216293334961 ;  /* 0x3fb8aa3b17197820 */ /* 0x000fe40000410000 */
[----:B------:R-:W0:Y:S01]  /*0410*/  MUFU.EX2 R8, R24 ;  /* 0x0000001800087308 */ /* 0x000e220000000800 */
[----:B------:R-:W-:Y:S01]  /*0420*/  FADD.FTZ R28, R7, -R5 ;  /* 0x80000005071c7221 */ /* 0x000fe20000010000 */
[----:B-1----:R-:W-:Y:S01]  /*0430*/  FADD.FTZ R23, RZ, R9 ;  /* 0x00000009ff177221 */ /* 0x002fe20000010000 */
[----:B------:R-:W-:Y:S01]  /*0440*/  FMUL.FTZ R26, R26, 1.4426950216293334961 ;  /* 0x3fb8aa3b1a1a7820 */ /* 0x000fe20000410000 */
[----:B------:R-:W1:Y:S01]  /*0450*/  MUFU.EX2 R7, R25 ;  /* 0x0000001900077308 */ /* 0x000e620000000800 */
[----:B------:R-:W-:Y:S01]  /*0460*/  FMUL.FTZ R28, R28, 1.4426950216293334961 ;  /* 0x3fb8aa3b1c1c7820 */ /* 0x000fe20000410000 */
[----:B--2---:R-:W-:Y:S01]  /*0470*/  FADD.FTZ R23, R23, R10 ;  /* 0x0000000a17177221 */ /* 0x004fe20000010000 */
[----:B------:R-:W-:-:S02]  /*0480*/  FADD.FTZ R5, R4, -R5 ;  /* 0x8000000504057221 */ /* 0x000fc40000010000 */
[----:B------:R-:W2:Y:S01]  /*0490*/  MUFU.EX2 R4, R26 ;  /* 0x0000001a00047308 */ /* 0x000ea20000000800 */
[----:B----4-:R-:W-:Y:S01]  /*04a0*/  FADD.FTZ R23, R23, R6 ;  /* 0x0000000617177221 */ /* 0x010fe20000010000 */
[----:B------:R-:W-:Y:S02]  /*04b0*/  FMUL.FTZ R29, R5, 1.4426950216293334961 ;  /* 0x3fb8aa3b051d7820 */ /* 0x000fe40000410000 */
[----:B------:R-:W4:Y:S01]  /*04c0*/  MUFU.EX2 R28, R28 ;  /* 0x0000001c001c7308 */ /* 0x000f220000000800 */
[----:B0-----:R-:W-:-:S03]  /*04d0*/  FADD.FTZ R14, R23, R8 ;  /* 0x00000008170e7221 */ /* 0x001fc60000010000 */
[----:B------:R-:W0:Y:S01]  /*04e0*/  MUFU.EX2 R24, R29 ;  /* 0x0000001d00187308 */ /* 0x000e220000000800 */
[----:B-1----:R-:W-:-:S04]  /*04f0*/  FADD.FTZ R5, R14, R7 ;  /* 0x000000070e057221 */ /* 0x002fc80000010000 */
[----:B--2---:R-:W-:-:S04]  /*0500*/  FADD.FTZ R5, R5, R4 ;  /* 0x0000000405057221 */ /* 0x004fc80000010000 */
[----:B----4-:R-:W-:-:S04]  /*0510*/  FADD.FTZ R5, R5, R28 ;  /* 0x0000001c05057221 */ /* 0x010fc80000010000 */
[----:B0-----:R-:W-:-:S06]  /*0520*/  FADD.FTZ R5, R5, R24 ;  /* 0x0000001805057221 */ /* 0x001fcc0000010000 */
[----:B------:R-:W0:Y:S01]  /*0530*/  MUFU.RCP R5, R5 ;  /* 0x0000000500057308 */ /* 0x000e220000001000 */
[----:B---3--:R-:W-:Y:S01]  /*0540*/  ISETP.EQ.OR P0, PT, R2, RZ, !P0 ;  /* 0x000000ff0200720c */ /* 0x008fe20004702670 */
[----:B------:R-:W-:-:S05]  /*0550*/  IMAD.U32 R18, RZ, RZ, UR4 ;  /* 0x00000004ff127e24 */ /* 0x000fca000f8e00ff */
[----:B------:R-:W-:Y:S01]  /*0560*/  ISETP.GE.AND P2, PT, R18, 0x1, PT ;  /* 0x000000011200780c */ /* 0x000fe20003f46270 */
        /* <DEDUP_REMOVED lines=11> */
[----:B------:R-:W-:Y:S02]  /*0620*/  FSETP.NE.FTZ.AND P4, PT, |R8|, +INF , PT ;  /* 0x7f8000000800780b */ /* 0x000fe40003f95200 */
[----:B------:R-:W-:Y:S02]  /*0630*/  FSEL R5, R10, RZ, P6 ;  /* 0x000000ff0a057208 */ /* 0x000fe40003000000 */
[----:B------:R-:W-:Y:S02]  /*0640*/  FSEL R4, R6, RZ, P3 ;  /* 0x000000ff06047208 */ /* 0x000fe40001800000 */
[----:B------:R-:W-:Y:S02]  /*0650*/  FSEL R2, R2, RZ, P5 ;  /* 0x000000ff02027208 */ /* 0x000fe40002800000 */
[----:B------:R-:W-:Y:S02]  /*0660*/  FSETP.NE.FTZ.AND P6, PT, |R9|, +INF , PT ;  /* 0x7f8000000900780b */ /* 0x000fe40003fd5200 */
[----:B------:R-:W-:-:S02]  /*0670*/  FSEL R6, R8, RZ, P4 ;  /* 0x000000ff08067208 */ /* 0x000fc40002000000 */
[----:B------:R-:W-:Y:S02]  /*0680*/  FSETP.NE.FTZ.AND P5, PT, |R7|, +INF , PT ;  /* 0x7f8000000700780b */ /* 0x000fe40003fb5200 */
[----:B------:R-:W-:Y:S02]  /*0690*/  FSETP.NE.FTZ.AND P3, PT, |R28|, +INF , PT ;  /* 0x7f8000001c00780b */ /* 0x000fe40003f75200 */
[----:B------:R-:W-:Y:S02]  /*06a0*/  FSETP.NE.FTZ.AND P4, PT, |R24|, +INF , PT ;  /* 0x7f8000001800780b */ /* 0x000fe40003f95200 */
[----:B------:R-:W-:Y:S02]  /*06b0*/  FSEL R8, R9, RZ, P6 ;  /* 0x000000ff09087208 */ /* 0x000fe40003000000 */
[----:B------:R-:W-:Y:S02]  /*06c0*/  FSEL R7, R7, RZ, P5 ;  /* 0x000000ff07077208 */ /* 0x000fe40002800000 */
[----:B------:R-:W-:-:S02]  /*06d0*/  FSEL R9, R28, RZ, P3 ;  /* 0x000000ff1c097208 */ /* 0x000fc40001800000 */
        /* <DEDUP_REMOVED lines=8> */
[----:B------:R-:W-:Y:S01]  /*0760*/  @P1 FADD.FTZ R26, R10, R19 ;  /* 0x000000130a1a1221 */ /* 0x000fe20000010000 */
[----:B------:R-:W-:Y:S02]  /*0770*/  @!P1 IMAD.MOV.U32 R11, RZ, RZ, R2 ;  /* 0x000000ffff0b9224 */ /* 0x000fe400078e0002 */
        /* <DEDUP_REMOVED lines=23> */
.L_x_2078:
        /* <DEDUP_REMOVED lines=42> */
.L_x_2076:
        /* <DEDUP_REMOVED lines=78> */
.L_x_2077:
        /* <DEDUP_REMOVED lines=8> */
.L_x_2075:
        /* <DEDUP_REMOVED lines=52> */
.L_x_2074:
        /* <DEDUP_REMOVED lines=21> */
.L_x_2080:
        /* <DEDUP_REMOVED lines=55> */
.L_x_2079:
        /* <DEDUP_REMOVED lines=34> */
.L_x_2081:
        /* <DEDUP_REMOVED lines=22> */
.L_x_2082:
[----:B------:R-:W-:Y:S05]  /*1c70*/  @!P1 EXIT ;  /* 0x000000000000994d */ /* 0x000fea0003800000 */
[----:B01----:R-:W0:Y:S01]  /*1c80*/  LDC.64 R6, c[0x0][0x390] ;  /* 0x0000e400ff067b82 */ /* 0x003e220000000a00 */
[----:B------:R-:W1:Y:S01]  /*1c90*/  MUFU.RCP R33, R33 ;  /* 0x0000002100217308 */ /* 0x000e620000001000 */
[----:B------:R-:W-:Y:S02]  /*1ca0*/  IMAD.IADD R5, R0, 0x1, R5 ;  /* 0x0000000100057824 */ /* 0x000fe400078e0205 */
[----:B------:R-:W-:-:S07]  /*1cb0*/  IMAD.MOV R18, RZ, RZ, -R18 ;  /* 0x000000ffff127224 */ /* 0x000fce00078e0a12 */
.L_x_2083:
        /* <DEDUP_REMOVED lines=9> */
.L_x_2084:
        /* <DEDUP_REMOVED lines=11> */
.L_x_3881:


//--------------------- .text._ZN4vllm3moe10topkGatingILi4ELi4ELi4ELi8ELi32Ej13__nv_bfloat16LNS0_11ScoringFuncE0EEEvPKT5_PKbPfiPT4_PiiiibPKf --------------------------
	.section	.text._ZN4vllm3moe10topkGatingILi4ELi4ELi4ELi8ELi32Ej13__nv_bfloat16LNS0_11ScoringFuncE0EEEvPKT5_PKbPfiPT4_PiiiibPKf,"ax",@progbits
	.align	128
        .global         _ZN4vllm3moe10topkGatingILi4ELi4ELi4ELi8ELi32Ej13__nv_bfloat16LNS0_11ScoringFuncE0EEEvPKT5_PKbPfiPT4_PiiiibPKf
        .type           _ZN4vllm3moe10topkGatingILi4ELi4ELi4ELi8ELi32Ej13__nv_bfloat16LNS0_11ScoringFuncE0EEEvPKT5_PKbPfiPT4_PiiiibPKf,@function
        .size           _ZN4vllm3moe10topkGatingILi4ELi4ELi4ELi8ELi32Ej13__nv_bfloat16LNS0_11ScoringFuncE0EEEvPKT5_PKbPfiPT4_PiiiibPKf,(.L_x_3882 - _ZN4vllm3moe10topkGatingILi4ELi4ELi4ELi8ELi32Ej13__nv_bfloat16LNS0_11ScoringFuncE0EEEvPKT5_PKbPfiPT4_PiiiibPKf)
        .other          _ZN4vllm3moe10topkGatingILi4ELi4ELi4ELi8ELi32Ej13__nv_bfloat16LNS0_11ScoringFuncE0EEEvPKT5_PKbPfiPT4_PiiiibPKf,@"STO_CUDA_ENTRY STV_DEFAULT"
_ZN4vllm3moe10topkGatingILi4ELi4ELi4ELi8ELi32Ej13__nv_bfloat16LNS0_11ScoringFuncE0EEEvPKT5_PKbPfiPT4_PiiiibPKf:
.text._ZN4vllm3moe10topkGatingILi4ELi4ELi4ELi8ELi32Ej13__nv_bfloat16LNS0_11ScoringFuncE0EEEvPKT5_PKbPfiPT4_PiiiibPKf:
        /* <DEDUP_REMOVED lines=30> */
[C---:B----4-:R-:W-:Y:S01]  /*01e0*/  PRMT R10, R12.reuse, 0x7632, R10 ;  /* 0x000076320c0a7816 */ /* 0x050fe2000000000a */
[C---:B------:R-:W-:Y:S01]  /*01f0*/  IMAD.U32 R15, R13.reuse, 0x10000, RZ ;  /* 0x000100000d0f7824 */ /* 0x040fe200078e00ff */
[----:B------:R-:W-:Y:S01]  /*0200*/  PRMT R11, R13, 0x7632, R11 ;  /* 0x000076320d0b7816 */ /* 0x000fe2000000000b */
        /* <DEDUP_REMOVED lines=16> */
[----:B------:R-:W3:Y:S04]  /*0310*/  MUFU.EX2 R15, R15 ;  /* 0x0000000f000f7308 */ /* 0x000ee80000000800 */
[----:B-1----:R1:W4:Y:S01]  /*0320*/  MUFU.EX2 R7, R8 ;  /* 0x0000000800077308 */ /* 0x0023220000000800 */
[----:B0-----:R-:W-:-:S04]  /*0330*/  FADD.FTZ R6, RZ, R12 ;  /* 0x0000000cff067221 */ /* 0x001fc80000010000 */
[----:B--2---:R-:W-:Y:S01]  /*0340*/  FADD.FTZ R6, R6, R13 ;  /* 0x0000000d06067221 */ /* 0x004fe20000010000 */
[----:B-1----:R-:W-:-:S03]  /*0350*/  IMAD.MOV.U32 R8, RZ, RZ, RZ ;  /* 0x000000ffff087224 */ /* 0x002fc600078e00ff */
[----:B---3--:R-:W-:-:S04]  /*0360*/  FADD.FTZ R6, R6, R15 ;  /* 0x0000000f06067221 */ /* 0x008fc80000010000 */
[----:B----4-:R-:W-:-:S06]  /*0370*/  FADD.FTZ R6, R6, R7 ;  /* 0x0000000706067221 */ /* 0x010fcc0000010000 */
        /* <DEDUP_REMOVED lines=34> */
.L_x_2091:
        /* <DEDUP_REMOVED lines=22> */
.L_x_2087:
        /* <DEDUP_REMOVED lines=34> */
.L_x_2088:
        /* <DEDUP_REMOVED lines=23> */
.L_x_2089:
        /* <DEDUP_REMOVED lines=69> */
.L_x_2090:
[----:B------:R-:W-:-:S09]  /*0ee0*/  UISETP.NE.AND UP0, UPT, UR5, UR4, UPT ;  /* 0x000000040500728c */ /* 0x000fd2000bf05270 */
[----:B------:R-:W-:Y:S05]  /*0ef0*/  BRA.U UP0, `(.L_x_2091) ;  /* 0xfffffff500a87547 */ /* 0x000fea000b83ffff */
.L_x_2086:
        /* <DEDUP_REMOVED lines=27> */
.L_x_2093:
        /* <DEDUP_REMOVED lines=57> */
.L_x_2092:
        /* <DEDUP_REMOVED lines=39> */
.L_x_2085:
        /* <DEDUP_REMOVED lines=22> */
.L_x_2095:
        /* <DEDUP_REMOVED lines=55> */
.L_x_2094:
        /* <DEDUP_REMOVED lines=34> */
.L_x_2096:
        /* <DEDUP_REMOVED lines=22> */
.L_x_2097:
[----:B------:R-:W-:Y:S05]  /*1f00*/  @!P0 EXIT ;  /* 0x000000000000894d */ /* 0x000fea0003800000 */
[----:B0123--:R-:W0:Y:S01]  /*1f10*/  LDC.64 R4, c[0x0][0x390] ;  /* 0x0000e400ff047b82 */ /* 0x00fe220000000a00 */
[----:B------:R1:W2:Y:S01]  /*1f20*/  MUFU.RCP R11, R8 ;  /* 0x00000008000b7308 */ /* 0x0002a20000001000 */
[----:B------:R-:W-:Y:S01]  /*1f30*/  VIADD R7, R14, UR4 ;  /* 0x000000040e077c36 */ /* 0x000fe20008000000 */
[----:B------:R-:W-:-:S12]  /*1f40*/  UIADD3 UR5, UPT, UPT, -UR5, URZ, URZ ;  /* 0x000000ff05057290 */ /* 0x000fd8000fffe1ff */
.L_x_2098:
        /* <DEDUP_REMOVED lines=9> */
.L_x_2099:
        /* <DEDUP_REMOVED lines=10> */
.L_x_3882:


//--------------------- .text._ZN4vllm3moe10topkGatingILi2ELi2ELi4ELi4ELi32Ej13__nv_bfloat16LNS0_11ScoringFuncE0EEEvPKT5_PKbPfiPT4_PiiiibPKf --------------------------
	.section	.text._ZN4vllm3moe10topkGatingILi2ELi2ELi4ELi4ELi32Ej13__nv_bfloat16LNS0_11ScoringFuncE0EEEvPKT5_PKbPfiPT4_PiiiibPKf,"ax",@progbits
	.align	128
        .global         _ZN4vllm3moe10topkGatingILi2ELi2ELi4ELi4ELi32Ej13__nv_bfloat16LNS0_11ScoringFuncE0EEEvPKT5_PKbPfiPT4_PiiiibPKf
        .type           _ZN4vllm3moe10topkGatingILi2ELi2ELi4ELi4ELi32Ej13__nv_bfloat16LNS0_11ScoringFuncE0EEEvPKT5_PKbPfiPT4_PiiiibPKf,@function
        .size           _ZN4vllm3moe10topkGatingILi2ELi2ELi4ELi4ELi32Ej13__nv_bfloat16LNS0_11ScoringFuncE0EEEvPKT5_PKbPfiPT4_PiiiibPKf,(.L_x_3883 - _ZN4vllm3moe10topkGatingILi2ELi2ELi4ELi4ELi32Ej13__nv_bfloat16LNS0_11ScoringFuncE0EEEvPKT5_PKbPfiPT4_PiiiibPKf)
        .other          _ZN4vllm3moe10topkGatingILi2ELi2ELi4ELi4ELi32Ej13__nv_bfloat16LNS0_11ScoringFuncE0EEEvPKT5_PKbPfiPT4_PiiiibPKf,@"STO_CUDA_ENTRY STV_DEFAULT"
_ZN4vllm3moe10topkGatingILi2ELi2ELi4ELi4ELi32Ej13__nv_bfloat16LNS0_11ScoringFuncE0EEEvPKT5_PKbPfiPT4_PiiiibPKf:
.text._ZN4vllm3moe10topkGatingILi2ELi2ELi4ELi4ELi32Ej13__nv_bfloat16LNS0_11ScoringFuncE0EEEvPKT5_PKbPfiPT4_PiiiibPKf:
        /* <DEDUP_REMOVED lines=31> */
[----:B------:R-:W-:-:S05]  /*01f0*/  IMAD.U32 R3, R0, 0x10000, RZ ;  /* 0x0001000000037824 */ /* 0x000fca00078e00ff */
[----:B------:R-:W-:-:S05]  /*0200*/  FMNMX.FTZ R0, R2, R3, !PT ;  /* 0x0000000302007209 */ /* 0x000fca0007810000 */
[--C-:B------:R-:W-:Y:S01]  /*0210*/  FADD.FTZ R2, R2, -R0.reuse ;  /* 0x8000000002027221 */ /* 0x100fe20000010000 */
[----:B------:R-:W-:-:S03]  /*0220*/  FADD.FTZ R0, R3, -R0 ;  /* 0x8000000003007221 */ /* 0x000fc60000010000 */
[----:B------:R-:W-:Y:S01]  /*0230*/  FMUL.FTZ R2, R2, 1.4426950216293334961 ;  /* 0x3fb8aa3b02027820 */ /* 0x000fe20000410000 */
[----:B------:R-:W-:-:S05]  /*0240*/  FMUL.FTZ R3, R0, 1.4426950216293334961 ;  /* 0x3fb8aa3b00037820 */ /* 0x000fca0000410000 */
[----:B------:R-:W0:Y:S04]  /*0250*/  MUFU.EX2 R2, R2 ;  /* 0x0000000200027308 */ /* 0x000e280000000800 */
[----:B------:R-:W1:Y:S01]  /*0260*/  MUFU.EX2 R3, R3 ;  /* 0x0000000300037308 */ /* 0x000e620000000800 */
[----:B--2---:R-:W-:Y:S01]  /*0270*/  ISETP.EQ.OR P0, PT, R6, RZ, !P0 ;  /* 0x000000ff0600720c */ /* 0x004fe20004702670 */
[----:B0-----:R-:W-:-:S04]  /*0280*/  FADD.FTZ R0, RZ, R2 ;  /* 0x00000002ff007221 */ /* 0x001fc80000010000 */
[----:B-1----:R-:W-:-:S06]  /*0290*/  FADD.FTZ R0, R0, R3 ;  /* 0x0000000300007221 */ /* 0x002fcc0000010000 */
        /* <DEDUP_REMOVED lines=14> */
[----:B------:R-:W-:Y:S01]  /*0380*/  HFMA2 R18, -RZ, RZ, 0, 0 ;  /* 0x00000000ff127431 */ /* 0x000fe200000001ff */
        /* <DEDUP_REMOVED lines=10> */
.L_x_2103:
[----:B------:R-:W4:Y:S01]  /*0430*/  LDC.64 R4, c[0x0][0x3b0] ;  /* 0x0000ec00ff047b82 */ /* 0x000f220000000a00 */
[----:B------:R-:W-:Y:S01]  /*0440*/  VIADD R7, R0, 0x1 ;  /* 0x0000000100077836 */ /* 0x000fe20000000000 */
[-C--:B------:R-:W-:Y:S01]  /*0450*/  FSETP.GT.FTZ.AND P2, PT, R14, R17.reuse, PT ;  /* 0x000000110e00720b */ /* 0x080fe20003f54000 */
[----:B------:R-:W-:Y:S01]  /*0460*/  VIADD R11, R0, 0x2 ;  /* 0x00000002000b7836 */ /* 0x000fe20000000000 */
[----:B------:R-:W-:Y:S01]  /*0470*/  MOV R15, R17 ;  /* 0x00000011000f7202 */ /* 0x000fe20000000f00 */
[----:B------:R-:W-:-:S03]  /*0480*/  IMAD.MOV.U32 R12, RZ, RZ, R14 ;  /* 0x000000ffff0c7224 */ /* 0x000fc600078e000e */
[----:B------:R-:W0:Y:S01]  /*0490*/  LDC.64 R8, c[0x0][0x3a0] ;  /* 0x0000e800ff087b82 */ /* 0x000e220000000a00 */
[-C--:B----4-:R-:W-:Y:S02]  /*04a0*/  ISETP.GE.AND P1, PT, R7, R4.reuse, PT ;  /* 0x000000040700720c */ /* 0x090fe40003f26270 */
[----:B------:R-:W-:-:S11]  /*04b0*/  ISETP.GE.AND P3, PT, R11, R4, PT ;  /* 0x000000040b00720c */ /* 0x000fd60003f66270 */
[----:B0-----:R-:W-:Y:S05]  /*04c0*/  @P1 BRA `(.L_x_2102) ;  /* 0x0000000000241947 */ /* 0x001fea0003800000 */
[----:B------:R-:W-:-:S04]  /*04d0*/  FSETP.GT.FTZ.AND P1, PT, R12, R15, PT ;  /* 0x0000000f0c00720b */ /* 0x000fc80003f34000 */
[----:B------:R-:W-:-:S05]  /*04e0*/  SEL R6, RZ, 0x1, !P1 ;  /* 0x00000001ff067807 */ /* 0x000fca0004800000 */
[----:B------:R-:W-:-:S05]  /*04f0*/  IMAD.SHL.U32 R6, R6, 0x4, RZ ;  /* 0x0000000406067824 */ /* 0x000fca00078e00ff */
[C---:B------:R-:W-:Y:S02]  /*0500*/  ISETP.EQ.AND P1, PT, R6.reuse, RZ, PT ;  /* 0x000000ff0600720c */ /* 0x040fe40003f22270 */
[----:B------:R-:W-:-:S11]  /*0510*/  ISETP.EQ.AND P4, PT, R6, 0x4, PT ;  /* 0x000000040600780c */ /* 0x000fd60003f82270 */
[----:B------:R-:W-:Y:S02]  /*0520*/  @P1 IMAD.MOV.U32 R17, RZ, RZ, -0x39e3c000 ;  /* 0xc61c4000ff111424 */ /* 0x000fe400078e00ff */
[----:B------:R-:W-:-:S03]  /*0530*/  @P4 IMAD.MOV.U32 R14, RZ, RZ, -0x39e3c000 ;  /* 0xc61c4000ff0e4424 */ /* 0x000fc600078e00ff */
[----:B------:R-:W-:Y:S01]  /*0540*/  MOV R15, R17 ;  /* 0x00000011000f7202 */ /* 0x000fe20000000f00 */
[----:B------:R-:W-:-:S07]  /*0550*/  IMAD.MOV.U32 R12, RZ, RZ, R14 ;  /* 0x000000ffff0c7224 */ /* 0x000fce00078e000e */
.L_x_2102:
        /* <DEDUP_REMOVED lines=25> */
[----:B------:R1:W-:Y:S01]  /*06f0*/  STG.E desc[UR6][R8.64], R29 ;  /* 0x0000001d08007986 */ /* 0x0003e2000c101906 */
[----:B------:R-:W-:-:S02]  /*0700*/  @P5 IMAD.MOV.U32 R17, RZ, RZ, -0x39e3c000 ;  /* 0xc61c4000ff115424 */ /* 0x000fc400078e00ff */
[----:B---3--:R-:W-:Y:S02]  /*0710*/  IMAD R25, R0, UR5, R13 ;  /* 0x0000000500197c24 */ /* 0x008fe4000f8e020d */
[----:B------:R-:W-:Y:S02]  /*0720*/  @!P3 IMAD.MOV.U32 R15, RZ, RZ, R17 ;  /* 0x000000ffff0fb224 */ /* 0x000fe400078e0011 */
[----:B------:R-:W-:Y:S01]  /*0730*/  @!P3 IMAD.MOV.U32 R12, RZ, RZ, R14 ;  /* 0x000000ffff0cb224 */ /* 0x000fe200078e000e */
[----:B------:R2:W-:Y:S01]  /*0740*/  STG.E desc[UR6][R6.64], R25 ;  /* 0x0000001906007986 */ /* 0x0005e2000c101906 */
[----:B0-----:R-:W-:-:S03]  /*0750*/  IMAD.IADD R22, R20, 0x1, -R5 ;  /* 0x0000000114167824 */ /* 0x001fc600078e0a05 */
[----:B------:R-:W-:Y:S01]  /*0760*/  FSETP.GT.FTZ.AND P3, PT, R12, R15, PT ;  /* 0x0000000f0c00720b */ /* 0x000fe20003f74000 */
[----:B-1----:R-:W-:Y:S01]  /*0770*/  VIADD R29, R0, 0x3 ;  /* 0x00000003001d7836 */ /* 0x002fe20000000000 */
[----:B------:R-:W-:Y:S01]  /*0780*/  SEL R22, R22, 0x2, !P2 ;  /* 0x0000000216167807 */ /* 0x000fe20005000000 */
[----:B------:R0:W-:Y:S01]  /*0790*/  STG.E desc[UR6][R10.64+0x4], R27 ;  /* 0x0000041b0a007986 */ /* 0x0001e2000c101906 */
[----:B------:R-:W-:Y:S01]  /*07a0*/  SEL R20, RZ, 0x1, !P3 ;  /* 0x00000001ff147807 */ /* 0x000fe20005800000 */
[----:B------:R-:W-:Y:S01]  /*07b0*/  VIADD R0, R0, 0x4 ;  /* 0x0000000400007836 */ /* 0x000fe20000000000 */
[----:B------:R-:W-:Y:S02]  /*07c0*/  SEL R22, R22, 0x2, P1 ;  /* 0x0000000216167807 */ /* 0x000fe40000800000 */
[C---:B------:R-:W-:Y:S01]  /*07d0*/  ISETP.GE.AND P2, PT, R20.reuse, UR8, PT ;  /* 0x0000000814007c0c */ /* 0x040fe2000bf46270 */
[C---:B------:R-:W-:Y:S01]  /*07e0*/  IMAD.IADD R26, R20.reuse, 0x1, -R5 ;  /* 0x00000001141a7824 */ /* 0x040fe200078e0a05 */
[----:B------:R-:W-:-:S02]  /*07f0*/  ISETP.GE.AND P1, PT, R20, R5, PT ;  /* 0x000000051400720c */ /* 0x000fc40003f26270 */
[----:B--2---:R-:W-:Y:S02]  /*0800*/  IADD3 R25, PT, PT, R25, UR5, RZ ;  /* 0x0000000519197c10 */ /* 0x004fe4000fffe0ff */
[----:B------:R-:W-:Y:S02]  /*0810*/  SEL R26, R26, 0x2, !P2 ;  /* 0x000000021a1a7807 */ /* 0x000fe40005000000 */
[----:B0-----:R-:W-:Y:S02]  /*0820*/  SEL R27, R22, 0x2, P0 ;  /* 0x00000002161b7807 */ /* 0x001fe40000000000 */
[----:B------:R-:W-:Y:S02]  /*0830*/  SEL R26, R26, 0x2, P1 ;  /* 0x000000021a1a7807 */ /* 0x000fe40000800000 */
[----:B------:R-:W-:Y:S01]  /*0840*/  ISETP.GE.AND P1, PT, R29, R4, PT ;  /* 0x000000041d00720c */ /* 0x000fe20003f26270 */
[----:B------:R0:W-:Y:S01]  /*0850*/  STG.E desc[UR6][R8.64+0x4], R27 ;  /* 0x0000041b08007986 */ /* 0x0001e2000c101906 */
[----:B------:R-:W-:-:S02]  /*0860*/  FSEL R22, R19, R16, P3 ;  /* 0x0000001013167208 */ /* 0x000fc40001800000 */
[----:B------:R-:W-:Y:S01]  /*0870*/  SEL R26, R26, 0x2, P0 ;  /* 0x000000021a1a7807 */ /* 0x000fe20000000000 */
[----:B------:R-:W-:Y:S04]  /*0880*/  STG.E desc[UR6][R6.64+0x4], R25 ;  /* 0x0000041906007986 */ /* 0x000fe8000c101906 */
[----:B------:R1:W-:Y:S04]  /*0890*/  STG.E desc[UR6][R10.64+0x8], R22 ;  /* 0x000008160a007986 */ /* 0x0003e8000c101906 */
[----:B------:R-:W-:Y:S01]  /*08a0*/  @!P1 IMAD.SHL.U32 R20, R20, 0x4, RZ ;  /* 0x0000000414149824 */ /* 0x000fe200078e00ff */
[----:B------:R4:W-:Y:S01]  /*08b0*/  STG.E desc[UR6][R8.64+0x8], R26 ;  /* 0x0000081a08007986 */ /* 0x0009e2000c101906 */
[----:B0-----:R-:W-:-:S03]  /*08c0*/  VIADD R27, R25, UR5 ;  /* 0x00000005191b7c36 */ /* 0x001fc60008000000 */
[C---:B------:R-:W-:Y:S02]  /*08d0*/  ISETP.EQ.AND P2, PT, R20.reuse, RZ, !P1 ;  /* 0x000000ff1400720c */ /* 0x040fe40004f42270 */
[----:B------:R-:W-:Y:S01]  /*08e0*/  ISETP.EQ.AND P3, PT, R20, 0x4, !P1 ;  /* 0x000000041400780c */ /* 0x000fe20004f62270 */
[----:B-1----:R-:W-:Y:S01]  /*08f0*/  FADD.FTZ R22, R22, R23 ;  /* 0x0000001716167221 */ /* 0x002fe20000010000 */
[----:B------:R-:W-:Y:S01]  /*0900*/  IADD3 R25, PT, PT, R27, UR5, RZ ;  /* 0x000000051b197c10 */ /* 0x000fe2000fffe0ff */
[----:B------:R4:W-:Y:S08]  /*0910*/  STG.E desc[UR6][R6.64+0x8], R27 ;  /* 0x0000081b06007986 */ /* 0x0009f0000c101906 */
        /* <DEDUP_REMOVED lines=16> */
[----:B------:R-:W-:Y:S01]  /*0a20*/  @!P1 IMAD.SHL.U32 R12, R12, 0x4, RZ ;  /* 0x000000040c0c9824 */ /* 0x000fe200078e00ff */
        /* <DEDUP_REMOVED lines=9> */
.L_x_2101:
        /* <DEDUP_REMOVED lines=19> */
[----:B------:R-:W-:-:S02]  /*0bf0*/  FSEL R20, R19, R16, P4 ;  /* 0x0000001013147208 */ /* 0x000fc40002000000 */
[----:B------:R-:W-:-:S03]  /*0c00*/  IADD3 R23, PT, PT, R25, UR5, RZ ;  /* 0x0000000519177c10 */ /* 0x000fc6000fffe0ff */
[----:B------:R-:W-:Y:S01]  /*0c10*/  @!P1 SHF.L.U32 R0, R10, 0x2, RZ ;  /* 0x000000020a009819 */ /* 0x000fe200000006ff */
[----:B------:R-:W5:Y:S03]  /*0c20*/  LDC.64 R8, c[0x0][0x3a8] ;  /* 0x0000ea00ff087b82 */ /* 0x000f660000000a00 */
        /* <DEDUP_REMOVED lines=8> */
[----:B------:R-:W-:-:S03]  /*0cb0*/  @P5 IMAD.MOV.U32 R14, RZ, RZ, -0x39e3c000 ;  /* 0xc61c4000ff0e5424 */ /* 0x000fc600078e00ff */
[----:B------:R-:W-:Y:S01]  /*0cc0*/  @!P1 MOV R0, R17 ;  /* 0x0000001100009202 */ /* 0x000fe20000000f00 */
[----:B------:R-:W-:Y:S01]  /*0cd0*/  @!P1 IMAD.MOV.U32 R11, RZ, RZ, R14 ;  /* 0x000000ffff0b9224 */ /* 0x000fe200078e000e */
[----:B-1----:R-:W-:Y:S01]  /*0ce0*/  ISETP.GE.AND P1, PT, R10, UR8, PT ;  /* 0x000000080a007c0c */ /* 0x002fe2000bf26270 */
[----:B-----5:R-:W-:-:S03]  /*0cf0*/  IMAD.WIDE R8, R5, 0x4, R8 ;  /* 0x0000000405087825 */ /* 0x020fc600078e0208 */
[----:B------:R-:W-:Y:S01]  /*0d00*/  FSETP.GT.FTZ.AND P3, PT, R11, R0, PT ;  /* 0x000000000b00720b */ /* 0x000fe20003f74000 */
[C---:B--2---:R-:W-:Y:S01]  /*0d10*/  VIADD R0, R10.reuse, -UR9 ;  /* 0x800000090a007c36 */ /* 0x044fe20008000000 */
[----:B------:R-:W-:Y:S02]  /*0d20*/  ISETP.GE.AND P1, PT, R10, UR9, !P1 ;  /* 0x000000090a007c0c */ /* 0x000fe4000cf26270 */
[----:B------:R-:W-:Y:S02]  /*0d30*/  SEL R12, RZ, 0x1, !P3 ;  /* 0x00000001ff0c7807 */ /* 0x000fe40005800000 */
[----:B------:R-:W-:Y:S02]  /*0d40*/  SEL R0, R0, 0x2, P1 ;  /* 0x0000000200007807 */ /* 0x000fe40000800000 */
[C---:B------:R-:W-:Y:S01]  /*0d50*/  ISETP.GE.AND P6, PT, R12.reuse, UR8, PT ;  /* 0x000000080c007c0c */ /* 0x040fe2000bfc6270 */
[C---:B------:R-:W-:Y:S01]  /*0d60*/  VIADD R5, R12.reuse, -UR9 ;  /* 0x800000090c057c36 */ /* 0x040fe20008000000 */
[----:B------:R-:W-:-:S02]  /*0d70*/  ISETP.GE.AND P5, PT, R12, UR9, PT ;  /* 0x000000090c007c0c */ /* 0x000fc4000bfa6270 */
[----:B------:R-:W-:Y:S02]  /*0d80*/  ISETP.GE.AND P1, PT, R18, R4, PT ;  /* 0x000000041200720c */ /* 0x000fe40003f26270 */
[----:B------:R-:W-:Y:S02]  /*0d90*/  SEL R10, R5, 0x2, !P6 ;  /* 0x00000002050a7807 */ /* 0x000fe40007000000 */
[----:B------:R-:W-:Y:S02]  /*0da0*/  SEL R5, R0, 0x2, P0 ;  /* 0x0000000200057807 */ /* 0x000fe40000000000 */
[----:B------:R-:W-:Y:S02]  /*0db0*/  SEL R10, R10, 0x2, P5 ;  /* 0x000000020a0a7807 */ /* 0x000fe40002800000 */
[----:B------:R-:W-:Y:S01]  /*0dc0*/  FSEL R11, R19, R16, P3 ;  /* 0x00000010130b7208 */ /* 0x000fe20001800000 */
[----:B------:R0:W-:Y:S01]  /*0dd0*/  STG.E desc[UR6][R6.64], R5 ;  /* 0x0000000506007986 */ /* 0x0001e2000c101906 */
[----:B------:R-:W-:-:S02]  /*0de0*/  SEL R15, R10, 0x2, P0 ;  /* 0x000000020a0f7807 */ /* 0x000fc40000000000 */
[----:B------:R-:W-:Y:S01]  /*0df0*/  ISETP.NE.AND P3, PT, RZ, UR4, PT ;  /* 0x00000004ff007c0c */ /* 0x000fe2000bf65270 */
        /* <DEDUP_REMOVED lines=9> */
[----:B------:R-:W-:-:S03]  /*0e90*/  @P4 IMAD.MOV.U32 R17, RZ, RZ, -0x39e3c000 ;  /* 0xc61c4000ff114424 */ /* 0x000fc600078e00ff */
[----:B------:R-:W-:-:S07]  /*0ea0*/  @P1 IMAD.MOV.U32 R14, RZ, RZ, -0x39e3c000 ;  /* 0xc61c4000ff0e1424 */ /* 0x000fce00078e00ff */
.L_x_2104:
        /* <DEDUP_REMOVED lines=26> */
.L_x_2100:
[----:B------:R-:W2:Y:S02]  /*1050*/  LDCU.U8 UR4, c[0x0][0x3bc] ;  /* 0x00007780ff0477ac */ /* 0x000ea40008000000 */
[----:B--2---:R-:W-:-:S06]  /*1060*/  UPRMT UR4, UR4, 0x8880, URZ ;  /* 0x0000888004047896 */ /* 0x004fcc00080000ff */
[----:B------:R-:W-:-:S13]  /*1070*/  ISETP.NE.AND P0, PT, RZ, UR4, PT ;  /* 0x00000004ff007c0c */ /* 0x000fda000bf05270 */
[----:B------:R-:W-:Y:S05]  /*1080*/  @!P0 EXIT ;  /* 0x000000000000894d */ /* 0x000fea0003800000 */
        /* <DEDUP_REMOVED lines=10> */
[----:B------:R-:W2:Y:S01]  /*1130*/  LDCU.64 UR4, c[0x0][0x390] ;  /* 0x00007200ff0477ac */ /* 0x000ea20008000a00 */
[----:B01----:R0:W1:Y:S01]  /*1140*/  MUFU.RCP R5, R21 ;  /* 0x0000001500057308 */ /* 0x0030620000001000 */
[----:B------:R-:W-:Y:S01]  /*1150*/  LOP3.LUT R0, R4, 0x7ffffff0, RZ, 0xc0, !PT ;  /* 0x7ffffff004007812 */ /* 0x000fe200078ec0ff */
[----:B------:R-:W-:-:S04]  /*1160*/  IMAD.MOV.U32 R6, RZ, RZ, R13 ;  /* 0x000000ffff067224 */ /* 0x000fc800078e000d */
[----:B------:R-:W-:Y:S01]  /*1170*/  IMAD.MOV R7, RZ, RZ, -R0 ;  /* 0x000000ffff077224 */ /* 0x000fe200078e0a00 */
[----:B--2---:R-:W-:-:S04]  /*1180*/  UIADD3 UR4, UP0, UPT, UR4, 0x20, URZ ;  /* 0x0000002004047890 */ /* 0x004fc8000ff1e0ff */
[----:B01----:R-:W-:-:S12]  /*1190*/  UIADD3.X UR5, UPT, UPT, URZ, UR5, URZ, UP0, !UPT ;  /* 0x00000005ff057290 */ /* 0x003fd800087fe4ff */
.L_x_2106:
[----:B----4-:R-:W-:Y:S01]  /*11a0*/  MOV R3, UR5 ;  /* 0x0000000500037c02 */ /* 0x010fe20008000f00 */
        /* <DEDUP_REMOVED lines=54> */
.L_x_2105:
        /* <DEDUP_REMOVED lines=34> */
.L_x_2107:
        /* <DEDUP_REMOVED lines=22> */
.L_x_2108:
[----:B------:R-:W-:Y:S05]  /*1890*/  @!P1 EXIT ;  /* 0x000000000000994d */ /* 0x000fea0003800000 */
[----:B012---:R-:W0:Y:S01]  /*18a0*/  LDC.64 R4, c[0x0][0x390] ;  /* 0x0000e400ff047b82 */ /* 0x007e220000000a00 */
[----:B------:R-:W1:Y:S01]  /*18b0*/  MUFU.RCP R21, R21 ;  /* 0x0000001500157308 */ /* 0x000e620000001000 */
[----:B------:R-:W-:Y:S01]  /*18c0*/  IMAD.IADD R13, R13, 0x1, R0 ;  /* 0x000000010d0d7824 */ /* 0x000fe200078e0200 */
[----:B------:R-:W-:-:S07]  /*18d0*/  IADD3 R0, PT, PT, -R12, RZ, RZ ;  /* 0x000000ff0c007210 */ /* 0x000fce0007ffe1ff */
.L_x_2109:
        /* <DEDUP_REMOVED lines=9> */
.L_x_2110:
        /* <DEDUP_REMOVED lines=9> */
.L_x_3883:


//--------------------- .text._ZN4vllm3moe10topkGatingILi1ELi1ELi4ELi2ELi32Ej13__nv_bfloat16LNS0_11ScoringFuncE0EEEvPKT5_PKbPfiPT4_PiiiibPKf --------------------------
	.section	.text._ZN4vllm3moe10topkGatingILi1ELi1ELi4ELi2ELi32Ej13__nv_bfloat16LNS0_11ScoringFuncE0EEEvPKT5_PKbPfiPT4_PiiiibPKf,"ax",@progbits
	.align	128
        .global         _ZN4vllm3moe10topkGatingILi1ELi1ELi4ELi2ELi32Ej13__nv_bfloat16LNS0_11ScoringFuncE0EEEvPKT5_PKbPfiPT4_PiiiibPKf
        .type           _ZN4vllm3moe10topkGatingILi1ELi1ELi4ELi2ELi32Ej13__nv_bfloat16LNS0_11ScoringFuncE0EEEvPKT5_PKbPfiPT4_PiiiibPKf,@function
        .size           _ZN4vllm3moe10topkGatingILi1ELi1ELi4ELi2ELi32Ej13__nv_bfloat16LNS0_11ScoringFuncE0EEEvPKT5_PKbPfiPT4_PiiiibPKf,(.L_x_3884 - _ZN4vllm3moe10topkGatingILi1ELi1ELi4ELi2ELi32Ej13__nv_bfloat16LNS0_11ScoringFuncE0EEEvPKT5_PKbPfiPT4_PiiiibPKf)
        .other          _ZN4vllm3moe10topkGatingILi1ELi1ELi4ELi2ELi32Ej13__nv_bfloat16LNS0_11ScoringFuncE0EEEvPKT5_PKbPfiPT4_PiiiibPKf,@"STO_CUDA_ENTRY STV_DEFAULT"
_ZN4vllm3moe10topkGatingILi1ELi1ELi4ELi2ELi32Ej13__nv_bfloat16LNS0_11ScoringFuncE0EEEvPKT5_PKbPfiPT4_PiiiibPKf:
.text._ZN4vllm3moe10topkGatingILi1ELi1ELi4ELi2ELi32Ej13__nv_bfloat16LNS0_11ScoringFuncE0EEEvPKT5_PKbPfiPT4_PiiiibPKf:
        /* <DEDUP_REMOVED lines=19> */
[----:B---3--:R-:W-:-:S04]  /*0130*/  IMAD.U32 R0, R6, 0x10000, RZ ;  /* 0x0001000006007824 */ /* 0x008fc800078e00ff */
[----:B------:R-:W-:-:S04]  /*0140*/  FADD.FTZ R0, R0, -R0 ;  /* 0x8000000000007221 */ /* 0x000fc80000010000 */
[----:B------:R-:W-:Y:S02]  /*0150*/  FMUL.FTZ R5, R0, 1.4426950216293334961 ;  /* 0x3fb8aa3b00057820 */ /* 0x000fe40000410000 */
[----:B------:R-:W0:Y:S04]  /*0160*/  LDC R0, c[0x0][0x3b0] ;  /* 0x0000ec00ff007b82 */ /* 0x000e280000000800 */
[----:B------:R-:W1:Y:S01]  /*0170*/  MUFU.EX2 R5, R5 ;  /* 0x0000000500057308 */ /* 0x000e620000000800 */
[----:B--2---:R-:W-:Y:S01]  /*0180*/  ISETP.EQ.OR P0, PT, R10, RZ, !P0 ;  /* 0x000000ff0a00720c */ /* 0x004fe20004702670 */
[----:B-1----:R-:W-:Y:S01]  /*0190*/  FADD.FTZ R6, RZ, R5 ;  /* 0x00000005ff067221 */ /* 0x002fe20000010000 */
[----:B------:R-:W-:-:S05]  /*01a0*/  HFMA2 R10, -RZ, RZ, 0, 0 ;  /* 0x00000000ff0a7431 */ /* 0x000fca00000001ff */
[----:B------:R-:W1:Y:S01]  /*01b0*/  MUFU.RCP R6, R6 ;  /* 0x0000000600067308 */ /* 0x000e620000001000 */
[----:B0-----:R-:W-:Y:S01]  /*01c0*/  ISETP.GE.AND P1, PT, R0, 0x1, PT ;  /* 0x000000010000780c */ /* 0x001fe20003f26270 */
[----:B-1----:R-:W-:-:S05]  /*01d0*/  FMUL.FTZ R7, R5, R6 ;  /* 0x0000000605077220 */ /* 0x002fca0000410000 */
[----:B------:R-:W-:-:S04]  /*01e0*/  FSETP.NE.FTZ.AND P2, PT, |R7|, +INF , PT ;  /* 0x7f8000000700780b */ /* 0x000fc80003f55200 */
[----:B------:R-:W-:-:S03]  /*01f0*/  FSEL R11, R7, RZ, P2 ;  /* 0x000000ff070b7208 */ /* 0x000fc60001000000 */
[----:B------:R-:W-:Y:S06]  /*0200*/  @!P1 BRA `(.L_x_2111) ;  /* 0x0000000400bc9947 */ /* 0x000fec0003800000 */
        /* <DEDUP_REMOVED lines=35> */
.L_x_2113:
[----:B------:R-:W-:Y:S01]  /*0440*/  MOV R4, UR7 ;  /* 0x0000000700047c02 */ /* 0x000fe20008000f00 */
[----:B------:R-:W-:Y:S01]  /*0450*/  IMAD.U32 R5, RZ, RZ, UR8 ;  /* 0x00000008ff057e24 */ /* 0x000fe2000f8e00ff */
[----:B------:R-:W-:Y:S01]  /*0460*/  MOV R6, UR5 ;  /* 0x0000000500067c02 */ /* 0x000fe20008000f00 */
[----:B------:R-:W-:Y:S01]  /*0470*/  IMAD.U32 R2, RZ, RZ, UR9 ;  /* 0x00000009ff027e24 */ /* 0x000fe2000f8e00ff */
[----:B------:R-:W-:Y:S01]  /*0480*/  MOV R7, UR6 ;  /* 0x0000000600077c02 */ /* 0x000fe20008000f00 */
[----:B------:R-:W-:Y:S01]  /*0490*/  IMAD.WIDE R4, R21, 0x4, R4 ;  /* 0x0000000415047825 */ /* 0x000fe200078e0204 */
[----:B------:R-:W-:-:S03]  /*04a0*/  MOV R3, UR10 ;  /* 0x0000000a00037c02 */ /* 0x000fc60008000f00 */
[----:B------:R-:W-:Y:S01]  /*04b0*/  FADD.FTZ R18, R11, R10 ;  /* 0x0000000a0b127221 */ /* 0x000fe20000010000 */
[----:B------:R-:W-:Y:S01]  /*04c0*/  IADD3 R14, PT, PT, R14, 0x4, RZ ;  /* 0x000000040e0e7810 */ /* 0x000fe20007ffe0ff */
[----:B------:R-:W-:Y:S01]  /*04d0*/  IMAD.WIDE R6, R21, 0x4, R6 ;  /* 0x0000000415067825 */ /* 0x000fe200078e0206 */
[----:B------:R-:W-:Y:S03]  /*04e0*/  STG.E desc[UR16][R4.64+-0x8], R11 ;  /* 0xfffff80b04007986 */ /* 0x000fe6000c101910 */
[----:B------:R-:W-:Y:S01]  /*04f0*/  FADD.FTZ R18, R11, R18 ;  /* 0x000000120b127221 */ /* 0x000fe20000010000 */
[----:B------:R-:W-:Y:S01]  /*0500*/  ISETP.NE.AND P2, PT, R14, RZ, PT ;  /* 0x000000ff0e00720c */ /* 0x000fe20003f45270 */
[----:B------:R-:W-:Y:S01]  /*0510*/  IMAD.WIDE R2, R21, 0x4, R2 ;  /* 0x0000000415027825 */ /* 0x000fe200078e0202 */
[----:B------:R-:W-:Y:S03]  /*0520*/  STG.E desc[UR16][R6.64+-0x8], R13 ;  /* 0xfffff80d06007986 */ /* 0x000fe6000c101910 */
[----:B------:R-:W-:Y:S01]  /*0530*/  FADD.FTZ R18, R11, R18 ;  /* 0x000000120b127221 */ /* 0x000fe20000010000 */
[----:B------:R-:W-:Y:S01]  /*0540*/  VIADD R21, R21, 0x4 ;  /* 0x0000000415157836 */ /* 0x000fe20000000000 */
        /* <DEDUP_REMOVED lines=16> */
.L_x_2112:
        /* <DEDUP_REMOVED lines=27> */
.L_x_2114:
        /* <DEDUP_REMOVED lines=16> */
.L_x_2111:
        /* <DEDUP_REMOVED lines=20> */
.L_x_2116:
        /* <DEDUP_REMOVED lines=55> */
.L_x_2115:
        /* <DEDUP_REMOVED lines=34> */
.L_x_2117:
        /* <DEDUP_REMOVED lines=22> */
.L_x_2118:
[----:B------:R-:W-:Y:S05]  /*1130*/  @!P1 EXIT ;  /* 0x000000000000994d */ /* 0x000fea0003800000 */
[----:B-12---:R-:W1:Y:S01]  /*1140*/  LDC.64 R6, c[0x0][0x390] ;  /* 0x0000e400ff067b82 */ /* 0x006e620000000a00 */
[----:B0-----:R0:W2:Y:S01]  /*1150*/  MUFU.RCP R11, R10 ;  /* 0x0000000a000b7308 */ /* 0x0010a20000001000 */
[----:B------:R-:W-:Y:S01]  /*1160*/  IMAD.IADD R9, R9, 0x1, R4 ;  /* 0x0000000109097824 */ /* 0x000fe200078e0204 */
[----:B------:R-:W-:-:S07]  /*1170*/  IADD3 R0, PT, PT, -R14, RZ, RZ ;  /* 0x000000ff0e007210 */ /* 0x000fce0007ffe1ff */
.L_x_2119:
        /* <DEDUP_REMOVED lines=9> */
.L_x_2120:
        /* <DEDUP_REMOVED lines=15> */
.L_x_3884:


//--------------------- .text._ZN4vllm3moe10moeSoftmaxILi256E13__nv_bfloat16EEvPKT0_PKbPfi --------------------------
	.section	.text._ZN4vllm3moe10moeSoftmaxILi256E13__nv_bfloat16EEvPKT0_PKbPfi,"ax",@progbits
	.align	128
        .global         _ZN4vllm3moe10moeSoftmaxILi256E13__nv_bfloat16EEvPKT0_PKbPfi
        .type           _ZN4vllm3moe10moeSoftmaxILi256E13__nv_bfloat16EEvPKT0_PKbPfi,@function
        .size           _ZN4vllm3moe10moeSoftmaxILi256E13__nv_bfloat16EEvPKT0_PKbPfi,(.L_x_3885 - _ZN4vllm3moe10moeSoftmaxILi256E13__nv_bfloat16EEvPKT0_PKbPfi)
        .other          _ZN4vllm3moe10moeSoftmaxILi256E13__nv_bfloat16EEvPKT0_PKbPfi,@"STO_CUDA_ENTRY STV_DEFAULT"
_ZN4vllm3moe10moeSoftmaxILi256E13__nv_bfloat16EEvPKT0_PKbPfi:
.text._ZN4vllm3moe10moeSoftmaxILi256E13__nv_bfloat16EEvPKT0_PKbPfi:
        /* <DEDUP_REMOVED lines=9> */
[----:B------:R-:W-:-:S04]  /*0090*/  MOV R2, UR4 ;  /* 0x0000000400027c02 */ /* 0x000fc80008000f00 */
[----:B------:R-:W-:-:S05]  /*00a0*/  IMAD.U32 R3, RZ, RZ, UR5 ;  /* 0x00000005ff037e24 */ /* 0x000fca000f8e00ff */
[----:B------:R-:W2:Y:S02]  /*00b0*/  LDG.E.U8 R2, desc[UR8][R2.64] ;  /* 0x0000000802027981 */ /* 0x000ea4000c1e1100 */
[----:B--2---:R-:W-:-:S13]  /*00c0*/  ISETP.NE.AND P0, PT, R2, RZ, PT ;  /* 0x000000ff0200720c */ /* 0x004fda0003f05270 */
[----:B------:R-:W-:Y:S05]  /*00d0*/  @P0 EXIT ;  /* 0x000000000000094d */ /* 0x000fea0003800000 */
.L_x_2121:
[----:B------:R-:W0:Y:S01]  /*00e0*/  S2R R7, SR_TID.X ;  /* 0x0000000000077919 */ /* 0x000e220000002100 */
[----:B------:R-:W0:Y:S01]  /*00f0*/  LDC R0, c[0x0][0x398] ;  /* 0x0000e600ff007b82 */ /* 0x000e220000000800 */
[----:B------:R-:W-:Y:S01]  /*0100*/  BSSY.RECONVERGENT B0, `(.L_x_2122) ;  /* 0x0000085000007945 */ /* 0x000fe20003800200 */
[----:B------:R-:W-:Y:S02]  /*0110*/  MOV R6, 0xff7fffff ;  /* 0xff7fffff00067802 */ /* 0x000fe40000000f00 */
[----:B0-----:R-:W-:-:S13]  /*0120*/  ISETP.GE.AND P0, PT, R7, R0, PT ;  /* 0x000000000700720c */ /* 0x001fda0003f06270 */
[----:B------:R-:W-:Y:S05]  /*0130*/  @P0 BRA `(.L_x_2123) ;  /* 0x0000000800040947 */ /* 0x000fea0003800000 */
[----:B------:R-:W-:Y:S01]  /*0140*/  LOP3.LUT R3, RZ, R7, RZ, 0x33, !PT ;  /* 0x00000007ff037212 */ /* 0x000fe200078e33ff */
[----:B------:R-:W-:Y:S01]  /*0150*/  BSSY.RECONVERGENT B1, `(.L_x_2124) ;  /* 0x000003f000017945 */ /* 0x000fe20003800200 */
[----:B------:R-:W-:Y:S01]  /*0160*/  MOV R6, 0xff7fffff ;  /* 0xff7fffff00067802 */ /* 0x000fe20000000f00 */
[----:B------:R-:W-:Y:S02]  /*0170*/  IMAD.MOV.U32 R9, RZ, RZ, R7 ;  /* 0x000000ffff097224 */ /* 0x000fe400078e0007 */
[----:B------:R-:W-:-:S05]  /*0180*/  IMAD.IADD R3, R3, 0x1, R0 ;  /* 0x0000000103037824 */ /* 0x000fca00078e0200 */
[C---:B------:R-:W-:Y:S02]  /*0190*/  ISETP.GE.U32.AND P0, PT, R3.reuse, 0xf00, PT ;  /* 0x00000f000300780c */ /* 0x040fe40003f06070 */
[----:B------:R-:W-:-:S04]  /*01a0*/  LEA.HI R8, R3, 0x1, RZ, 0x18 ;  /* 0x0000000103087811 */ /* 0x000fc800078fc0ff */
[----:B------:R-:W-:-:S04]  /*01b0*/  LOP3.LUT R25, R8, 0xf, RZ, 0xc0, !PT ;  /* 0x0000000f08197812 */ /* 0x000fc800078ec0ff */
[----:B------:R-:W-:-:S03]  /*01c0*/  ISETP.NE.AND P1, PT, R25, RZ, PT ;  /* 0x000000ff1900720c */ /* 0x000fc60003f25270 */
[----:B------:R-:W-:Y:S10]  /*01d0*/  @!P0 BRA `(.L_x_2125) ;  /* 0x0000000000d88947 */ /* 0x000ff40003800000 */
[----:B------:R-:W0:Y:S01]  /*01e0*/  LDC.64 R2, c[0x0][0x380] ;  /* 0x0000e000ff027b82 */ /* 0x000e220000000a00 */
[----:B------:R-:W-:Y:S01]  /*01f0*/  LOP3.LUT R10, R8, 0x1fffff0, RZ, 0xc0, !PT ;  /* 0x01fffff0080a7812 */ /* 0x000fe200078ec0ff */
[----:B------:R-:W-:Y:S01]  /*0200*/  IMAD R11, R0, UR10, R7 ;  /* 0x0000000a000b7c24 */ /* 0x000fe2000f8e0207 */
[----:B------:R-:W-:Y:S01]  /*0210*/  MOV R9, R7 ;  /* 0x0000000700097202 */ /* 0x000fe20000000f00 */
[----:B------:R-:W-:Y:S02]  /*0220*/  IMAD.MOV.U32 R6, RZ, RZ, -0x800001 ;  /* 0xff7fffffff067424 */ /* 0x000fe400078e00ff */
[----:B------:R-:W-:Y:S01]  /*0230*/  IMAD.MOV R10, RZ, RZ, -R10 ;  /* 0x000000ffff0a7224 */ /* 0x000fe200078e0a0a */
[----:B0-----:R-:W-:-:S04]  /*0240*/  IADD3 R2, P0, PT, R2, 0x1000, RZ ;  /* 0x0000100002027810 */ /* 0x001fc80007f1e0ff */
[----:B------:R-:W-:-:S09]  /*0250*/  IADD3.X R3, PT, PT, RZ, R3, RZ, P0, !PT ;  /* 0x00000003ff037210 */ /* 0x000fd200007fe4ff */
.L_x_2126:
[----:B------:R-:W-:-:S05]  /*0260*/  IMAD.WIDE R4, R11, 0x2, R2 ;  /* 0x000000020b047825 */ /* 0x000fca00078e0202 */
[----:B------:R-:W2:Y:S04]  /*0270*/  LDG.E.U16 R22, desc[UR8][R4.64+-0x1000] ;  /* 0xfff0000804167981 */ /* 0x000ea8000c1e1500 */
[----:B------:R-:W3:Y:S04]  /*0280*/  LDG.E.U16 R23, desc[UR8][R4.64+-0xe00] ;  /* 0xfff2000804177981 */ /* 0x000ee8000c1e1500 */
[----:B------:R-:W4:Y:S04]  /*0290*/  LDG.E.U16 R12, desc[UR8][R4.64+-0xc00] ;  /* 0xfff40008040c7981 */ /* 0x000f28000c1e1500 */
[----:B------:R-:W5:Y:S04]  /*02a0*/  LDG.E.U16 R21, desc[UR8][R4.64+-0xa00] ;  /* 0xfff6000804157981 */ /* 0x000f68000c1e1500 */
[----:B------:R-:W5:Y:S04]  /*02b0*/  LDG.E.U16 R20, desc[UR8][R4.64+-0x800] ;  /* 0xfff8000804147981 */ /* 0x000f68000c1e1500 */
[----:B------:R-:W5:Y:S04]  /*02c0*/  LDG.E.U16 R19, desc[UR8][R4.64+-0x600] ;  /* 0xfffa000804137981 */ /* 0x000f68000c1e1500 */
[----:B------:R-:W5:Y:S04]  /*02d0*/  LDG.E.U16 R17, desc[UR8][R4.64+-0x200] ;  /* 0xfffe000804117981 */ /* 0x000f68000c1e1500 */
[----:B------:R-:W5:Y:S04]  /*02e0*/  LDG.E.U16 R18, desc[UR8][R4.64+-0x400] ;  /* 0xfffc000804127981 */ /* 0x000f68000c1e1500 */
[----:B------:R-:W5:Y:S04]  /*02f0*/  LDG.E.U16 R16, desc[UR8][R4.64] ;  /* 0x0000000804107981 */ /* 0x000f68000c1e1500 */
[----:B------:R-:W5:Y:S04]  /*0300*/  LDG.E.U16 R15, desc[UR8][R4.64+0x200] ;  /* 0x00020008040f7981 */ /* 0x000f68000c1e1500 */
[----:B------:R-:W5:Y:S04]  /*0310*/  LDG.E.U16 R14, desc[UR8][R4.64+0x400] ;  /* 0x00040008040e7981 */ /* 0x000f68000c1e1500 */
[----:B------:R-:W5:Y:S01]  /*0320*/  LDG.E.U16 R13, desc[UR8][R4.64+0x600] ;  /* 0x00060008040d7981 */ /* 0x000f62000c1e1500 */
[----:B--2---:R-:W-:-:S03]  /*0330*/  SHF.L.U32 R27, R22, 0x10, RZ ;  /* 0x00000010161b7819 */ /* 0x004fc600000006ff */
[----:B------:R-:W2:Y:S01]  /*0340*/  LDG.E.U16 R22, desc[UR8][R4.64+0xa00] ;  /* 0x000a000804167981 */ /* 0x000ea2000c1e1500 */
[----:B---3--:R-:W-:-:S03]  /*0350*/  IMAD.U32 R24, R23, 0x10000, RZ ;  /* 0x0001000017187824 */ /* 0x008fc600078e00ff */
[----:B------:R-:W3:Y:S02]  /*0360*/  LDG.E.U16 R23, desc[UR8][R4.64+0x800] ;  /* 0x0008000804177981 */ /* 0x000ee4000c1e1500 */
[----:B------:R-:W-:Y:S02]  /*0370*/  FMNMX3.FTZ R27, R27, R6, R24, !PT ;  /* 0x000000061b1b7276 */ /* 0x000fe40007810018 */
[----:B------:R-:W3:Y:S04]  /*0380*/  LDG.E.U16 R24, desc[UR8][R4.64+0xe00] ;  /* 0x000e000804187981 */ /* 0x000ee8000c1e1500 */
[----:B------:R0:W3:Y:S01]  /*0390*/  LDG.E.U16 R6, desc[UR8][R4.64+0xc00] ;  /* 0x000c000804067981 */ /* 0x0000e2000c1e1500 */
[----:B----4-:R-:W-:Y:S02]  /*03a0*/  SHF.L.U32 R12, R12, 0x10, RZ ;  /* 0x000000100c0c7819 */ /* 0x010fe400000006ff */
[----:B-----5:R-:W-:-:S02]  /*03b0*/  SHF.L.U32 R21, R21, 0x10, RZ ;  /* 0x0000001015157819 */ /* 0x020fc400000006ff */
[----:B------:R-:W-:Y:S02]  /*03c0*/  SHF.L.U32 R19, R19, 0x10, RZ ;  /* 0x0000001013137819 */ /* 0x000fe400000006ff */
[----:B------:R-:W-:Y:S01]  /*03d0*/  FMNMX3.FTZ R12, R12, R27, R21, !PT ;  /* 0x0000001b0c0c7276 */ /* 0x000fe20007810015 */
[----:B------:R-:W-:Y:S02]  /*03e0*/  IMAD.U32 R21, R20, 0x10000, RZ ;  /* 0x0001000014157824 */ /* 0x000fe400078e00ff */
[----:B------:R-:W-:-:S03]  /*03f0*/  IMAD.U32 R17, R17, 0x10000, RZ ;  /* 0x0001000011117824 */ /* 0x000fc600078e00ff */
[----:B------:R-:W-:Y:S02]  /*0400*/  FMNMX3.FTZ R12, R21, R12, R19, !PT ;  /* 0x0000000c150c7276 */ /* 0x000fe40007810013 */
[----:B------:R-:W-:Y:S02]  /*0410*/  SHF.L.U32 R19, R18, 0x10, RZ ;  /* 0x0000001012137819 */ /* 0x000fe400000006ff */
[----:B------:R-:W-:Y:S02]  /*0420*/  IADD3 R10, PT, PT, R10, 0x10, RZ ;  /* 0x000000100a0a7810 */ /* 0x000fe40007ffe0ff */
[----:B------:R-:W-:Y:S02]  /*0430*/  FMNMX3.FTZ R12, R19, R12, R17, !PT ;  /* 0x0000000c130c7276 */ /* 0x000fe40007810011 */
[----:B------:R-:W-:Y:S02]  /*0440*/  SHF.L.U32 R17, R16, 0x10, RZ ;  /* 0x0000001010117819 */ /* 0x000fe400000006ff */
[----:B------:R-:W-:-:S02]  /*0450*/  SHF.L.U32 R15, R15, 0x10, RZ ;  /* 0x000000100f0f7819 */ /* 0x000fc400000006ff */
[----:B------:R-:W-:Y:S01]  /*0460*/  ISETP.NE.AND P0, PT, R10, RZ, PT ;  /* 0x000000ff0a00720c */ /* 0x000fe20003f05270 */
[----:B0-----:R-:W-:Y:S01]  /*0470*/  IMAD.U32 R5, R14, 0x10000, RZ ;  /* 0x000100000e057824 */ /* 0x001fe200078e00ff */
[----:B------:R-:W-:Y:S02]  /*0480*/  FMNMX3.FTZ R12, R17, R12, R15, !PT ;  /* 0x0000000c110c7276 */ /* 0x000fe4000781000f */
[----:B------:R-:W-:-:S04]  /*0490*/  SHF.L.U32 R13, R13, 0x10, RZ ;  /* 0x000000100d0d7819 */ /* 0x000fc800000006ff */
[----:B------:R-:W-:Y:S02]  /*04a0*/  FMNMX3.FTZ R5, R5, R12, R13, !PT ;  /* 0x0000000c05057276 */ /* 0x000fe4000781000d */
[----:B------:R-:W-:Y:S02]  /*04b0*/  IADD3 R9, PT, PT, R9, 0x1000, RZ ;  /* 0x0000100009097810 */ /* 0x000fe40007ffe0ff */
[----:B------:R-:W-:Y:S01]  /*04c0*/  IADD3 R11, PT, PT, R11, 0x1000, RZ ;  /* 0x000010000b0b7810 */ /* 0x000fe20007ffe0ff */
[----:B--2---:R-:W-:Y:S01]  /*04d0*/  IMAD.U32 R22, R22, 0x10000, RZ ;  /* 0x0001000016167824 */ /* 0x004fe200078e00ff */
[----:B---3--:R-:W-:-:S04]  /*04e0*/  SHF.L.U32 R4, R23, 0x10, RZ ;  /* 0x0000001017047819 */ /* 0x008fc800000006ff */
[----:B------:R-:W-:Y:S01]  /*04f0*/  FMNMX3.FTZ R4, R4, R5, R22, !PT ;  /* 0x0000000504047276 */ /* 0x000fe20007810016 */
[----:B------:R-:W-:Y:S01]  /*0500*/  IMAD.U32 R24, R24, 0x10000, RZ ;  /* 0x0001000018187824 */ /* 0x000fe200078e00ff */
[----:B------:R-:W-:-:S04]  /*0510*/  SHF.L.U32 R5, R6, 0x10, RZ ;  /* 0x0000001006057819 */ /* 0x000fc800000006ff */
[----:B------:R-:W-:Y:S01]  /*0520*/  FMNMX3.FTZ R6, R5, R4, R24, !PT ;  /* 0x0000000405067276 */ /* 0x000fe20007810018 */
[----:B------:R-:W-:Y:S06]  /*0530*/  @P0 BRA `(.L_x_2126) ;  /* 0xfffffffc00480947 */ /* 0x000fec000383ffff */
.L_x_2125:
[----:B------:R-:W-:Y:S05]  /*0540*/  BSYNC.RECONVERGENT B1 ;  /* 0x0000000000017941 */ /* 0x000fea0003800200 */
.L_x_2124:
[----:B------:R-:W-:Y:S05]  /*0550*/  @!P1 BRA `(.L_x_2123) ;  /* 0x0000000000fc9947 */ /* 0x000fea0003800000 */
[----:B------:R-:W-:Y:S01]  /*0560*/  ISETP.GE.U32.AND P0, PT, R25, 0x8, PT ;  /* 0x000000081900780c */ /* 0x000fe20003f06070 */
[----:B------:R-:W-:Y:S01]  /*0570*/  BSSY.RECONVERGENT B1, `(.L_x_2127) ;  /* 0x000001c000017945 */ /* 0x000fe20003800200 */
[----:B------:R-:W-:-:S04]  /*0580*/  LOP3.LUT R16, R8, 0x7, RZ, 0xc0, !PT ;  /* 0x0000000708107812 */ /* 0x000fc800078ec0ff */
[----:B------:R-:W-:-:S07]  /*0590*/  ISETP.NE.AND P1, PT, R16, RZ, PT ;  /* 0x000000ff1000720c */ /* 0x000fce0003f25270 */
[----:B------:R-:W-:Y:S06]  /*05a0*/  @!P0 BRA `(.L_x_2128) ;  /* 0x0000000000608947 */ /* 0x000fec0003800000 */
[----:B------:R-:W0:Y:S01]  /*05b0*/  LDC.64 R2, c[0x0][0x380] ;  /* 0x0000e000ff027b82 */ /* 0x000e220000000a00 */
[----:B------:R-:W-:-:S04]  /*05c0*/  IMAD R5, R0, UR10, R9 ;  /* 0x0000000a00057c24 */ /* 0x000fc8000f8e0209 */
[----:B0-----:R-:W-:-:S05]  /*05d0*/  IMAD.WIDE R2, R5, 0x2, R2 ;  /* 0x0000000205027825 */ /* 0x001fca00078e0202 */
[----:B------:R-:W2:Y:S04]  /*05e0*/  LDG.E.U16 R4, desc[UR8][R2.64] ;  /* 0x0000000802047981 */ /* 0x000ea8000c1e1500 */
[----:B------:R-:W3:Y:S04]  /*05f0*/  LDG.E.U16 R10, desc[UR8][R2.64+0x200] ;  /* 0x00020008020a7981 */ /* 0x000ee8000c1e1500 */
[----:B------:R-:W4:Y:S04]  /*0600*/  LDG.E.U16 R12, desc[UR8][R2.64+0x600] ;  /* 0x00060008020c7981 */ /* 0x000f28000c1e1500 */
[----:B------:R-:W5:Y:S04]  /*0610*/  LDG.E.U16 R11, desc[UR8][R2.64+0x400] ;  /* 0x00040008020b7981 */ /* 0x000f68000c1e1500 */
[----:B------:R-:W5:Y:S04]  /*0620*/  LDG.E.U16 R13, desc[UR8][R2.64+0x800] ;  /* 0x00080008020d7981 */ /* 0x000f68000c1e1500 */
[----:B------:R-:W5:Y:S04]  /*0630*/  LDG.E.U16 R14, desc[UR8][R2.64+0xa00] ;  /* 0x000a0008020e7981 */ /* 0x000f68000c1e1500 */
[----:B------:R-:W5:Y:S04]  /*0640*/  LDG.E.U16 R15, desc[UR8][R2.64+0xc00] ;  /* 0x000c0008020f7981 */ /* 0x000f68000c1e1500 */
[----:B------:R-:W5:Y:S01]  /*0650*/  LDG.E.U16 R17, desc[UR8][R2.64+0xe00] ;  /* 0x000e000802117981 */ /* 0x000f62000c1e1500 */
[----:B------:R-:W-:Y:S01]  /*0660*/  IADD3 R9, PT, PT, R9, 0x800, RZ ;  /* 0x0000080009097810 */ /* 0x000fe20007ffe0ff */
[----:B--2---:R-:W-:Y:S01]  /*0670*/  IMAD.U32 R5, R4, 0x10000, RZ ;  /* 0x0001000004057824 */ /* 0x004fe200078e00ff */
[----:B---3--:R-:W-:Y:S01]  /*0680*/  SHF.L.U32 R10, R10, 0x10, RZ ;  /* 0x000000100a0a7819 */ /* 0x008fe200000006ff */
[----:B----4-:R-:W-:-:S03]  /*0690*/  IMAD.U32 R12, R12, 0x10000, RZ ;  /* 0x000100000c0c7824 */ /* 0x010fc600078e00ff */
[----:B------:R-:W-:Y:S02]  /*06a0*/  FMNMX3.FTZ R5, R5, R6, R10, !PT ;  /* 0x0000000605057276 */ /* 0x000fe4000781000a */
[----:B-----5:R-:W-:-:S04]  /*06b0*/  SHF.L.U32 R4, R11, 0x10, RZ ;  /* 0x000000100b047819 */ /* 0x020fc800000006ff */
[----:B------:R-:W-:Y:S02]  /*06c0*/  FMNMX3.FTZ R4, R4, R5, R12, !PT ;  /* 0x0000000504047276 */ /* 0x000fe4000781000c */
[----:B------:R-:W-:Y:S02]  /*06d0*/  SHF.L.U32 R13, R13, 0x10, RZ ;  /* 0x000000100d0d7819 */ /* 0x000fe400000006ff */
[----:B------:R-:W-:Y:S01]  /*06e0*/  SHF.L.U32 R14, R14, 0x10, RZ ;  /* 0x000000100e0e7819 */ /* 0x000fe200000006ff */
[----:B------:R-:W-:-:S03]  /*06f0*/  IMAD.U32 R15, R15, 0x10000, RZ ;  /* 0x000100000f0f7824 */ /* 0x000fc600078e00ff */
[----:B------:R-:W-:Y:S02]  /*0700*/  FMNMX3.FTZ R4, R13, R4, R14, !PT ;  /* 0x000000040d047276 */ /* 0x000fe4000781000e */
[----:B------:R-:W-:-:S04]  /*0710*/  SHF.L.U32 R17, R17, 0x10, RZ ;  /* 0x0000001011117819 */ /* 0x000fc800000006ff */
[----:B------:R-:W-:-:S07]  /*0720*/  FMNMX3.FTZ R6, R15, R4, R17, !PT ;  /* 0x000000040f067276 */ /* 0x000fce0007810011 */
.L_x_2128:
[----:B------:R-:W-:Y:S05]  /*0730*/  BSYNC.RECONVERGENT B1 ;  /* 0x0000000000017941 */ /* 0x000fea0003800200 */
.L_x_2127:
        /* <DEDUP_REMOVED lines=12> */
[----:B------:R-:W5:Y:S01]  /*0800*/  LDG.E.U16 R11, desc[UR8][R2.64+0x400] ;  /* 0x00040008020b7981 */ /* 0x000f62000c1e1500 */
[----:B------:R-:W-:Y:S01]  /*0810*/  IADD3 R9, PT, PT, R9, 0x400, RZ ;  /* 0x0000040009097810 */ /* 0x000fe20007ffe0ff */
[----:B--2---:R-:W-:Y:S01]  /*0820*/  IMAD.U32 R5, R4, 0x10000, RZ ;  /* 0x0001000004057824 */ /* 0x004fe200078e00ff */
[----:B---3--:R-:W-:Y:S01]  /*0830*/  SHF.L.U32 R10, R10, 0x10, RZ ;  /* 0x000000100a0a7819 */ /* 0x008fe200000006ff */
[----:B----4-:R-:W-:-:S03]  /*0840*/  IMAD.U32 R12, R12, 0x10000, RZ ;  /* 0x000100000c0c7824 */ /* 0x010fc600078e00ff */
[----:B------:R-:W-:Y:S02]  /*0850*/  FMNMX3.FTZ R5, R5, R6, R10, !PT ;  /* 0x0000000605057276 */ /* 0x000fe4000781000a */
[----:B-----5:R-:W-:-:S04]  /*0860*/  SHF.L.U32 R4, R11, 0x10, RZ ;  /* 0x000000100b047819 */ /* 0x020fc800000006ff */
[----:B------:R-:W-:-:S07]  /*0870*/  FMNMX3.FTZ R6, R4, R5, R12, !PT ;  /* 0x0000000504067276 */ /* 0x000fce000781000c */
.L_x_2130:
[----:B------:R-:W-:Y:S05]  /*0880*/  BSYNC.RECONVERGENT B1 ;  /* 0x0000000000017941 */ /* 0x000fea0003800200 */
.L_x_2129:
[----:B------:R-:W-:Y:S05]  /*0890*/  @!P1 BRA `(.L_x_2123) ;  /* 0x00000000002c9947 */ /* 0x000fea0003800000 */
[----:B------:R-:W0:Y:S01]  /*08a0*/  LDC.64 R4, c[0x0][0x380] ;  /* 0x0000e000ff047b82 */ /* 0x000e220000000a00 */
[----:B------:R-:W-:Y:S01]  /*08b0*/  IMAD R9, R0, UR10, R9 ;  /* 0x0000000a00097c24 */ /* 0x000fe2000f8e0209 */
[----:B------:R-:W-:-:S07]  /*08c0*/  IADD3 R8, PT, PT, -R8, RZ, RZ ;  /* 0x000000ff08087210 */ /* 0x000fce0007ffe1ff */
.L_x_2131:
[----:B0-----:R-:W-:-:S06]  /*08d0*/  IMAD.WIDE R2, R9, 0x2, R4 ;  /* 0x0000000209027825 */ /* 0x001fcc00078e0204 */
[----:B------:R-:W2:Y:S01]  /*08e0*/  LDG.E.U16 R2, desc[UR8][R2.64] ;  /* 0x0000000802027981 */ /* 0x000ea2000c1e1500 */
[----:B------:R-:W-:Y:S01]  /*08f0*/  VIADD R8, R8, 0x1 ;  /* 0x0000000108087836 */ /* 0x000fe20000000000 */
[----:B------:R-:W-:-:S04]  /*0900*/  IADD3 R9, PT, PT, R9, 0x100, RZ ;  /* 0x0000010009097810 */ /* 0x000fc80007ffe0ff */
[----:B------:R-:W-:Y:S02]  /*0910*/  ISETP.NE.AND P0, PT, R8, RZ, PT ;  /* 0x000000ff0800720c */ /* 0x000fe40003f05270 */
[----:B--2---:R-:W-:-:S04]  /*0920*/  SHF.L.U32 R11, R2, 0x10, RZ ;  /* 0x00000010020b7819 */ /* 0x004fc800000006ff */
[----:B------:R-:W-:-:S07]  /*0930*/  FMNMX.FTZ R6, R11, R6, !PT ;  /* 0x000000060b067209 */ /* 0x000fce0007810000 */
[----:B------:R-:W-:Y:S05]  /*0940*/  @P0 BRA `(.L_x_2131) ;  /* 0xfffffffc00e00947 */ /* 0x000fea000383ffff */
.L_x_2123:
[----:B------:R-:W-:Y:S05]  /*0950*/  BSYNC.RECONVERGENT B0 ;  /* 0x0000000000007941 */ /* 0x000fea0003800200 */
.L_x_2122:
[----:B------:R-:W0:Y:S01]  /*0960*/  S2R R4, SR_LANEID ;  /* 0x0000000000047919 */ /* 0x000e220000000000 */
[----:B------:R-:W-:Y:S01]  /*0970*/  IMAD.MOV.U32 R13, RZ, RZ, R6 ;  /* 0x000000ffff0d7224 */ /* 0x000fe200078e0006 */
[----:B------:R-:W1:Y:S01]  /*0980*/  S2UR UR5, SR_CgaCtaId ;  /* 0x00000000000579c3 */ /* 0x000e620000008800 */
[----:B------:R-:W-:Y:S01]  /*0990*/  UMOV UR4, 0x400 ;  /* 0x0000040000047882 */ /* 0x000fe20000000000 */
[----:B------:R-:W-:Y:S01]  /*09a0*/  ISETP.NE.AND P2, PT, R7, RZ, PT ;  /* 0x000000ff0700720c */ /* 0x000fe20003f45270 */
[----:B------:R-:W-:Y:S01]  /*09b0*/  BSSY.RECONVERGENT B0, `(.L_x_2132) ;  /* 0x000002f000007945 */ /* 0x000fe20003800200 */
[----:B------:R-:W2:Y:S01]  /*09c0*/  SHFL.DOWN PT, R2, R13, 0x1, 0x1f ;  /* 0x08201f000d027f89 */ /* 0x000ea200000e0000 */
[----:B------:R-:W-:-:S04]  /*09d0*/  SHF.R.U32.HI R6, RZ, 0x3, R7 ;  /* 0x00000003ff067819 */ /* 0x000fc80000011607 */
[----:B------:R-:W-:Y:S01]  /*09e0*/  LOP3.LUT R6, R6, 0x7c, RZ, 0xc0, !PT ;  /* 0x0000007c06067812 */ /* 0x000fe200078ec0ff */
[----:B-1----:R-:W-:Y:S01]  /*09f0*/  ULEA UR4, UR5, UR4, 0x18 ;  /* 0x0000000405047291 */ /* 0x002fe2000f8ec0ff */
[----:B--2---:R-:W-:Y:S02]  /*0a00*/  FSETP.GEU.FTZ.AND P1, PT, R13, R2, PT ;  /* 0x000000020d00720b */ /* 0x004fe40003f3e000 */
[----:B0-----:R-:W-:-:S13]  /*0a10*/  ISETP.GT.AND P0, PT, R4, 0x1e, PT ;  /* 0x0000001e0400780c */ /* 0x001fda0003f04270 */
[----:B------:R-:W-:Y:S02]  /*0a20*/  @!P0 FSEL R13, R2, R13, !P1 ;  /* 0x0000000d020d8208 */ /* 0x000fe40004800000 */
[----:B------:R-:W-:-:S03]  /*0a30*/  ISETP.GT.AND P0, PT, R4, 0x1d, PT ;  /* 0x0000001d0400780c */ /* 0x000fc60003f04270 */
[----:B------:R-:W0:Y:S02]  /*0a40*/  SHFL.DOWN PT, R2, R13, 0x2, 0x1f ;  /* 0x08401f000d027f89 */ /* 0x000e2400000e0000 */
[----:B0-----:R-:W-:-:S08]  /*0a50*/  FSETP.GEU.FTZ.AND P1, PT, R13, R2, PT ;  /* 0x000000020d00720b */ /* 0x001fd00003f3e000 */
        /* <DEDUP_REMOVED lines=9> */
[----:B------:R-:W-:-:S03]  /*0af0*/  ISETP.NE.AND P0, PT, R4, RZ, PT ;  /* 0x000000ff0400720c */ /* 0x000fc60003f05270 */
[----:B------:R-:W0:Y:S02]  /*0b00*/  SHFL.DOWN PT, R2, R13, 0x10, 0x1f ;  /* 0x0a001f000d027f89 */ /* 0x000e2400000e0000 */
[----:B0-----:R-:W-:-:S04]  /*0b10*/  FSETP.GEU.FTZ.AND P1, PT, R13, R2, PT ;  /* 0x000000020d00720b */ /* 0x001fc80003f3e000 */
[----:B------:R-:W-:-:S05]  /*0b20*/  FSEL R5, R2, R13, !P1 ;  /* 0x0000000d02057208 */ /* 0x000fca0004800000 */
[----:B------:R0:W-:Y:S01]  /*0b30*/  @!P0 STS [R6+UR4+0x8], R5 ;  /* 0x0000080506008988 */ /* 0x0001e20008000804 */
[----:B------:R-:W-:Y:S06]  /*0b40*/  BAR.SYNC.DEFER_BLOCKING 0x0 ;  /* 0x0000000000007b1d */ /* 0x000fec0000010000 */
[----:B------:R-:W-:Y:S05]  /*0b50*/  @P2 BRA `(.L_x_2133) ;  /* 0x0000000000502947 */ /* 0x000fea0003800000 */
[----:B------:R-:W1:Y:S01]  /*0b60*/  LDS R3, [UR4+0xc] ;  /* 0x00000c04ff037984 */ /* 0x000e620008000800 */
[----:B------:R-:W-:-:S03]  /*0b70*/  ISETP.GT.AND P1, PT, R4, 0xf, PT ;  /* 0x0000000f0400780c */ /* 0x000fc60003f24270 */
[----:B------:R-:W2:Y:S01]  /*0b80*/  LDS.128 R8, [UR4+0x10] ;  /* 0x00001004ff087984 */ /* 0x000ea20008000c00 */
[----:B------:R-:W-:-:S03]  /*0b90*/  FSEL R2, R13, R5, P1 ;  /* 0x000000050d027208 */ /* 0x000fc60000800000 */
[----:B0-----:R-:W0:Y:S01]  /*0ba0*/  LDS.64 R4, [UR4+0x20] ;  /* 0x00002004ff047984 */ /* 0x001e220008000a00 */
[----:B-1----:R-:W-:-:S04]  /*0bb0*/  FSETP.GEU.FTZ.AND P1, PT, R2, R3, PT ;  /* 0x000000030200720b */ /* 0x002fc80003f3e000 */
[----:B------:R-:W-:-:S04]  /*0bc0*/  FSEL R3, R3, R2, !P1 ;  /* 0x0000000203037208 */ /* 0x000fc80004800000 */
[----:B--2---:R-:W-:-:S04]  /*0bd0*/  FSETP.GEU.FTZ.AND P1, PT, R3, R8, PT ;  /* 0x000000080300720b */ /* 0x004fc80003f3e000 */
[----:B------:R-:W-:-:S04]  /*0be0*/  FSEL R8, R8, R3, !P1 ;  /* 0x0000000308087208 */ /* 0x000fc80004800000 */
[----:B------:R-:W-:-:S04]  /*0bf0*/  FSETP.GEU.FTZ.AND P1, PT, R8, R9, PT ;  /* 0x000000090800720b */ /* 0x000fc80003f3e000 */
[----:B------:R-:W-:-:S04]  /*0c00*/  FSEL R9, R9, R8, !P1 ;  /* 0x0000000809097208 */ /* 0x000fc80004800000 */
[----:B------:R-:W-:-:S04]  /*0c10*/  FSETP.GEU.FTZ.AND P1, PT, R9, R10, PT ;  /* 0x0000000a0900720b */ /* 0x000fc80003f3e000 */
[----:B------:R-:W-:-:S04]  /*0c20*/  FSEL R10, R10, R9, !P1 ;  /* 0x000000090a0a7208 */ /* 0x000fc80004800000 */
[----:B------:R-:W-:-:S04]  /*0c30*/  FSETP.GEU.FTZ.AND P1, PT, R10, R11, PT ;  /* 0x0000000b0a00720b */ /* 0x000fc80003f3e000 */
[----:B------:R-:W-:-:S04]  /*0c40*/  FSEL R11, R11, R10, !P1 ;  /* 0x0000000a0b0b7208 */ /* 0x000fc80004800000 */
[----:B0-----:R-:W-:-:S04]  /*0c50*/  FSETP.GEU.FTZ.AND P1, PT, R11, R4, PT ;  /* 0x000000040b00720b */ /* 0x001fc80003f3e000 */
[----:B------:R-:W-:-:S04]  /*0c60*/  FSEL R4, R4, R11, !P1 ;  /* 0x0000000b04047208 */ /* 0x000fc80004800000 */
[----:B------:R-:W-:-:S04]  /*0c70*/  FSETP.GEU.FTZ.AND P1, PT, R4, R5, PT ;  /* 0x000000050400720b */ /* 0x000fc80003f3e000 */
[----:B------:R-:W-:-:S05]  /*0c80*/  FSEL R4, R5, R4, !P1 ;  /* 0x0000000405047208 */ /* 0x000fca0004800000 */
[----:B------:R1:W-:Y:S04]  /*0c90*/  STS [UR4+0x30], R4 ;  /* 0x00003004ff007988 */ /* 0x0003e80008000804 */
.L_x_2133:
[----:B------:R-:W-:Y:S05]  /*0ca0*/  BSYNC.RECONVERGENT B0 ;  /* 0x0000000000007941 */ /* 0x000fea0003800200 */
.L_x_2132:
[----:B------:R-:W-:Y:S01]  /*0cb0*/  BAR.SYNC.DEFER_BLOCKING 0x0 ;  /* 0x0000000000007b1d */ /* 0x000fe20000010000 */
[----:B------:R-:W-:Y:S01]  /*0cc0*/  ISETP.GE.AND P1, PT, R7, R0, PT ;  /* 0x000000000700720c */ /* 0x000fe20003f26270 */
[----:B------:R-:W-:-:S04]  /*0cd0*/  HFMA2 R16, -RZ, RZ, 0, 0 ;  /* 0x00000000ff107431 */ /* 0x000fc800000001ff */
[----:B------:R-:W-:Y:S08]  /*0ce0*/  BSSY.RECONVERGENT B0, `(.L_x_2134) ;  /* 0x00000e9000007945 */ /* 0x000ff00003800200 */
[----:B------:R-:W-:Y:S05]  /*0cf0*/  @P1 BRA `(.L_x_2135) ;  /* 0x0000000c009c1947 */ /* 0x000fea0003800000 */
[----:B------:R-:W2:Y:S01]  /*0d00*/  LDS R8, [UR4+0x30] ;  /* 0x00003004ff087984 */ /* 0x000ea20008000800 */
[-C--:B------:R-:W-:Y:S01]  /*0d10*/  LOP3.LUT R3, RZ, R7.reuse, RZ, 0x33, !PT ;  /* 0x00000007ff037212 */ /* 0x080fe200078e33ff */
[----:B------:R-:W-:Y:S01]  /*0d20*/  BSSY.RECONVERGENT B1, `(.L_x_2136) ;  /* 0x0000077000017945 */ /* 0x000fe20003800200 */
[----:B------:R-:W-:Y:S01]  /*0d30*/  IMAD.MOV.U32 R16, RZ, RZ, RZ ;  /* 0x000000ffff107224 */ /* 0x000fe200078e00ff */
[----:B------:R-:W-:Y:S02]  /*0d40*/  MOV R11, R7 ;  /* 0x00000007000b7202 */ /* 0x000fe40000000f00 */
[----:B------:R-:W-:-:S04]  /*0d50*/  IADD3 R3, PT, PT, R3, R0, RZ ;  /* 0x0000000003037210 */ /* 0x000fc80007ffe0ff */
[C---:B------:R-:W-:Y:S02]  /*0d60*/  ISETP.GE.U32.AND P2, PT, R3.reuse, 0xf00, PT ;  /* 0x00000f000300780c */ /* 0x040fe40003f46070 */
[----:B------:R-:W-:-:S04]  /*0d70*/  LEA.HI R10, R3, 0x1, RZ, 0x18 ;  /* 0x00000001030a7811 */ /* 0x000fc800078fc0ff */
[----:B------:R-:W-:-:S04]  /*0d80*/  LOP3.LUT R27, R10, 0xf, RZ, 0xc0, !PT ;  /* 0x0000000f0a1b7812 */ /* 0x000fc800078ec0ff */
[----:B------:R-:W-:-:S03]  /*0d90*/  ISETP.NE.AND P1, PT, R27, RZ, PT ;  /* 0x000000ff1b00720c */ /* 0x000fc60003f25270 */
[----:B------:R-:W-:Y:S10]  /*0da0*/  @!P2 BRA `(.L_x_2137) ;  /* 0x0000000400b8a947 */ /* 0x000ff40003800000 */
[----:B------:R-:W3:Y:S01]  /*0db0*/  LDC.64 R2, c[0x0][0x380] ;  /* 0x0000e000ff027b82 */ /* 0x000ee20000000a00 */
[----:B------:R-:W-:Y:S01]  /*0dc0*/  LOP3.LUT R12, R10, 0x1fffff0, RZ, 0xc0, !PT ;  /* 0x01fffff00a0c7812 */ /* 0x000fe200078ec0ff */
[----:B------:R-:W-:Y:S01]  /*0dd0*/  IMAD R9, R0, UR10, R7 ;  /* 0x0000000a00097c24 */ /* 0x000fe2000f8e0207 */
[----:B------:R-:W-:Y:S01]  /*0de0*/  MOV R11, R7 ;  /* 0x00000007000b7202 */ /* 0x000fe20000000f00 */
[----:B------:R-:W-:Y:S01]  /*0df0*/  IMAD.MOV.U32 R16, RZ, RZ, RZ ;  /* 0x000000ffff107224 */ /* 0x000fe200078e00ff */
[----:B------:R-:W-:Y:S02]  /*0e00*/  IADD3 R12, PT, PT, -R12, RZ, RZ ;  /* 0x000000ff0c0c7210 */ /* 0x000fe40007ffe1ff */
[----:B---3--:R-:W-:-:S04]  /*0e10*/  IADD3 R2, P2, PT, R2, 0x1000, RZ ;  /* 0x0000100002027810 */ /* 0x008fc80007f5e0ff */
[----:B------:R-:W-:-:S09]  /*0e20*/  IADD3.X R3, PT, PT, RZ, R3, RZ, P2, !PT ;  /* 0x00000003ff037210 */ /* 0x000fd200017fe4ff */
.L_x_2138:
[----:B01----:R-:W-:-:S05]  /*0e30*/  IMAD.WIDE R4, R9, 0x2, R2 ;  /* 0x0000000209047825 */ /* 0x003fca00078e0202 */
        /* <DEDUP_REMOVED lines=8> */
[----:B------:R-:W5:Y:S01]  /*0ec0*/  LDG.E.U16 R15, desc[UR8][R4.64] ;  /* 0x00000008040f7981 */ /* 0x000f62000c1e1500 */
[----:B---3--:R-:W-:Y:S01]  /*0ed0*/  IMAD.U32 R13, R13, 0x10000, RZ ;  /* 0x000100000d0d7824 */ /* 0x008fe200078e00ff */
[----:B----4-:R-:W-:-:S03]  /*0ee0*/  SHF.L.U32 R17, R14, 0x10, RZ ;  /* 0x000000100e117819 */ /* 0x010fc600000006ff */
[----:B--2---:R-:W-:Y:S01]  /*0ef0*/  FADD.FTZ R13, -R8, R13 ;  /* 0x0000000d080d7221 */ /* 0x004fe20000010100 */
[----:B-----5:R-:W-:Y:S01]  /*0f00*/  SHF.L.U32 R19, R18, 0x10, RZ ;  /* 0x0000001012137819 */ /* 0x020fe200000006ff */
[----:B------:R-:W-:Y:S02]  /*0f10*/  FADD.FTZ R14, -R8, R17 ;  /* 0x00000011080e7221 */ /* 0x000fe40000010100 */
[----:B------:R-:W-:Y:S01]  /*0f20*/  FMUL.FTZ R17, R13, 1.4426950216293334961 ;  /* 0x3fb8aa3b0d117820 */ /* 0x000fe20000410000 */
[----:B------:R-:W2:Y:S01]  /*0f30*/  LDG.E.U16 R18, desc[UR8][R4.64+0xa00] ;  /* 0x000a000804127981 */ /* 0x000ea2000c1e1500 */
[----:B------:R-:W-:Y:S01]  /*0f40*/  FMUL.FTZ R21, R14, 1.4426950216293334961 ;  /* 0x3fb8aa3b0e157820 */ /* 0x000fe20000410000 */
[----:B------:R-:W-:Y:S02]  /*0f50*/  FADD.FTZ R19, -R8, R19 ;  /* 0x0000001308137221 */ /* 0x000fe40000010100 */
[----:B------:R-:W3:Y:S01]  /*0f60*/  LDG.E.U16 R14, desc[UR8][R4.64+0x200] ;  /* 0x00020008040e7981 */ /* 0x000ee2000c1e1500 */
[----:B------:R-:W0:Y:S01]  /*0f70*/  MUFU.EX2 R17, R17 ;  /* 0x0000001100117308 */ /* 0x000e220000000800 */
[----:B------:R-:W-:-:S02]  /*0f80*/  FMUL.FTZ R28, R19, 1.4426950216293334961 ;  /* 0x3fb8aa3b131c7820 */ /* 0x000fc40000410000 */
[----:B------:R-:W4:Y:S01]  /*0f90*/  LDG.E.U16 R13, desc[UR8][R4.64+0x400] ;  /* 0x00040008040d7981 */ /* 0x000f22000c1e1500 */
[----:B------:R-:W1:Y:S03]  /*0fa0*/  MUFU.EX2 R21, R21 ;  /* 0x0000001500157308 */ /* 0x000e660000000800 */
[----:B------:R-:W5:Y:S01]  /*0fb0*/  LDG.E.U16 R19, desc[UR8][R4.64+0x600] ;  /* 0x0006000804137981 */ /* 0x000f62000c1e1500 */
[----:B0-----:R-:W-:-:S03]  /*0fc0*/  FADD.FTZ R16, R17, R16 ;  /* 0x0000001011107221 */ /* 0x001fc60000010000 */
[----:B------:R-:W2:Y:S01]  /*0fd0*/  LDG.E.U16 R17, desc[UR8][R4.64+0xc00] ;  /* 0x000c000804117981 */ /* 0x000ea2000c1e1500 */
[----:B-1----:R-:W-:-:S03]  /*0fe0*/  FADD.FTZ R20, R16, R21 ;  /* 0x0000001510147221 */ /* 0x002fc60000010000 */
[----:B------:R-:W2:Y:S04]  /*0ff0*/  LDG.E.U16 R16, desc[UR8][R4.64+0x800] ;  /* 0x0008000804107981 */ /* 0x000ea8000c1e1500 */
[----:B------:R0:W2:Y:S01]  /*1000*/  LDG.E.U16 R21, desc[UR8][R4.64+0xe00] ;  /* 0x000e000804157981 */ /* 0x0000a2000c1e1500 */
[----:B------:R-:W1:Y:S01]  /*1010*/  MUFU.EX2 R29, R28 ;  /* 0x0000001c001d7308 */ /* 0x000e620000000800 */
[----:B------:R-:W-:Y:S01]  /*1020*/  SHF.L.U32 R26, R26, 0x10, RZ ;  /* 0x000000101a1a7819 */ /* 0x000fe200000006ff */
[----:B-1----:R-:W-:Y:S01]  /*1030*/  FADD.FTZ R20, R20, R29 ;  /* 0x0000001d14147221 */ /* 0x002fe20000010000 */
[----:B------:R-:W-:Y:S01]  /*1040*/  IMAD.U32 R29, R24, 0x10000, RZ ;  /* 0x00010000181d7824 */ /* 0x000fe200078e00ff */
[----:B------:R-:W-:-:S03]  /*1050*/  SHF.L.U32 R24, R25, 0x10, RZ ;  /* 0x0000001019187819 */ /* 0x000fc600000006ff */
[C---:B------:R-:W-:Y:S01]  /*1060*/  FADD.FTZ R29, -R8.reuse, R29 ;  /* 0x0000001d081d7221 */ /* 0x040fe20000010100 */
[----:B------:R-:W-:-:S03]  /*1070*/  FADD.FTZ R26, -R8, R26 ;  /* 0x0000001a081a7221 */ /* 0x000fc60000010100 */
[----:B------:R-:W-:Y:S01]  /*1080*/  FMUL.FTZ R29, R29, 1.4426950216293334961 ;  /* 0x3fb8aa3b1d1d7820 */ /* 0x000fe20000410000 */
[----:B------:R-:W-:Y:S01]  /*1090*/  FADD.FTZ R24, -R8, R24 ;  /* 0x0000001808187221 */ /* 0x000fe20000010100 */
[----:B------:R-:W-:Y:S02]  /*10a0*/  FMUL.FTZ R26, R26, 1.4426950216293334961 ;  /* 0x3fb8aa3b1a1a7820 */ /* 0x000fe40000410000 */
[----:B------:R-:W1:Y:S01]  /*10b0*/  MUFU.EX2 R25, R29 ;  /* 0x0000001d00197308 */ /* 0x000e620000000800 */
[----:B------:R-:W-:Y:S02]  /*10c0*/  IMAD.U32 R22, R22, 0x10000, RZ ;  /* 0x0001000016167824 */ /* 0x000fe400078e00ff */
[----:B0-----:R-:W-:Y:S01]  /*10d0*/  FMUL.FTZ R5, R24, 1.4426950216293334961 ;  /* 0x3fb8aa3b18057820 */ /* 0x001fe20000410000 */
[----:B------:R-:W-:Y:S01]  /*10e0*/  SHF.L.U32 R23, R23, 0x10, RZ ;  /* 0x0000001017177819 */ /* 0x000fe200000006ff */
[----:B------:R-:W0:Y:S01]  /*10f0*/  MUFU.EX2 R4, R26 ;  /* 0x0000001a00047308 */ /* 0x000e220000000800 */
[----:B------:R-:W-:Y:S01]  /*1100*/  FADD.FTZ R22, -R8, R22 ;  /* 0x0000001608167221 */ /* 0x000fe20000010100 */
[----:B------:R-:W-:-:S02]  /*1110*/  SHF.L.U32 R15, R15, 0x10, RZ ;  /* 0x000000100f0f7819 */ /* 0x000fc400000006ff */
[----:B------:R-:W0:Y:S01]  /*1120*/  MUFU.EX2 R5, R5 ;  /* 0x0000000500057308 */ /* 0x000e220000000800 */
[----:B------:R-:W-:Y:S01]  /*1130*/  FADD.FTZ R23, -R8, R23 ;  /* 0x0000001708177221 */ /* 0x000fe20000010100 */
[----:B------:R-:W-:Y:S01]  /*1140*/  FMUL.FTZ R24, R22, 1.4426950216293334961 ;  /* 0x3fb8aa3b16187820 */ /* 0x000fe20000410000 */
[----:B------:R-:W-:Y:S02]  /*1150*/  FADD.FTZ R22, -R8, R15 ;  /* 0x0000000f08167221 */ /* 0x000fe40000010100 */
[----:B------:R-:W-:Y:S01]  /*1160*/  FMUL.FTZ R28, R23, 1.4426950216293334961 ;  /* 0x3fb8aa3b171c7820 */ /* 0x000fe20000410000 */
[----:B-1----:R-:W-:Y:S02]  /*1170*/  FADD.FTZ R25, R20, R25 ;  /* 0x0000001914197221 */ /* 0x002fe40000010000 */
[----:B------:R-:W1:Y:S01]  /*1180*/  MUFU.EX2 R20, R24 ;  /* 0x0000001800147308 */ /* 0x000e620000000800 */
[----:B------:R-:W-:Y:S01]  /*1190*/  FMUL.FTZ R29, R22, 1.4426950216293334961 ;  /* 0x3fb8aa3b161d7820 */ /* 0x000fe20000410000 */
[----:B0-----:R-:W-:-:S02]  /*11a0*/  FADD.FTZ R22, R25, R4 ;  /* 0x0000000419167221 */ /* 0x001fc40000010000 */
[----:B------:R-:W0:Y:S02]  /*11b0*/  MUFU.EX2 R15, R28 ;  /* 0x0000001c000f7308 */ /* 0x000e240000000800 */
[----:B------:R-:W-:Y:S02]  /*11c0*/  FADD.FTZ R23, R22, R5 ;  /* 0x0000000516177221 */ /* 0x000fe40000010000 */
[----:B------:R-:W0:Y:S02]  /*11d0*/  MUFU.EX2 R4, R29 ;  /* 0x0000001d00047308 */ /* 0x000e240000000800 */
[----:B-1----:R-:W-:-:S04]  /*11e0*/  FADD.FTZ R20, R23, R20 ;  /* 0x0000001417147221 */ /* 0x002fc80000010000 */
[----:B0-----:R-:W-:-:S04]  /*11f0*/  FADD.FTZ R15, R20, R15 ;  /* 0x0000000f140f7221 */ /* 0x001fc80000010000 */
[----:B------:R-:W-:Y:S01]  /*1200*/  FADD.FTZ R4, R15, R4 ;  /* 0x000000040f047221 */ /* 0x000fe20000010000 */
[----:B------:R-:W-:-:S04]  /*1210*/  IADD3 R12, PT, PT, R12, 0x10, RZ ;  /* 0x000000100c0c7810 */ /* 0x000fc80007ffe0ff */
[----:B------:R-:W-:Y:S01]  /*1220*/  ISETP.NE.AND P2, PT, R12, RZ, PT ;  /* 0x000000ff0c00720c */ /* 0x000fe20003f45270 */
[----:B------:R-:W-:Y:S01]  /*1230*/  VIADD R9, R9, 0x1000 ;  /* 0x0000100009097836 */ /* 0x000fe20000000000 */
[----:B------:R-:W-:Y:S01]  /*1240*/  IADD3 R11, PT, PT, R11, 0x1000, RZ ;  /* 0x000010000b0b7810 */ /* 0x000fe20007ffe0ff */
[----:B---3--:R-:W-:Y:S01]  /*1250*/  IMAD.U32 R5, R14, 0x10000, RZ ;  /* 0x000100000e057824 */ /* 0x008fe200078e00ff */
[----:B----4-:R-:W-:-:S03]  /*1260*/  SHF.L.U32 R13, R13, 0x10, RZ ;  /* 0x000000100d0d7819 */ /* 0x010fc600000006ff */
[----:B------:R-:W-:Y:S01]  /*1270*/  FADD.FTZ R5, -R8, R5 ;  /* 0x0000000508057221 */ /* 0x000fe20000010100 */
[----:B-----5:R-:W-:-:S03]  /*1280*/  SHF.L.U32 R19, R19, 0x10, RZ ;  /* 0x0000001013137819 */ /* 0x020fc600000006ff */
[----:B------:R-:W-:Y:S01]  /*1290*/  FMUL.FTZ R5, R5, 1.4426950216293334961 ;  /* 0x3fb8aa3b05057820 */ /* 0x000fe20000410000 */
[C---:B------:R-:W-:Y:S01]  /*12a0*/  FADD.FTZ R13, -R8.reuse, R13 ;  /* 0x0000000d080d7221 */ /* 0x040fe20000010100 */
[----:B------:R-:W-:-:S03]  /*12b0*/  FADD.FTZ R19, -R8, R19 ;  /* 0x0000001308137221 */ /* 0x000fc60000010100 */
[----:B------:R-:W-:Y:S01]  /*12c0*/  FMUL.FTZ R13, R13, 1.4426950216293334961 ;  /* 0x3fb8aa3b0d0d7820 */ /* 0x000fe20000410000 */
[----:B------:R-:W0:Y:S01]  /*12d0*/  MUFU.EX2 R5, R5 ;  /* 0x0000000500057308 */ /* 0x000e220000000800 */
[----:B--2---:R-:W-:Y:S01]  /*12e0*/  SHF.L.U32 R23, R18, 0x10, RZ ;  /* 0x0000001012177819 */ /* 0x004fe200000006ff */
[----:B------:R-:W-:Y:S01]  /*12f0*/  FMUL.FTZ R14, R19, 1.4426950216293334961 ;  /* 0x3fb8aa3b130e7820 */ /* 0x000fe20000410000 */
[----:B------:R-:W-:Y:S02]  /*1300*/  IMAD.U32 R15, R16, 0x10000, RZ ;  /* 0x00010000100f7824 */ /* 0x000fe400078e00ff */
[----:B------:R-:W1:Y:S02]  /*1310*/  MUFU.EX2 R13, R13 ;  /* 0x0000000d000d7308 */ /* 0x000e640000000800 */
[C---:B------:R-:W-:Y:S01]  /*1320*/  FADD.FTZ R15, -R8.reuse, R15 ;  /* 0x0000000f080f7221 */ /* 0x040fe20000010100 */
[----:B------:R-:W-:Y:S01]  /*1330*/  SHF.L.U32 R17, R17, 0x10, RZ ;  /* 0x0000001011117819 */ /* 0x000fe200000006ff */
[----:B------:R-:W-:Y:S01]  /*1340*/  FADD.FTZ R23, -R8, R23 ;  /* 0x0000001708177221 */ /* 0x000fe20000010100 */
[----:B------:R-:W2:Y:S01]  /*1350*/  MUFU.EX2 R14, R14 ;  /* 0x0000000e000e7308 */ /* 0x000ea20000000800 */
[----:B------:R-:W-:Y:S01]  /*1360*/  FMUL.FTZ R15, R15, 1.4426950216293334961 ;  /* 0x3fb8aa3b0f0f7820 */ /* 0x000fe20000410000 */
[----:B------:R-:W-:-:S02]  /*1370*/  IMAD.U32 R21, R21, 0x10000, RZ ;  /* 0x0001000015157824 */ /* 0x000fc400078e00ff */
[----:B------:R-:W-:Y:S01]  /*1380*/  FADD.FTZ R17, -R8, R17 ;  /* 0x0000001108117221 */ /* 0x000fe20000010100 */
[----:B------:R-:W-:Y:S01]  /*1390*/  FMUL.FTZ R23, R23, 1.4426950216293334961 ;  /* 0x3fb8aa3b17177820 */ /* 0x000fe20000410000 */
[----:B------:R-:W3:Y:S01]  /*13a0*/  MUFU.EX2 R16, R15 ;  /* 0x0000000f00107308 */ /* 0x000ee20000000800 */
[----:B0-----:R-:W-:Y:S01]  /*13b0*/  FADD.FTZ R4, R4, R5 ;  /* 0x0000000504047221 */ /* 0x001fe20000010000 */
[----:B------:R-:W-:Y:S01]  /*13c0*/  FADD.FTZ R21, -R8, R21 ;  /* 0x0000001508157221 */ /* 0x000fe20000010100 */
[----:B------:R-:W-:Y:S01]  /*13d0*/  FMUL.FTZ R17, R17, 1.4426950216293334961 ;  /* 0x3fb8aa3b11117820 */ /* 0x000fe20000410000 */
[----:B------:R-:W0:Y:S01]  /*13e0*/  MUFU.EX2 R18, R23 ;  /* 0x0000001700127308 */ /* 0x000e220000000800 */
[----:B-1----:R-:W-:Y:S01]  /*13f0*/  FADD.FTZ R13, R4, R13 ;  /* 0x0000000d040d7221 */ /* 0x002fe20000010000 */
[----:B------:R-:W-:Y:S02]  /*1400*/  FMUL.FTZ R21, R21, 1.4426950216293334961 ;  /* 0x3fb8aa3b15157820 */ /* 0x000fe40000410000 */
[----:B------:R-:W1:Y:S01]  /*1410*/  MUFU.EX2 R4, R17 ;  /* 0x0000001100047308 */ /* 0x000e620000000800 */
[----:B--2---:R-:W-:-:S03]  /*1420*/  FADD.FTZ R13, R13, R14 ;  /* 0x0000000e0d0d7221 */ /* 0x004fc60000010000 */
[----:B------:R-:W2:Y:S01]  /*1430*/  MUFU.EX2 R21, R21 ;  /* 0x0000001500157308 */ /* 0x000ea20000000800 */
[----:B---3--:R-:W-:-:S04]  /*1440*/  FADD.FTZ R13, R13, R16 ;  /* 0x000000100d0d7221 */ /* 0x008fc80000010000 */
[----:B0-----:R-:W-:-:S04]  /*1450*/  FADD.FTZ R13, R13, R18 ;  /* 0x000000120d0d7221 */ /* 0x001fc80000010000 */
[----:B-1----:R-:W-:-:S04]  /*1460*/  FADD.FTZ R4, R13, R4 ;  /* 0x000000040d047221 */ /* 0x002fc80000010000 */
[----:B--2---:R-:W-:Y:S01]  /*1470*/  FADD.FTZ R16, R4, R21 ;  /* 0x0000001504107221 */ /* 0x004fe20000010000 */
[----:B------:R-:W-:Y:S06]  /*1480*/  @P2 BRA `(.L_x_2138) ;  /* 0xfffffff800682947 */ /* 0x000fec000383ffff */
.L_x_2137:
[----:B------:R-:W-:Y:S05]  /*1490*/  BSYNC.RECONVERGENT B1 ;  /* 0x0000000000017941 */ /* 0x000fea0003800200 */
.L_x_2136:
[----:B------:R-:W-:Y:S05]  /*14a0*/  @!P1 BRA `(.L_x_2135) ;  /* 0x0000000400b09947 */ /* 0x000fea0003800000 */
[----:B------:R-:W-:Y:S01]  /*14b0*/  ISETP.GE.U32.AND P1, PT, R27, 0x8, PT ;  /* 0x000000081b00780c */ /* 0x000fe20003f26070 */
[----:B------:R-:W-:Y:S01]  /*14c0*/  BSSY.RECONVERGENT B1, `(.L_x_2139) ;  /* 0x0000038000017945 */ /* 0x000fe20003800200 */
[----:B------:R-:W-:-:S04]  /*14d0*/  LOP3.LUT R17, R10, 0x7, RZ, 0xc0, !PT ;  /* 0x000000070a117812 */ /* 0x000fc800078ec0ff */
[----:B------:R-:W-:-:S07]  /*14e0*/  ISETP.NE.AND P2, PT, R17, RZ, PT ;  /* 0x000000ff1100720c */ /* 0x000fce0003f45270 */
[----:B------:R-:W-:Y:S06]  /*14f0*/  @!P1 BRA `(.L_x_2140) ;  /* 0x0000000000d09947 */ /* 0x000fec0003800000 */
[----:B------:R-:W3:Y:S01]  /*1500*/  LDC.64 R2, c[0x0][0x380] ;  /* 0x0000e000ff027b82 */ /* 0x000ee20000000a00 */
[----:B0-----:R-:W-:-:S04]  /*1510*/  IMAD R5, R0, UR10, R11 ;  /* 0x0000000a00057c24 */ /* 0x001fc8000f8e020b */
[----:B---3--:R-:W-:-:S05]  /*1520*/  IMAD.WIDE R2, R5, 0x2, R2 ;  /* 0x0000000205027825 */ /* 0x008fca00078e0202 */
[----:B------:R-:W3:Y:S04]  /*1530*/  LDG.E.U16 R12, desc[UR8][R2.64] ;  /* 0x00000008020c7981 */ /* 0x000ee8000c1e1500 */
[----:B------:R-:W4:Y:S04]  /*1540*/  LDG.E.U16 R14, desc[UR8][R2.64+0x200] ;  /* 0x00020008020e7981 */ /* 0x000f28000c1e1500 */
[----:B------:R-:W5:Y:S04]  /*1550*/  LDG.E.U16 R18, desc[UR8][R2.64+0x400] ;  /* 0x0004000802127981 */ /* 0x000f68000c1e1500 */
[----:B------:R-:W5:Y:S04]  /*1560*/  LDG.E.U16 R20, desc[UR8][R2.64+0x600] ;  /* 0x0006000802147981 */ /* 0x000f68000c1e1500 */
[----:B------:R-:W5:Y:S04]  /*1570*/  LDG.E.U16 R22, desc[UR8][R2.64+0x800] ;  /* 0x0008000802167981 */ /* 0x000f68000c1e1500 */
[----:B------:R-:W5:Y:S04]  /*1580*/  LDG.E.U16 R5, desc[UR8][R2.64+0xa00] ;  /* 0x000a000802057981 */ /* 0x000f68000c1e1500 */
[----:B-1----:R-:W5:Y:S04]  /*1590*/  LDG.E.U16 R4, desc[UR8][R2.64+0xc00] ;  /* 0x000c000802047981 */ /* 0x002f68000c1e1500 */
[----:B------:R0:W5:Y:S01]  /*15a0*/  LDG.E.U16 R9, desc[UR8][R2.64+0xe00] ;  /* 0x000e000802097981 */ /* 0x000162000c1e1500 */
[----:B------:R-:W-:Y:S01]  /*15b0*/  VIADD R11, R11, 0x800 ;  /* 0x000008000b0b7836 */ /* 0x000fe20000000000 */
[----:B---3--:R-:W-:-:S02]  /*15c0*/  SHF.L.U32 R13, R12, 0x10, RZ ;  /* 0x000000100c0d7819 */ /* 0x008fc400000006ff */
[----:B----4-:R-:W-:-:S03]  /*15d0*/  SHF.L.U32 R15, R14, 0x10, RZ ;  /* 0x000000100e0f7819 */ /* 0x010fc600000006ff */
[----:B--2---:R-:W-:Y:S01]  /*15e0*/  FADD.FTZ R13, -R8, R13 ;  /* 0x0000000d080d7221 */ /* 0x004fe20000010100 */
[----:B-----5:R-:W-:-:S03]  /*15f0*/  IMAD.U32 R19, R18, 0x10000, RZ ;  /* 0x0001000012137824 */ /* 0x020fc600078e00ff */
[----:B------:R-:W-:Y:S01]  /*1600*/  FMUL.FTZ R13, R13, 1.4426950216293334961 ;  /* 0x3fb8aa3b0d0d7820 */ /* 0x000fe20000410000 */
[----:B------:R-:W-:Y:S01]  /*1610*/  FADD.FTZ R15, -R8, R15 ;  /* 0x0000000f080f7221 */ /* 0x000fe20000010100 */
[----:B------:R-:W-:Y:S01]  /*1620*/  SHF.L.U32 R21, R20, 0x10, RZ ;  /* 0x0000001014157819 */ /* 0x000fe200000006ff */
[----:B------:R-:W-:Y:S02]  /*1630*/  FADD.FTZ R19, -R8, R19 ;  /* 0x0000001308137221 */ /* 0x000fe40000010100 */
[----:B------:R-:W-:Y:S01]  /*1640*/  FMUL.FTZ R15, R15, 1.4426950216293334961 ;  /* 0x3fb8aa3b0f0f7820 */ /* 0x000fe20000410000 */
[----:B------:R-:W1:Y:S01]  /*1650*/  MUFU.EX2 R13, R13 ;  /* 0x0000000d000d7308 */ /* 0x000e620000000800 */
[----:B0-----:R-:W-:Y:S01]  /*1660*/  SHF.L.U32 R3, R22, 0x10, RZ ;  /* 0x0000001016037819 */ /* 0x001fe200000006ff */
[----:B------:R-:W-:Y:S01]  /*1670*/  FADD.FTZ R21, -R8, R21 ;  /* 0x0000001508157221 */ /* 0x000fe20000010100 */
[----:B------:R-:W-:Y:S02]  /*1680*/  FMUL.FTZ R19, R19, 1.4426950216293334961 ;  /* 0x3fb8aa3b13137820 */ /* 0x000fe40000410000 */
[----:B------:R-:W0:Y:S01]  /*1690*/  MUFU.EX2 R15, R15 ;  /* 0x0000000f000f7308 */ /* 0x000e220000000800 */
[----:B------:R-:W-:-:S02]  /*16a0*/  IMAD.U32 R5, R5, 0x10000, RZ ;  /* 0x0001000005057824 */ /* 0x000fc400078e00ff */
[C---:B------:R-:W-:Y:S01]  /*16b0*/  FADD.FTZ R3, -R8.reuse, R3 ;  /* 0x0000000308037221 */ /* 0x040fe20000010100 */
[----:B------:R-:W-:Y:S01]  /*16c0*/  FMUL.FTZ R21, R21, 1.4426950216293334961 ;  /* 0x3fb8aa3b15157820 */ /* 0x000fe20000410000 */
[----:B------:R-:W2:Y:S01]  /*16d0*/  MUFU.EX2 R2, R19 ;  /* 0x0000001300027308 */ /* 0x000ea20000000800 */
[----:B------:R-:W-:Y:S01]  /*16e0*/  FADD.FTZ R5, -R8, R5 ;  /* 0x0000000508057221 */ /* 0x000fe20000010100 */
[----:B------:R-:W-:Y:S01]  /*16f0*/  FMUL.FTZ R3, R3, 1.4426950216293334961 ;  /* 0x3fb8aa3b03037820 */ /* 0x000fe20000410000 */
[----:B------:R-:W-:Y:S01]  /*1700*/  SHF.L.U32 R9, R9, 0x10, RZ ;  /* 0x0000001009097819 */ /* 0x000fe200000006ff */
[----:B-1----:R-:W-:Y:S01]  /*1710*/  FADD.FTZ R16, R16, R13 ;  /* 0x0000000d10107221 */ /* 0x002fe20000010000 */
[----:B------:R-:W-:Y:S01]  /*1720*/  SHF.L.U32 R13, R4, 0x10, RZ ;  /* 0x00000010040d7819 */ /* 0x000fe200000006ff */
[----:B------:R-:W1:Y:S01]  /*1730*/  MUFU.EX2 R21, R21 ;  /* 0x0000001500157308 */ /* 0x000e620000000800 */
[----:B------:R-:W-:Y:S01]  /*1740*/  FMUL.FTZ R5, R5, 1.4426950216293334961 ;  /* 0x3fb8aa3b05057820 */ /* 0x000fe20000410000 */
[----:B------:R-:W-:Y:S01]  /*1750*/  FADD.FTZ R9, -R8, R9 ;  /* 0x0000000908097221 */ /* 0x000fe20000010100 */
[----:B0-----:R-:W-:Y:S01]  /*1760*/  FADD.FTZ R15, R16, R15 ;  /* 0x0000000f100f7221 */ /* 0x001fe20000010000 */
[----:B------:R-:W-:Y:S01]  /*1770*/  FADD.FTZ R13, -R8, R13 ;  /* 0x0000000d080d7221 */ /* 0x000fe20000010100 */
[----:B------:R-:W0:Y:S01]  /*1780*/  MUFU.EX2 R3, R3 ;  /* 0x0000000300037308 */ /* 0x000e220000000800 */
[----:B------:R-:W-:Y:S01]  /*1790*/  FMUL.FTZ R9, R9, 1.4426950216293334961 ;  /* 0x3fb8aa3b09097820 */ /* 0x000fe20000410000 */
[----:B--2---:R-:W-:Y:S01]  /*17a0*/  FADD.FTZ R2, R15, R2 ;  /* 0x000000020f027221 */ /* 0x004fe20000010000 */
[----:B------:R-:W-:Y:S01]  /*17b0*/  FMUL.FTZ R13, R13, 1.4426950216293334961 ;  /* 0x3fb8aa3b0d0d7820 */ /* 0x000fe20000410000 */
[----:B------:R-:W2:Y:S04]  /*17c0*/  MUFU.EX2 R5, R5 ;  /* 0x0000000500057308 */ /* 0x000ea80000000800 */
[----:B------:R-:W-:Y:S01]  /*17d0*/  MUFU.EX2 R9, R9 ;  /* 0x0000000900097308 */ /* 0x000fe20000000800 */
[----:B-1----:R-:W-:-:S03]  /*17e0*/  FADD.FTZ R2, R2, R21 ;  /* 0x0000001502027221 */ /* 0x002fc60000010000 */
[----:B------:R-:W1:Y:S01]  /*17f0*/  MUFU.EX2 R13, R13 ;  /* 0x0000000d000d7308 */ /* 0x000e620000000800 */
[----:B0-----:R-:W-:-:S04]  /*1800*/  FADD.FTZ R2, R2, R3 ;  /* 0x0000000302027221 */ /* 0x001fc80000010000 */
[----:B--2---:R-:W-:-:S04]  /*1810*/  FADD.FTZ R2, R2, R5 ;  /* 0x0000000502027221 */ /* 0x004fc80000010000 */
[----:B-1----:R-:W-:-:S04]  /*1820*/  FADD.FTZ R2, R2, R13 ;  /* 0x0000000d02027221 */ /* 0x002fc80000010000 */
[----:B------:R-:W-:-:S07]  /*1830*/  FADD.FTZ R16, R2, R9 ;  /* 0x0000000902107221 */ /* 0x000fce0000010000 */
.L_x_2140:
[----:B------:R-:W-:Y:S05]  /*1840*/  BSYNC.RECONVERGENT B1 ;  /* 0x0000000000017941 */ /* 0x000fea0003800200 */
.L_x_2139:
        /* <DEDUP_REMOVED lines=9> */
[----:B-1----:R-:W3:Y:S04]  /*18e0*/  LDG.E.U16 R4, desc[UR8][R2.64] ;  /* 0x0000000802047981 */ /* 0x002ee8000c1e1500 */
[----:B------:R-:W4:Y:S04]  /*18f0*/  LDG.E.U16 R9, desc[UR8][R2.64+0x200] ;  /* 0x0002000802097981 */ /* 0x000f28000c1e1500 */
[----:B------:R-:W5:Y:S04]  /*1900*/  LDG.E.U16 R12, desc[UR8][R2.64+0x400] ;  /* 0x00040008020c7981 */ /* 0x000f68000c1e1500 */
[----:B------:R-:W5:Y:S01]  /*1910*/  LDG.E.U16 R14, desc[UR8][R2.64+0x600] ;  /* 0x00060008020e7981 */ /* 0x000f62000c1e1500 */
[----:B------:R-:W-:-:S02]  /*1920*/  IADD3 R11, PT, PT, R11, 0x400, RZ ;  /* 0x000004000b0b7810 */ /* 0x000fc40007ffe0ff */
[----:B---3--:R-:W-:Y:S02]  /*1930*/  SHF.L.U32 R5, R4, 0x10, RZ ;  /* 0x0000001004057819 */ /* 0x008fe400000006ff */
[----:B----4-:R-:W-:-:S03]  /*1940*/  SHF.L.U32 R9, R9, 0x10, RZ ;  /* 0x0000001009097819 */ /* 0x010fc600000006ff */
[----:B--2---:R-:W-:Y:S01]  /*1950*/  FADD.FTZ R5, -R8, R5 ;  /* 0x0000000508057221 */ /* 0x004fe20000010100 */
[----:B-----5:R-:W-:Y:S02]  /*1960*/  IMAD.U32 R13, R12, 0x10000, RZ ;  /* 0x000100000c0d7824 */ /* 0x020fe400078e00ff */
[----:B------:R-:W-:Y:S01]  /*1970*/  FADD.FTZ R9, -R8, R9 ;  /* 0x0000000908097221 */ /* 0x000fe20000010100 */
[----:B------:R-:W-:Y:S01]  /*1980*/  FMUL.FTZ R5, R5, 1.4426950216293334961 ;  /* 0x3fb8aa3b05057820 */ /* 0x000fe20000410000 */
[----:B------:R-:W-:Y:S01]  /*1990*/  SHF.L.U32 R15, R14, 0x10, RZ ;  /* 0x000000100e0f7819 */ /* 0x000fe200000006ff */
[----:B------:R-:W-:Y:S01]  /*19a0*/  FADD.FTZ R13, -R8, R13 ;  /* 0x0000000d080d7221 */ /* 0x000fe20000010100 */
[----:B------:R-:W-:-:S03]  /*19b0*/  FMUL.FTZ R9, R9, 1.4426950216293334961 ;  /* 0x3fb8aa3b09097820 */ /* 0x000fc60000410000 */
[----:B------:R-:W0:Y:S01]  /*19c0*/  MUFU.EX2 R5, R5 ;  /* 0x0000000500057308 */ /* 0x000e220000000800 */
[----:B------:R-:W-:Y:S01]  /*19d0*/  FADD.FTZ R15, -R8, R15 ;  /* 0x0000000f080f7221 */ /* 0x000fe20000010100 */
[----:B------:R-:W-:Y:S02]  /*19e0*/  FMUL.FTZ R13, R13, 1.4426950216293334961 ;  /* 0x3fb8aa3b0d0d7820 */ /* 0x000fe40000410000 */
[----:B------:R-:W1:Y:S01]  /*19f0*/  MUFU.EX2 R9, R9 ;  /* 0x0000000900097308 */ /* 0x000e620000000800 */
[----:B------:R-:W-:-:S03]  /*1a00*/  FMUL.FTZ R15, R15, 1.4426950216293334961 ;  /* 0x3fb8aa3b0f0f7820 */ /* 0x000fc60000410000 */
[----:B------:R-:W2:Y:S04]  /*1a10*/  MUFU.EX2 R13, R13 ;  /* 0x0000000d000d7308 */ /* 0x000ea80000000800 */
[----:B------:R-:W3:Y:S01]  /*1a20*/  MUFU.EX2 R15, R15 ;  /* 0x0000000f000f7308 */ /* 0x000ee20000000800 */
[----:B0-----:R-:W-:-:S04]  /*1a30*/  FADD.FTZ R16, R16, R5 ;  /* 0x0000000510107221 */ /* 0x001fc80000010000 */
[----:B-1----:R-:W-:-:S04]  /*1a40*/  FADD.FTZ R16, R16, R9 ;  /* 0x0000000910107221 */ /* 0x002fc80000010000 */
[----:B--2---:R-:W-:-:S04]  /*1a50*/  FADD.FTZ R16, R16, R13 ;  /* 0x0000000d10107221 */ /* 0x004fc80000010000 */
[----:B---3--:R-:W-:-:S07]  /*1a60*/  FADD.FTZ R16, R16, R15 ;  /* 0x0000000f10107221 */ /* 0x008fce0000010000 */
.L_x_2142:
[----:B------:R-:W-:Y:S05]  /*1a70*/  BSYNC.RECONVERGENT B1 ;  /* 0x0000000000017941 */ /* 0x000fea0003800200 */
.L_x_2141:
[----:B------:R-:W-:Y:S05]  /*1a80*/  @!P2 BRA `(.L_x_2135) ;  /* 0x000000000038a947 */ /* 0x000fea0003800000 */
[----:B------:R-:W3:Y:S01]  /*1a90*/  LDC.64 R2, c[0x0][0x380] ;  /* 0x0000e000ff027b82 */ /* 0x000ee20000000a00 */
[----:B------:R-:W-:Y:S02]  /*1aa0*/  IMAD R9, R0, UR10, R11 ;  /* 0x0000000a00097c24 */ /* 0x000fe4000f8e020b */
[----:B------:R-:W-:-:S07]  /*1ab0*/  IMAD.MOV R10, RZ, RZ, -R10 ;  /* 0x000000ffff0a7224 */ /* 0x000fce00078e0a0a */
.L_x_2143:
[----:B01-3--:R-:W-:-:S06]  /*1ac0*/  IMAD.WIDE R4, R9, 0x2, R2 ;  /* 0x0000000209047825 */ /* 0x00bfcc00078e0202 */
[----:B------:R-:W3:Y:S01]  /*1ad0*/  LDG.E.U16 R4, desc[UR8][R4.64] ;  /* 0x0000000804047981 */ /* 0x000ee2000c1e1500 */
[----:B------:R-:W-:Y:S01]  /*1ae0*/  IADD3 R10, PT, PT, R10, 0x1, RZ ;  /* 0x000000010a0a7810 */ /* 0x000fe20007ffe0ff */
[----:B------:R-:W-:-:S03]  /*1af0*/  VIADD R9, R9, 0x100 ;  /* 0x0000010009097836 */ /* 0x000fc60000000000 */
[----:B------:R-:W-:Y:S02]  /*1b00*/  ISETP.NE.AND P1, PT, R10, RZ, PT ;  /* 0x000000ff0a00720c */ /* 0x000fe40003f25270 */
[----:B---3--:R-:W-:-:S05]  /*1b10*/  SHF.L.U32 R11, R4, 0x10, RZ ;  /* 0x00000010040b7819 */ /* 0x008fca00000006ff */
[----:B--2---:R-:W-:-:S04]  /*1b20*/  FADD.FTZ R11, -R8, R11 ;  /* 0x0000000b080b7221 */ /* 0x004fc80000010100 */
[----:B------:R-:W-:-:S06]  /*1b30*/  FMUL.FTZ R11, R11, 1.4426950216293334961 ;  /* 0x3fb8aa3b0b0b7820 */ /* 0x000fcc0000410000 */
[----:B------:R-:W0:Y:S02]  /*1b40*/  MUFU.EX2 R11, R11 ;  /* 0x0000000b000b7308 */ /* 0x000e240000000800 */
[----:B0-----:R-:W-:Y:S01]  /*1b50*/  FADD.FTZ R16, R11, R16 ;  /* 0x000000100b107221 */ /* 0x001fe20000010000 */
[----:B------:R-:W-:Y:S06]  /*1b60*/  @P1 BRA `(.L_x_2143) ;  /* 0xfffffffc00d41947 */ /* 0x000fec000383ffff */
.L_x_2135:
[----:B------:R-:W-:Y:S05]  /*1b70*/  BSYNC.RECONVERGENT B0 ;  /* 0x0000000000007941 */ /* 0x000fea0003800200 */
.L_x_2134:
[----:B------:R-:W3:Y:S01]  /*1b80*/  SHFL.DOWN P1, R3, R16, 0x1, 0x1f ;  /* 0x08201f0010037f89 */ /* 0x000ee20000020000 */
[C---:B------:R-:W-:Y:S01]  /*1b90*/  ISETP.NE.AND P2, PT, R7.reuse, RZ, PT ;  /* 0x000000ff0700720c */ /* 0x040fe20003f45270 */
[----:B------:R-:W-:Y:S01]  /*1ba0*/  BSSY.RECONVERGENT B0, `(.L_x_2144) ;  /* 0x000001a000007945 */ /* 0x000fe20003800200 */
[----:B------:R-:W-:Y:S01]  /*1bb0*/  ISETP.GE.AND P3, PT, R7, R0, PT ;  /* 0x000000000700720c */ /* 0x000fe20003f66270 */
[----:B---3--:R-:W-:-:S05]  /*1bc0*/  @P1 FADD R3, R3, R16 ;  /* 0x0000001003031221 */ /* 0x008fca0000000000 */
[----:B------:R-:W3:Y:S02]  /*1bd0*/  SHFL.DOWN P1, R2, R3, 0x2, 0x1f ;  /* 0x08401f0003027f89 */ /* 0x000ee40000020000 */
[----:B---3--:R-:W-:-:S05]  /*1be0*/  @P1 FADD R2, R3, R2 ;  /* 0x0000000203021221 */ /* 0x008fca0000000000 */
[----:B0-----:R-:W0:Y:S02]  /*1bf0*/  SHFL.DOWN P1, R5, R2, 0x4, 0x1f ;  /* 0x08801f0002057f89 */ /* 0x001e240000020000 */
[----:B0-----:R-:W-:-:S05]  /*1c00*/  @P1 FADD R5, R2, R5 ;  /* 0x0000000502051221 */ /* 0x001fca0000000000 */
[----:B-1----:R-:W0:Y:S02]  /*1c10*/  SHFL.DOWN P1, R4, R5, 0x8, 0x1f ;  /* 0x09001f0005047f89 */ /* 0x002e240000020000 */
[----:B0-----:R-:W-:-:S05]  /*1c20*/  @P1 FADD R4, R5, R4 ;  /* 0x0000000405041221 */ /* 0x001fca0000000000 */
[----:B------:R-:W0:Y:S02]  /*1c30*/  SHFL.DOWN P1, R13, R4, 0x10, 0x1f ;  /* 0x0a001f00040d7f89 */ /* 0x000e240000020000 */
[----:B0-----:R-:W-:-:S05]  /*1c40*/  @P1 FADD R13, R4, R13 ;  /* 0x0000000d040d1221 */ /* 0x001fca0000000000 */
[----:B------:R0:W-:Y:S01]  /*1c50*/  @!P0 STS [R6+UR4+0x8], R13 ;  /* 0x0000080d06008988 */ /* 0x0001e20008000804 */
[----:B------:R-:W-:Y:S06]  /*1c60*/  BAR.SYNC.DEFER_BLOCKING 0x0 ;  /* 0x0000000000007b1d */ /* 0x000fec0000010000 */
[----:B------:R-:W-:Y:S05]  /*1c70*/  @P2 BRA `(.L_x_2145) ;  /* 0x0000000000302947 */ /* 0x000fea0003800000 */
[----:B------:R-:W0:Y:S04]  /*1c80*/  LDS R2, [UR4+0xc] ;  /* 0x00000c04ff027984 */ /* 0x000e280008000800 */
[----:B--2---:R-:W1:Y:S04]  /*1c90*/  LDS.128 R8, [UR4+0x10] ;  /* 0x00001004ff087984 */ /* 0x004e680008000c00 */
[----:B------:R-:W2:Y:S01]  /*1ca0*/  LDS.64 R4, [UR4+0x20] ;  /* 0x00002004ff047984 */ /* 0x000ea20008000a00 */
[----:B0-----:R-:W-:-:S04]  /*1cb0*/  FADD.FTZ R13, R13, R2 ;  /* 0x000000020d0d7221 */ /* 0x001fc80000010000 */
[----:B-1----:R-:W-:-:S04]  /*1cc0*/  FADD.FTZ R8, R13, R8 ;  /* 0x000000080d087221 */ /* 0x002fc80000010000 */
[----:B------:R-:W-:-:S04]  /*1cd0*/  FADD.FTZ R9, R8, R9 ;  /* 0x0000000908097221 */ /* 0x000fc80000010000 */
[----:B------:R-:W-:-:S04]  /*1ce0*/  FADD.FTZ R10, R9, R10 ;  /* 0x0000000a090a7221 */ /* 0x000fc80000010000 */
[----:B------:R-:W-:-:S04]  /*1cf0*/  FADD.FTZ R11, R10, R11 ;  /* 0x0000000b0a0b7221 */ /* 0x000fc80000010000 */
[----:B--2---:R-:W-:-:S04]  /*1d00*/  FADD.FTZ R4, R11, R4 ;  /* 0x000000040b047221 */ /* 0x004fc80000010000 */
[----:B------:R-:W-:-:S06]  /*1d10*/  FADD.FTZ R4, R4, R5 ;  /* 0x0000000504047221 */ /* 0x000fcc0000010000 */
[----:B------:R-:W0:Y:S02]  /*1d20*/  MUFU.RCP R4, R4 ;  /* 0x0000000400047308 */ /* 0x000e240000001000 */
[----:B0-----:R1:W-:Y:S02]  /*1d30*/  STS [UR4+0x2c], R4 ;  /* 0x00002c04ff007988 */ /* 0x0013e40008000804 */
.L_x_2145:
[----:B------:R-:W-:Y:S05]  /*1d40*/  BSYNC.RECONVERGENT B0 ;  /* 0x0000000000007941 */ /* 0x000fea0003800200 */
.L_x_2144:
[----:B------:R-:W-:Y:S06]  /*1d50*/  BAR.SYNC.DEFER_BLOCKING 0x0 ;  /* 0x0000000000007b1d */ /* 0x000fec0000010000 */
[----:B------:R-:W-:Y:S05]  /*1d60*/  @P3 EXIT ;  /* 0x000000000000394d */ /* 0x000fea0003800000 */
[----:B0-----:R-:W0:Y:S01]  /*1d70*/  LDS R6, [UR4+0x30] ;  /* 0x00003004ff067984 */ /* 0x001e220008000800 */
[----:B------:R-:W-:Y:S01]  /*1d80*/  LOP3.LUT R3, RZ, R7, RZ, 0x33, !PT ;  /* 0x00000007ff037212 */ /* 0x000fe200078e33ff */
[----:B------:R-:W-:Y:S02]  /*1d90*/  BSSY.RECONVERGENT B0, `(.L_x_2146) ;  /* 0x000001f000007945 */ /* 0x000fe40003800200 */
[----:B--2---:R-:W2:Y:S01]  /*1da0*/  LDS R8, [UR4+0x2c] ;  /* 0x00002c04ff087984 */ /* 0x004ea20008000800 */
[----:B------:R-:W-:-:S04]  /*1db0*/  IADD3 R9, PT, PT, R3, R0, RZ ;  /* 0x0000000003097210 */ /* 0x000fc80007ffe0ff */
[C---:B------:R-:W-:Y:S02]  /*1dc0*/  LOP3.LUT R2, R9.reuse, 0x300, RZ, 0xc0, !PT ;  /* 0x0000030009027812 */ /* 0x040fe400078ec0ff */
[----:B------:R-:W-:Y:S02]  /*1dd0*/  ISETP.GE.U32.AND P1, PT, R9, 0x300, PT ;  /* 0x000003000900780c */ /* 0x000fe40003f26070 */
[----:B------:R-:W-:-:S13]  /*1de0*/  ISETP.NE.AND P0, PT, R2, 0x300, PT ;  /* 0x000003000200780c */ /* 0x000fda0003f05270 */
[----:B------:R-:W-:Y:S05]  /*1df0*/  @!P0 BRA `(.L_x_2147) ;  /* 0x0000000000608947 */ /* 0x000fea0003800000 */
[----:B------:R-:W3:Y:S01]  /*1e00*/  LDC.64 R2, c[0x0][0x380] ;  /* 0x0000e000ff027b82 */ /* 0x000ee20000000a00 */
[----:B------:R-:W-:Y:S01]  /*1e10*/  LEA.HI R9, R9, 0x1, RZ, 0x18 ;  /* 0x0000000109097811 */ /* 0x000fe200078fc0ff */
[----:B------:R-:W-:-:S03]  /*1e20*/  IMAD R15, R0, UR10, R7 ;  /* 0x0000000a000f7c24 */ /* 0x000fc6000f8e0207 */
[C---:B------:R-:W-:Y:S02]  /*1e30*/  SHF.L.U32 R10, R9.reuse, 0x8, RZ ;  /* 0x00000008090a7819 */ /* 0x040fe400000006ff */
[----:B------:R-:W-:Y:S01]  /*1e40*/  LOP3.LUT R9, R9, 0x3, RZ, 0xc0, !PT ;  /* 0x0000000309097812 */ /* 0x000fe200078ec0ff */
[----:B-1----:R-:W1:Y:S01]  /*1e50*/  LDC.64 R4, c[0x0][0x390] ;  /* 0x0000e400ff047b82 */ /* 0x002e620000000a00 */
[----:B------:R-:W-:Y:S02]  /*1e60*/  LOP3.LUT R10, R10, 0x300, RZ, 0xc0, !PT ;  /* 0x000003000a0a7812 */ /* 0x000fe400078ec0ff */
[----:B------:R-:W-:-:S03]  /*1e70*/  IADD3 R9, PT, PT, -R9, RZ, RZ ;  /* 0x000000ff09097210 */ /* 0x000fc60007ffe1ff */
[----:B------:R-:W-:-:S07]  /*1e80*/  IMAD.IADD R7, R7, 0x1, R10 ;  /* 0x0000000107077824 */ /* 0x000fce00078e020a */
.L_x_2148:
[----:B---3--:R-:W-:-:S06]  /*1e90*/  IMAD.WIDE R12, R15, 0x2, R2 ;  /* 0x000000020f0c7825 */ /* 0x008fcc00078e0202 */
[----:B------:R-:W3:Y:S01]  /*1ea0*/  LDG.E.U16 R12, desc[UR8][R12.64] ;  /* 0x000000080c0c7981 */ /* 0x000ee2000c1e1500 */
[----:B------:R-:W-:Y:S01]  /*1eb0*/  VIADD R9, R9, 0x1 ;  /* 0x0000000109097836 */ /* 0x000fe20000000000 */
[----:B---34-:R-:W-:-:S05]  /*1ec0*/  SHF.L.U32 R11, R12, 0x10, RZ ;  /* 0x000000100c0b7819 */ /* 0x018fca00000006ff */
[----:B0-----:R-:W-:-:S04]  /*1ed0*/  FADD.FTZ R11, -R6, R11 ;  /* 0x0000000b060b7221 */ /* 0x001fc80000010100 */
[----:B------:R-:W-:-:S04]  /*1ee0*/  FMUL.FTZ R14, R11, 1.4426950216293334961 ;  /* 0x3fb8aa3b0b0e7820 */ /* 0x000fc80000410000 */
[----:B------:R-:W2:Y:S02]  /*1ef0*/  MUFU.EX2 R11, R14 ;  /* 0x0000000e000b7308 */ /* 0x000ea40000000800 */
[----:B--2---:R-:W-:Y:S01]  /*1f00*/  FMUL.FTZ R16, R8, R11 ;  /* 0x0000000b08107220 */ /* 0x004fe20000410000 */
[C---:B-1----:R-:W-:Y:S01]  /*1f10*/  IMAD.WIDE R10, R15.reuse, 0x4, R4 ;  /* 0x000000040f0a7825 */ /* 0x042fe200078e0204 */
[----:B------:R-:W-:-:S03]  /*1f20*/  IADD3 R15, PT, PT, R15, 0x100, RZ ;  /* 0x000001000f0f7810 */ /* 0x000fc60007ffe0ff */
[----:B------:R-:W-:-:S04]  /*1f30*/  FSETP.NE.FTZ.AND P0, PT, |R16|, +INF , PT ;  /* 0x7f8000001000780b */ /* 0x000fc80003f15200 */
[----:B------:R-:W-:Y:S02]  /*1f40*/  FSEL R17, R16, RZ, P0 ;  /* 0x000000ff10117208 */ /* 0x000fe40000000000 */
[----:B------:R-:W-:-:S03]  /*1f50*/  ISETP.NE.AND P0, PT, R9, RZ, PT ;  /* 0x000000ff0900720c */ /* 0x000fc60003f05270 */
[----:B------:R4:W-:Y:S10]  /*1f60*/  STG.E desc[UR8][R10.64], R17 ;  /* 0x000000110a007986 */ /* 0x0009f4000c101908 */
[----:B------:R-:W-:Y:S05]  /*1f70*/  @P0 BRA `(.L_x_2148) ;  /* 0xfffffffc00c40947 */ /* 0x000fea000383ffff */
.L_x_2147:
[----:B------:R-:W-:Y:S05]  /*1f80*/  BSYNC.RECONVERGENT B0 ;  /* 0x0000000000007941 */ /* 0x000fea0003800200 */
.L_x_2146:
[----:B------:R-:W-:Y:S05]  /*1f90*/  @!P1 EXIT ;  /* 0x000000000000994d */ /* 0x000fea0003800000 */
[----:B------:R-:W3:Y:S01]  /*1fa0*/  LDCU.64 UR6, c[0x0][0x380] ;  /* 0x00007000ff0677ac */ /* 0x000ee20008000a00 */
[----:B------:R-:W-:Y:S01]  /*1fb0*/  IMAD R9, R0, UR10, R7 ;  /* 0x0000000a00097c24 */ /* 0x000fe2000f8e0207 */
[----:B------:R-:W5:Y:S01]  /*1fc0*/  LDCU.64 UR4, c[0x0][0x390] ;  /* 0x00007200ff0477ac */ /* 0x000f620008000a00 */
[----:B---3--:R-:W-:Y:S02]  /*1fd0*/  UIADD3 UR6, UP0, UPT, UR6, 0x400, URZ ;  /* 0x0000040006067890 */ /* 0x008fe4000ff1e0ff */
[----:B-----5:R-:W-:Y:S02]  /*1fe0*/  UIADD3 UR4, UP1, UPT, UR4, 0x800, URZ ;  /* 0x0000080004047890 */ /* 0x020fe4000ff3e0ff */
[----:B------:R-:W-:Y:S02]  /*1ff0*/  UIADD3.X UR7, UPT, UPT, URZ, UR7, URZ, UP0, !UPT ;  /* 0x00000007ff077290 */ /* 0x000fe400087fe4ff */
[----:B------:R-:W-:-:S12]  /*2000*/  UIADD3.X UR5, UPT, UPT, URZ, UR5, URZ, UP1, !UPT ;  /* 0x00000005ff057290 */ /* 0x000fd80008ffe4ff */
.L_x_2149:
[----:B------:R-:W-:Y:S01]  /*2010*/  MOV R2, UR6 ;  /* 0x0000000600027c02 */ /* 0x000fe20008000f00 */
[----:B------:R-:W-:-:S04]  /*2020*/  IMAD.U32 R3, RZ, RZ, UR7 ;  /* 0x00000007ff037e24 */ /* 0x000fc8000f8e00ff */
[----:B------:R-:W-:-:S05]  /*2030*/  IMAD.WIDE R2, R9, 0x2, R2 ;  /* 0x0000000209027825 */ /* 0x000fca00078e0202 */
[----:B-1-3--:R-:W3:Y:S02]  /*2040*/  LDG.E.U16 R4, desc[UR8][R2.64+-0x400] ;  /* 0xfffc000802047981 */ /* 0x00aee4000c1e1500 */
[----:B---3--:R-:W-:Y:S02]  /*2050*/  SHF.L.U32 R5, R4, 0x10, RZ ;  /* 0x0000001004057819 */ /* 0x008fe400000006ff */
[----:B------:R-:W-:-:S03]  /*2060*/  MOV R4, UR4 ;  /* 0x0000000400047c02 */ /* 0x000fc60008000f00 */
[----:B0-----:R-:W-:-:S04]  /*2070*/  FADD.FTZ R5, -R6, R5 ;  /* 0x0000000506057221 */ /* 0x001fc80000010100 */
[----:B----4-:R-:W-:-:S04]  /*2080*/  FMUL.FTZ R10, R5, 1.4426950216293334961 ;  /* 0x3fb8aa3b050a7820 */ /* 0x010fc80000410000 */
[----:B------:R-:W2:Y:S02]  /*2090*/  MUFU.EX2 R5, R10 ;  /* 0x0000000a00057308 */ /* 0x000ea40000000800 */
[----:B--2---:R-:W-:Y:S01]  /*20a0*/  FMUL.FTZ R11, R8, R5 ;  /* 0x00000005080b7220 */ /* 0x004fe20000410000 */
[----:B------:R-:W-:-:S04]  /*20b0*/  IMAD.U32 R5, RZ, RZ, UR5 ;  /* 0x00000005ff057e24 */ /* 0x000fc8000f8e00ff */
[----:B------:R-:W-:Y:S01]  /*20c0*/  FSETP.NE.FTZ.AND P0, PT, |R11|, +INF , PT ;  /* 0x7f8000000b00780b */ /* 0x000fe20003f15200 */
[----:B------:R-:W-:-:S03]  /*20d0*/  IMAD.WIDE R4, R9, 0x4, R4 ;  /* 0x0000000409047825 */ /* 0x000fc600078e0204 */
[----:B------:R-:W-:-:S05]  /*20e0*/  FSEL R11, R11, RZ, P0 ;  /* 0x000000ff0b0b7208 */ /* 0x000fca0000000000 */
[----:B------:R0:W-:Y:S04]  /*20f0*/  STG.E desc[UR8][R4.64+-0x800], R11 ;  /* 0xfff8000b04007986 */ /* 0x0001e8000c101908 */
[----:B------:R-:W2:Y:S02]  /*2100*/  LDG.E.U16 R12, desc[UR8][R2.64+-0x200] ;  /* 0xfffe0008020c7981 */ /* 0x000ea4000c1e1500 */
[----:B--2---:R-:W-:-:S05]  /*2110*/  SHF.L.U32 R13, R12, 0x10, RZ ;  /* 0x000000100c0d7819 */ /* 0x004fca00000006ff */
[----:B------:R-:W-:-:S04]  /*2120*/  FADD.FTZ R13, -R6, R13 ;  /* 0x0000000d060d7221 */ /* 0x000fc80000010100 */
[----:B------:R-:W-:-:S06]  /*2130*/  FMUL.FTZ R13, R13, 1.4426950216293334961 ;  /* 0x3fb8aa3b0d0d7820 */ /* 0x000fcc0000410000 */
[----:B------:R-:W1:Y:S02]  /*2140*/  MUFU.EX2 R13, R13 ;  /* 0x0000000d000d7308 */ /* 0x000e640000000800 */
[----:B-1----:R-:W-:-:S05]  /*2150*/  FMUL.FTZ R10, R8, R13 ;  /* 0x0000000d080a7220 */ /* 0x002fca0000410000 */
[----:B------:R-:W-:-:S04]  /*2160*/  FSETP.NE.FTZ.AND P0, PT, |R10|, +INF , PT ;  /* 0x7f8000000a00780b */ /* 0x000fc80003f15200 */
[----:B------:R-:W-:-:S05]  /*2170*/  FSEL R15, R10, RZ, P0 ;  /* 0x000000ff0a0f7208 */ /* 0x000fca0000000000 */
[----:B------:R1:W-:Y:S04]  /*2180*/  STG.E desc[UR8][R4.64+-0x400], R15 ;  /* 0xfffc000f04007986 */ /* 0x0003e8000c101908 */
[----:B------:R-:W0:Y:S02]  /*2190*/  LDG.E.U16 R10, desc[UR8][R2.64] ;  /* 0x00000008020a7981 */ /* 0x000e24000c1e1500 */
[----:B0-----:R-:W-:-:S05]  /*21a0*/  SHF.L.U32 R11, R10, 0x10, RZ ;  /* 0x000000100a0b7819 */ /* 0x001fca00000006ff */
[----:B------:R-:W-:-:S04]  /*21b0*/  FADD.FTZ R11, -R6, R11 ;  /* 0x0000000b060b7221 */ /* 0x000fc80000010100 */
[----:B------:R-:W-:-:S06]  /*21c0*/  FMUL.FTZ R11, R11, 1.4426950216293334961 ;  /* 0x3fb8aa3b0b0b7820 */ /* 0x000fcc0000410000 */
[----:B------:R-:W0:Y:S02]  /*21d0*/  MUFU.EX2 R11, R11 ;  /* 0x0000000b000b7308 */ /* 0x000e240000000800 */
[----:B0-----:R-:W-:-:S05]  /*21e0*/  FMUL.FTZ R10, R8, R11 ;  /* 0x0000000b080a7220 */ /* 0x001fca0000410000 */
[----:B------:R-:W-:-:S04]  /*21f0*/  FSETP.NE.FTZ.AND P0, PT, |R10|, +INF , PT ;  /* 0x7f8000000a00780b */ /* 0x000fc80003f15200 */
[----:B------:R-:W-:-:S05]  /*2200*/  FSEL R13, R10, RZ, P0 ;  /* 0x000000ff0a0d7208 */ /* 0x000fca0000000000 */
[----:B------:R3:W-:Y:S04]  /*2210*/  STG.E desc[UR8][R4.64], R13 ;  /* 0x0000000d04007986 */ /* 0x0007e8000c101908 */
[----:B------:R-:W1:Y:S01]  /*2220*/  LDG.E.U16 R10, desc[UR8][R2.64+0x200] ;  /* 0x00020008020a7981 */ /* 0x000e62000c1e1500 */
[----:B------:R-:W-:Y:S02]  /*2230*/  IADD3 R7, PT, PT, R7, 0x400, RZ ;  /* 0x0000040007077810 */ /* 0x000fe40007ffe0ff */
[----:B------:R-:W-:Y:S01]  /*2240*/  IADD3 R9, PT, PT, R9, 0x400, RZ ;  /* 0x0000040009097810 */ /* 0x000fe20007ffe0ff */
[----:B-1----:R-:W-:-:S04]  /*2250*/  IMAD.U32 R15, R10, 0x10000, RZ ;  /* 0x000100000a0f7824 */ /* 0x002fc800078e00ff */
[----:B------:R-:W-:-:S04]  /*2260*/  FADD.FTZ R15, -R6, R15 ;  /* 0x0000000f060f7221 */ /* 0x000fc80000010100 */
[----:B------:R-:W-:-:S06]  /*2270*/  FMUL.FTZ R15, R15, 1.4426950216293334961 ;  /* 0x3fb8aa3b0f0f7820 */ /* 0x000fcc0000410000 */
[----:B------:R-:W0:Y:S02]  /*2280*/  MUFU.EX2 R15, R15 ;  /* 0x0000000f000f7308 */ /* 0x000e240000000800 */
[----:B0-----:R-:W-:-:S05]  /*2290*/  FMUL.FTZ R10, R8, R15 ;  /* 0x0000000f080a7220 */ /* 0x001fca0000410000 */
[----:B------:R-:W-:-:S04]  /*22a0*/  FSETP.NE.FTZ.AND P0, PT, |R10|, +INF , PT ;  /* 0x7f8000000a00780b */ /* 0x000fc80003f15200 */
[----:B------:R-:W-:Y:S02]  /*22b0*/  FSEL R11, R10, RZ, P0 ;  /* 0x000000ff0a0b7208 */ /* 0x000fe40000000000 */
[----:B------:R-:W-:-:S03]  /*22c0*/  ISETP.GE.AND P0, PT, R7, R0, PT ;  /* 0x000000000700720c */ /* 0x000fc60003f06270 */
[----:B------:R3:W-:Y:S10]  /*22d0*/  STG.E desc[UR8][R4.64+0x400], R11 ;  /* 0x0004000b04007986 */ /* 0x0007f4000c101908 */
[----:B------:R-:W-:Y:S05]  /*22e0*/  @!P0 BRA `(.L_x_2149) ;  /* 0xfffffffc00488947 */ /* 0x000fea000383ffff */
[----:B------:R-:W-:Y:S05]  /*22f0*/  EXIT ;  /* 0x000000000000794d */ /* 0x000fea0003800000 */
.L_x_2150:
        /* <DEDUP_REMOVED lines=16> */
.L_x_3885:


//--------------------- .text._ZN4vllm3moe10topkGatingILi18ELi576ELi4ELi4ELi32Ei13__nv_bfloat16LNS0_11ScoringFuncE0EEEvPKT5_PKbPfiPT4_PiiiibPKf --------------------------
	.section	.text._ZN4vllm3moe10topkGatingILi18ELi576ELi4ELi4ELi32Ei13__nv_bfloat16LNS0_11ScoringFuncE0EEEvPKT5_PKbPfiPT4_PiiiibPKf,"ax",@progbits
	.align	128
        .global         _ZN4vllm3moe10topkGatingILi18ELi576ELi4ELi4ELi32Ei13__nv_bfloat16LNS0_11ScoringFuncE0EEEvPKT5_PKbPfiPT4_PiiiibPKf
        .type           _ZN4vllm3moe10topkGatingILi18ELi576ELi4ELi4ELi32Ei13__nv_bfloat16LNS0_11ScoringFuncE0EEEvPKT5_PKbPfiPT4_PiiiibPKf,@function
        .size           _ZN4vllm3moe10topkGatingILi18ELi576ELi4ELi4ELi32Ei13__nv_bfloat16LNS0_11ScoringFuncE0EEEvPKT5_PKbPfiPT4_PiiiibPKf,(.L_x_3886 - _ZN4vllm3moe10topkGatingILi18ELi576ELi4ELi4ELi32Ei13__nv_bfloat16LNS0_11ScoringFuncE0EEEvPKT5_PKbPfiPT4_PiiiibPKf)
        .other          _ZN4vllm3moe10topkGatingILi18ELi576ELi4ELi4ELi32Ei13__nv_bfloat16LNS0_11ScoringFuncE0EEEvPKT5_PKbPfiPT4_PiiiibPKf,@"STO_CUDA_ENTRY STV_DEFAULT"
_ZN4vllm3moe10topkGatingILi18ELi576ELi4ELi4ELi32Ei13__nv_bfloat16LNS0_11ScoringFuncE0EEEvPKT5_PKbPfiPT4_PiiiibPKf:
.text._ZN4vllm3moe10topkGatingILi18ELi576ELi4ELi4ELi32Ei13__nv_bfloat16LNS0_11ScoringFuncE0EEEvPKT5_PKbPfiPT4_PiiiibPKf:
        /* <DEDUP_REMOVED lines=262> */
.L_x_2151:
        /* <DEDUP_REMOVED lines=18> */
.L_x_2152:
        /* <DEDUP_REMOVED lines=14> */
.L_x_2158:
        /* <DEDUP_REMOVED lines=164> */
.L_x_2155:
[----:B--234-:R-:W-:Y:S05]  /*1ca0*/  BSYNC.RECONVERGENT B0 ;  /* 0x0000000000007941 */ /* 0x01cfea0003800200 */
.L_x_2154:
        /* <DEDUP_REMOVED lines=54> */
.L_x_2157:
[----:B------:R-:W-:Y:S05]  /*2010*/  BSYNC.RECONVERGENT B0 ;  /* 0x0000000000007941 */ /* 0x000fea0003800200 */
.L_x_2156:
[----:B0-----:R-:W-:Y:S02]  /*2020*/  VIADD R49, R49, UR14 ;  /* 0x0000000e31317c36 */ /* 0x001fe40008000000 */
[----:B------:R-:W-:Y:S01]  /*2030*/  VIADD R47, R47, 0x1 ;  /* 0x000000012f2f7836 */ /* 0x000fe20000000000 */
[----:B------:R-:W-:Y:S06]  /*2040*/  BRA.U UP1, `(.L_x_2158) ;  /* 0xfffffff101847547 */ /* 0x000fec000b83ffff */
.L_x_2153:
        /* <DEDUP_REMOVED lines=22> */
.L_x_2160:
        /* <DEDUP_REMOVED lines=55> */
.L_x_2159:
        /* <DEDUP_REMOVED lines=34> */
.L_x_2161:
        /* <DEDUP_REMOVED lines=22> */
.L_x_2162:
[----:B------:R-:W-:-:S13]  /*28a0*/  ISETP.NE.AND P0, PT, RZ, UR5, PT ;  /* 0x00000005ff007c0c */ /* 0x000fda000bf05270 */
[----:B------:R-:W-:Y:S05]  /*28b0*/  @!P0 EXIT ;  /* 0x000000000000894d */ /* 0x000fea0003800000 */
[----:B01----:R-:W0:Y:S01]  /*28c0*/  LDC.64 R4, c[0x0][0x390] ;  /* 0x0000e400ff047b82 */ /* 0x003e220000000a00 */
[----:B----4-:R1:W2:Y:S01]  /*28d0*/  MUFU.RCP R11, R46 ;  /* 0x0000002e000b7308 */ /* 0x0102a20000001000 */
[----:B------:R-:W-:Y:S01]  /*28e0*/  VIADD R7, R0, UR4 ;  /* 0x0000000400077c36 */ /* 0x000fe20008000000 */
[----:B------:R-:W-:-:S12]  /*28f0*/  UIADD3 UR5, UPT, UPT, -UR5, URZ, URZ ;  /* 0x000000ff05057290 */ /* 0x000fd8000fffe1ff */
.L_x_2163:
        /* <DEDUP_REMOVED lines=9> */
.L_x_2164:
        /* <DEDUP_REMOVED lines=15> */
.L_x_3886:


//--------------------- .text._ZN4vllm3moe10topkGatingILi14ELi448ELi4ELi4ELi32Ei13__nv_bfloat16LNS0_11ScoringFuncE0EEEvPKT5_PKbPfiPT4_PiiiibPKf --------------------------
	.section	.text._ZN4vllm3moe10topkGatingILi14ELi448ELi4ELi4ELi32Ei13__nv_bfloat16LNS0_11ScoringFuncE0EEEvPKT5_PKbPfiPT4_PiiiibPKf,"ax",@progbits
	.align	128
        .global         _ZN4vllm3moe10topkGatingILi14ELi448ELi4ELi4ELi32Ei13__nv_bfloat16LNS0_11ScoringFuncE0EEEvPKT5_PKbPfiPT4_PiiiibPKf
        .type           _ZN4vllm3moe10topkGatingILi14ELi448ELi4ELi4ELi32Ei13__nv_bfloat16LNS0_11ScoringFuncE0EEEvPKT5_PKbPfiPT4_PiiiibPKf,@function
        .size           _ZN4vllm3moe10topkGatingILi14ELi448ELi4ELi4ELi32Ei13__nv_bfloat16LNS0_11ScoringFuncE0EEEvPKT5_PKbPfiPT4_PiiiibPKf,(.L_x_3887 - _ZN4vllm3moe10topkGatingILi14ELi448ELi4ELi4ELi32Ei13__nv_bfloat16LNS0_11ScoringFuncE0EEEvPKT5_PKbPfiPT4_PiiiibPKf)
        .other          _ZN4vllm3moe10topkGatingILi14ELi448ELi4ELi4ELi32Ei13__nv_bfloat16LNS0_11ScoringFuncE0EEEvPKT5_PKbPfiPT4_PiiiibPKf,@"STO_CUDA_ENTRY STV_DEFAULT"
_ZN4vllm3moe10topkGatingILi14ELi448ELi4ELi4ELi32Ei13__nv_bfloat16LNS0_11ScoringFuncE0EEEvPKT5_PKbPfiPT4_PiiiibPKf:
.text._ZN4vllm3moe10topkGatingILi14ELi448ELi4ELi4ELi32Ei13__nv_bfloat16LNS0_11ScoringFuncE0EEEvPKT5_PKbPfiPT4_PiiiibPKf:
        /* <DEDUP_REMOVED lines=216> */
.L_x_2165:
        /* <DEDUP_REMOVED lines=14> */
.L_x_2166:
        /* <DEDUP_REMOVED lines=14> */
.L_x_2172:
        /* <DEDUP_REMOVED lines=140> */
.L_x_2169:
[----:B-123--:R-:W-:Y:S05]  /*1800*/  BSYNC.RECONVERGENT B0 ;  /* 0x0000000000007941 */ /* 0x00efea0003800200 */
.L_x_2168:
        /* <DEDUP_REMOVED lines=50> */
.L_x_2171:
[----:B------:R-:W-:Y:S05]  /*1b30*/  BSYNC.RECONVERGENT B0 ;  /* 0x0000000000007941 */ /* 0x000fea0003800200 */
.L_x_2170:
[----:B------:R-:W-:Y:S02]  /*1b40*/  VIADD R41, R41, UR11 ;  /* 0x0000000b29297c36 */ /* 0x000fe40008000000 */
[----:B------:R-:W-:Y:S01]  /*1b50*/  VIADD R39, R39, 0x1 ;  /* 0x0000000127277836 */ /* 0x000fe20000000000 */
[----:B------:R-:W-:Y:S06]  /*1b60*/  @P0 BRA `(.L_x_2172) ;  /* 0xfffffff000f40947 */ /* 0x000fec000383ffff */
.L_x_2167:
        /* <DEDUP_REMOVED lines=22> */
.L_x_2174:
        /* <DEDUP_REMOVED lines=55> */
.L_x_2173:
        /* <DEDUP_REMOVED lines=34> */
.L_x_2175:
        /* <DEDUP_REMOVED lines=22> */
.L_x_2176:
[----:B------:R-:W-:Y:S05]  /*23c0*/  @!P1 EXIT ;  /* 0x000000000000994d */ /* 0x000fea0003800000 */
[----:B01--4-:R-:W0:Y:S01]  /*23d0*/  LDC.64 R4, c[0x0][0x390] ;  /* 0x0000e400ff047b82 */ /* 0x013e220000000a00 */
[----:B------:R1:W2:Y:S01]  /*23e0*/  MUFU.RCP R11, R38 ;  /* 0x00000026000b7308 */ /* 0x0002a20000001000 */
[----:B------:R-:W-:Y:S02]  /*23f0*/  IMAD.IADD R7, R0, 0x1, R7 ;  /* 0x0000000100077824 */ /* 0x000fe400078e0207 */
[----:B------:R-:W-:-:S07]  /*2400*/  IMAD.MOV R6, RZ, RZ, -R6 ;  /* 0x000000ffff067224 */ /* 0x000fce00078e0a06 */
.L_x_2177:
        /* <DEDUP_REMOVED lines=9> */
.L_x_2178:
        /* <DEDUP_REMOVED lines=14> */
.L_x_3887:


//--------------------- .text._ZN4vllm3moe10topkGatingILi12ELi384ELi4ELi4ELi32Ei13__nv_bfloat16LNS0_11ScoringFuncE0EEEvPKT5_PKbPfiPT4_PiiiibPKf --------------------------
	.section	.text._ZN4vllm3moe10topkGatingILi12ELi384ELi4ELi4ELi32Ei13__nv_bfloat16LNS0_11ScoringFuncE0EEEvPKT5_PKbPfiPT4_PiiiibPKf,"ax",@progbits
	.align	128
        .global         _ZN4vllm3moe10topkGatingILi12ELi384ELi4ELi4ELi32Ei13__nv_bfloat16LNS0_11ScoringFuncE0EEEvPKT5_PKbPfiPT4_PiiiibPKf
        .type           _ZN4vllm3moe10topkGatingILi12ELi384ELi4ELi4ELi32Ei13__nv_bfloat16LNS0_11ScoringFuncE0EEEvPKT5_PKbPfiPT4_PiiiibPKf,@function
        .size           _ZN4vllm3moe10topkGatingILi12ELi384ELi4ELi4ELi32Ei13__nv_bfloat16LNS0_11ScoringFuncE0EEEvPKT5_PKbPfiPT4_PiiiibPKf,(.L_x_3888 - _ZN4vllm3moe10topkGatingILi12ELi384ELi4ELi4ELi32Ei13__nv_bfloat16LNS0_11ScoringFuncE0EEEvPKT5_PKbPfiPT4_PiiiibPKf)
        .other          _ZN4vllm3moe10topkGatingILi12ELi384ELi4ELi4ELi32Ei13__nv_bfloat16LNS0_11ScoringFuncE0EEEvPKT5_PKbPfiPT4_PiiiibPKf,@"STO_CUDA_ENTRY STV_DEFAULT"
_ZN4vllm3moe10topkGatingILi12ELi384ELi4ELi4ELi32Ei13__nv_bfloat16LNS0_11ScoringFuncE0EEEvPKT5_PKbPfiPT4_PiiiibPKf:
.text._ZN4vllm3moe10topkGatingILi12ELi384ELi4ELi4ELi32Ei13__nv_bfloat16LNS0_11ScoringFuncE0EEEvPKT5_PKbPfiPT4_PiiiibPKf:
        /* <DEDUP_REMOVED lines=193> */
.L_x_2179:
        /* <DEDUP_REMOVED lines=12> */
.L_x_2180:
        /* <DEDUP_REMOVED lines=14> */
.L_x_2186:
        /* <DEDUP_REMOVED lines=129> */
.L_x_2183:
[----:B-123--:R-:W-:Y:S05]  /*15c0*/  BSYNC.RECONVERGENT B0 ;  /* 0x0000000000007941 */ /* 0x00efea0003800200 */
.L_x_2182:
        /* <DEDUP_REMOVED lines=46> */
.L_x_2185:
[----:B------:R-:W-:Y:S05]  /*18b0*/  BSYNC.RECONVERGENT B0 ;  /* 0x0000000000007941 */ /* 0x000fea0003800200 */
.L_x_2184:
[----:B------:R-:W-:Y:S02]  /*18c0*/  VIADD R37, R37, UR11 ;  /* 0x0000000b25257c36 */ /* 0x000fe40008000000 */
[----:B------:R-:W-:Y:S01]  /*18d0*/  VIADD R35, R35, 0x1 ;  /* 0x0000000123237836 */ /* 0x000fe20000000000 */
[----:B------:R-:W-:Y:S06]  /*18e0*/  @P0 BRA `(.L_x_2186) ;  /* 0xfffffff400300947 */ /* 0x000fec000383ffff */
.L_x_2181:
        /* <DEDUP_REMOVED lines=22> */
.L_x_2188:
        /* <DEDUP_REMOVED lines=55> */
.L_x_2187:
        /* <DEDUP_REMOVED lines=34> */
.L_x_2189:
        /* <DEDUP_REMOVED lines=22> */
.L_x_2190:
[----:B------:R-:W-:Y:S05]  /*2140*/  @!P1 EXIT ;  /* 0x000000000000994d */ /* 0x000fea0003800000 */
[----:B01----:R-:W0:Y:S01]  /*2150*/  LDC.64 R6, c[0x0][0x390] ;  /* 0x0000e400ff067b82 */ /* 0x003e220000000a00 */
[----:B----4-:R1:W2:Y:S01]  /*2160*/  MUFU.RCP R11, R34 ;  /* 0x00000022000b7308 */ /* 0x0102a20000001000 */
[----:B------:R-:W-:Y:S02]  /*2170*/  IMAD.IADD R5, R0, 0x1, R5 ;  /* 0x0000000100057824 */ /* 0x000fe400078e0205 */
[----:B------:R-:W-:-:S07]  /*2180*/  IMAD.MOV R21, RZ, RZ, -R21 ;  /* 0x000000ffff157224 */ /* 0x000fce00078e0a15 */
.L_x_2191:
        /* <DEDUP_REMOVED lines=9> */
.L_x_2192:
        /* <DEDUP_REMOVED lines=14> */
.L_x_3888:


//--------------------- .text._ZN4vllm3moe10topkGatingILi10ELi320ELi4ELi4ELi32Ei13__nv_bfloat16LNS0_11ScoringFuncE0EEEvPKT5_PKbPfiPT4_PiiiibPKf --------------------------
	.section	.text._ZN4vllm3moe10topkGatingILi10ELi320ELi4ELi4ELi32Ei13__nv_bfloat16LNS0_11ScoringFuncE0EEEvPKT5_PKbPfiPT4_PiiiibPKf,"ax",@progbits
	.align	128
        .global         _ZN4vllm3moe10topkGatingILi10ELi320ELi4ELi4ELi32Ei13__nv_bfloat16LNS0_11ScoringFuncE0EEEvPKT5_PKbPfiPT4_PiiiibPKf
        .type           _ZN4vllm3moe10topkGatingILi10ELi320ELi4ELi4ELi32Ei13__nv_bfloat16LNS0_11ScoringFuncE0EEEvPKT5_PKbPfiPT4_PiiiibPKf,@function
        .size           _ZN4vllm3moe10topkGatingILi10ELi320ELi4ELi4ELi32Ei13__nv_bfloat16LNS0_11ScoringFuncE0EEEvPKT5_PKbPfiPT4_PiiiibPKf,(.L_x_3889 - _ZN4vllm3moe10topkGatingILi10ELi320ELi4ELi4ELi32Ei13__nv_bfloat16LNS0_11ScoringFuncE0EEEvPKT5_PKbPfiPT4_PiiiibPKf)
        .other          _ZN4vllm3moe10topkGatingILi10ELi320ELi4ELi4ELi32Ei13__nv_bfloat16LNS0_11ScoringFuncE0EEEvPKT5_PKbPfiPT4_PiiiibPKf,@"STO_CUDA_ENTRY STV_DEFAULT"
_ZN4vllm3moe10topkGatingILi10ELi320ELi4ELi4ELi32Ei13__nv_bfloat16LNS0_11ScoringFuncE0EEEvPKT5_PKbPfiPT4_PiiiibPKf:
.text._ZN4vllm3moe10topkGatingILi10ELi320ELi4ELi4ELi32Ei13__nv_bfloat16LNS0_11ScoringFuncE0EEEvPKT5_PKbPfiPT4_PiiiibPKf:
        /* <DEDUP_REMOVED lines=170> */
.L_x_2193:
        /* <DEDUP_REMOVED lines=10> */
.L_x_2194:
        /* <DEDUP_REMOVED lines=14> */
.L_x_2200:
        /* <DEDUP_REMOVED lines=120> */
.L_x_2197:
[----:B-123--:R-:W-:Y:S05]  /*13a0*/  BSYNC.RECONVERGENT B0 ;  /* 0x0000000000007941 */ /* 0x00efea0003800200 */
.L_x_2196:
        /* <DEDUP_REMOVED lines=42> */
.L_x_2199:
[----:B------:R-:W-:Y:S05]  /*1650*/  BSYNC.RECONVERGENT B0 ;  /* 0x0000000000007941 */ /* 0x000fea0003800200 */
.L_x_2198:
[----:B------:R-:W-:Y:S02]  /*1660*/  VIADD R33, R33, UR11 ;  /* 0x0000000b21217c36 */ /* 0x000fe40008000000 */
[----:B------:R-:W-:Y:S01]  /*1670*/  VIADD R31, R31, 0x1 ;  /* 0x000000011f1f7836 */ /* 0x000fe20000000000 */
[----:B------:R-:W-:Y:S06]  /*1680*/  @P0 BRA `(.L_x_2200) ;  /* 0xfffffff400640947 */ /* 0x000fec000383ffff */
.L_x_2195:
        /* <DEDUP_REMOVED lines=22> */
.L_x_2202:
        /* <DEDUP_REMOVED lines=55> */
.L_x_2201:
        /* <DEDUP_REMOVED lines=34> */
.L_x_2203:
        /* <DEDUP_REMOVED lines=22> */
.L_x_2204:
[----:B------:R-:W-:Y:S05]  /*1ee0*/  @!P1 EXIT ;  /* 0x000000000000994d */ /* 0x000fea0003800000 */
[----:B01--4-:R-:W0:Y:S01]  /*1ef0*/  LDC.64 R4, c[0x0][0x390] ;  /* 0x0000e400ff047b82 */ /* 0x013e220000000a00 */
[----:B------:R1:W2:Y:S01]  /*1f00*/  MUFU.RCP R11, R30 ;  /* 0x0000001e000b7308 */ /* 0x0002a20000001000 */
[----:B------:R-:W-:Y:S02]  /*1f10*/  IMAD.IADD R7, R0, 0x1, R7 ;  /* 0x0000000100077824 */ /* 0x000fe400078e0207 */
[----:B------:R-:W-:-:S07]  /*1f20*/  IMAD.MOV R6, RZ, RZ, -R6 ;  /* 0x000000ffff067224 */ /* 0x000fce00078e0a06 */
.L_x_2205:
        /* <DEDUP_REMOVED lines=9> */
.L_x_2206:
        /* <DEDUP_REMOVED lines=12> */
.L_x_3889:


//--------------------- .text._ZN4vllm3moe10topkGatingILi6ELi192ELi4ELi4ELi32Ei13__nv_bfloat16LNS0_11ScoringFuncE0EEEvPKT5_PKbPfiPT4_PiiiibPKf --------------------------
	.section	.text._ZN4vllm3moe10topkGatingILi6ELi192ELi4ELi4ELi32Ei13__nv_bfloat16LNS0_11ScoringFuncE0EEEvPKT5_PKbPfiPT4_PiiiibPKf,"ax",@progbits
	.align	128
        .global         _ZN4vllm3moe10topkGatingILi6ELi192ELi4ELi4ELi32Ei13__nv_bfloat16LNS0_11ScoringFuncE0EEEvPKT5_PKbPfiPT4_PiiiibPKf
        .type           _ZN4vllm3moe10topkGatingILi6ELi192ELi4ELi4ELi32Ei13__nv_bfloat16LNS0_11ScoringFuncE0EEEvPKT5_PKbPfiPT4_PiiiibPKf,@function
        .size           _ZN4vllm3moe10topkGatingILi6ELi192ELi4ELi4ELi32Ei13__nv_bfloat16LNS0_11ScoringFuncE0EEEvPKT5_PKbPfiPT4_PiiiibPKf,(.L_x_3890 - _ZN4vllm3moe10topkGatingILi6ELi192ELi4ELi4ELi32Ei13__nv_bfloat16LNS0_11ScoringFuncE0EEEvPKT5_PKbPfiPT4_PiiiibPKf)
        .other          _ZN4vllm3moe10topkGatingILi6ELi192ELi4ELi4ELi32Ei13__nv_bfloat16LNS0_11ScoringFuncE0EEEvPKT5_PKbPfiPT4_PiiiibPKf,@"STO_CUDA_ENTRY STV_DEFAULT"
_ZN4vllm3moe10topkGatingILi6ELi192ELi4ELi4ELi32Ei13__nv_bfloat16LNS0_11ScoringFuncE0EEEvPKT5_PKbPfiPT4_PiiiibPKf:
.text._ZN4vllm3moe10topkGatingILi6ELi192ELi4ELi4ELi32Ei13__nv_bfloat16LNS0_11ScoringFuncE0EEEvPKT5_PKbPfiPT4_PiiiibPKf:
        /* <DEDUP_REMOVED lines=142> */
.L_x_2212:
        /* <DEDUP_REMOVED lines=94> */
.L_x_2209:
[----:B-123--:R-:W-:Y:S05]  /*0ec0*/  BSYNC.RECONVERGENT B0 ;  /* 0x0000000000007941 */ /* 0x00efea0003800200 */
.L_x_2208:
        /* <DEDUP_REMOVED lines=34> */
.L_x_2211:
[----:B------:R-:W-:Y:S05]  /*10f0*/  BSYNC.RECONVERGENT B0 ;  /* 0x0000000000007941 */ /* 0x000fea0003800200 */
.L_x_2210:
[----:B------:R-:W-:Y:S02]  /*1100*/  VIADD R23, R23, UR11 ;  /* 0x0000000b17177c36 */ /* 0x000fe40008000000 */
[----:B------:R-:W-:Y:S01]  /*1110*/  VIADD R21, R21, 0x1 ;  /* 0x0000000115157836 */ /* 0x000fe20000000000 */
[----:B------:R-:W-:Y:S06]  /*1120*/  @P0 BRA `(.L_x_2212) ;  /* 0xfffffff400ec0947 */ /* 0x000fec000383ffff */
.L_x_2207:
        /* <DEDUP_REMOVED lines=22> */
.L_x_2214:
        /* <DEDUP_REMOVED lines=55> */
.L_x_2213:
        /* <DEDUP_REMOVED lines=34> */
.L_x_2215:
        /* <DEDUP_REMOVED lines=22> */
.L_x_2216:
[----:B------:R-:W-:Y:S05]  /*1980*/  @!P1 EXIT ;  /* 0x000000000000994d */ /* 0x000fea0003800000 */
[----:B01----:R-:W0:Y:S01]  /*1990*/  LDC.64 R6, c[0x0][0x390] ;  /* 0x0000e400ff067b82 */ /* 0x003e220000000a00 */
[----:B------:R1:W2:Y:S01]  /*19a0*/  MUFU.RCP R11, R4 ;  /* 0x00000004000b7308 */ /* 0x0002a20000001000 */
[----:B------:R-:W-:Y:S02]  /*19b0*/  IMAD.IADD R5, R0, 0x1, R5 ;  /* 0x0000000100057824 */ /* 0x000fe400078e0205 */
[----:B------:R-:W-:-:S07]  /*19c0*/  IMAD.MOV R15, RZ, RZ, -R15 ;  /* 0x000000ffff0f7224 */ /* 0x000fce00078e0a0f */
.L_x_2217:
        /* <DEDUP_REMOVED lines=9> */
.L_x_2218:
        /* <DEDUP_REMOVED lines=10> */
.L_x_3890:


//--------------------- .text._ZN4vllm3moe10topkGatingILi16ELi512ELi4ELi16ELi32Ei13__nv_bfloat16LNS0_11ScoringFuncE0EEEvPKT5_PKbPfiPT4_PiiiibPKf --------------------------
	.section	.text._ZN4vllm3moe10topkGatingILi16ELi512ELi4ELi16ELi32Ei13__nv_bfloat16LNS0_11ScoringFuncE0EEEvPKT5_PKbPfiPT4_PiiiibPKf,"ax",@progbits
	.align	128
        .global         _ZN4vllm3moe10topkGatingILi16ELi512ELi4ELi16ELi32Ei13__nv_bfloat16LNS0_11ScoringFuncE0EEEvPKT5_PKbPfiPT4_PiiiibPKf
        .type           _ZN4vllm3moe10topkGatingILi16ELi512ELi4ELi16ELi32Ei13__nv_bfloat16LNS0_11ScoringFuncE0EEEvPKT5_PKbPfiPT4_PiiiibPKf,@function
        .size           _ZN4vllm3moe10topkGatingILi16ELi512ELi4ELi16ELi32Ei13__nv_bfloat16LNS0_11ScoringFuncE0EEEvPKT5_PKbPfiPT4_PiiiibPKf,(.L_x_3891 - _ZN4vllm3moe10topkGatingILi16ELi512ELi4ELi16ELi32Ei13__nv_bfloat16LNS0_11ScoringFuncE0EEEvPKT5_PKbPfiPT4_PiiiibPKf)
        .other          _ZN4vllm3moe10topkGatingILi16ELi512ELi4ELi16ELi32Ei13__nv_bfloat16LNS0_11ScoringFuncE0EEEvPKT5_PKbPfiPT4_PiiiibPKf,@"STO_CUDA_ENTRY STV_DEFAULT"
_ZN4vllm3moe10topkGatingILi16ELi512ELi4ELi16ELi32Ei13__nv_bfloat16LNS0_11ScoringFuncE0EEEvPKT5_PKbPfiPT4_PiiiibPKf:
.text._ZN4vllm3moe10topkGatingILi16ELi512ELi4ELi16ELi32Ei13__nv_bfloat16LNS0_11ScoringFuncE0EEEvPKT5_PKbPfiPT4_PiiiibPKf:
        /* <DEDUP_REMOVED lines=233> */
.L_x_2219:
        /* <DEDUP_REMOVED lines=16> */
.L_x_2220:
        /* <DEDUP_REMOVED lines=14> */
.L_x_2226:
        /* <DEDUP_REMOVED lines=149> */
.L_x_2223:
[----:B-123--:R-:W-:Y:S05]  /*19c0*/  BSYNC.RECONVERGENT B0 ;  /* 0x0000000000007941 */ /* 0x00efea0003800200 */
.L_x_2222:
        /* <DEDUP_REMOVED lines=54> */
.L_x_2225:
[----:B------:R-:W-:Y:S05]  /*1d30*/  BSYNC.RECONVERGENT B0 ;  /* 0x0000000000007941 */ /* 0x000fea0003800200 */
.L_x_2224:
[----:B------:R-:W-:Y:S02]  /*1d40*/  VIADD R45, R45, UR11 ;  /* 0x0000000b2d2d7c36 */ /* 0x000fe40008000000 */
[----:B------:R-:W-:Y:S01]  /*1d50*/  VIADD R43, R43, 0x1 ;  /* 0x000000012b2b7836 */ /* 0x000fe20000000000 */
[----:B------:R-:W-:Y:S06]  /*1d60*/  @P0 BRA `(.L_x_2226) ;  /* 0xfffffff000c00947 */ /* 0x000fec000383ffff */
.L_x_2221:
        /* <DEDUP_REMOVED lines=22> */
.L_x_2228:
        /* <DEDUP_REMOVED lines=55> */
.L_x_2227:
        /* <DEDUP_REMOVED lines=34> */
.L_x_2229:
        /* <DEDUP_REMOVED lines=22> */
.L_x_2230:
[----:B------:R-:W-:Y:S05]  /*25c0*/  @!P1 EXIT ;  /* 0x000000000000994d */ /* 0x000fea0003800000 */
[----:B01--4-:R-:W0:Y:S01]  /*25d0*/  LDC.64 R4, c[0x0][0x390] ;  /* 0x0000e400ff047b82 */ /* 0x013e220000000a00 */
[----:B------:R1:W2:Y:S01]  /*25e0*/  MUFU.RCP R11, R42 ;  /* 0x0000002a000b7308 */ /* 0x0002a20000001000 */
[----:B------:R-:W-:Y:S02]  /*25f0*/  IMAD.IADD R7, R0, 0x1, R7 ;  /* 0x0000000100077824 */ /* 0x000fe400078e0207 */
[----:B------:R-:W-:-:S07]  /*2600*/  IMAD.MOV R6, RZ, RZ, -R6 ;  /* 0x000000ffff067224 */ /* 0x000fce00078e0a06 */
.L_x_2231:
        /* <DEDUP_REMOVED lines=9> */
.L_x_2232:
        /* <DEDUP_REMOVED lines=14> */
.L_x_3891:


//--------------------- .text._ZN4vllm3moe10topkGatingILi8ELi256ELi4ELi16ELi32Ei13__nv_bfloat16LNS0_11ScoringFuncE0EEEvPKT5_PKbPfiPT4_PiiiibPKf --------------------------
	.section	.text._ZN4vllm3moe10topkGatingILi8ELi256ELi4ELi16ELi32Ei13__nv_bfloat16LNS0_11ScoringFuncE0EEEvPKT5_PKbPfiPT4_PiiiibPKf,"ax",@progbits
	.align	128
        .global         _ZN4vllm3moe10topkGatingILi8ELi256ELi4ELi16ELi32Ei13__nv_bfloat16LNS0_11ScoringFuncE0EEEvPKT5_PKbPfiPT4_PiiiibPKf
        .type           _ZN4vllm3moe10topkGatingILi8ELi256ELi4ELi16ELi32Ei13__nv_bfloat16LNS0_11ScoringFuncE0EEEvPKT5_PKbPfiPT4_PiiiibPKf,@function
        .size           _ZN4vllm3moe10topkGatingILi8ELi256ELi4ELi16ELi32Ei13__nv_bfloat16LNS0_11ScoringFuncE0EEEvPKT5_PKbPfiPT4_PiiiibPKf,(.L_x_3892 - _ZN4vllm3moe10topkGatingILi8ELi256ELi4ELi16ELi32Ei13__nv_bfloat16LNS0_11ScoringFuncE0EEEvPKT5_PKbPfiPT4_PiiiibPKf)
        .other          _ZN4vllm3moe10topkGatingILi8ELi256ELi4ELi16ELi32Ei13__nv_bfloat16LNS0_11ScoringFuncE0EEEvPKT5_PKbPfiPT4_PiiiibPKf,@"STO_CUDA_ENTRY STV_DEFAULT"
_ZN4vllm3moe10topkGatingILi8ELi256ELi4ELi16ELi32Ei13__nv_bfloat16LNS0_11ScoringFuncE0EEEvPKT5_PKbPfiPT4_PiiiibPKf:
.text._ZN4vllm3moe10topkGatingILi8ELi256ELi4ELi16ELi32Ei13__nv_bfloat16LNS0_11ScoringFuncE0EEEvPKT5_PKbPfiPT4_PiiiibPKf:
        /* <DEDUP_REMOVED lines=163> */
.L_x_2238:
        /* <DEDUP_REMOVED lines=99> */
.L_x_2235:
[----:B-123--:R-:W-:Y:S05]  /*1060*/  BSYNC.RECONVERGENT B0 ;  /* 0x0000000000007941 */ /* 0x00efea0003800200 */
.L_x_2234:
        /* <DEDUP_REMOVED lines=38> */
.L_x_2237:
[----:B------:R-:W-:Y:S05]  /*12d0*/  BSYNC.RECONVERGENT B0 ;  /* 0x0000000000007941 */ /* 0x000fea0003800200 */
.L_x_2236:
[----:B0-----:R-:W-:Y:S02]  /*12e0*/  VIADD R25, R25, UR11 ;  /* 0x0000000b19197c36 */ /* 0x001fe40008000000 */
[----:B------:R-:W-:Y:S01]  /*12f0*/  VIADD R23, R23, 0x1 ;  /* 0x0000000117177836 */ /* 0x000fe20000000000 */
[----:B------:R-:W-:Y:S06]  /*1300*/  @P0 BRA `(.L_x_2238) ;  /* 0xfffffff400c80947 */ /* 0x000fec000383ffff */
.L_x_2233:
        /* <DEDUP_REMOVED lines=22> */
.L_x_2240:
        /* <DEDUP_REMOVED lines=55> */
.L_x_2239:
        /* <DEDUP_REMOVED lines=34> */
.L_x_2241:
        /* <DEDUP_REMOVED lines=22> */
.L_x_2242:
[----:B------:R-:W-:Y:S05]  /*1b60*/  @!P1 EXIT ;  /* 0x000000000000994d */ /* 0x000fea0003800000 */
[----:B01----:R-:W0:Y:S01]  /*1b70*/  LDC.64 R6, c[0x0][0x390] ;  /* 0x0000e400ff067b82 */ /* 0x003e220000000a00 */
[----:B------:R1:W2:Y:S01]  /*1b80*/  MUFU.RCP R11, R4 ;  /* 0x00000004000b7308 */ /* 0x0002a20000001000 */
[----:B------:R-:W-:Y:S02]  /*1b90*/  IMAD.IADD R5, R0, 0x1, R5 ;  /* 0x0000000100057824 */ /* 0x000fe400078e0205 */
[----:B------:R-:W-:-:S07]  /*1ba0*/  IMAD.MOV R15, RZ, RZ, -R15 ;  /* 0x000000ffff0f7224 */ /* 0x000fce00078e0a0f */
.L_x_2243:
        /* <DEDUP_REMOVED lines=9> */
.L_x_2244:
        /* <DEDUP_REMOVED lines=12> */
.L_x_3892:


//--------------------- .text._ZN4vllm3moe10topkGatingILi8ELi128ELi4ELi16ELi32Ei13__nv_bfloat16LNS0_11ScoringFuncE0EEEvPKT5_PKbPfiPT4_PiiiibPKf --------------------------
	.section	.text._ZN4vllm3moe10topkGatingILi8ELi128ELi4ELi16ELi32Ei13__nv_bfloat16LNS0_11ScoringFuncE0EEEvPKT5_PKbPfiPT4_PiiiibPKf,"ax",@progbits
	.align	128
        .global         _ZN4vllm3moe10topkGatingILi8ELi128ELi4ELi16ELi32Ei13__nv_bfloat16LNS0_11ScoringFuncE0EEEvPKT5_PKbPfiPT4_PiiiibPKf
        .type           _ZN4vllm3moe10topkGatingILi8ELi128ELi4ELi16ELi32Ei13__nv_bfloat16LNS0_11ScoringFuncE0EEEvPKT5_PKbPfiPT4_PiiiibPKf,@function
        .size           _ZN4vllm3moe10topkGatingILi8ELi128ELi4ELi16ELi32Ei13__nv_bfloat16LNS0_11ScoringFuncE0EEEvPKT5_PKbPfiPT4_PiiiibPKf,(.L_x_3893 - _ZN4vllm3moe10topkGatingILi8ELi128ELi4ELi16ELi32Ei13__nv_bfloat16LNS0_11ScoringFuncE0EEEvPKT5_PKbPfiPT4_PiiiibPKf)
        .other          _ZN4vllm3moe10topkGatingILi8ELi128ELi4ELi16ELi32Ei13__nv_bfloat16LNS0_11ScoringFuncE0EEEvPKT5_PKbPfiPT4_PiiiibPKf,@"STO_CUDA_ENTRY STV_DEFAULT"
_ZN4vllm3moe10topkGatingILi8ELi128ELi4ELi16ELi32Ei13__nv_bfloat16LNS0_11ScoringFuncE0EEEvPKT5_PKbPfiPT4_PiiiibPKf:
.text._ZN4vllm3moe10topkGatingILi8ELi128ELi4ELi16ELi32Ei13__nv_bfloat16LNS0_11ScoringFuncE0EEEvPKT5_PKbPfiPT4_PiiiibPKf:
        /* <DEDUP_REMOVED lines=160> */
.L_x_2250:
        /* <DEDUP_REMOVED lines=89> */
.L_x_2247:
[----:B-123--:R-:W-:Y:S05]  /*0f90*/  BSYNC.RECONVERGENT B0 ;  /* 0x0000000000007941 */ /* 0x00efea0003800200 */
.L_x_2246:
        /* <DEDUP_REMOVED lines=37> */
.L_x_2249:
[----:B------:R-:W-:Y:S05]  /*11f0*/  BSYNC.RECONVERGENT B0 ;  /* 0x0000000000007941 */ /* 0x000fea0003800200 */
.L_x_2248:
[----:B0-----:R-:W-:Y:S02]  /*1200*/  VIADD R25, R25, UR11 ;  /* 0x0000000b19197c36 */ /* 0x001fe40008000000 */
[----:B------:R-:W-:Y:S01]  /*1210*/  VIADD R23, R23, 0x1 ;  /* 0x0000000117177836 */ /* 0x000fe20000000000 */
[----:B------:R-:W-:Y:S06]  /*1220*/  @P0 BRA `(.L_x_2250) ;  /* 0xfffffff400f40947 */ /* 0x000fec000383ffff */
.L_x_2245:
        /* <DEDUP_REMOVED lines=22> */
.L_x_2252:
        /* <DEDUP_REMOVED lines=55> */
.L_x_2251:
        /* <DEDUP_REMOVED lines=34> */
.L_x_2253:
        /* <DEDUP_REMOVED lines=22> */
.L_x_2254:
[----:B------:R-:W-:Y:S05]  /*1a80*/  @!P1 EXIT ;  /* 0x000000000000994d */ /* 0x000fea0003800000 */
[----:B01----:R-:W0:Y:S01]  /*1a90*/  LDC.64 R6, c[0x0][0x390] ;  /* 0x0000e400ff067b82 */ /* 0x003e220000000a00 */
[----:B------:R1:W2:Y:S01]  /*1aa0*/  MUFU.RCP R11, R4 ;  /* 0x00000004000b7308 */ /* 0x0002a20000001000 */
[----:B------:R-:W-:Y:S02]  /*1ab0*/  IMAD.IADD R5, R0, 0x1, R5 ;  /* 0x0000000100057824 */ /* 0x000fe400078e0205 */
[----:B------:R-:W-:-:S07]  /*1ac0*/  IMAD.MOV R15, RZ, RZ, -R15 ;  /* 0x000000ffff0f7224 */ /* 0x000fce00078e0a0f */
.L_x_2255:
        /* <DEDUP_REMOVED lines=9> */
.L_x_2256:
        /* <DEDUP_REMOVED lines=10> */
.L_x_3893:


//--------------------- .text._ZN4vllm3moe10topkGatingILi8ELi64ELi4ELi16ELi32Ei13__nv_bfloat16LNS0_11ScoringFuncE0EEEvPKT5_PKbPfiPT4_PiiiibPKf --------------------------
	.section	.text._ZN4vllm3moe10topkGatingILi8ELi64ELi4ELi16ELi32Ei13__nv_bfloat16LNS0_11ScoringFuncE0EEEvPKT5_PKbPfiPT4_PiiiibPKf,"ax",@progbits
	.align	128
        .global         _ZN4vllm3moe10topkGatingILi8ELi64ELi4ELi16ELi32Ei13__nv_bfloat16LNS0_11ScoringFuncE0EEEvPKT5_PKbPfiPT4_PiiiibPKf
        .type           _ZN4vllm3moe10topkGatingILi8ELi64ELi4ELi16ELi32Ei13__nv_bfloat16LNS0_11ScoringFuncE0EEEvPKT5_PKbPfiPT4_PiiiibPKf,@function
        .size           _ZN4vllm3moe10topkGatingILi8ELi64ELi4ELi16ELi32Ei13__nv_bfloat16LNS0_11ScoringFuncE0EEEvPKT5_PKbPfiPT4_PiiiibPKf,(.L_x_3894 - _ZN4vllm3moe10topkGatingILi8ELi64ELi4ELi16ELi32Ei13__nv_bfloat16LNS0_11ScoringFuncE0EEEvPKT5_PKbPfiPT4_PiiiibPKf)
        .other          _ZN4vllm3moe10topkGatingILi8ELi64ELi4ELi16ELi32Ei13__nv_bfloat16LNS0_11ScoringFuncE0EEEvPKT5_PKbPfiPT4_PiiiibPKf,@"STO_CUDA_ENTRY STV_DEFAULT"
_ZN4vllm3moe10topkGatingILi8ELi64ELi4ELi16ELi32Ei13__nv_bfloat16LNS0_11ScoringFuncE0EEEvPKT5_PKbPfiPT4_PiiiibPKf:
.text._ZN4vllm3moe10topkGatingILi8ELi64ELi4ELi16ELi32Ei13__nv_bfloat16LNS0_11ScoringFuncE0EEEvPKT5_PKbPfiPT4_PiiiibPKf:
        /* <DEDUP_REMOVED lines=156> */
.L_x_2262:
        /* <DEDUP_REMOVED lines=79> */
.L_x_2259:
[----:B-123--:R-:W-:Y:S05]  /*0eb0*/  BSYNC.RECONVERGENT B0 ;  /* 0x0000000000007941 */ /* 0x00efea0003800200 */
.L_x_2258:
        /* <DEDUP_REMOVED lines=37> */
.L_x_2261:
[----:B------:R-:W-:Y:S05]  /*1110*/  BSYNC.RECONVERGENT B0 ;  /* 0x0000000000007941 */ /* 0x000fea0003800200 */
.L_x_2260:
[----:B0-----:R-:W-:Y:S02]  /*1120*/  VIADD R25, R25, UR11 ;  /* 0x0000000b19197c36 */ /* 0x001fe40008000000 */
[----:B------:R-:W-:Y:S01]  /*1130*/  VIADD R23, R23, 0x1 ;  /* 0x0000000117177836 */ /* 0x000fe20000000000 */
[----:B------:R-:W-:Y:S06]  /*1140*/  @P0 BRA `(.L_x_2262) ;  /* 0xfffffff8001c0947 */ /* 0x000fec000383ffff */
.L_x_2257:
        /* <DEDUP_REMOVED lines=22> */
.L_x_2264:
        /* <DEDUP_REMOVED lines=55> */
.L_x_2263:
        /* <DEDUP_REMOVED lines=34> */
.L_x_2265:
        /* <DEDUP_REMOVED lines=22> */
.L_x_2266:
[----:B------:R-:W-:Y:S05]  /*19a0*/  @!P1 EXIT ;  /* 0x000000000000994d */ /* 0x000fea0003800000 */
[----:B01----:R-:W0:Y:S01]  /*19b0*/  LDC.64 R6, c[0x0][0x390] ;  /* 0x0000e400ff067b82 */ /* 0x003e220000000a00 */
[----:B------:R1:W2:Y:S01]  /*19c0*/  MUFU.RCP R11, R4 ;  /* 0x00000004000b7308 */ /* 0x0002a20000001000 */
[----:B------:R-:W-:Y:S02]  /*19d0*/  IMAD.IADD R5, R0, 0x1, R5 ;  /* 0x0000000100057824 */ /* 0x000fe400078e0205 */
[----:B------:R-:W-:-:S07]  /*19e0*/  IMAD.MOV R15, RZ, RZ, -R15 ;  /* 0x000000ffff0f7224 */ /* 0x000fce00078e0a0f */
.L_x_2267:
        /* <DEDUP_REMOVED lines=9> */
.L_x_2268:
        /* <DEDUP_REMOVED lines=16> */
.L_x_3894:


//--------------------- .text._ZN4vllm3moe10topkGatingILi8ELi32ELi4ELi16ELi32Ei13__nv_bfloat16LNS0_11ScoringFuncE0EEEvPKT5_PKbPfiPT4_PiiiibPKf --------------------------
	.section	.text._ZN4vllm3moe10topkGatingILi8ELi32ELi4ELi16ELi32Ei13__nv_bfloat16LNS0_11ScoringFuncE0EEEvPKT5_PKbPfiPT4_PiiiibPKf,"ax",@progbits
	.align	128
        .global         _ZN4vllm3moe10topkGatingILi8ELi32ELi4ELi16ELi32Ei13__nv_bfloat16LNS0_11ScoringFuncE0EEEvPKT5_PKbPfiPT4_PiiiibPKf
        .type           _ZN4vllm3moe10topkGatingILi8ELi32ELi4ELi16ELi32Ei13__nv_bfloat16LNS0_11ScoringFuncE0EEEvPKT5_PKbPfiPT4_PiiiibPKf,@function
        .size           _ZN4vllm3moe10topkGatingILi8ELi32ELi4ELi16ELi32Ei13__nv_bfloat16LNS0_11ScoringFuncE0EEEvPKT5_PKbPfiPT4_PiiiibPKf,(.L_x_3895 - _ZN4vllm3moe10topkGatingILi8ELi32ELi4ELi16ELi32Ei13__nv_bfloat16LNS0_11ScoringFuncE0EEEvPKT5_PKbPfiPT4_PiiiibPKf)
        .other          _ZN4vllm3moe10topkGatingILi8ELi32ELi4ELi16ELi32Ei13__nv_bfloat16LNS0_11ScoringFuncE0EEEvPKT5_PKbPfiPT4_PiiiibPKf,@"STO_CUDA_ENTRY STV_DEFAULT"
_ZN4vllm3moe10topkGatingILi8ELi32ELi4ELi16ELi32Ei13__nv_bfloat16LNS0_11ScoringFuncE0EEEvPKT5_PKbPfiPT4_PiiiibPKf:
.text._ZN4vllm3moe10topkGatingILi8ELi32ELi4ELi16ELi32Ei13__nv_bfloat16LNS0_11ScoringFuncE0EEEvPKT5_PKbPfiPT4_PiiiibPKf:
        /* <DEDUP_REMOVED lines=152> */
.L_x_2274:
        /* <DEDUP_REMOVED lines=69> */
.L_x_2271:
[----:B0123--:R-:W-:Y:S05]  /*0dd0*/  BSYNC.RECONVERGENT B0 ;  /* 0x0000000000007941 */ /* 0x00ffea0003800200 */
.L_x_2270:
        /* <DEDUP_REMOVED lines=37> */
.L_x_2273:
[----:B------:R-:W-:Y:S05]  /*1030*/  BSYNC.RECONVERGENT B0 ;  /* 0x0000000000007941 */ /* 0x000fea0003800200 */
.L_x_2272:
[----:B----4-:R-:W-:Y:S02]  /*1040*/  VIADD R25, R25, UR11 ;  /* 0x0000000b19197c36 */ /* 0x010fe40008000000 */
[----:B------:R-:W-:Y:S01]  /*1050*/  VIADD R23, R23, 0x1 ;  /* 0x0000000117177836 */ /* 0x000fe20000000000 */
[----:B------:R-:W-:Y:S06]  /*1060*/  @P0 BRA `(.L_x_2274) ;  /* 0xfffffff800440947 */ /* 0x000fec000383ffff */
.L_x_2269:
        /* <DEDUP_REMOVED lines=22> */
.L_x_2276:
        /* <DEDUP_REMOVED lines=55> */
.L_x_2275:
        /* <DEDUP_REMOVED lines=34> */
.L_x_2277:
        /* <DEDUP_REMOVED lines=22> */
.L_x_2278:
[----:B------:R-:W-:Y:S05]  /*18c0*/  @!P1 EXIT ;  /* 0x000000000000994d */ /* 0x000fea0003800000 */
[----:B01----:R-:W0:Y:S01]  /*18d0*/  LDC.64 R6, c[0x0][0x390] ;  /* 0x0000e400ff067b82 */ /* 0x003e220000000a00 */
[----:B------:R1:W2:Y:S01]  /*18e0*/  MUFU.RCP R11, R4 ;  /* 0x00000004000b7308 */ /* 0x0002a20000001000 */
[----:B------:R-:W-:Y:S02]  /*18f0*/  IMAD.IADD R5, R0, 0x1, R5 ;  /* 0x0000000100057824 */ /* 0x000fe400078e0205 */
[----:B------:R-:W-:-:S07]  /*1900*/  IMAD.MOV R15, RZ, RZ, -R15 ;  /* 0x000000ffff0f7224 */ /* 0x000fce00078e0a0f */
.L_x_2279:
        /* <DEDUP_REMOVED lines=9> */
.L_x_2280:
        /* <DEDUP_REMOVED lines=14> */
.L_x_3895:


//--------------------- .text._ZN4vllm3moe10topkGatingILi8ELi16ELi4ELi16ELi32Ei13__nv_bfloat16LNS0_11ScoringFuncE0EEEvPKT5_PKbPfiPT4_PiiiibPKf --------------------------
	.section	.text._ZN4vllm3moe10topkGatingILi8ELi16ELi4ELi16ELi32Ei13__nv_bfloat16LNS0_11ScoringFuncE0EEEvPKT5_PKbPfiPT4_PiiiibPKf,"ax",@progbits
	.align	128
        .global         _ZN4vllm3moe10topkGatingILi8ELi16ELi4ELi16ELi32Ei13__nv_bfloat16LNS0_11ScoringFuncE0EEEvPKT5_PKbPfiPT4_PiiiibPKf
        .type           _ZN4vllm3moe10topkGatingILi8ELi16ELi4ELi16ELi32Ei13__nv_bfloat16LNS0_11ScoringFuncE0EEEvPKT5_PKbPfiPT4_PiiiibPKf,@function
        .size           _ZN4vllm3moe10topkGatingILi8ELi16ELi4ELi16ELi32Ei13__nv_bfloat16LNS0_11ScoringFuncE0EEEvPKT5_PKbPfiPT4_PiiiibPKf,(.L_x_3896 - _ZN4vllm3moe10topkGatingILi8ELi16ELi4ELi16ELi32Ei13__nv_bfloat16LNS0_11ScoringFuncE0EEEvPKT5_PKbPfiPT4_PiiiibPKf)
        .other          _ZN4vllm3moe10topkGatingILi8ELi16ELi4ELi16ELi32Ei13__nv_bfloat16LNS0_11ScoringFuncE0EEEvPKT5_PKbPfiPT4_PiiiibPKf,@"STO_CUDA_ENTRY STV_DEFAULT"
_ZN4vllm3moe10topkGatingILi8ELi16ELi4ELi16ELi32Ei13__nv_bfloat16LNS0_11ScoringFuncE0EEEvPKT5_PKbPfiPT4_PiiiibPKf:
.text._ZN4vllm3moe10topkGatingILi8ELi16ELi4ELi16ELi32Ei13__nv_bfloat16LNS0_11ScoringFuncE0EEEvPKT5_PKbPfiPT4_PiiiibPKf:
        /* <DEDUP_REMOVED lines=148> */
.L_x_2286:
        /* <DEDUP_REMOVED lines=59> */
.L_x_2283:
[----:B0123--:R-:W-:Y:S05]  /*0cf0*/  BSYNC.RECONVERGENT B0 ;  /* 0x0000000000007941 */ /* 0x00ffea0003800200 */
.L_x_2282:
        /* <DEDUP_REMOVED lines=37> */
.L_x_2285:
[----:B------:R-:W-:Y:S05]  /*0f50*/  BSYNC.RECONVERGENT B0 ;  /* 0x0000000000007941 */ /* 0x000fea0003800200 */
.L_x_2284:
[----:B----4-:R-:W-:Y:S02]  /*0f60*/  VIADD R25, R25, UR11 ;  /* 0x0000000b19197c36 */ /* 0x010fe40008000000 */
[----:B------:R-:W-:Y:S01]  /*0f70*/  VIADD R23, R23, 0x1 ;  /* 0x0000000117177836 */ /* 0x000fe20000000000 */
[----:B------:R-:W-:Y:S06]  /*0f80*/  @P0 BRA `(.L_x_2286) ;  /* 0xfffffff8006c0947 */ /* 0x000fec000383ffff */
.L_x_2281:
        /* <DEDUP_REMOVED lines=22> */
.L_x_2288:
        /* <DEDUP_REMOVED lines=55> */
.L_x_2287:
        /* <DEDUP_REMOVED lines=34> */
.L_x_2289:
        /* <DEDUP_REMOVED lines=22> */
.L_x_2290:
[----:B------:R-:W-:Y:S05]  /*17e0*/  @!P1 EXIT ;  /* 0x000000000000994d */ /* 0x000fea0003800000 */
[----:B01----:R-:W0:Y:S01]  /*17f0*/  LDC.64 R6, c[0x0][0x390] ;  /* 0x0000e400ff067b82 */ /* 0x003e220000000a00 */
[----:B------:R1:W2:Y:S01]  /*1800*/  MUFU.RCP R11, R4 ;  /* 0x00000004000b7308 */ /* 0x0002a20000001000 */
[----:B------:R-:W-:Y:S01]  /*1810*/  IMAD.IADD R5, R0, 0x1, R5 ;  /* 0x0000000100057824 */ /* 0x000fe200078e0205 */
[----:B------:R-:W-:-:S07]  /*1820*/  IADD3 R15, PT, PT, -R15, RZ, RZ ;  /* 0x000000ff0f0f7210 */ /* 0x000fce0007ffe1ff */
.L_x_2291:
        /* <DEDUP_REMOVED lines=9> */
.L_x_2292:
        /* <DEDUP_REMOVED lines=12> */
.L_x_3896:


//--------------------- .text._ZN4vllm3moe10topkGatingILi8ELi8ELi4ELi16ELi32Ei13__nv_bfloat16LNS0_11ScoringFuncE0EEEvPKT5_PKbPfiPT4_PiiiibPKf --------------------------
	.section	.text._ZN4vllm3moe10topkGatingILi8ELi8ELi4ELi16ELi32Ei13__nv_bfloat16LNS0_11ScoringFuncE0EEEvPKT5_PKbPfiPT4_PiiiibPKf,"ax",@progbits
	.align	128
        .global         _ZN4vllm3moe10topkGatingILi8ELi8ELi4ELi16ELi32Ei13__nv_bfloat16LNS0_11ScoringFuncE0EEEvPKT5_PKbPfiPT4_PiiiibPKf
        .type           _ZN4vllm3moe10topkGatingILi8ELi8ELi4ELi16ELi32Ei13__nv_bfloat16LNS0_11ScoringFuncE0EEEvPKT5_PKbPfiPT4_PiiiibPKf,@function
        .size           _ZN4vllm3moe10topkGatingILi8ELi8ELi4ELi16ELi32Ei13__nv_bfloat16LNS0_11ScoringFuncE0EEEvPKT5_PKbPfiPT4_PiiiibPKf,(.L_x_3897 - _ZN4vllm3moe10topkGatingILi8ELi8ELi4ELi16ELi32Ei13__nv_bfloat16LNS0_11ScoringFuncE0EEEvPKT5_PKbPfiPT4_PiiiibPKf)
        .other          _ZN4vllm3moe10topkGatingILi8ELi8ELi4ELi16ELi32Ei13__nv_bfloat16LNS0_11ScoringFuncE0EEEvPKT5_PKbPfiPT4_PiiiibPKf,@"STO_CUDA_ENTRY STV_DEFAULT"
_ZN4vllm3moe10topkGatingILi8ELi8ELi4ELi16ELi32Ei13__nv_bfloat16LNS0_11ScoringFuncE0EEEvPKT5_PKbPfiPT4_PiiiibPKf:
.text._ZN4vllm3moe10topkGatingILi8ELi8ELi4ELi16ELi32Ei13__nv_bfloat16LNS0_11ScoringFuncE0EEEvPKT5_PKbPfiPT4_PiiiibPKf:
        /* <DEDUP_REMOVED lines=143> */
.L_x_2297:
        /* <DEDUP_REMOVED lines=42> */
.L_x_2295:
        /* <DEDUP_REMOVED lines=78> */
.L_x_2296:
        /* <DEDUP_REMOVED lines=8> */
.L_x_2294:
        /* <DEDUP_REMOVED lines=52> */
.L_x_2293:
        /* <DEDUP_REMOVED lines=21> */
.L_x_2299:
        /* <DEDUP_REMOVED lines=55> */
.L_x_2298:
        /* <DEDUP_REMOVED lines=34> */
.L_x_2300:
        /* <DEDUP_REMOVED lines=22> */
.L_x_2301:
[----:B------:R-:W-:Y:S05]  /*1c70*/  @!P1 EXIT ;  /* 0x000000000000994d */ /* 0x000fea0003800000 */
[----:B01----:R-:W0:Y:S01]  /*1c80*/  LDC.64 R6, c[0x0][0x390] ;  /* 0x0000e400ff067b82 */ /* 0x003e220000000a00 */
[----:B------:R-:W1:Y:S01]  /*1c90*/  MUFU.RCP R33, R33 ;  /* 0x0000002100217308 */ /* 0x000e620000001000 */
[----:B------:R-:W-:Y:S02]  /*1ca0*/  IMAD.IADD R5, R0, 0x1, R5 ;  /* 0x0000000100057824 */ /* 0x000fe400078e0205 */
[----:B------:R-:W-:-:S07]  /*1cb0*/  IMAD.MOV R18, RZ, RZ, -R18 ;  /* 0x000000ffff127224 */ /* 0x000fce00078e0a12 */
.L_x_2302:
        /* <DEDUP_REMOVED lines=9> */
.L_x_2303:
        /* <DEDUP_REMOVED lines=11> */
.L_x_3897:


//--------------------- .text._ZN4vllm3moe10topkGatingILi4ELi4ELi4ELi8ELi32Ei13__nv_bfloat16LNS0_11ScoringFuncE0EEEvPKT5_PKbPfiPT4_PiiiibPKf --------------------------
	.section	.text._ZN4vllm3moe10topkGatingILi4ELi4ELi4ELi8ELi32Ei13__nv_bfloat16LNS0_11ScoringFuncE0EEEvPKT5_PKbPfiPT4_PiiiibPKf,"ax",@progbits
	.align	128
        .global         _ZN4vllm3moe10topkGatingILi4ELi4ELi4ELi8ELi32Ei13__nv_bfloat16LNS0_11ScoringFuncE0EEEvPKT5_PKbPfiPT4_PiiiibPKf
        .type           _ZN4vllm3moe10topkGatingILi4ELi4ELi4ELi8ELi32Ei13__nv_bfloat16LNS0_11ScoringFuncE0EEEvPKT5_PKbPfiPT4_PiiiibPKf,@function
        .size           _ZN4vllm3moe10topkGatingILi4ELi4ELi4ELi8ELi32Ei13__nv_bfloat16LNS0_11ScoringFuncE0EEEvPKT5_PKbPfiPT4_PiiiibPKf,(.L_x_3898 - _ZN4vllm3moe10topkGatingILi4ELi4ELi4ELi8ELi32Ei13__nv_bfloat16LNS0_11ScoringFuncE0EEEvPKT5_PKbPfiPT4_PiiiibPKf)
        .other          _ZN4vllm3moe10topkGatingILi4ELi4ELi4ELi8ELi32Ei13__nv_bfloat16LNS0_11ScoringFuncE0EEEvPKT5_PKbPfiPT4_PiiiibPKf,@"STO_CUDA_ENTRY STV_DEFAULT"
_ZN4vllm3moe10topkGatingILi4ELi4ELi4ELi8ELi32Ei13__nv_bfloat16LNS0_11ScoringFuncE0EEEvPKT5_PKbPfiPT4_PiiiibPKf:
.text._ZN4vllm3moe10topkGatingILi4ELi4ELi4ELi8ELi32Ei13__nv_bfloat16LNS0_11ScoringFuncE0EEEvPKT5_PKbPfiPT4_PiiiibPKf:
        /* <DEDUP_REMOVED lines=90> */
.L_x_2310:
        /* <DEDUP_REMOVED lines=22> */
.L_x_2306:
        /* <DEDUP_REMOVED lines=34> */
.L_x_2307:
        /* <DEDUP_REMOVED lines=23> */
.L_x_2308:
        /* <DEDUP_REMOVED lines=69> */
.L_x_2309:
[----:B------:R-:W-:-:S09]  /*0ee0*/  UISETP.NE.AND UP0, UPT, UR5, UR4, UPT ;  /* 0x000000040500728c */ /* 0x000fd2000bf05270 */
[----:B------:R-:W-:Y:S05]  /*0ef0*/  BRA.U UP0, `(.L_x_2310) ;  /* 0xfffffff500a87547 */ /* 0x000fea000b83ffff */
.L_x_2305:
        /* <DEDUP_REMOVED lines=27> */
.L_x_2312:
        /* <DEDUP_REMOVED lines=57> */
.L_x_2311:
        /* <DEDUP_REMOVED lines=39> */
.L_x_2304:
        /* <DEDUP_REMOVED lines=22> */
.L_x_2314:
        /* <DEDUP_REMOVED lines=55> */
.L_x_2313:
        /* <DEDUP_REMOVED lines=34> */
.L_x_2315:
        /* <DEDUP_REMOVED lines=22> */
.L_x_2316:
[----:B------:R-:W-:Y:S05]  /*1f00*/  @!P0 EXIT ;  /* 0x000000000000894d */ /* 0x000fea0003800000 */
[----:B0123--:R-:W0:Y:S01]  /*1f10*/  LDC.64 R4, c[0x0][0x390] ;  /* 0x0000e400ff047b82 */ /* 0x00fe220000000a00 */
[----:B------:R1:W2:Y:S01]  /*1f20*/  MUFU.RCP R11, R8 ;  /* 0x00000008000b7308 */ /* 0x0002a20000001000 */
[----:B------:R-:W-:Y:S01]  /*1f30*/  VIADD R7, R14, UR4 ;  /* 0x000000040e077c36 */ /* 0x000fe20008000000 */
[----:B------:R-:W-:-:S12]  /*1f40*/  UIADD3 UR5, UPT, UPT, -UR5, URZ, URZ ;  /* 0x000000ff05057290 */ /* 0x000fd8000fffe1ff */
.L_x_2317:
        /* <DEDUP_REMOVED lines=9> */
.L_x_2318:
        /* <DEDUP_REMOVED lines=10> */
.L_x_3898:


//--------------------- .text._ZN4vllm3moe10topkGatingILi2ELi2ELi4ELi4ELi32Ei13__nv_bfloat16LNS0_11ScoringFuncE0EEEvPKT5_PKbPfiPT4_PiiiibPKf --------------------------
	.section	.text._ZN4vllm3moe10topkGatingILi2ELi2ELi4ELi4ELi32Ei13__nv_bfloat16LNS0_11ScoringFuncE0EEEvPKT5_PKbPfiPT4_PiiiibPKf,"ax",@progbits
	.align	128
        .global         _ZN4vllm3moe10topkGatingILi2ELi2ELi4ELi4ELi32Ei13__nv_bfloat16LNS0_11ScoringFuncE0EEEvPKT5_PKbPfiPT4_PiiiibPKf
        .type           _ZN4vllm3moe10topkGatingILi2ELi2ELi4ELi4ELi32Ei13__nv_bfloat16LNS0_11ScoringFuncE0EEEvPKT5_PKbPfiPT4_PiiiibPKf,@function
        .size           _ZN4vllm3moe10topkGatingILi2ELi2ELi4ELi4ELi32Ei13__nv_bfloat16LNS0_11ScoringFuncE0EEEvPKT5_PKbPfiPT4_PiiiibPKf,(.L_x_3899 - _ZN4vllm3moe10topkGatingILi2ELi2ELi4ELi4ELi32Ei13__nv_bfloat16LNS0_11ScoringFuncE0EEEvPKT5_PKbPfiPT4_PiiiibPKf)
        .other          _ZN4vllm3moe10topkGatingILi2ELi2ELi4ELi4ELi32Ei13__nv_bfloat16LNS0_11ScoringFuncE0EEEvPKT5_PKbPfiPT4_PiiiibPKf,@"STO_CUDA_ENTRY STV_DEFAULT"
_ZN4vllm3moe10topkGatingILi2ELi2ELi4ELi4ELi32Ei13__nv_bfloat16LNS0_11ScoringFuncE0EEEvPKT5_PKbPfiPT4_PiiiibPKf:
.text._ZN4vllm3moe10topkGatingILi2ELi2ELi4ELi4ELi32Ei13__nv_bfloat16LNS0_11ScoringFuncE0EEEvPKT5_PKbPfiPT4_PiiiibPKf:
        /* <DEDUP_REMOVED lines=67> */
.L_x_2322:
        /* <DEDUP_REMOVED lines=19> */
.L_x_2321:
        /* <DEDUP_REMOVED lines=86> */
.L_x_2320:
        /* <DEDUP_REMOVED lines=63> */
.L_x_2323:
        /* <DEDUP_REMOVED lines=26> */
.L_x_2319:
        /* <DEDUP_REMOVED lines=21> */
.L_x_2325:
        /* <DEDUP_REMOVED lines=55> */
.L_x_2324:
        /* <DEDUP_REMOVED lines=34> */
.L_x_2326:
        /* <DEDUP_REMOVED lines=22> */
.L_x_2327:
[----:B------:R-:W-:Y:S05]  /*1890*/  @!P1 EXIT ;  /* 0x000000000000994d */ /* 0x000fea0003800000 */
[----:B012---:R-:W0:Y:S01]  /*18a0*/  LDC.64 R4, c[0x0][0x390] ;  /* 0x0000e400ff047b82 */ /* 0x007e220000000a00 */
[----:B------:R-:W1:Y:S01]  /*18b0*/  MUFU.RCP R21, R21 ;  /* 0x0000001500157308 */ /* 0x000e620000001000 */
[----:B------:R-:W-:Y:S01]  /*18c0*/  IMAD.IADD R13, R13, 0x1, R0 ;  /* 0x000000010d0d7824 */ /* 0x000fe200078e0200 */
[----:B------:R-:W-:-:S07]  /*18d0*/  IADD3 R0, PT, PT, -R12, RZ, RZ ;  /* 0x000000ff0c007210 */ /* 0x000fce0007ffe1ff */
.L_x_2328:
        /* <DEDUP_REMOVED lines=9> */
.L_x_2329:
        /* <DEDUP_REMOVED lines=9> */
.L_x_3899:


//--------------------- .text._ZN4vllm3moe10topkGatingILi1ELi1ELi4ELi2ELi32Ei13__nv_bfloat16LNS0_11ScoringFuncE0EEEvPKT5_PKbPfiPT4_PiiiibPKf --------------------------
	.section	.text._ZN4vllm3moe10topkGatingILi1ELi1ELi4ELi2ELi32Ei13__nv_bfloat16LNS0_11ScoringFuncE0EEEvPKT5_PKbPfiPT4_PiiiibPKf,"ax",@progbits
	.align	128
        .global         _ZN4vllm3moe10topkGatingILi1ELi1ELi4ELi2ELi32Ei13__nv_bfloat16LNS0_11ScoringFuncE0EEEvPKT5_PKbPfiPT4_PiiiibPKf
        .type           _ZN4vllm3moe10topkGatingILi1ELi1ELi4ELi2ELi32Ei13__nv_bfloat16LNS0_11ScoringFuncE0EEEvPKT5_PKbPfiPT4_PiiiibPKf,@function
        .size           _ZN4vllm3moe10topkGatingILi1ELi1ELi4ELi2ELi32Ei13__nv_bfloat16LNS0_11ScoringFuncE0EEEvPKT5_PKbPfiPT4_PiiiibPKf,(.L_x_3900 - _ZN4vllm3moe10topkGatingILi1ELi1ELi4ELi2ELi32Ei13__nv_bfloat16LNS0_11ScoringFuncE0EEEvPKT5_PKbPfiPT4_PiiiibPKf)
        .other          _ZN4vllm3moe10topkGatingILi1ELi1ELi4ELi2ELi32Ei13__nv_bfloat16LNS0_11ScoringFuncE0EEEvPKT5_PKbPfiPT4_PiiiibPKf,@"STO_CUDA_ENTRY STV_DEFAULT"
_ZN4vllm3moe10topkGatingILi1ELi1ELi4ELi2ELi32Ei13__nv_bfloat16LNS0_11ScoringFuncE0EEEvPKT5_PKbPfiPT4_PiiiibPKf:
.text._ZN4vllm3moe10topkGatingILi1ELi1ELi4ELi2ELi32Ei13__nv_bfloat16LNS0_11ScoringFuncE0EEEvPKT5_PKbPfiPT4_PiiiibPKf:
        /* <DEDUP_REMOVED lines=68> */
.L_x_2332:
        /* <DEDUP_REMOVED lines=33> */
.L_x_2331:
        /* <DEDUP_REMOVED lines=27> */
.L_x_2333:
        /* <DEDUP_REMOVED lines=16> */
.L_x_2330:
        /* <DEDUP_REMOVED lines=20> */
.L_x_2335:
        /* <DEDUP_REMOVED lines=55> */
.L_x_2334:
        /* <DEDUP_REMOVED lines=34> */
.L_x_2336:
        /* <DEDUP_REMOVED lines=22> */
.L_x_2337:
[----:B------:R-:W-:Y:S05]  /*1130*/  @!P1 EXIT ;  /* 0x000000000000994d */ /* 0x000fea0003800000 */
[----:B-12---:R-:W1:Y:S01]  /*1140*/  LDC.64 R6, c[0x0][0x390] ;  /* 0x0000e400ff067b82 */ /* 0x006e620000000a00 */
[----:B0-----:R0:W2:Y:S01]  /*1150*/  MUFU.RCP R11, R10 ;  /* 0x0000000a000b7308 */ /* 0x0010a20000001000 */
[----:B------:R-:W-:Y:S01]  /*1160*/  IMAD.IADD R9, R9, 0x1, R4 ;  /* 0x0000000109097824 */ /* 0x000fe200078e0204 */
[----:B------:R-:W-:-:S07]  /*1170*/  IADD3 R0, PT, PT, -R14, RZ, RZ ;  /* 0x000000ff0e007210 */ /* 0x000fce0007ffe1ff */
.L_x_2338:
        /* <DEDUP_REMOVED lines=9> */
.L_x_2339:
        /* <DEDUP_REMOVED lines=15> */
.L_x_3900:


//--------------------- .text._ZN4vllm3moe10topkGatingILi18ELi576ELi4ELi4ELi32El6__halfLNS0_11ScoringFuncE0EEEvPKT5_PKbPfiPT4_PiiiibPKf --------------------------
	.section	.text._ZN4vllm3moe10topkGatingILi18ELi576ELi4ELi4ELi32El6__halfLNS0_11ScoringFuncE0EEEvPKT5_PKbPfiPT4_PiiiibPKf,"ax",@progbits
	.align	128
        .global         _ZN4vllm3moe10topkGatingILi18ELi576ELi4ELi4ELi32El6__halfLNS0_11ScoringFuncE0EEEvPKT5_PKbPfiPT4_PiiiibPKf
        .type           _ZN4vllm3moe10topkGatingILi18ELi576ELi4ELi4ELi32El6__halfLNS0_11ScoringFuncE0EEEvPKT5_PKbPfiPT4_PiiiibPKf,@function
        .size           _ZN4vllm3moe10topkGatingILi18ELi576ELi4ELi4ELi32El6__halfLNS0_11ScoringFuncE0EEEvPKT5_PKbPfiPT4_PiiiibPKf,(.L_x_3901 - _ZN4vllm3moe10topkGatingILi18ELi576ELi4ELi4ELi32El6__halfLNS0_11ScoringFuncE0EEEvPKT5_PKbPfiPT4_PiiiibPKf)
        .other          _ZN4vllm3moe10topkGatingILi18ELi576ELi4ELi4ELi32El6__halfLNS0_11ScoringFuncE0EEEvPKT5_PKbPfiPT4_PiiiibPKf,@"STO_CUDA_ENTRY STV_DEFAULT"
_ZN4vllm3moe10topkGatingILi18ELi576ELi4ELi4ELi32El6__halfLNS0_11ScoringFuncE0EEEvPKT5_PKbPfiPT4_PiiiibPKf:
.text._ZN4vllm3moe10topkGatingILi18ELi576ELi4ELi4ELi32El6__halfLNS0_11ScoringFuncE0EEEvPKT5_PKbPfiPT4_PiiiibPKf:
        /* <DEDUP_REMOVED lines=29> */
[----:B------:R-:W-:Y:S01]  /*01d0*/  ISETP.NE.AND.EX P0, PT, RZ, UR5, PT, P0 ;  /* 0x00000005ff007c0c */ /* 0x000fe2000bf05300 */
[--C-:B--2---:R-:W-:Y:S02]  /*01e0*/  HADD2.F32 R16, -RZ, R4.reuse.H0_H0 ;  /* 0x20000004ff107230 */ /* 0x104fe40000004100 */
[----:B------:R-:W-:Y:S02]  /*01f0*/  HADD2.F32 R17, -RZ, R4.H1_H1 ;  /* 0x30000004ff117230 */ /* 0x000fe40000004100 */
[--C-:B---3--:R-:W-:Y:S02]  /*0200*/  HADD2.F32 R20, -RZ, R5.reuse.H0_H0 ;  /* 0x20000005ff147230 */ /* 0x108fe40000004100 */
[----:B------:R-:W-:Y:S02]  /*0210*/  HADD2.F32 R22, -RZ, R5.H1_H1 ;  /* 0x30000005ff167230 */ /* 0x000fe40000004100 */
[--C-:B----4-:R-:W-:Y:S01]  /*0220*/  HADD2.F32 R21, -RZ, R6.reuse.H0_H0 ;  /* 0x20000006ff157230 */ /* 0x110fe20000004100 */
[----:B------:R-:W-:Y:S01]  /*0230*/  FMNMX3.FTZ R4, R16, R17, R20, !PT ;  /* 0x0000001110047276 */ /* 0x000fe20007810014 */
[----:B------:R-:W-:-:S02]  /*0240*/  HADD2.F32 R24, -RZ, R6.H1_H1 ;  /* 0x30000006ff187230 */ /* 0x000fc40000004100 */
[--C-:B-----5:R-:W-:Y:S01]  /*0250*/  HADD2.F32 R23, -RZ, R7.reuse.H0_H0 ;  /* 0x20000007ff177230 */ /* 0x120fe20000004100 */
[----:B------:R-:W-:Y:S01]  /*0260*/  FMNMX3.FTZ R4, R4, R22, R21, !PT ;  /* 0x0000001604047276 */ /* 0x000fe20007810015 */
[----:B------:R-:W-:Y:S02]  /*0270*/  HADD2.F32 R25, -RZ, R7.H1_H1 ;  /* 0x30000007ff197230 */ /* 0x000fe40000004100 */
[--C-:B------:R-:W-:Y:S01]  /*0280*/  HADD2.F32 R12, -RZ, R14.reuse.H0_H0 ;  /* 0x2000000eff0c7230 */ /* 0x100fe20000004100 */
[----:B------:R-:W-:Y:S01]  /*0290*/  FMNMX3.FTZ R4, R4, R24, R23, !PT ;  /* 0x0000001804047276 */ /* 0x000fe20007810017 */
[----:B------:R-:W-:Y:S02]  /*02a0*/  HADD2.F32 R14, -RZ, R14.H1_H1 ;  /* 0x3000000eff0e7230 */ /* 0x000fe40000004100 */
[--C-:B------:R-:W-:Y:S01]  /*02b0*/  HADD2.F32 R5, -RZ, R8.reuse.H0_H0 ;  /* 0x20000008ff057230 */ /* 0x100fe20000004100 */
[----:B------:R-:W-:Y:S01]  /*02c0*/  FMNMX3.FTZ R4, R4, R25, R12, !PT ;  /* 0x0000001904047276 */ /* 0x000fe2000781000c */
[----:B------:R-:W-:-:S02]  /*02d0*/  HADD2.F32 R7, -RZ, R8.H1_H1 ;  /* 0x30000008ff077230 */ /* 0x000fc40000004100 */
[--C-:B-1----:R-:W-:Y:S01]  /*02e0*/  HADD2.F32 R2, -RZ, R9.reuse.H0_H0 ;  /* 0x20000009ff027230 */ /* 0x102fe20000004100 */
[----:B------:R-:W-:Y:S01]  /*02f0*/  FMNMX3.FTZ R6, R4, R14, R5, !PT ;  /* 0x0000000e04067276 */ /* 0x000fe20007810005 */
[----:B------:R-:W-:Y:S02]  /*0300*/  HADD2.F32 R4, -RZ, R9.H1_H1 ;  /* 0x30000009ff047230 */ /* 0x000fe40000004100 */
[--C-:B------:R-:W-:Y:S01]  /*0310*/  HADD2.F32 R3, -RZ, R13.reuse.H0_H0 ;  /* 0x2000000dff037230 */ /* 0x100fe20000004100 */
[----:B------:R-:W-:Y:S01]  /*0320*/  FMNMX3.FTZ R8, R6, R7, R2, !PT ;  /* 0x0000000706087276 */ /* 0x000fe20007810002 */
[----:B------:R-:W-:Y:S02]  /*0330*/  HADD2.F32 R6, -RZ, R13.H1_H1 ;  /* 0x3000000dff067230 */ /* 0x000fe40000004100 */
[--C-:B------:R-:W-:Y:S01]  /*0340*/  HADD2.F32 R9, -RZ, R15.reuse.H0_H0 ;  /* 0x2000000fff097230 */ /* 0x100fe20000004100 */
[----:B------:R-:W-:Y:S01]  /*0350*/  FMNMX3.FTZ R13, R8, R4, R3, !PT ;  /* 0x00000004080d7276 */ /* 0x000fe20007810003 */
[----:B------:R-:W-:-:S03]  /*0360*/  HADD2.F32 R8, -RZ, R15.H1_H1 ;  /* 0x3000000fff087230 */ /* 0x000fc60000004100 */
        /* <DEDUP_REMOVED lines=24> */
[--C-:B------:R-:W-:Y:S02]  /*04f0*/  FADD.FTZ R21, R21, -R15.reuse ;  /* 0x8000000f15157221 */ /* 0x100fe40000010000 */
[----:B------:R-:W4:Y:S01]  /*0500*/  MUFU.EX2 R17, R17 ;  /* 0x0000001100117308 */ /* 0x000f220000000800 */
[----:B--2---:R-:W-:Y:S01]  /*0510*/  FMUL.FTZ R19, R22, 1.4426950216293334961 ;  /* 0x3fb8aa3b16137820 */ /* 0x004fe20000410000 */
[----:B------:R-:W-:Y:S02]  /*0520*/  FADD.FTZ R24, R24, -R15 ;  /* 0x8000000f18187221 */ /* 0x000fe40000010000 */
[----:B------:R-:W2:Y:S01]  /*0530*/  MUFU.EX2 R18, R26 ;  /* 0x0000001a00127308 */ /* 0x000ea20000000800 */
[----:B------:R-:W-:Y:S01]  /*0540*/  FMUL.FTZ R20, R21, 1.4426950216293334961 ;  /* 0x3fb8aa3b15147820 */ /* 0x000fe20000410000 */
[----:B------:R-:W-:-:S02]  /*0550*/  FMUL.FTZ R21, R24, 1.4426950216293334961 ;  /* 0x3fb8aa3b18157820 */ /* 0x000fc40000410000 */
[----:B------:R-:W5:Y:S01]  /*0560*/  MUFU.EX2 R19, R19 ;  /* 0x0000001300137308 */ /* 0x000f620000000800 */
[----:B-1----:R-:W-:Y:S01]  /*0570*/  FADD.FTZ R22, RZ, R16 ;  /* 0x00000010ff167221 */ /* 0x002fe20000010000 */
[----:B------:R-:W-:Y:S02]  /*0580*/  FADD.FTZ R27, R23, -R15 ;  /* 0x8000000f171b7221 */ /* 0x000fe40000010000 */
[----:B------:R-:W1:Y:S01]  /*0590*/  MUFU.EX2 R20, R20 ;  /* 0x0000001400147308 */ /* 0x000e620000000800 */
[----:B----4-:R-:W-:Y:S01]  /*05a0*/  FADD.FTZ R23, R22, R17 ;  /* 0x0000001116177221 */ /* 0x010fe20000010000 */
[--C-:B------:R-:W-:Y:S01]  /*05b0*/  FADD.FTZ R25, R25, -R15.reuse ;  /* 0x8000000f19197221 */ /* 0x100fe20000010000 */
[----:B------:R-:W-:Y:S01]  /*05c0*/  FMUL.FTZ R27, R27, 1.4426950216293334961 ;  /* 0x3fb8aa3b1b1b7820 */ /* 0x000fe20000410000 */
[----:B------:R-:W4:Y:S01]  /*05d0*/  MUFU.EX2 R21, R21 ;  /* 0x0000001500157308 */ /* 0x000f220000000800 */
[----:B--2---:R-:W-:Y:S01]  /*05e0*/  FADD.FTZ R22, R23, R18 ;  /* 0x0000001217167221 */ /* 0x004fe20000010000 */
[----:B------:R-:W-:Y:S01]  /*05f0*/  FADD.FTZ R24, R12, -R15 ;  /* 0x8000000f0c187221 */ /* 0x000fe20000010000 */
[----:B------:R-:W-:Y:S01]  /*0600*/  FMUL.FTZ R25, R25, 1.4426950216293334961 ;  /* 0x3fb8aa3b19197820 */ /* 0x000fe20000410000 */
[----:B------:R2:W0:Y:S01]  /*0610*/  MUFU.EX2 R12, R27 ;  /* 0x0000001b000c7308 */ /* 0x0004220000000800 */
[----:B-----5:R-:W-:Y:S01]  /*0620*/  FADD.FTZ R23, R22, R19 ;  /* 0x0000001316177221 */ /* 0x020fe20000010000 */
[--C-:B------:R-:W-:Y:S01]  /*0630*/  FADD.FTZ R26, R14, -R15.reuse ;  /* 0x8000000f0e1a7221 */ /* 0x100fe20000010000 */
[----:B------:R-:W-:Y:S01]  /*0640*/  FMUL.FTZ R24, R24, 1.4426950216293334961 ;  /* 0x3fb8aa3b18187820 */ /* 0x000fe20000410000 */
[----:B------:R5:W5:Y:S01]  /*0650*/  MUFU.EX2 R14, R25 ;  /* 0x00000019000e7308 */ /* 0x000b620000000800 */
[----:B-1----:R-:W-:Y:S01]  /*0660*/  FADD.FTZ R22, R23, R20 ;  /* 0x0000001417167221 */ /* 0x002fe20000010000 */
[--C-:B------:R-:W-:Y:S01]  /*0670*/  FADD.FTZ R28, R5, -R15.reuse ;  /* 0x8000000f051c7221 */ /* 0x100fe20000010000 */
[----:B------:R-:W-:Y:S01]  /*0680*/  FMUL.FTZ R26, R26, 1.4426950216293334961 ;  /* 0x3fb8aa3b1a1a7820 */ /* 0x000fe20000410000 */
[----:B------:R-:W1:Y:S01]  /*0690*/  MUFU.EX2 R5, R24 ;  /* 0x0000001800057308 */ /* 0x000e620000000800 */
[----:B------:R-:W-:Y:S01]  /*06a0*/  FADD.FTZ R29, R7, -R15 ;  /* 0x8000000f071d7221 */ /* 0x000fe20000010000 */
[----:B----4-:R-:W-:Y:S01]  /*06b0*/  FADD.FTZ R23, R22, R21 ;  /* 0x0000001516177221 */ /* 0x010fe20000010000 */
[----:B------:R-:W-:Y:S01]  /*06c0*/  FMUL.FTZ R28, R28, 1.4426950216293334961 ;  /* 0x3fb8aa3b1c1c7820 */ /* 0x000fe20000410000 */
[----:B------:R4:W4:Y:S01]  /*06d0*/  MUFU.EX2 R7, R26 ;  /* 0x0000001a00077308 */ /* 0x0009220000000800 */
[--C-:B--2---:R-:W-:Y:S01]  /*06e0*/  FADD.FTZ R27, R2, -R15.reuse ;  /* 0x8000000f021b7221 */ /* 0x104fe20000010000 */
[----:B0-----:R-:W-:Y:S01]  /*06f0*/  FADD.FTZ R23, R23, R12 ;  /* 0x0000000c17177221 */ /* 0x001fe20000010000 */
[----:B------:R-:W-:Y:S01]  /*0700*/  FMUL.FTZ R29, R29, 1.4426950216293334961 ;  /* 0x3fb8aa3b1d1d7820 */ /* 0x000fe20000410000 */
[----:B------:R-:W0:Y:S01]  /*0710*/  MUFU.EX2 R2, R28 ;  /* 0x0000001c00027308 */ /* 0x000e220000000800 */
[----:B-----5:R-:W-:Y:S01]  /*0720*/  FADD.FTZ R25, R4, -R15 ;  /* 0x8000000f04197221 */ /* 0x020fe20000010000 */
[----:B------:R-:W-:Y:S01]  /*0730*/  FADD.FTZ R22, R23, R14 ;  /* 0x0000000e17167221 */ /* 0x000fe20000010000 */
[----:B------:R-:W-:Y:S01]  /*0740*/  FMUL.FTZ R27, R27, 1.4426950216293334961 ;  /* 0x3fb8aa3b1b1b7820 */ /* 0x000fe20000410000 */
[----:B------:R-:W2:Y:S02]  /*0750*/  MUFU.EX2 R4, R29 ;  /* 0x0000001d00047308 */ /* 0x000ea40000000800 */
[----:B-1----:R-:W-:Y:S01]  /*0760*/  FADD.FTZ R22, R22, R5 ;  /* 0x0000000516167221 */ /* 0x002fe20000010000 */
[--C-:B------:R-:W-:Y:S01]  /*0770*/  FADD.FTZ R23, R3, -R15.reuse ;  /* 0x8000000f03177221 */ /* 0x100fe20000010000 */
[----:B------:R-:W-:Y:S01]  /*0780*/  FMUL.FTZ R25, R25, 1.4426950216293334961 ;  /* 0x3fb8aa3b19197820 */ /* 0x000fe20000410000 */
[----:B------:R-:W1:Y:S01]  /*0790*/  MUFU.EX2 R24, R27 ;  /* 0x0000001b00187308 */ /* 0x000e620000000800 */
[----:B----4-:R-:W-:Y:S01]  /*07a0*/  FADD.FTZ R26, R6, -R15 ;  /* 0x8000000f061a7221 */ /* 0x010fe20000010000 */
[----:B------:R-:W-:Y:S01]  /*07b0*/  FADD.FTZ R3, R22, R7 ;  /* 0x0000000716037221 */ /* 0x000fe20000010000 */
[----:B------:R-:W-:Y:S01]  /*07c0*/  FMUL.FTZ R23, R23, 1.4426950216293334961 ;  /* 0x3fb8aa3b17177820 */ /* 0x000fe20000410000 */
[----:B------:R-:W4:Y:S01]  /*07d0*/  MUFU.EX2 R6, R25 ;  /* 0x0000001900067308 */ /* 0x000f220000000800 */
[----:B------:R-:W-:Y:S01]  /*07e0*/  FMUL.FTZ R26, R26, 1.4426950216293334961 ;  /* 0x3fb8aa3b1a1a7820 */ /* 0x000fe20000410000 */
[----:B0-----:R-:W-:Y:S01]  /*07f0*/  FADD.FTZ R3, R3, R2 ;  /* 0x0000000203037221 */ /* 0x001fe20000010000 */
[--C-:B------:R-:W-:Y:S01]  /*0800*/  FADD.FTZ R9, R9, -R15.reuse ;  /* 0x8000000f09097221 */ /* 0x100fe20000010000 */
[----:B------:R-:W0:Y:S01]  /*0810*/  MUFU.EX2 R22, R23 ;  /* 0x0000001700167308 */ /* 0x000e220000000800 */
[----:B------:R-:W-:Y:S01]  /*0820*/  FADD.FTZ R8, R8, -R15 ;  /* 0x8000000f08087221 */ /* 0x000fe20000010000 */
[----:B--2---:R-:W-:Y:S01]  /*0830*/  FADD.FTZ R3, R3, R4 ;  /* 0x0000000403037221 */ /* 0x004fe20000010000 */
[----:B------:R-:W-:Y:S01]  /*0840*/  FMUL.FTZ R9, R9, 1.4426950216293334961 ;  /* 0x3fb8aa3b09097820 */ /* 0x000fe20000410000 */
[----:B------:R-:W2:Y:S01]  /*0850*/  MUFU.EX2 R26, R26 ;  /* 0x0000001a001a7308 */ /* 0x000ea20000000800 */
[----:B------:R-:W-:Y:S01]  /*0860*/  FMUL.FTZ R15, R8, 1.4426950216293334961 ;  /* 0x3fb8aa3b080f7820 */ /* 0x000fe20000410000 */
[----:B-1----:R-:W-:-:S02]  /*0870*/  FADD.FTZ R3, R3, R24 ;  /* 0x0000001803037221 */ /* 0x002fc40000010000 */
[----:B------:R-:W1:Y:S02]  /*0880*/  MUFU.EX2 R8, R9 ;  /* 0x0000000900087308 */ /* 0x000e640000000800 */
[----:B----4-:R-:W-:Y:S02]  /*0890*/  FADD.FTZ R3, R3, R6 ;  /* 0x0000000603037221 */ /* 0x010fe40000010000 */
[----:B------:R-:W4:Y:S02]  /*08a0*/  MUFU.EX2 R28, R15 ;  /* 0x0000000f001c7308 */ /* 0x000f240000000800 */
[----:B0-----:R-:W-:-:S04]  /*08b0*/  FADD.FTZ R3, R3, R22 ;  /* 0x0000001603037221 */ /* 0x001fc80000010000 */
[----:B--2---:R-:W-:-:S04]  /*08c0*/  FADD.FTZ R3, R3, R26 ;  /* 0x0000001a03037221 */ /* 0x004fc80000010000 */
        /* <DEDUP_REMOVED lines=42> */
[----:B------:R-:W-:Y:S01]  /*0b70*/  FSETP.NE.FTZ.AND P2, PT, |R5|, +INF , PT ;  /* 0x7f8000000500780b */ /* 0x000fe20003f55200 */
[-C--:B------:R-:W-:Y:S01]  /*0b80*/  FMUL.FTZ R8, R8, R3.reuse ;  /* 0x0000000308087220 */ /* 0x080fe20000410000 */
[----:B------:R-:W-:Y:S01]  /*0b90*/  FSEL R15, R15, RZ, P3 ;  /* 0x000000ff0f0f7208 */ /* 0x000fe20001800000 */
[----:B------:R-:W-:Y:S01]  /*0ba0*/  FMUL.FTZ R3, R28, R3 ;  /* 0x000000031c037220 */ /* 0x000fe20000410000 */
        /* <DEDUP_REMOVED lines=8> */
[----:B------:R-:W-:Y:S02]  /*0c30*/  FSETP.NE.FTZ.AND P2, PT, |R27|, +INF , PT ;  /* 0x7f8000001b00780b */ /* 0x000fe40003f55200 */
[----:B------:R-:W-:Y:S02]  /*0c40*/  FSEL R21, R7, RZ, P3 ;  /* 0x000000ff07157208 */ /* 0x000fe40001800000 */
[----:B------:R-:W-:Y:S02]  /*0c50*/  FSEL R18, R9, RZ, P0 ;  /* 0x000000ff09127208 */ /* 0x000fe40000000000 */
[----:B------:R-:W-:Y:S02]  /*0c60*/  FSEL R19, R19, RZ, P1 ;  /* 0x000000ff13137208 */ /* 0x000fe40000800000 */
        /* <DEDUP_REMOVED lines=9> */
[----:B------:R-:W-:Y:S02]  /*0d00*/  LOP3.LUT R11, R11, 0x1f, RZ, 0xc0, !PT ;  /* 0x0000001f0b0b7812 */ /* 0x000fe400078ec0ff */
        /* <DEDUP_REMOVED lines=44> */
.L_x_2340:
        /* <DEDUP_REMOVED lines=18> */
.L_x_2341:
        /* <DEDUP_REMOVED lines=14> */
.L_x_2347:
        /* <DEDUP_REMOVED lines=168> */
.L_x_2344:
[----:B--234-:R-:W-:Y:S05]  /*1c50*/  BSYNC.RECONVERGENT B0 ;  /* 0x0000000000007941 */ /* 0x01cfea0003800200 */
.L_x_2343:
        /* <DEDUP_REMOVED lines=54> */
.L_x_2346:
[----:B------:R-:W-:Y:S05]  /*1fc0*/  BSYNC.RECONVERGENT B0 ;  /* 0x0000000000007941 */ /* 0x000fea0003800200 */
.L_x_2345:
[----:B0-----:R-:W-:Y:S02]  /*1fd0*/  VIADD R51, R51, UR14 ;  /* 0x0000000e33337c36 */ /* 0x001fe40008000000 */
[----:B------:R-:W-:Y:S01]  /*1fe0*/  VIADD R49, R49, 0x1 ;  /* 0x0000000131317836 */ /* 0x000fe20000000000 */
[----:B------:R-:W-:Y:S06]  /*1ff0*/  BRA.U UP1, `(.L_x_2347) ;  /* 0xfffffff101747547 */ /* 0x000fec000b83ffff */
.L_x_2342:
        /* <DEDUP_REMOVED lines=22> */
.L_x_2349:
        /* <DEDUP_REMOVED lines=55> */
.L_x_2348:
        /* <DEDUP_REMOVED lines=34> */
.L_x_2350:
        /* <DEDUP_REMOVED lines=22> */
.L_x_2351:
[----:B------:R-:W-:-:S13]  /*2850*/  ISETP.NE.AND P0, PT, RZ, UR5, PT ;  /* 0x00000005ff007c0c */ /* 0x000fda000bf05270 */
[----:B------:R-:W-:Y:S05]  /*2860*/  @!P0 EXIT ;  /* 0x000000000000894d */ /* 0x000fea0003800000 */
[----:B01----:R-:W0:Y:S01]  /*2870*/  LDC.64 R4, c[0x0][0x390] ;  /* 0x0000e400ff047b82 */ /* 0x003e220000000a00 */
[----:B----4-:R1:W2:Y:S01]  /*2880*/  MUFU.RCP R11, R48 ;  /* 0x00000030000b7308 */ /* 0x0102a20000001000 */
[----:B------:R-:W-:Y:S01]  /*2890*/  VIADD R7, R0, UR4 ;  /* 0x0000000400077c36 */ /* 0x000fe20008000000 */
[----:B------:R-:W-:-:S12]  /*28a0*/  UIADD3 UR5, UPT, UPT, -UR5, URZ, URZ ;  /* 0x000000ff05057290 */ /* 0x000fd8000fffe1ff */
.L_x_2352:
        /* <DEDUP_REMOVED lines=9> */
.L_x_2353:
        /* <DEDUP_REMOVED lines=12> */
.L_x_3901:


//--------------------- .text._ZN4vllm3moe10topkGatingILi14ELi448ELi4ELi4ELi32El6__halfLNS0_11ScoringFuncE0EEEvPKT5_PKbPfiPT4_PiiiibPKf --------------------------
	.section	.text._ZN4vllm3moe10topkGatingILi14ELi448ELi4ELi4ELi32El6__halfLNS0_11ScoringFuncE0EEEvPKT5_PKbPfiPT4_PiiiibPKf,"ax",@progbits
	.align	128
        .global         _ZN4vllm3moe10topkGatingILi14ELi448ELi4ELi4ELi32El6__halfLNS0_11ScoringFuncE0EEEvPKT5_PKbPfiPT4_PiiiibPKf
        .type           _ZN4vllm3moe10topkGatingILi14ELi448ELi4ELi4ELi32El6__halfLNS0_11ScoringFuncE0EEEvPKT5_PKbPfiPT4_PiiiibPKf,@function
        .size           _ZN4vllm3moe10topkGatingILi14ELi448ELi4ELi4ELi32El6__halfLNS0_11ScoringFuncE0EEEvPKT5_PKbPfiPT4_PiiiibPKf,(.L_x_3902 - _ZN4vllm3moe10topkGatingILi14ELi448ELi4ELi4ELi32El6__halfLNS0_11ScoringFuncE0EEEvPKT5_PKbPfiPT4_PiiiibPKf)
        .other          _ZN4vllm3moe10topkGatingILi14ELi448ELi4ELi4ELi32El6__halfLNS0_11ScoringFuncE0EEEvPKT5_PKbPfiPT4_PiiiibPKf,@"STO_CUDA_ENTRY STV_DEFAULT"
_ZN4vllm3moe10topkGatingILi14ELi448ELi4ELi4ELi32El6__halfLNS0_11ScoringFuncE0EEEvPKT5_PKbPfiPT4_PiiiibPKf:
.text._ZN4vllm3moe10topkGatingILi14ELi448ELi4ELi4ELi32El6__halfLNS0_11ScoringFuncE0EEEvPKT5_PKbPfiPT4_PiiiibPKf:
        /* <DEDUP_REMOVED lines=39> */
[----:B-1----:R-:W-:Y:S01]  /*0270*/  FMNMX3.FTZ R3, R5, R21, R10, !PT ;  /* 0x0000001505037276 */ /* 0x002fe2000781000a */
[----:B------:R-:W-:Y:S02]  /*0280*/  HADD2.F32 R5, -RZ, R7.H1_H1 ;  /* 0x30000007ff057230 */ /* 0x000fe40000004100 */
[--C-:B------:R-:W-:Y:S01]  /*0290*/  HADD2.F32 R2, -RZ, R12.reuse.H0_H0 ;  /* 0x2000000cff027230 */ /* 0x100fe20000004100 */
[----:B------:R-:W-:Y:S01]  /*02a0*/  FMNMX3.FTZ R7, R3, R11, R4, !PT ;  /* 0x0000000b03077276 */ /* 0x000fe20007810004 */
[----:B------:R-:W-:-:S02]  /*02b0*/  HADD2.F32 R6, -RZ, R12.H1_H1 ;  /* 0x3000000cff067230 */ /* 0x000fc40000004100 */
        /* <DEDUP_REMOVED lines=42> */
[----:B------:R-:W-:Y:S01]  /*0560*/  FADD.FTZ R25, R5, -R13 ;  /* 0x8000000d05197221 */ /* 0x000fe20000010000 */
[----:B------:R-:W-:Y:S01]  /*0570*/  FMUL.FTZ R24, R24, 1.4426950216293334961 ;  /* 0x3fb8aa3b18187820 */ /* 0x000fe20000410000 */
[----:B------:R-:W4:Y:S01]  /*0580*/  MUFU.EX2 R17, R17 ;  /* 0x0000001100117308 */ /* 0x000f220000000800 */
[----:B0-----:R-:W-:Y:S01]  /*0590*/  FADD.FTZ R18, RZ, R14 ;  /* 0x0000000eff127221 */ /* 0x001fe20000010000 */
[----:B------:R-:W-:-:S02]  /*05a0*/  FMUL.FTZ R25, R25, 1.4426950216293334961 ;  /* 0x3fb8aa3b19197820 */ /* 0x000fc40000410000 */
[----:B------:R0:W5:Y:S01]  /*05b0*/  MUFU.EX2 R10, R20 ;  /* 0x00000014000a7308 */ /* 0x0001620000000800 */
[----:B-1----:R-:W-:-:S03]  /*05c0*/  FADD.FTZ R19, R18, R15 ;  /* 0x0000000f12137221 */ /* 0x002fc60000010000 */
[----:B------:R1:W5:Y:S01]  /*05d0*/  MUFU.EX2 R11, R21 ;  /* 0x00000015000b7308 */ /* 0x0003620000000800 */
[----:B--2---:R-:W-:-:S03]  /*05e0*/  FADD.FTZ R18, R19, R16 ;  /* 0x0000001013127221 */ /* 0x004fc60000010000 */
[----:B------:R2:W2:Y:S01]  /*05f0*/  MUFU.EX2 R4, R22 ;  /* 0x0000001600047308 */ /* 0x0004a20000000800 */
[----:B0-----:R-:W-:Y:S01]  /*0600*/  FADD.FTZ R20, R2, -R13 ;  /* 0x8000000d02147221 */ /* 0x001fe20000010000 */
[----:B----4-:R-:W-:Y:S02]  /*0610*/  FADD.FTZ R19, R18, R17 ;  /* 0x0000001112137221 */ /* 0x010fe40000010000 */
[----:B------:R-:W0:Y:S01]  /*0620*/  MUFU.EX2 R5, R23 ;  /* 0x0000001700057308 */ /* 0x000e220000000800 */
[----:B-1----:R-:W-:Y:S01]  /*0630*/  FADD.FTZ R21, R6, -R13 ;  /* 0x8000000d06157221 */ /* 0x002fe20000010000 */
[----:B-----5:R-:W-:Y:S01]  /*0640*/  FADD.FTZ R18, R19, R10 ;  /* 0x0000000a13127221 */ /* 0x020fe20000010000 */
[----:B------:R-:W-:Y:S01]  /*0650*/  FMUL.FTZ R20, R20, 1.4426950216293334961 ;  /* 0x3fb8aa3b14147820 */ /* 0x000fe20000410000 */
[----:B------:R-:W1:Y:S01]  /*0660*/  MUFU.EX2 R2, R24 ;  /* 0x0000001800027308 */ /* 0x000e620000000800 */
[----:B------:R-:W-:Y:S01]  /*0670*/  FMUL.FTZ R21, R21, 1.4426950216293334961 ;  /* 0x3fb8aa3b15157820 */ /* 0x000fe20000410000 */
[----:B------:R-:W-:Y:S01]  /*0680*/  FADD.FTZ R19, R18, R11 ;  /* 0x0000000b12137221 */ /* 0x000fe20000010000 */
[--C-:B--2---:R-:W-:Y:S01]  /*0690*/  FADD.FTZ R22, R3, -R13.reuse ;  /* 0x8000000d03167221 */ /* 0x104fe20000010000 */
[----:B------:R-:W2:Y:S01]  /*06a0*/  MUFU.EX2 R6, R25 ;  /* 0x0000001900067308 */ /* 0x000ea20000000800 */
[----:B------:R-:W-:Y:S01]  /*06b0*/  FADD.FTZ R13, R7, -R13 ;  /* 0x8000000d070d7221 */ /* 0x000fe20000010000 */
[----:B------:R-:W-:Y:S01]  /*06c0*/  FADD.FTZ R18, R19, R4 ;  /* 0x0000000413127221 */ /* 0x000fe20000010000 */
[----:B------:R-:W-:Y:S01]  /*06d0*/  FMUL.FTZ R22, R22, 1.4426950216293334961 ;  /* 0x3fb8aa3b16167820 */ /* 0x000fe20000410000 */
[----:B------:R-:W4:Y:S01]  /*06e0*/  MUFU.EX2 R3, R20 ;  /* 0x0000001400037308 */ /* 0x000f220000000800 */
[----:B------:R-:W-:Y:S01]  /*06f0*/  FMUL.FTZ R19, R13, 1.4426950216293334961 ;  /* 0x3fb8aa3b0d137820 */ /* 0x000fe20000410000 */
[----:B0-----:R-:W-:-:S02]  /*0700*/  FADD.FTZ R7, R18, R5 ;  /* 0x0000000512077221 */ /* 0x001fc40000010000 */
[----:B------:R-:W0:Y:S02]  /*0710*/  MUFU.EX2 R21, R21 ;  /* 0x0000001500157308 */ /* 0x000e240000000800 */
[----:B-1----:R-:W-:Y:S02]  /*0720*/  FADD.FTZ R7, R7, R2 ;  /* 0x0000000207077221 */ /* 0x002fe40000010000 */
[----:B------:R-:W1:Y:S02]  /*0730*/  MUFU.EX2 R13, R22 ;  /* 0x00000016000d7308 */ /* 0x000e640000000800 */
[----:B--2---:R-:W-:Y:S02]  /*0740*/  FADD.FTZ R18, R7, R6 ;  /* 0x0000000607127221 */ /* 0x004fe40000010000 */
[----:B------:R-:W2:Y:S02]  /*0750*/  MUFU.EX2 R19, R19 ;  /* 0x0000001300137308 */ /* 0x000ea40000000800 */
        /* <DEDUP_REMOVED lines=23> */
[----:B---3--:R-:W-:Y:S01]  /*08d0*/  ISETP.EQ.OR P0, PT, R12, RZ, !P0 ;  /* 0x000000ff0c00720c */ /* 0x008fe20004702670 */
[-C--:B------:R-:W-:Y:S01]  /*08e0*/  FMUL.FTZ R2, R2, R18.reuse ;  /* 0x0000001202027220 */ /* 0x080fe20000410000 */
[----:B------:R-:W-:Y:S01]  /*08f0*/  FSETP.NE.FTZ.AND P2, PT, |R14|, +INF , PT ;  /* 0x7f8000000e00780b */ /* 0x000fe20003f55200 */
[-C--:B------:R-:W-:Y:S01]  /*0900*/  FMUL.FTZ R6, R6, R18.reuse ;  /* 0x0000001206067220 */ /* 0x080fe20000410000 */
[----:B------:R-:W-:Y:S01]  /*0910*/  FSETP.NE.FTZ.AND P3, PT, |R15|, +INF , PT ;  /* 0x7f8000000f00780b */ /* 0x000fe20003f75200 */
[-C--:B------:R-:W-:Y:S01]  /*0920*/  FMUL.FTZ R3, R3, R18.reuse ;  /* 0x0000001203037220 */ /* 0x080fe20000410000 */
[----:B------:R-:W-:Y:S01]  /*0930*/  P2R R42, PR, RZ, 0x1 ;  /* 0x00000001ff2a7803 */ /* 0x000fe20000000000 */
[-C--:B------:R-:W-:Y:S01]  /*0940*/  FMUL.FTZ R21, R21, R18.reuse ;  /* 0x0000001215157220 */ /* 0x080fe20000410000 */
[----:B------:R-:W-:Y:S01]  /*0950*/  FSETP.NE.FTZ.AND P4, PT, |R16|, +INF , PT ;  /* 0x7f8000001000780b */ /* 0x000fe20003f95200 */
[-C--:B------:R-:W-:Y:S01]  /*0960*/  FMUL.FTZ R22, R13, R18.reuse ;  /* 0x000000120d167220 */ /* 0x080fe20000410000 */
[----:B------:R-:W-:Y:S01]  /*0970*/  FSETP.NE.FTZ.AND P5, PT, |R17|, +INF , PT ;  /* 0x7f8000001100780b */ /* 0x000fe20003fb5200 */
[----:B------:R-:W-:Y:S01]  /*0980*/  FMUL.FTZ R23, R19, R18 ;  /* 0x0000001213177220 */ /* 0x000fe20000410000 */
[----:B------:R-:W-:-:S02]  /*0990*/  FSEL R10, R14, RZ, P2 ;  /* 0x000000ff0e0a7208 */ /* 0x000fc40001000000 */
[----:B------:R-:W-:Y:S02]  /*09a0*/  FSEL R11, R15, RZ, P3 ;  /* 0x000000ff0f0b7208 */ /* 0x000fe40001800000 */
[----:B------:R-:W-:Y:S02]  /*09b0*/  FSETP.NE.FTZ.AND P0, PT, |R7|, +INF , PT ;  /* 0x7f8000000700780b */ /* 0x000fe40003f15200 */
[----:B------:R-:W-:Y:S02]  /*09c0*/  FSETP.NE.FTZ.AND P1, PT, |R20|, +INF , PT ;  /* 0x7f8000001400780b */ /* 0x000fe40003f35200 */
[----:B------:R-:W-:Y:S02]  /*09d0*/  FSETP.NE.FTZ.AND P2, PT, |R4|, +INF , PT ;  /* 0x7f8000000400780b */ /* 0x000fe40003f55200 */
[----:B------:R-:W-:Y:S02]  /*09e0*/  FSETP.NE.FTZ.AND P3, PT, |R5|, +INF , PT ;  /* 0x7f8000000500780b */ /* 0x000fe40003f75200 */
[----:B------:R-:W-:-:S02]  /*09f0*/  FSEL R12, R16, RZ, P4 ;  /* 0x000000ff100c7208 */ /* 0x000fc40002000000 */
        /* <DEDUP_REMOVED lines=49> */
.L_x_2354:
        /* <DEDUP_REMOVED lines=14> */
.L_x_2355:
        /* <DEDUP_REMOVED lines=14> */
.L_x_2361:
        /* <DEDUP_REMOVED lines=144> */
.L_x_2358:
[----:B-123--:R-:W-:Y:S05]  /*17d0*/  BSYNC.RECONVERGENT B0 ;  /* 0x0000000000007941 */ /* 0x00efea0003800200 */
.L_x_2357:
        /* <DEDUP_REMOVED lines=50> */
.L_x_2360:
[----:B------:R-:W-:Y:S05]  /*1b00*/  BSYNC.RECONVERGENT B0 ;  /* 0x0000000000007941 */ /* 0x000fea0003800200 */
.L_x_2359:
[----:B------:R-:W-:Y:S02]  /*1b10*/  VIADD R41, R41, UR11 ;  /* 0x0000000b29297c36 */ /* 0x000fe40008000000 */
[----:B------:R-:W-:Y:S01]  /*1b20*/  VIADD R39, R39, 0x1 ;  /* 0x0000000127277836 */ /* 0x000fe20000000000 */
[----:B------:R-:W-:Y:S06]  /*1b30*/  @P0 BRA `(.L_x_2361) ;  /* 0xfffffff000e40947 */ /* 0x000fec000383ffff */
.L_x_2356:
        /* <DEDUP_REMOVED lines=22> */
.L_x_2363:
        /* <DEDUP_REMOVED lines=55> */
.L_x_2362:
        /* <DEDUP_REMOVED lines=34> */
.L_x_2364:
        /* <DEDUP_REMOVED lines=22> */
.L_x_2365:
[----:B------:R-:W-:Y:S05]  /*2390*/  @!P1 EXIT ;  /* 0x000000000000994d */ /* 0x000fea0003800000 */
[----:B01--4-:R-:W0:Y:S01]  /*23a0*/  LDC.64 R4, c[0x0][0x390] ;  /* 0x0000e400ff047b82 */ /* 0x013e220000000a00 */
[----:B------:R1:W2:Y:S01]  /*23b0*/  MUFU.RCP R11, R38 ;  /* 0x00000026000b7308 */ /* 0x0002a20000001000 */
[----:B------:R-:W-:Y:S02]  /*23c0*/  IMAD.IADD R7, R0, 0x1, R7 ;  /* 0x0000000100077824 */ /* 0x000fe400078e0207 */
[----:B------:R-:W-:-:S07]  /*23d0*/  IMAD.MOV R6, RZ, RZ, -R6 ;  /* 0x000000ffff067224 */ /* 0x000fce00078e0a06 */
.L_x_2366:
        /* <DEDUP_REMOVED lines=9> */
.L_x_2367:
        /* <DEDUP_REMOVED lines=9> */
.L_x_3902:


//--------------------- .text._ZN4vllm3moe10topkGatingILi12ELi384ELi4ELi4ELi32El6__halfLNS0_11ScoringFuncE0EEEvPKT5_PKbPfiPT4_PiiiibPKf --------------------------
	.section	.text._ZN4vllm3moe10topkGatingILi12ELi384ELi4ELi4ELi32El6__halfLNS0_11ScoringFuncE0EEEvPKT5_PKbPfiPT4_PiiiibPKf,"ax",@progbits
	.align	128
        .global         _ZN4vllm3moe10topkGatingILi12ELi384ELi4ELi4ELi32El6__halfLNS0_11ScoringFuncE0EEEvPKT5_PKbPfiPT4_PiiiibPKf
        .type           _ZN4vllm3moe10topkGatingILi12ELi384ELi4ELi4ELi32El6__halfLNS0_11ScoringFuncE0EEEvPKT5_PKbPfiPT4_PiiiibPKf,@function
        .size           _ZN4vllm3moe10topkGatingILi12ELi384ELi4ELi4ELi32El6__halfLNS0_11ScoringFuncE0EEEvPKT5_PKbPfiPT4_PiiiibPKf,(.L_x_3903 - _ZN4vllm3moe10topkGatingILi12ELi384ELi4ELi4ELi32El6__halfLNS0_11ScoringFuncE0EEEvPKT5_PKbPfiPT4_PiiiibPKf)
        .other          _ZN4vllm3moe10topkGatingILi12ELi384ELi4ELi4ELi32El6__halfLNS0_11ScoringFuncE0EEEvPKT5_PKbPfiPT4_PiiiibPKf,@"STO_CUDA_ENTRY STV_DEFAULT"
_ZN4vllm3moe10topkGatingILi12ELi384ELi4ELi4ELi32El6__halfLNS0_11ScoringFuncE0EEEvPKT5_PKbPfiPT4_PiiiibPKf:
.text._ZN4vllm3moe10topkGatingILi12ELi384ELi4ELi4ELi32El6__halfLNS0_11ScoringFuncE0EEEvPKT5_PKbPfiPT4_PiiiibPKf:
        /* <DEDUP_REMOVED lines=37> */
[--C-:B-1----:R-:W-:Y:S01]  /*0250*/  HADD2.F32 R4, -RZ, R12.reuse.H0_H0 ;  /* 0x2000000cff047230 */ /* 0x102fe20000004100 */
        /* <DEDUP_REMOVED lines=32> */
[----:B------:R-:W-:Y:S01]  /*0460*/  FMUL.FTZ R19, R19, 1.4426950216293334961 ;  /* 0x3fb8aa3b13137820 */ /* 0x000fe20000410000 */
[--C-:B------:R-:W-:Y:S01]  /*0470*/  FADD.FTZ R17, R11, -R13.reuse ;  /* 0x8000000d0b117221 */ /* 0x100fe20000010000 */
[----:B------:R-:W0:Y:S01]  /*0480*/  MUFU.EX2 R14, R14 ;  /* 0x0000000e000e7308 */ /* 0x000e220000000800 */
[----:B------:R-:W-:Y:S01]  /*0490*/  FMUL.FTZ R20, R16, 1.4426950216293334961 ;  /* 0x3fb8aa3b10147820 */ /* 0x000fe20000410000 */
[--C-:B------:R-:W-:Y:S01]  /*04a0*/  FADD.FTZ R22, R8, -R13.reuse ;  /* 0x8000000d08167221 */ /* 0x100fe20000010000 */
[----:B------:R-:W-:Y:S01]  /*04b0*/  FMUL.FTZ R21, R17, 1.4426950216293334961 ;  /* 0x3fb8aa3b11157820 */ /* 0x000fe20000410000 */
[----:B------:R-:W1:Y:S01]  /*04c0*/  MUFU.EX2 R15, R15 ;  /* 0x0000000f000f7308 */ /* 0x000e620000000800 */
[----:B------:R-:W-:Y:S01]  /*04d0*/  FADD.FTZ R23, R9, -R13 ;  /* 0x8000000d09177221 */ /* 0x000fe20000010000 */
[----:B------:R-:W-:-:S02]  /*04e0*/  FMUL.FTZ R22, R22, 1.4426950216293334961 ;  /* 0x3fb8aa3b16167820 */ /* 0x000fc40000410000 */
[----:B------:R2:W4:Y:S01]  /*04f0*/  MUFU.EX2 R10, R18 ;  /* 0x00000012000a7308 */ /* 0x0005220000000800 */
[----:B------:R-:W-:-:S03]  /*0500*/  FMUL.FTZ R23, R23, 1.4426950216293334961 ;  /* 0x3fb8aa3b17177820 */ /* 0x000fc60000410000 */
[----:B------:R5:W4:Y:S01]  /*0510*/  MUFU.EX2 R11, R19 ;  /* 0x00000013000b7308 */ /* 0x000b220000000800 */
[----:B0-----:R-:W-:-:S03]  /*0520*/  FADD.FTZ R16, RZ, R14 ;  /* 0x0000000eff107221 */ /* 0x001fc60000010000 */
[----:B------:R0:W0:Y:S01]  /*0530*/  MUFU.EX2 R8, R20 ;  /* 0x0000001400087308 */ /* 0x0000220000000800 */
[----:B--2---:R-:W-:Y:S01]  /*0540*/  FADD.FTZ R18, R4, -R13 ;  /* 0x8000000d04127221 */ /* 0x004fe20000010000 */
[----:B-1----:R-:W-:Y:S02]  /*0550*/  FADD.FTZ R17, R16, R15 ;  /* 0x0000000f10117221 */ /* 0x002fe40000010000 */
[----:B------:R-:W1:Y:S01]  /*0560*/  MUFU.EX2 R9, R21 ;  /* 0x0000001500097308 */ /* 0x000e620000000800 */
[--C-:B-----5:R-:W-:Y:S01]  /*0570*/  FADD.FTZ R19, R6, -R13.reuse ;  /* 0x8000000d06137221 */ /* 0x120fe20000010000 */
[----:B----4-:R-:W-:Y:S01]  /*0580*/  FADD.FTZ R16, R17, R10 ;  /* 0x0000000a11107221 */ /* 0x010fe20000010000 */
[----:B------:R-:W-:Y:S01]  /*0590*/  FMUL.FTZ R18, R18, 1.4426950216293334961 ;  /* 0x3fb8aa3b12127820 */ /* 0x000fe20000410000 */
[----:B------:R-:W2:Y:S01]  /*05a0*/  MUFU.EX2 R4, R22 ;  /* 0x0000001600047308 */ /* 0x000ea20000000800 */
[----:B0-----:R-:W-:Y:S01]  /*05b0*/  FADD.FTZ R20, R5, -R13 ;  /* 0x8000000d05147221 */ /* 0x001fe20000010000 */
[----:B------:R-:W-:Y:S01]  /*05c0*/  FADD.FTZ R17, R16, R11 ;  /* 0x0000000b10117221 */ /* 0x000fe20000010000 */
[----:B------:R-:W-:Y:S01]  /*05d0*/  FMUL.FTZ R19, R19, 1.4426950216293334961 ;  /* 0x3fb8aa3b13137820 */ /* 0x000fe20000410000 */
[----:B------:R-:W0:Y:S01]  /*05e0*/  MUFU.EX2 R6, R23 ;  /* 0x0000001700067308 */ /* 0x000e220000000800 */
[----:B------:R-:W-:Y:S01]  /*05f0*/  FMUL.FTZ R20, R20, 1.4426950216293334961 ;  /* 0x3fb8aa3b14147820 */ /* 0x000fe20000410000 */
[----:B------:R-:W-:Y:S01]  /*0600*/  FADD.FTZ R16, R17, R8 ;  /* 0x0000000811107221 */ /* 0x000fe20000010000 */
[----:B------:R-:W-:Y:S01]  /*0610*/  FADD.FTZ R17, R7, -R13 ;  /* 0x8000000d07117221 */ /* 0x000fe20000010000 */
[----:B------:R-:W4:Y:S02]  /*0620*/  MUFU.EX2 R5, R18 ;  /* 0x0000001200057308 */ /* 0x000f240000000800 */
[----:B-1----:R-:W-:Y:S01]  /*0630*/  FADD.FTZ R13, R16, R9 ;  /* 0x00000009100d7221 */ /* 0x002fe20000010000 */
[----:B------:R-:W-:Y:S01]  /*0640*/  FMUL.FTZ R21, R17, 1.4426950216293334961 ;  /* 0x3fb8aa3b11157820 */ /* 0x000fe20000410000 */
[----:B------:R-:W1:Y:S02]  /*0650*/  MUFU.EX2 R7, R19 ;  /* 0x0000001300077308 */ /* 0x000e640000000800 */
[----:B--2---:R-:W-:-:S02]  /*0660*/  FADD.FTZ R13, R13, R4 ;  /* 0x000000040d0d7221 */ /* 0x004fc40000010000 */
[----:B------:R-:W2:Y:S02]  /*0670*/  MUFU.EX2 R17, R20 ;  /* 0x0000001400117308 */ /* 0x000ea40000000800 */
[----:B0-----:R-:W-:Y:S02]  /*0680*/  FADD.FTZ R16, R13, R6 ;  /* 0x000000060d107221 */ /* 0x001fe40000010000 */
[----:B------:R-:W0:Y:S02]  /*0690*/  MUFU.EX2 R21, R21 ;  /* 0x0000001500157308 */ /* 0x000e240000000800 */
[----:B----4-:R-:W-:-:S04]  /*06a0*/  FADD.FTZ R16, R16, R5 ;  /* 0x0000000510107221 */ /* 0x010fc80000010000 */
[----:B-1----:R-:W-:-:S04]  /*06b0*/  FADD.FTZ R16, R16, R7 ;  /* 0x0000000710107221 */ /* 0x002fc80000010000 */
[----:B--2---:R-:W-:-:S04]  /*06c0*/  FADD.FTZ R16, R16, R17 ;  /* 0x0000001110107221 */ /* 0x004fc80000010000 */
        /* <DEDUP_REMOVED lines=24> */
[----:B------:R-:W-:Y:S01]  /*0850*/  FMUL.FTZ R16, R21, R16 ;  /* 0x0000001015107220 */ /* 0x000fe20000410000 */
[----:B------:R-:W-:-:S02]  /*0860*/  FSETP.NE.FTZ.AND P3, PT, |R14|, +INF , PT ;  /* 0x7f8000000e00780b */ /* 0x000fc40003f75200 */
[----:B------:R-:W-:Y:S02]  /*0870*/  P2R R39, PR, RZ, 0x1 ;  /* 0x00000001ff277803 */ /* 0x000fe40000000000 */
[----:B------:R-:W-:Y:S02]  /*0880*/  FSETP.NE.FTZ.AND P4, PT, |R15|, +INF , PT ;  /* 0x7f8000000f00780b */ /* 0x000fe40003f95200 */
        /* <DEDUP_REMOVED lines=9> */
[----:B------:R-:W-:-:S02]  /*0920*/  FSEL R8, R8, RZ, P1 ;  /* 0x000000ff08087208 */ /* 0x000fc40000800000 */
[----:B------:R-:W-:Y:S02]  /*0930*/  FSEL R9, R9, RZ, P2 ;  /* 0x000000ff09097208 */ /* 0x000fe40001000000 */
        /* <DEDUP_REMOVED lines=39> */
.L_x_2368:
        /* <DEDUP_REMOVED lines=12> */
.L_x_2369:
        /* <DEDUP_REMOVED lines=14> */
.L_x_2375:
        /* <DEDUP_REMOVED lines=133> */
.L_x_2372:
[----:B-123--:R-:W-:Y:S05]  /*15a0*/  BSYNC.RECONVERGENT B0 ;  /* 0x0000000000007941 */ /* 0x00efea0003800200 */
.L_x_2371:
        /* <DEDUP_REMOVED lines=46> */
.L_x_2374:
[----:B------:R-:W-:Y:S05]  /*1890*/  BSYNC.RECONVERGENT B0 ;  /* 0x0000000000007941 */ /* 0x000fea0003800200 */
.L_x_2373:
[----:B------:R-:W-:Y:S02]  /*18a0*/  VIADD R37, R37, UR11 ;  /* 0x0000000b25257c36 */ /* 0x000fe40008000000 */
[----:B------:R-:W-:Y:S01]  /*18b0*/  VIADD R35, R35, 0x1 ;  /* 0x0000000123237836 */ /* 0x000fe20000000000 */
[----:B------:R-:W-:Y:S06]  /*18c0*/  @P0 BRA `(.L_x_2375) ;  /* 0xfffffff400200947 */ /* 0x000fec000383ffff */
.L_x_2370:
        /* <DEDUP_REMOVED lines=22> */
.L_x_2377:
        /* <DEDUP_REMOVED lines=55> */
.L_x_2376:
        /* <DEDUP_REMOVED lines=34> */
.L_x_2378:
        /* <DEDUP_REMOVED lines=22> */
.L_x_2379:
[----:B------:R-:W-:Y:S05]  /*2120*/  @!P1 EXIT ;  /* 0x000000000000994d */ /* 0x000fea0003800000 */
[----:B01----:R-:W0:Y:S01]  /*2130*/  LDC.64 R6, c[0x0][0x390] ;  /* 0x0000e400ff067b82 */ /* 0x003e220000000a00 */
[----:B----4-:R1:W2:Y:S01]  /*2140*/  MUFU.RCP R11, R34 ;  /* 0x00000022000b7308 */ /* 0x0102a20000001000 */
[----:B------:R-:W-:Y:S02]  /*2150*/  IMAD.IADD R5, R0, 0x1, R5 ;  /* 0x0000000100057824 */ /* 0x000fe400078e0205 */
[----:B------:R-:W-:-:S07]  /*2160*/  IMAD.MOV R21, RZ, RZ, -R21 ;  /* 0x000000ffff157224 */ /* 0x000fce00078e0a15 */
.L_x_2380:
        /* <DEDUP_REMOVED lines=9> */
.L_x_2381:
        /* <DEDUP_REMOVED lines=16> */
.L_x_3903:


//--------------------- .text._ZN4vllm3moe10topkGatingILi10ELi320ELi4ELi4ELi32El6__halfLNS0_11ScoringFuncE0EEEvPKT5_PKbPfiPT4_PiiiibPKf --------------------------
	.section	.text._ZN4vllm3moe10topkGatingILi10ELi320ELi4ELi4ELi32El6__halfLNS0_11ScoringFuncE0EEEvPKT5_PKbPfiPT4_PiiiibPKf,"ax",@progbits
	.align	128
        .global         _ZN4vllm3moe10topkGatingILi10ELi320ELi4ELi4ELi32El6__halfLNS0_11ScoringFuncE0EEEvPKT5_PKbPfiPT4_PiiiibPKf
        .type           _ZN4vllm3moe10topkGatingILi10ELi320ELi4ELi4ELi32El6__halfLNS0_11ScoringFuncE0EEEvPKT5_PKbPfiPT4_PiiiibPKf,@function
        .size           _ZN4vllm3moe10topkGatingILi10ELi320ELi4ELi4ELi32El6__halfLNS0_11ScoringFuncE0EEEvPKT5_PKbPfiPT4_PiiiibPKf,(.L_x_3904 - _ZN4vllm3moe10topkGatingILi10ELi320ELi4ELi4ELi32El6__halfLNS0_11ScoringFuncE0EEEvPKT5_PKbPfiPT4_PiiiibPKf)
        .other          _ZN4vllm3moe10topkGatingILi10ELi320ELi4ELi4ELi32El6__halfLNS0_11ScoringFuncE0EEEvPKT5_PKbPfiPT4_PiiiibPKf,@"STO_CUDA_ENTRY STV_DEFAULT"
_ZN4vllm3moe10topkGatingILi10ELi320ELi4ELi4ELi32El6__halfLNS0_11ScoringFuncE0EEEvPKT5_PKbPfiPT4_PiiiibPKf:
.text._ZN4vllm3moe10topkGatingILi10ELi320ELi4ELi4ELi32El6__halfLNS0_11ScoringFuncE0EEEvPKT5_PKbPfiPT4_PiiiibPKf:
        /* <DEDUP_REMOVED lines=23> */
[----:B------:R-:W5:Y:S01]  /*0170*/  LDG.E R16, desc[UR6][R2.64+0x200] ;  /* 0x0002000602107981 */ /* 0x000f62000c1e1900 */
        /* <DEDUP_REMOVED lines=22> */
[----:B------:R-:W0:Y:S01]  /*02e0*/  SHFL.BFLY PT, R19, R18, 0x4, 0x1f ;  /* 0x0c801f0012137f89 */ /* 0x000e2200000e0000 */
[----:B------:R-:W-:Y:S01]  /*02f0*/  @P0 LEA.HI.X.SX32 R7, R0, UR5, 0x1, P1 ;  /* 0x0000000500070c11 */ /* 0x000fe200088f0eff */
[----:B------:R-:W1:Y:S04]  /*0300*/  LDCU.64 UR4, c[0x0][0x3c0] ;  /* 0x00007800ff0477ac */ /* 0x000e680008000a00 */
[----:B------:R2:W3:Y:S01]  /*0310*/  @P0 LDG.E.U8 R6, desc[UR6][R6.64] ;  /* 0x0000000606060981 */ /* 0x0004e2000c1e1100 */
[----:B------:R-:W-:Y:S01]  /*0320*/  LOP3.LUT R9, R9, 0x1f, RZ, 0xc0, !PT ;  /* 0x0000001f09097812 */ /* 0x000fe200078ec0ff */
[----:B-1----:R-:W-:Y:S01]  /*0330*/  UISETP.NE.U32.AND UP0, UPT, UR4, URZ, UPT ;  /* 0x000000ff0400728c */ /* 0x002fe2000bf05070 */
[----:B0-----:R-:W-:-:S03]  /*0340*/  FMNMX.FTZ R19, R18, R19, !PT ;  /* 0x0000001312137209 */ /* 0x001fc60007810000 */
[----:B------:R-:W-:Y:S02]  /*0350*/  UISETP.NE.AND.EX UP0, UPT, UR5, URZ, UPT, UP0 ;  /* 0x000000ff0500728c */ /* 0x000fe4000bf05300 */
        /* <DEDUP_REMOVED lines=12> */
[----:B--2---:R0:W1:Y:S01]  /*0420*/  MUFU.EX2 R7, R18 ;  /* 0x0000001200077308 */ /* 0x0040620000000800 */
[--C-:B------:R-:W-:Y:S01]  /*0430*/  FADD.FTZ R14, R14, -R17.reuse ;  /* 0x800000110e0e7221 */ /* 0x100fe20000010000 */
[--C-:B------:R-:W-:Y:S01]  /*0440*/  FADD.FTZ R16, R15, -R17.reuse ;  /* 0x800000110f107221 */ /* 0x100fe20000010000 */
[--C-:B------:R-:W-:Y:S01]  /*0450*/  FADD.FTZ R19, R4, -R17.reuse ;  /* 0x8000001104137221 */ /* 0x100fe20000010000 */
[----:B------:R-:W2:Y:S01]  /*0460*/  MUFU.EX2 R10, R10 ;  /* 0x0000000a000a7308 */ /* 0x000ea20000000800 */
[----:B------:R-:W-:Y:S01]  /*0470*/  FMUL.FTZ R15, R14, 1.4426950216293334961 ;  /* 0x3fb8aa3b0e0f7820 */ /* 0x000fe20000410000 */
[----:B------:R-:W-:Y:S01]  /*0480*/  FMUL.FTZ R16, R16, 1.4426950216293334961 ;  /* 0x3fb8aa3b10107820 */ /* 0x000fe20000410000 */
[----:B------:R-:W-:Y:S01]  /*0490*/  FMUL.FTZ R19, R19, 1.4426950216293334961 ;  /* 0x3fb8aa3b13137820 */ /* 0x000fe20000410000 */
[----:B------:R-:W4:Y:S01]  /*04a0*/  MUFU.EX2 R11, R11 ;  /* 0x0000000b000b7308 */ /* 0x000f220000000800 */
[--C-:B0-----:R-:W-:Y:S01]  /*04b0*/  FADD.FTZ R18, R5, -R17.reuse ;  /* 0x8000001105127221 */ /* 0x101fe20000010000 */
[--C-:B------:R-:W-:Y:S01]  /*04c0*/  FADD.FTZ R20, R2, -R17.reuse ;  /* 0x8000001102147221 */ /* 0x100fe20000010000 */
[----:B------:R-:W-:Y:S01]  /*04d0*/  FADD.FTZ R3, R3, -R17 ;  /* 0x8000001103037221 */ /* 0x000fe20000010000 */
[----:B------:R-:W0:Y:S01]  /*04e0*/  MUFU.EX2 R12, R12 ;  /* 0x0000000c000c7308 */ /* 0x000e220000000800 */
[----:B------:R-:W-:Y:S01]  /*04f0*/  FMUL.FTZ R18, R18, 1.4426950216293334961 ;  /* 0x3fb8aa3b12127820 */ /* 0x000fe20000410000 */
[----:B-1----:R-:W-:Y:S01]  /*0500*/  FADD.FTZ R13, RZ, R7 ;  /* 0x00000007ff0d7221 */ /* 0x002fe20000010000 */
[----:B------:R-:W-:Y:S01]  /*0510*/  FMUL.FTZ R20, R20, 1.4426950216293334961 ;  /* 0x3fb8aa3b14147820 */ /* 0x000fe20000410000 */
[----:B------:R-:W1:Y:S02]  /*0520*/  MUFU.EX2 R4, R15 ;  /* 0x0000000f00047308 */ /* 0x000e640000000800 */
[----:B--2---:R-:W-:-:S02]  /*0530*/  FADD.FTZ R14, R13, R10 ;  /* 0x0000000a0d0e7221 */ /* 0x004fc40000010000 */
[----:B------:R-:W2:Y:S02]  /*0540*/  MUFU.EX2 R5, R16 ;  /* 0x0000001000057308 */ /* 0x000ea40000000800 */
[----:B----4-:R-:W-:Y:S02]  /*0550*/  FADD.FTZ R13, R14, R11 ;  /* 0x0000000b0e0d7221 */ /* 0x010fe40000010000 */
[----:B------:R-:W4:Y:S02]  /*0560*/  MUFU.EX2 R2, R19 ;  /* 0x0000001300027308 */ /* 0x000f240000000800 */
[----:B0-----:R-:W-:Y:S02]  /*0570*/  FADD.FTZ R13, R13, R12 ;  /* 0x0000000c0d0d7221 */ /* 0x001fe40000010000 */
[----:B------:R-:W0:Y:S02]  /*0580*/  MUFU.EX2 R18, R18 ;  /* 0x0000001200127308 */ /* 0x000e240000000800 */
[----:B-1----:R-:W-:Y:S01]  /*0590*/  FADD.FTZ R14, R13, R4 ;  /* 0x000000040d0e7221 */ /* 0x002fe20000010000 */
[----:B------:R-:W-:Y:S01]  /*05a0*/  FMUL.FTZ R13, R3, 1.4426950216293334961 ;  /* 0x3fb8aa3b030d7820 */ /* 0x000fe20000410000 */
[----:B------:R-:W1:Y:S02]  /*05b0*/  MUFU.EX2 R20, R20 ;  /* 0x0000001400147308 */ /* 0x000e640000000800 */
[----:B--2---:R-:W-:-:S02]  /*05c0*/  FADD.FTZ R3, R14, R5 ;  /* 0x000000050e037221 */ /* 0x004fc40000010000 */
        /* <DEDUP_REMOVED lines=34> */
[----:B------:R-:W-:Y:S02]  /*07f0*/  FSETP.NE.FTZ.AND P5, PT, |R18|, +INF , PT ;  /* 0x7f8000001200780b */ /* 0x000fe40003fb5200 */
        /* <DEDUP_REMOVED lines=37> */
.L_x_2382:
        /* <DEDUP_REMOVED lines=10> */
.L_x_2383:
        /* <DEDUP_REMOVED lines=14> */
.L_x_2389:
        /* <DEDUP_REMOVED lines=124> */
.L_x_2386:
[----:B-123--:R-:W-:Y:S05]  /*1390*/  BSYNC.RECONVERGENT B0 ;  /* 0x0000000000007941 */ /* 0x00efea0003800200 */
.L_x_2385:
        /* <DEDUP_REMOVED lines=42> */
.L_x_2388:
[----:B------:R-:W-:Y:S05]  /*1640*/  BSYNC.RECONVERGENT B0 ;  /* 0x0000000000007941 */ /* 0x000fea0003800200 */
.L_x_2387:
[----:B------:R-:W-:Y:S02]  /*1650*/  VIADD R21, R21, UR11 ;  /* 0x0000000b15157c36 */ /* 0x000fe40008000000 */
[----:B------:R-:W-:Y:S01]  /*1660*/  VIADD R23, R23, 0x1 ;  /* 0x0000000117177836 */ /* 0x000fe20000000000 */
[----:B------:R-:W-:Y:S06]  /*1670*/  @P0 BRA `(.L_x_2389) ;  /* 0xfffffff400540947 */ /* 0x000fec000383ffff */
.L_x_2384:
        /* <DEDUP_REMOVED lines=22> */
.L_x_2391:
        /* <DEDUP_REMOVED lines=55> */
.L_x_2390:
        /* <DEDUP_REMOVED lines=34> */
.L_x_2392:
        /* <DEDUP_REMOVED lines=22> */
.L_x_2393:
[----:B------:R-:W-:Y:S05]  /*1ed0*/  @!P1 EXIT ;  /* 0x000000000000994d */ /* 0x000fea0003800000 */
[----:B01--4-:R-:W0:Y:S01]  /*1ee0*/  LDC.64 R4, c[0x0][0x390] ;  /* 0x0000e400ff047b82 */ /* 0x013e220000000a00 */
[----:B------:R1:W2:Y:S01]  /*1ef0*/  MUFU.RCP R11, R22 ;  /* 0x00000016000b7308 */ /* 0x0002a20000001000 */
[----:B------:R-:W-:Y:S02]  /*1f00*/  IMAD.IADD R7, R0, 0x1, R7 ;  /* 0x0000000100077824 */ /* 0x000fe400078e0207 */
[----:B------:R-:W-:-:S07]  /*1f10*/  IMAD.MOV R6, RZ, RZ, -R6 ;  /* 0x000000ffff067224 */ /* 0x000fce00078e0a06 */
.L_x_2394:
        /* <DEDUP_REMOVED lines=9> */
.L_x_2395:
        /* <DEDUP_REMOVED lines=13> */
.L_x_3904:


//--------------------- .text._ZN4vllm3moe10topkGatingILi6ELi192ELi4ELi4ELi32El6__halfLNS0_11ScoringFuncE0EEEvPKT5_PKbPfiPT4_PiiiibPKf --------------------------
	.section	.text._ZN4vllm3moe10topkGatingILi6ELi192ELi4ELi4ELi32El6__halfLNS0_11ScoringFuncE0EEEvPKT5_PKbPfiPT4_PiiiibPKf,"ax",@progbits
	.align	128
        .global         _ZN4vllm3moe10topkGatingILi6ELi192ELi4ELi4ELi32El6__halfLNS0_11ScoringFuncE0EEEvPKT5_PKbPfiPT4_PiiiibPKf
        .type           _ZN4vllm3moe10topkGatingILi6ELi192ELi4ELi4ELi32El6__halfLNS0_11ScoringFuncE0EEEvPKT5_PKbPfiPT4_PiiiibPKf,@function
        .size           _ZN4vllm3moe10topkGatingILi6ELi192ELi4ELi4ELi32El6__halfLNS0_11ScoringFuncE0EEEvPKT5_PKbPfiPT4_PiiiibPKf,(.L_x_3905 - _ZN4vllm3moe10topkGatingILi6ELi192ELi4ELi4ELi32El6__halfLNS0_11ScoringFuncE0EEEvPKT5_PKbPfiPT4_PiiiibPKf)
        .other          _ZN4vllm3moe10topkGatingILi6ELi192ELi4ELi4ELi32El6__halfLNS0_11ScoringFuncE0EEEvPKT5_PKbPfiPT4_PiiiibPKf,@"STO_CUDA_ENTRY STV_DEFAULT"
_ZN4vllm3moe10topkGatingILi6ELi192ELi4ELi4ELi32El6__halfLNS0_11ScoringFuncE0EEEvPKT5_PKbPfiPT4_PiiiibPKf:
.text._ZN4vllm3moe10topkGatingILi6ELi192ELi4ELi4ELi32El6__halfLNS0_11ScoringFuncE0EEEvPKT5_PKbPfiPT4_PiiiibPKf:
        /* <DEDUP_REMOVED lines=30> */
[----:B-1----:R-:W-:Y:S01]  /*01e0*/  @P0 LEA R4, P2, R2, UR8, 0x2 ;  /* 0x0000000802040c11 */ /* 0x002fe2000f8410ff */
[--C-:B---3--:R-:W-:Y:S02]  /*01f0*/  HADD2.F32 R8, -RZ, R10.reuse.H0_H0 ;  /* 0x2000000aff087230 */ /* 0x108fe40000004100 */
[----:B------:R-:W-:Y:S02]  /*0200*/  HADD2.F32 R10, -RZ, R10.H1_H1 ;  /* 0x3000000aff0a7230 */ /* 0x000fe40000004100 */
[----:B----4-:R-:W-:-:S02]  /*0210*/  HADD2.F32 R9, -RZ, R18.H0_H0 ;  /* 0x20000012ff097230 */ /* 0x010fc40000004100 */
[----:B------:R-:W-:Y:S02]  /*0220*/  HADD2.F32 R18, -RZ, R18.H1_H1 ;  /* 0x30000012ff127230 */ /* 0x000fe40000004100 */
[--C-:B-----5:R-:W-:Y:S01]  /*0230*/  HADD2.F32 R7, -RZ, R6.reuse.H0_H0 ;  /* 0x20000006ff077230 */ /* 0x120fe20000004100 */
[----:B------:R-:W-:Y:S01]  /*0240*/  FMNMX3.FTZ R11, R8, R10, R9, !PT ;  /* 0x0000000a080b7276 */ /* 0x000fe20007810009 */
[----:B------:R-:W-:-:S03]  /*0250*/  HADD2.F32 R6, -RZ, R6.H1_H1 ;  /* 0x30000006ff067230 */ /* 0x000fc60000004100 */
        /* <DEDUP_REMOVED lines=21> */
[----:B------:R-:W-:-:S03]  /*03b0*/  FADD.FTZ R10, R10, -R19 ;  /* 0x800000130a0a7221 */ /* 0x000fc60000010000 */
[----:B------:R-:W-:Y:S01]  /*03c0*/  FMUL.FTZ R8, R8, 1.4426950216293334961 ;  /* 0x3fb8aa3b08087820 */ /* 0x000fe20000410000 */
[--C-:B------:R-:W-:Y:S01]  /*03d0*/  FADD.FTZ R22, R9, -R19.reuse ;  /* 0x8000001309167221 */ /* 0x100fe20000010000 */
[----:B------:R-:W-:Y:S02]  /*03e0*/  FMUL.FTZ R9, R10, 1.4426950216293334961 ;  /* 0x3fb8aa3b0a097820 */ /* 0x000fe40000410000 */
[----:B0-----:R-:W0:Y:S01]  /*03f0*/  MUFU.EX2 R4, R8 ;  /* 0x0000000800047308 */ /* 0x001e220000000800 */
[--C-:B------:R-:W-:Y:S01]  /*0400*/  FADD.FTZ R18, R18, -R19.reuse ;  /* 0x8000001312127221 */ /* 0x100fe20000010000 */
[----:B------:R-:W-:Y:S02]  /*0410*/  FMUL.FTZ R22, R22, 1.4426950216293334961 ;  /* 0x3fb8aa3b16167820 */ /* 0x000fe40000410000 */
[----:B------:R-:W1:Y:S01]  /*0420*/  MUFU.EX2 R5, R9 ;  /* 0x0000000900057308 */ /* 0x000e620000000800 */
[----:B------:R-:W-:Y:S01]  /*0430*/  FADD.FTZ R10, R7, -R19 ;  /* 0x80000013070a7221 */ /* 0x000fe20000010000 */
[----:B------:R-:W-:-:S02]  /*0440*/  FMUL.FTZ R18, R18, 1.4426950216293334961 ;  /* 0x3fb8aa3b12127820 */ /* 0x000fc40000410000 */
[----:B------:R-:W3:Y:S01]  /*0450*/  MUFU.EX2 R7, R22 ;  /* 0x0000001600077308 */ /* 0x000ee20000000800 */
[----:B------:R-:W-:Y:S01]  /*0460*/  FADD.FTZ R15, R6, -R19 ;  /* 0x80000013060f7221 */ /* 0x000fe20000010000 */
[----:B------:R-:W-:Y:S02]  /*0470*/  FMUL.FTZ R19, R10, 1.4426950216293334961 ;  /* 0x3fb8aa3b0a137820 */ /* 0x000fe40000410000 */
[----:B------:R-:W3:Y:S01]  /*0480*/  MUFU.EX2 R6, R18 ;  /* 0x0000001200067308 */ /* 0x000ee20000000800 */
[----:B0-----:R-:W-:Y:S01]  /*0490*/  FADD.FTZ R10, RZ, R4 ;  /* 0x00000004ff0a7221 */ /* 0x001fe20000010000 */
[----:B------:R-:W-:Y:S02]  /*04a0*/  FMUL.FTZ R20, R15, 1.4426950216293334961 ;  /* 0x3fb8aa3b0f147820 */ /* 0x000fe40000410000 */
        /* <DEDUP_REMOVED lines=64> */
.L_x_2401:
        /* <DEDUP_REMOVED lines=98> */
.L_x_2398:
[----:B-123--:R-:W-:Y:S05]  /*0ed0*/  BSYNC.RECONVERGENT B0 ;  /* 0x0000000000007941 */ /* 0x00efea0003800200 */
.L_x_2397:
        /* <DEDUP_REMOVED lines=34> */
.L_x_2400:
[----:B------:R-:W-:Y:S05]  /*1100*/  BSYNC.RECONVERGENT B0 ;  /* 0x0000000000007941 */ /* 0x000fea0003800200 */
.L_x_2399:
[----:B------:R-:W-:Y:S02]  /*1110*/  VIADD R23, R23, UR11 ;  /* 0x0000000b17177c36 */ /* 0x000fe40008000000 */
[----:B------:R-:W-:Y:S01]  /*1120*/  VIADD R21, R21, 0x1 ;  /* 0x0000000115157836 */ /* 0x000fe20000000000 */
[----:B------:R-:W-:Y:S06]  /*1130*/  @P0 BRA `(.L_x_2401) ;  /* 0xfffffff400dc0947 */ /* 0x000fec000383ffff */
.L_x_2396:
        /* <DEDUP_REMOVED lines=22> */
.L_x_2403:
        /* <DEDUP_REMOVED lines=55> */
.L_x_2402:
        /* <DEDUP_REMOVED lines=34> */
.L_x_2404:
        /* <DEDUP_REMOVED lines=22> */
.L_x_2405:
[----:B------:R-:W-:Y:S05]  /*1990*/  @!P1 EXIT ;  /* 0x000000000000994d */ /* 0x000fea0003800000 */
[----:B01----:R-:W0:Y:S01]  /*19a0*/  LDC.64 R6, c[0x0][0x390] ;  /* 0x0000e400ff067b82 */ /* 0x003e220000000a00 */
[----:B------:R1:W2:Y:S01]  /*19b0*/  MUFU.RCP R11, R4 ;  /* 0x00000004000b7308 */ /* 0x0002a20000001000 */
[----:B------:R-:W-:Y:S02]  /*19c0*/  IMAD.IADD R5, R0, 0x1, R5 ;  /* 0x0000000100057824 */ /* 0x000fe400078e0205 */
[----:B------:R-:W-:-:S07]  /*19d0*/  IMAD.MOV R15, RZ, RZ, -R15 ;  /* 0x000000ffff0f7224 */ /* 0x000fce00078e0a0f */
.L_x_2406:
        /* <DEDUP_REMOVED lines=9> */
.L_x_2407:
        /* <DEDUP_REMOVED lines=9> */
.L_x_3905:


//--------------------- .text._ZN4vllm3moe10topkGatingILi16ELi512ELi4ELi16ELi32El6__halfLNS0_11ScoringFuncE0EEEvPKT5_PKbPfiPT4_PiiiibPKf --------------------------
	.section	.text._ZN4vllm3moe10topkGatingILi16ELi512ELi4ELi16ELi32El6__halfLNS0_11ScoringFuncE0EEEvPKT5_PKbPfiPT4_PiiiibPKf,"ax",@progbits
	.align	128
        .global         _ZN4vllm3moe10topkGatingILi16ELi512ELi4ELi16ELi32El6__halfLNS0_11ScoringFuncE0EEEvPKT5_PKbPfiPT4_PiiiibPKf
        .type           _ZN4vllm3moe10topkGatingILi16ELi512ELi4ELi16ELi32El6__halfLNS0_11ScoringFuncE0EEEvPKT5_PKbPfiPT4_PiiiibPKf,@function
        .size           _ZN4vllm3moe10topkGatingILi16ELi512ELi4ELi16ELi32El6__halfLNS0_11ScoringFuncE0EEEvPKT5_PKbPfiPT4_PiiiibPKf,(.L_x_3906 - _ZN4vllm3moe10topkGatingILi16ELi512ELi4ELi16ELi32El6__halfLNS0_11ScoringFuncE0EEEvPKT5_PKbPfiPT4_PiiiibPKf)
        .other          _ZN4vllm3moe10topkGatingILi16ELi512ELi4ELi16ELi32El6__halfLNS0_11ScoringFuncE0EEEvPKT5_PKbPfiPT4_PiiiibPKf,@"STO_CUDA_ENTRY STV_DEFAULT"
_ZN4vllm3moe10topkGatingILi16ELi512ELi4ELi16ELi32El6__halfLNS0_11ScoringFuncE0EEEvPKT5_PKbPfiPT4_PiiiibPKf:
.text._ZN4vllm3moe10topkGatingILi16ELi512ELi4ELi16ELi32El6__halfLNS0_11ScoringFuncE0EEEvPKT5_PKbPfiPT4_PiiiibPKf:
        /* <DEDUP_REMOVED lines=23> */
[----:B------:R-:W-:Y:S01]  /*0170*/  @P0 IADD3 R16, P1, PT, R0, UR4, RZ ;  /* 0x0000000400100c10 */ /* 0x000fe2000ff3e0ff */
[--C-:B--2---:R-:W-:Y:S02]  /*0180*/  HADD2.F32 R19, -RZ, R8.reuse.H0_H0 ;  /* 0x20000008ff137230 */ /* 0x104fe40000004100 */
[----:B------:R-:W-:Y:S02]  /*0190*/  HADD2.F32 R18, -RZ, R8.H1_H1 ;  /* 0x30000008ff127230 */ /* 0x000fe40000004100 */
[--C-:B------:R-:W-:Y:S02]  /*01a0*/  HADD2.F32 R21, -RZ, R9.reuse.H0_H0 ;  /* 0x20000009ff157230 */ /* 0x100fe40000004100 */
[----:B------:R-:W-:Y:S02]  /*01b0*/  HADD2.F32 R23, -RZ, R9.H1_H1 ;  /* 0x30000009ff177230 */ /* 0x000fe40000004100 */
[--C-:B------:R-:W-:Y:S01]  /*01c0*/  HADD2.F32 R20, -RZ, R10.reuse.H0_H0 ;  /* 0x2000000aff147230 */ /* 0x100fe20000004100 */
[----:B------:R-:W-:Y:S01]  /*01d0*/  FMNMX3.FTZ R8, R19, R18, R21, !PT ;  /* 0x0000001213087276 */ /* 0x000fe20007810015 */
[----:B------:R-:W-:-:S02]  /*01e0*/  HADD2.F32 R25, -RZ, R10.H1_H1 ;  /* 0x3000000aff197230 */ /* 0x000fc40000004100 */
[--C-:B------:R-:W-:Y:S01]  /*01f0*/  HADD2.F32 R22, -RZ, R11.reuse.H0_H0 ;  /* 0x2000000bff167230 */ /* 0x100fe20000004100 */
[----:B------:R-:W-:Y:S01]  /*0200*/  FMNMX3.FTZ R8, R8, R23, R20, !PT ;  /* 0x0000001708087276 */ /* 0x000fe20007810014 */
[----:B------:R-:W-:Y:S02]  /*0210*/  HADD2.F32 R13, -RZ, R11.H1_H1 ;  /* 0x3000000bff0d7230 */ /* 0x000fe40000004100 */
[--C-:B---3--:R-:W-:Y:S01]  /*0220*/  HADD2.F32 R10, -RZ, R4.reuse.H0_H0 ;  /* 0x20000004ff0a7230 */ /* 0x108fe20000004100 */
[----:B------:R-:W-:Y:S01]  /*0230*/  FMNMX3.FTZ R8, R8, R25, R22, !PT ;  /* 0x0000001908087276 */ /* 0x000fe20007810016 */
[----:B------:R-:W-:Y:S02]  /*0240*/  HADD2.F32 R11, -RZ, R4.H1_H1 ;  /* 0x30000004ff0b7230 */ /* 0x000fe40000004100 */
[--C-:B------:R-:W-:Y:S01]  /*0250*/  HADD2.F32 R4, -RZ, R5.reuse.H0_H0 ;  /* 0x20000005ff047230 */ /* 0x100fe20000004100 */
[----:B------:R-:W-:Y:S01]  /*0260*/  FMNMX3.FTZ R9, R8, R13, R10, !PT ;  /* 0x0000000d08097276 */ /* 0x000fe2000781000a */
[----:B------:R-:W-:-:S02]  /*0270*/  HADD2.F32 R8, -RZ, R5.H1_H1 ;  /* 0x30000005ff087230 */ /* 0x000fc40000004100 */
        /* <DEDUP_REMOVED lines=30> */
[--C-:B------:R-:W-:Y:S01]  /*0460*/  FADD.FTZ R20, R20, -R14.reuse ;  /* 0x8000000e14147221 */ /* 0x100fe20000010000 */
[----:B------:R-:W-:Y:S01]  /*0470*/  FMUL.FTZ R18, R23, 1.4426950216293334961 ;  /* 0x3fb8aa3b17127820 */ /* 0x000fe20000410000 */
[----:B------:R0:W-:Y:S01]  /*0480*/  MUFU.EX2 R16, R24 ;  /* 0x0000001800107308 */ /* 0x0001e20000000800 */
[--C-:B------:R-:W-:Y:S01]  /*0490*/  FADD.FTZ R25, R25, -R14.reuse ;  /* 0x8000000e19197221 */ /* 0x100fe20000010000 */
[----:B------:R-:W-:Y:S01]  /*04a0*/  FMUL.FTZ R19, R20, 1.4426950216293334961 ;  /* 0x3fb8aa3b14137820 */ /* 0x000fe20000410000 */
[--C-:B------:R-:W-:Y:S01]  /*04b0*/  FADD.FTZ R22, R22, -R14.reuse ;  /* 0x8000000e16167221 */ /* 0x100fe20000010000 */
[----:B------:R-:W1:Y:S01]  /*04c0*/  MUFU.EX2 R15, R15 ;  /* 0x0000000f000f7308 */ /* 0x000e620000000800 */
[----:B------:R-:W-:Y:S01]  /*04d0*/  FMUL.FTZ R25, R25, 1.4426950216293334961 ;  /* 0x3fb8aa3b19197820 */ /* 0x000fe20000410000 */
[--C-:B------:R-:W-:Y:S01]  /*04e0*/  FADD.FTZ R23, R13, -R14.reuse ;  /* 0x8000000e0d177221 */ /* 0x100fe20000010000 */
[----:B------:R-:W-:Y:S01]  /*04f0*/  FMUL.FTZ R22, R22, 1.4426950216293334961 ;  /* 0x3fb8aa3b16167820 */ /* 0x000fe20000410000 */
[----:B------:R-:W2:Y:S01]  /*0500*/  MUFU.EX2 R17, R17 ;  /* 0x0000001100117308 */ /* 0x000ea20000000800 */
[--C-:B0-----:R-:W-:Y:S01]  /*0510*/  FADD.FTZ R24, R10, -R14.reuse ;  /* 0x8000000e0a187221 */ /* 0x101fe20000010000 */
[----:B------:R-:W-:Y:S01]  /*0520*/  FMUL.FTZ R23, R23, 1.4426950216293334961 ;  /* 0x3fb8aa3b17177820 */ /* 0x000fe20000410000 */
[--C-:B------:R-:W-:Y:S01]  /*0530*/  FADD.FTZ R26, R11, -R14.reuse ;  /* 0x8000000e0b1a7221 */ /* 0x100fe20000010000 */
[----:B------:R-:W0:Y:S01]  /*0540*/  MUFU.EX2 R18, R18 ;  /* 0x0000001200127308 */ /* 0x000e220000000800 */
[----:B------:R-:W-:Y:S01]  /*0550*/  FMUL.FTZ R24, R24, 1.4426950216293334961 ;  /* 0x3fb8aa3b18187820 */ /* 0x000fe20000410000 */
[--C-:B------:R-:W-:Y:S01]  /*0560*/  FADD.FTZ R27, R4, -R14.reuse ;  /* 0x8000000e041b7221 */ /* 0x100fe20000010000 */
[----:B------:R-:W-:Y:S01]  /*0570*/  FMUL.FTZ R26, R26, 1.4426950216293334961 ;  /* 0x3fb8aa3b1a1a7820 */ /* 0x000fe20000410000 */
[----:B------:R-:W4:Y:S01]  /*0580*/  MUFU.EX2 R19, R19 ;  /* 0x0000001300137308 */ /* 0x000f220000000800 */
[----:B------:R-:W-:Y:S01]  /*0590*/  FADD.FTZ R6, R6, -R14 ;  /* 0x8000000e06067221 */ /* 0x000fe20000010000 */
[----:B-1----:R-:W-:Y:S01]  /*05a0*/  FADD.FTZ R21, RZ, R15 ;  /* 0x0000000fff157221 */ /* 0x002fe20000010000 */
[----:B------:R-:W-:Y:S01]  /*05b0*/  FMUL.FTZ R27, R27, 1.4426950216293334961 ;  /* 0x3fb8aa3b1b1b7820 */ /* 0x000fe20000410000 */
[----:B------:R1:W5:Y:S02]  /*05c0*/  MUFU.EX2 R13, R25 ;  /* 0x00000019000d7308 */ /* 0x0003640000000800 */
[----:B------:R-:W-:-:S02]  /*05d0*/  FADD.FTZ R20, R21, R16 ;  /* 0x0000001015147221 */ /* 0x000fc40000010000 */
[----:B------:R4:W5:Y:S02]  /*05e0*/  MUFU.EX2 R10, R22 ;  /* 0x00000016000a7308 */ /* 0x0009640000000800 */
[----:B--2---:R-:W-:Y:S02]  /*05f0*/  FADD.FTZ R21, R20, R17 ;  /* 0x0000001114157221 */ /* 0x004fe40000010000 */
[----:B------:R2:W5:Y:S01]  /*0600*/  MUFU.EX2 R11, R23 ;  /* 0x00000017000b7308 */ /* 0x0005620000000800 */
[----:B-1----:R-:W-:Y:S01]  /*0610*/  FADD.FTZ R25, R8, -R14 ;  /* 0x8000000e08197221 */ /* 0x002fe20000010000 */
[----:B0-----:R-:W-:Y:S02]  /*0620*/  FADD.FTZ R20, R21, R18 ;  /* 0x0000001215147221 */ /* 0x001fe40000010000 */
[----:B------:R-:W0:Y:S01]  /*0630*/  MUFU.EX2 R4, R24 ;  /* 0x0000001800047308 */ /* 0x000e220000000800 */
[----:B------:R-:W-:Y:S01]  /*0640*/  FMUL.FTZ R25, R25, 1.4426950216293334961 ;  /* 0x3fb8aa3b19197820 */ /* 0x000fe20000410000 */
[----:B----4-:R-:W-:Y:S01]  /*0650*/  FADD.FTZ R20, R20, R19 ;  /* 0x0000001314147221 */ /* 0x010fe20000010000 */
[--C-:B------:R-:W-:Y:S01]  /*0660*/  FADD.FTZ R22, R5, -R14.reuse ;  /* 0x8000000e05167221 */ /* 0x100fe20000010000 */
[----:B------:R-:W1:Y:S01]  /*0670*/  MUFU.EX2 R8, R26 ;  /* 0x0000001a00087308 */ /* 0x000e620000000800 */
[----:B--2---:R-:W-:Y:S01]  /*0680*/  FADD.FTZ R23, R9, -R14 ;  /* 0x8000000e09177221 */ /* 0x004fe20000010000 */
[----:B-----5:R-:W-:Y:S01]  /*0690*/  FADD.FTZ R21, R20, R13 ;  /* 0x0000000d14157221 */ /* 0x020fe20000010000 */
[----:B------:R-:W-:Y:S01]  /*06a0*/  FMUL.FTZ R22, R22, 1.4426950216293334961 ;  /* 0x3fb8aa3b16167820 */ /* 0x000fe20000410000 */
[----:B------:R-:W2:Y:S01]  /*06b0*/  MUFU.EX2 R5, R27 ;  /* 0x0000001b00057308 */ /* 0x000ea20000000800 */
[----:B------:R-:W-:Y:S01]  /*06c0*/  FMUL.FTZ R23, R23, 1.4426950216293334961 ;  /* 0x3fb8aa3b17177820 */ /* 0x000fe20000410000 */
[----:B------:R-:W-:Y:S01]  /*06d0*/  FADD.FTZ R20, R21, R10 ;  /* 0x0000000a15147221 */ /* 0x000fe20000010000 */
[----:B------:R-:W-:Y:S01]  /*06e0*/  FADD.FTZ R14, R7, -R14 ;  /* 0x8000000e070e7221 */ /* 0x000fe20000010000 */
[----:B------:R-:W4:Y:S02]  /*06f0*/  MUFU.EX2 R25, R25 ;  /* 0x0000001900197308 */ /* 0x000f240000000800 */
[----:B------:R-:W-:Y:S01]  /*0700*/  FADD.FTZ R21, R20, R11 ;  /* 0x0000000b14157221 */ /* 0x000fe20000010000 */
[----:B------:R-:W-:Y:S01]  /*0710*/  FMUL.FTZ R20, R6, 1.4426950216293334961 ;  /* 0x3fb8aa3b06147820 */ /* 0x000fe20000410000 */
[----:B------:R-:W5:Y:S01]  /*0720*/  MUFU.EX2 R9, R22 ;  /* 0x0000001600097308 */ /* 0x000f620000000800 */
        /* <DEDUP_REMOVED lines=8> */
[----:B-----5:R-:W-:-:S04]  /*07b0*/  FADD.FTZ R6, R6, R9 ;  /* 0x0000000906067221 */ /* 0x020fc80000010000 */
        /* <DEDUP_REMOVED lines=40> */
[----:B------:R-:W-:Y:S02]  /*0a40*/  FSEL R12, R16, RZ, P2 ;  /* 0x000000ff100c7208 */ /* 0x000fe40001000000 */
[----:B------:R-:W-:Y:S02]  /*0a50*/  FSETP.NE.FTZ.AND P3, PT, |R4|, +INF , PT ;  /* 0x7f8000000400780b */ /* 0x000fe40003f75200 */
[----:B------:R-:W-:Y:S02]  /*0a60*/  FSEL R14, R18, RZ, P4 ;  /* 0x000000ff120e7208 */ /* 0x000fe40002000000 */
[----:B------:R-:W-:Y:S02]  /*0a70*/  FSETP.NE.FTZ.AND P1, PT, |R22|, +INF , PT ;  /* 0x7f8000001600780b */ /* 0x000fe40003f35200 */
[----:B------:R-:W-:Y:S02]  /*0a80*/  FSETP.NE.FTZ.AND P2, PT, |R24|, +INF , PT ;  /* 0x7f8000001800780b */ /* 0x000fe40003f55200 */
[----:B------:R-:W-:-:S02]  /*0a90*/  FSETP.NE.FTZ.AND P4, PT, |R8|, +INF , PT ;  /* 0x7f8000000800780b */ /* 0x000fc40003f95200 */
[----:B------:R-:W-:Y:S02]  /*0aa0*/  FSEL R15, R19, RZ, P5 ;  /* 0x000000ff130f7208 */ /* 0x000fe40002800000 */
[----:B------:R-:W-:Y:S02]  /*0ab0*/  FSEL R16, R20, RZ, P0 ;  /* 0x000000ff14107208 */ /* 0x000fe40000000000 */
[----:B------:R-:W-:Y:S02]  /*0ac0*/  FSETP.NE.FTZ.AND P0, PT, |R25|, +INF , PT ;  /* 0x7f8000001900780b */ /* 0x000fe40003f15200 */
[----:B------:R-:W-:Y:S02]  /*0ad0*/  FSEL R19, R4, RZ, P3 ;  /* 0x000000ff04137208 */ /* 0x000fe40001800000 */
[----:B------:R-:W-:Y:S02]  /*0ae0*/  FSEL R17, R22, RZ, P1 ;  /* 0x000000ff16117208 */ /* 0x000fe40000800000 */
[----:B------:R-:W-:-:S02]  /*0af0*/  FSEL R18, R24, RZ, P2 ;  /* 0x000000ff18127208 */ /* 0x000fc40001000000 */
[----:B------:R-:W-:Y:S02]  /*0b00*/  FSETP.NE.FTZ.AND P3, PT, |R26|, +INF , PT ;  /* 0x7f8000001a00780b */ /* 0x000fe40003f75200 */
        /* <DEDUP_REMOVED lines=48> */
.L_x_2408:
        /* <DEDUP_REMOVED lines=16> */
.L_x_2409:
        /* <DEDUP_REMOVED lines=14> */
.L_x_2415:
        /* <DEDUP_REMOVED lines=153> */
.L_x_2412:
[----:B-123--:R-:W-:Y:S05]  /*1980*/  BSYNC.RECONVERGENT B0 ;  /* 0x0000000000007941 */ /* 0x00efea0003800200 */
.L_x_2411:
        /* <DEDUP_REMOVED lines=54> */
.L_x_2414:
[----:B------:R-:W-:Y:S05]  /*1cf0*/  BSYNC.RECONVERGENT B0 ;  /* 0x0000000000007941 */ /* 0x000fea0003800200 */
.L_x_2413:
[----:B------:R-:W-:Y:S02]  /*1d00*/  VIADD R47, R47, UR11 ;  /* 0x0000000b2f2f7c36 */ /* 0x000fe40008000000 */
[----:B------:R-:W-:Y:S01]  /*1d10*/  VIADD R45, R45, 0x1 ;  /* 0x000000012d2d7836 */ /* 0x000fe20000000000 */
[----:B------:R-:W-:Y:S06]  /*1d20*/  @P0 BRA `(.L_x_2415) ;  /* 0xfffffff000b00947 */ /* 0x000fec000383ffff */
.L_x_2410:
        /* <DEDUP_REMOVED lines=22> */
.L_x_2417:
        /* <DEDUP_REMOVED lines=55> */
.L_x_2416:
        /* <DEDUP_REMOVED lines=34> */
.L_x_2418:
        /* <DEDUP_REMOVED lines=22> */
.L_x_2419:
[----:B------:R-:W-:Y:S05]  /*2580*/  @!P1 EXIT ;  /* 0x000000000000994d */ /* 0x000fea0003800000 */
[----:B01--4-:R-:W0:Y:S01]  /*2590*/  LDC.64 R4, c[0x0][0x390] ;  /* 0x0000e400ff047b82 */ /* 0x013e220000000a00 */
[----:B------:R-:W1:Y:S01]  /*25a0*/  MUFU.RCP R43, R43 ;  /* 0x0000002b002b7308 */ /* 0x000e620000001000 */
[----:B------:R-:W-:Y:S02]  /*25b0*/  IMAD.IADD R7, R0, 0x1, R7 ;  /* 0x0000000100077824 */ /* 0x000fe400078e0207 */
[----:B------:R-:W-:-:S07]  /*25c0*/  IMAD.MOV R6, RZ, RZ, -R6 ;  /* 0x000000ffff067224 */ /* 0x000fce00078e0a06 */
.L_x_2420:
        /* <DEDUP_REMOVED lines=9> */
.L_x_2421:
        /* <DEDUP_REMOVED lines=10> */
.L_x_3906:


//--------------------- .text._ZN4vllm3moe10topkGatingILi8ELi256ELi4ELi16ELi32El6__halfLNS0_11ScoringFuncE0EEEvPKT5_PKbPfiPT4_PiiiibPKf --------------------------
	.section	.text._ZN4vllm3moe10topkGatingILi8ELi256ELi4ELi16ELi32El6__halfLNS0_11ScoringFuncE0EEEvPKT5_PKbPfiPT4_PiiiibPKf,"ax",@progbits
	.align	128
        .global         _ZN4vllm3moe10topkGatingILi8ELi256ELi4ELi16ELi32El6__halfLNS0_11ScoringFuncE0EEEvPKT5_PKbPfiPT4_PiiiibPKf
        .type           _ZN4vllm3moe10topkGatingILi8ELi256ELi4ELi16ELi32El6__halfLNS0_11ScoringFuncE0EEEvPKT5_PKbPfiPT4_PiiiibPKf,@function
        .size           _ZN4vllm3moe10topkGatingILi8ELi256ELi4ELi16ELi32El6__halfLNS0_11ScoringFuncE0EEEvPKT5_PKbPfiPT4_PiiiibPKf,(.L_x_3907 - _ZN4vllm3moe10topkGatingILi8ELi256ELi4ELi16ELi32El6__halfLNS0_11ScoringFuncE0EEEvPKT5_PKbPfiPT4_PiiiibPKf)
        .other          _ZN4vllm3moe10topkGatingILi8ELi256ELi4ELi16ELi32El6__halfLNS0_11ScoringFuncE0EEEvPKT5_PKbPfiPT4_PiiiibPKf,@"STO_CUDA_ENTRY STV_DEFAULT"
_ZN4vllm3moe10topkGatingILi8ELi256ELi4ELi16ELi32El6__halfLNS0_11ScoringFuncE0EEEvPKT5_PKbPfiPT4_PiiiibPKf:
.text._ZN4vllm3moe10topkGatingILi8ELi256ELi4ELi16ELi32El6__halfLNS0_11ScoringFuncE0EEEvPKT5_PKbPfiPT4_PiiiibPKf:
        /* <DEDUP_REMOVED lines=24> */
[----:B------:R-:W-:Y:S01]  /*0180*/  ISETP.NE.AND.EX P1, PT, RZ, UR5, PT, P1 ;  /* 0x00000005ff007c0c */ /* 0x000fe2000bf25310 */
[--C-:B---3--:R-:W-:Y:S02]  /*0190*/  HADD2.F32 R10, -RZ, R4.reuse.H0_H0 ;  /* 0x20000004ff0a7230 */ /* 0x108fe40000004100 */
        /* <DEDUP_REMOVED lines=10> */
[----:B------:R-:W-:Y:S02]  /*0240*/  FMNMX.FTZ R4, R7, R14, !PT ;  /* 0x0000000e07047209 */ /* 0x000fe40007810000 */
[C---:B------:R-:W-:Y:S01]  /*0250*/  @P1 IADD3 R14, P2, PT, R0.reuse, UR4, RZ ;  /* 0x00000004000e1c10 */ /* 0x040fe2000ff5e0ff */
[----:B------:R-:W0:Y:S02]  /*0260*/  LDCU UR4, c[0x0][0x3b0] ;  /* 0x00007600ff0477ac */ /* 0x000e240008000800 */
[----:B------:R-:W1:Y:S01]  /*0270*/  SHFL.BFLY PT, R5, R4, 0x10, 0x1f ;  /* 0x0e001f0004057f89 */ /* 0x000e6200000e0000 */
[----:B------:R-:W-:Y:S02]  /*0280*/  @P1 LEA.HI.X.SX32 R15, R0, UR5, 0x1, P2 ;  /* 0x00000005000f1c11 */ /* 0x000fe400090f0eff */
[----:B-1----:R-:W-:-:S05]  /*0290*/  FMNMX.FTZ R5, R4, R5, !PT ;  /* 0x0000000504057209 */ /* 0x002fca0007810000 */
[----:B------:R-:W1:Y:S01]  /*02a0*/  SHFL.BFLY PT, R6, R5, 0x8, 0x1f ;  /* 0x0d001f0005067f89 */ /* 0x000e6200000e0000 */
[----:B------:R-:W-:Y:S02]  /*02b0*/  @P0 LEA R4, P2, R3, UR8, 0x2 ;  /* 0x0000000803040c11 */ /* 0x000fe4000f8410ff */
[----:B-1----:R-:W-:Y:S02]  /*02c0*/  FMNMX.FTZ R17, R5, R6, !PT ;  /* 0x0000000605117209 */ /* 0x002fe40007810000 */
[----:B------:R1:W2:Y:S04]  /*02d0*/  @P1 LDG.E.U8 R6, desc[UR6][R14.64] ;  /* 0x000000060e061981 */ /* 0x0002a8000c1e1100 */
[----:B------:R-:W3:Y:S01]  /*02e0*/  SHFL.BFLY PT, R16, R17, 0x4, 0x1f ;  /* 0x0c801f0011107f89 */ /* 0x000ee200000e0000 */
[----:B------:R-:W-:-:S05]  /*02f0*/  @P0 IMAD.X R5, RZ, RZ, UR9, P2 ;  /* 0x00000009ff050e24 */ /* 0x000fca00090e06ff */
[----:B------:R-:W4:Y:S04]  /*0300*/  @P0 LDG.E R18, desc[UR6][R4.64+0x8] ;  /* 0x0000080604120981 */ /* 0x000f28000c1e1900 */
[----:B------:R-:W5:Y:S04]  /*0310*/  @P0 LDG.E R19, desc[UR6][R4.64+0xc] ;  /* 0x00000c0604130981 */ /* 0x000f68000c1e1900 */
[----:B------:R-:W5:Y:S04]  /*0320*/  @P0 LDG.E R20, desc[UR6][R4.64+0x10] ;  /* 0x0000100604140981 */ /* 0x000f68000c1e1900 */
[----:B------:R-:W5:Y:S04]  /*0330*/  @P0 LDG.E R21, desc[UR6][R4.64+0x14] ;  /* 0x0000140604150981 */ /* 0x000f68000c1e1900 */
[----:B------:R-:W5:Y:S01]  /*0340*/  @P0 LDG.E R14, desc[UR6][R4.64+0x18] ;  /* 0x00001806040e0981 */ /* 0x000f62000c1e1900 */
[----:B---3--:R-:W-:-:S03]  /*0350*/  FMNMX.FTZ R24, R17, R16, !PT ;  /* 0x0000001011187209 */ /* 0x008fc60007810000 */
[----:B------:R-:W3:Y:S04]  /*0360*/  @P0 LDG.E R16, desc[UR6][R4.64] ;  /* 0x0000000604100981 */ /* 0x000ee8000c1e1900 */
[----:B------:R-:W4:Y:S04]  /*0370*/  @P0 LDG.E R17, desc[UR6][R4.64+0x4] ;  /* 0x0000040604110981 */ /* 0x000f28000c1e1900 */
[----:B------:R-:W0:Y:S04]  /*0380*/  SHFL.BFLY PT, R25, R24, 0x2, 0x1f ;  /* 0x0c401f0018197f89 */ /* 0x000e2800000e0000 */
[----:B------:R1:W5:Y:S01]  /*0390*/  @P0 LDG.E R23, desc[UR6][R4.64+0x1c] ;  /* 0x00001c0604170981 */ /* 0x000362000c1e1900 */
[----:B0-----:R-:W-:-:S05]  /*03a0*/  FMNMX.FTZ R25, R24, R25, !PT ;  /* 0x0000001918197209 */ /* 0x001fca0007810000 */
[----:B------:R-:W1:Y:S02]  /*03b0*/  SHFL.BFLY PT, R26, R25, 0x1, 0x1f ;  /* 0x0c201f00191a7f89 */ /* 0x000e6400000e0000 */
[----:B-1----:R-:W-:-:S05]  /*03c0*/  FMNMX.FTZ R15, R25, R26, !PT ;  /* 0x0000001a190f7209 */ /* 0x002fca0007810000 */
[--C-:B------:R-:W-:Y:S01]  /*03d0*/  FADD.FTZ R10, R10, -R15.reuse ;  /* 0x8000000f0a0a7221 */ /* 0x100fe20000010000 */
[----:B------:R-:W-:-:S03]  /*03e0*/  FADD.FTZ R12, R12, -R15 ;  /* 0x8000000f0c0c7221 */ /* 0x000fc60000010000 */
[----:B------:R-:W-:Y:S01]  /*03f0*/  FMUL.FTZ R10, R10, 1.4426950216293334961 ;  /* 0x3fb8aa3b0a0a7820 */ /* 0x000fe20000410000 */
[----:B------:R-:W-:Y:S01]  /*0400*/  FADD.FTZ R24, R13, -R15 ;  /* 0x8000000f0d187221 */ /* 0x000fe20000010000 */
[----:B------:R-:W-:-:S04]  /*0410*/  FMUL.FTZ R13, R12, 1.4426950216293334961 ;  /* 0x3fb8aa3b0c0d7820 */ /* 0x000fc80000410000 */
[----:B------:R-:W0:Y:S01]  /*0420*/  MUFU.EX2 R10, R10 ;  /* 0x0000000a000a7308 */ /* 0x000e220000000800 */
[--C-:B------:R-:W-:Y:S01]  /*0430*/  FADD.FTZ R22, R22, -R15.reuse ;  /* 0x8000000f16167221 */ /* 0x100fe20000010000 */
[----:B------:R-:W-:Y:S02]  /*0440*/  FMUL.FTZ R24, R24, 1.4426950216293334961 ;  /* 0x3fb8aa3b18187820 */ /* 0x000fe40000410000 */
[----:B------:R-:W1:Y:S01]  /*0450*/  MUFU.EX2 R4, R13 ;  /* 0x0000000d00047308 */ /* 0x000e620000000800 */
[--C-:B------:R-:W-:Y:S01]  /*0460*/  FADD.FTZ R5, R9, -R15.reuse ;  /* 0x8000000f09057221 */ /* 0x100fe20000010000 */
[----:B------:R-:W-:Y:S02]  /*0470*/  FMUL.FTZ R22, R22, 1.4426950216293334961 ;  /* 0x3fb8aa3b16167820 */ /* 0x000fe40000410000 */
[----:B------:R-:W1:Y:S01]  /*0480*/  MUFU.EX2 R9, R24 ;  /* 0x0000001800097308 */ /* 0x000e620000000800 */
[----:B------:R-:W-:Y:S01]  /*0490*/  FMUL.FTZ R12, R5, 1.4426950216293334961 ;  /* 0x3fb8aa3b050c7820 */ /* 0x000fe20000410000 */
[----:B------:R-:W-:-:S02]  /*04a0*/  FADD.FTZ R25, R11, -R15 ;  /* 0x8000000f0b197221 */ /* 0x000fc40000010000 */
[----:B------:R-:W1:Y:S01]  /*04b0*/  MUFU.EX2 R11, R22 ;  /* 0x00000016000b7308 */ /* 0x000e620000000800 */
[--C-:B------:R-:W-:Y:S01]  /*04c0*/  FADD.FTZ R26, R8, -R15.reuse ;  /* 0x8000000f081a7221 */ /* 0x100fe20000010000 */
[----:B0-----:R-:W-:Y:S01]  /*04d0*/  FADD.FTZ R5, RZ, R10 ;  /* 0x0000000aff057221 */ /* 0x001fe20000010000 */
[----:B------:R-:W-:Y:S01]  /*04e0*/  FMUL.FTZ R25, R25, 1.4426950216293334961 ;  /* 0x3fb8aa3b19197820 */ /* 0x000fe20000410000 */
[----:B------:R-:W0:Y:S01]  /*04f0*/  MUFU.EX2 R12, R12 ;  /* 0x0000000c000c7308 */ /* 0x000e220000000800 */
[----:B------:R-:W-:Y:S01]  /*0500*/  FADD.FTZ R7, R7, -R15 ;  /* 0x8000000f07077221 */ /* 0x000fe20000010000 */
[----:B-1----:R-:W-:Y:S01]  /*0510*/  FADD.FTZ R8, R5, R4 ;  /* 0x0000000405087221 */ /* 0x002fe20000010000 */
[----:B------:R-:W-:Y:S01]  /*0520*/  FMUL.FTZ R15, R26, 1.4426950216293334961 ;  /* 0x3fb8aa3b1a0f7820 */ /* 0x000fe20000410000 */
[----:B------:R-:W1:Y:S02]  /*0530*/  MUFU.EX2 R13, R25 ;  /* 0x00000019000d7308 */ /* 0x000e640000000800 */
[----:B------:R-:W-:Y:S01]  /*0540*/  FADD.FTZ R8, R8, R9 ;  /* 0x0000000908087221 */ /* 0x000fe20000010000 */
[----:B------:R-:W-:-:S02]  /*0550*/  FMUL.FTZ R7, R7, 1.4426950216293334961 ;  /* 0x3fb8aa3b07077820 */ /* 0x000fc40000410000 */
        /* <DEDUP_REMOVED lines=73> */
.L_x_2427:
        /* <DEDUP_REMOVED lines=103> */
.L_x_2424:
[----:B-123--:R-:W-:Y:S05]  /*1060*/  BSYNC.RECONVERGENT B0 ;  /* 0x0000000000007941 */ /* 0x00efea0003800200 */
.L_x_2423:
        /* <DEDUP_REMOVED lines=38> */
.L_x_2426:
[----:B------:R-:W-:Y:S05]  /*12d0*/  BSYNC.RECONVERGENT B0 ;  /* 0x0000000000007941 */ /* 0x000fea0003800200 */
.L_x_2425:
[----:B------:R-:W-:Y:S02]  /*12e0*/  VIADD R25, R25, UR11 ;  /* 0x0000000b19197c36 */ /* 0x000fe40008000000 */
[----:B------:R-:W-:Y:S01]  /*12f0*/  VIADD R23, R23, 0x1 ;  /* 0x0000000117177836 */ /* 0x000fe20000000000 */
[----:B------:R-:W-:Y:S06]  /*1300*/  @P0 BRA `(.L_x_2427) ;  /* 0xfffffff400b80947 */ /* 0x000fec000383ffff */
.L_x_2422:
        /* <DEDUP_REMOVED lines=22> */
.L_x_2429:
        /* <DEDUP_REMOVED lines=55> */
.L_x_2428:
        /* <DEDUP_REMOVED lines=34> */
.L_x_2430:
        /* <DEDUP_REMOVED lines=22> */
.L_x_2431:
[----:B------:R-:W-:Y:S05]  /*1b60*/  @!P1 EXIT ;  /* 0x000000000000994d */ /* 0x000fea0003800000 */
[----:B-12---:R-:W1:Y:S01]  /*1b70*/  LDC.64 R6, c[0x0][0x390] ;  /* 0x0000e400ff067b82 */ /* 0x006e620000000a00 */
[----:B0-----:R0:W2:Y:S01]  /*1b80*/  MUFU.RCP R11, R4 ;  /* 0x00000004000b7308 */ /* 0x0010a20000001000 */
[----:B------:R-:W-:Y:S02]  /*1b90*/  IMAD.IADD R5, R0, 0x1, R5 ;  /* 0x0000000100057824 */ /* 0x000fe400078e0205 */
[----:B------:R-:W-:-:S07]  /*1ba0*/  IMAD.MOV R15, RZ, RZ, -R15 ;  /* 0x000000ffff0f7224 */ /* 0x000fce00078e0a0f */
.L_x_2432:
        /* <DEDUP_REMOVED lines=9> */
.L_x_2433:
        /* <DEDUP_REMOVED lines=12> */
.L_x_3907:


//--------------------- .text._ZN4vllm3moe10topkGatingILi8ELi128ELi4ELi16ELi32El6__halfLNS0_11ScoringFuncE0EEEvPKT5_PKbPfiPT4_PiiiibPKf --------------------------
	.section	.text._ZN4vllm3moe10topkGatingILi8ELi128ELi4ELi16ELi32El6__halfLNS0_11ScoringFuncE0EEEvPKT5_PKbPfiPT4_PiiiibPKf,"ax",@progbits
	.align	128
        .global         _ZN4vllm3moe10topkGatingILi8ELi128ELi4ELi16ELi32El6__halfLNS0_11ScoringFuncE0EEEvPKT5_PKbPfiPT4_PiiiibPKf
        .type           _ZN4vllm3moe10topkGatingILi8ELi128ELi4ELi16ELi32El6__halfLNS0_11ScoringFuncE0EEEvPKT5_PKbPfiPT4_PiiiibPKf,@function
        .size           _ZN4vllm3moe10topkGatingILi8ELi128ELi4ELi16ELi32El6__halfLNS0_11ScoringFuncE0EEEvPKT5_PKbPfiPT4_PiiiibPKf,(.L_x_3908 - _ZN4vllm3moe10topkGatingILi8ELi128ELi4ELi16ELi32El6__halfLNS0_11ScoringFuncE0EEEvPKT5_PKbPfiPT4_PiiiibPKf)
        .other          _ZN4vllm3moe10topkGatingILi8ELi128ELi4ELi16ELi32El6__halfLNS0_11ScoringFuncE0EEEvPKT5_PKbPfiPT4_PiiiibPKf,@"STO_CUDA_ENTRY STV_DEFAULT"
_ZN4vllm3moe10topkGatingILi8ELi128ELi4ELi16ELi32El6__halfLNS0_11ScoringFuncE0EEEvPKT5_PKbPfiPT4_PiiiibPKf:
.text._ZN4vllm3moe10topkGatingILi8ELi128ELi4ELi16ELi32El6__halfLNS0_11ScoringFuncE0EEEvPKT5_PKbPfiPT4_PiiiibPKf:
        /* <DEDUP_REMOVED lines=42> */
[----:B------:R-:W-:-:S03]  /*02a0*/  @P0 LEA R4, P2, R2, UR8, 0x2 ;  /* 0x0000000802040c11 */ /* 0x000fc6000f8410ff */
[----:B------:R2:W3:Y:S02]  /*02b0*/  @P1 LDG.E.U8 R6, desc[UR6][R14.64] ;  /* 0x000000060e061981 */ /* 0x0004e4000c1e1100 */
[----:B------:R-:W-:-:S05]  /*02c0*/  @P0 IMAD.X R5, RZ, RZ, UR9, P2 ;  /* 0x00000009ff050e24 */ /* 0x000fca00090e06ff */
[----:B------:R-:W4:Y:S04]  /*02d0*/  @P0 LDG.E R18, desc[UR6][R4.64+0x8] ;  /* 0x0000080604120981 */ /* 0x000f28000c1e1900 */
[----:B------:R-:W5:Y:S04]  /*02e0*/  @P0 LDG.E R19, desc[UR6][R4.64+0xc] ;  /* 0x00000c0604130981 */ /* 0x000f68000c1e1900 */
[----:B------:R-:W5:Y:S01]  /*02f0*/  @P0 LDG.E R20, desc[UR6][R4.64+0x10] ;  /* 0x0000100604140981 */ /* 0x000f62000c1e1900 */
[----:B-1----:R-:W-:-:S03]  /*0300*/  FMNMX.FTZ R24, R17, R16, !PT ;  /* 0x0000001011187209 */ /* 0x002fc60007810000 */
[----:B------:R-:W5:Y:S04]  /*0310*/  @P0 LDG.E R21, desc[UR6][R4.64+0x14] ;  /* 0x0000140604150981 */ /* 0x000f68000c1e1900 */
[----:B------:R-:W4:Y:S04]  /*0320*/  @P0 LDG.E R16, desc[UR6][R4.64] ;  /* 0x0000000604100981 */ /* 0x000f28000c1e1900 */
[----:B------:R-:W5:Y:S04]  /*0330*/  @P0 LDG.E R17, desc[UR6][R4.64+0x4] ;  /* 0x0000040604110981 */ /* 0x000f68000c1e1900 */
[----:B------:R-:W1:Y:S04]  /*0340*/  SHFL.BFLY PT, R25, R24, 0x4, 0x101f ;  /* 0x0c901f0018197f89 */ /* 0x000e6800000e0000 */
[----:B------:R-:W5:Y:S04]  /*0350*/  @P0 LDG.E R14, desc[UR6][R4.64+0x18] ;  /* 0x00001806040e0981 */ /* 0x000f68000c1e1900 */
[----:B------:R0:W5:Y:S01]  /*0360*/  @P0 LDG.E R23, desc[UR6][R4.64+0x1c] ;  /* 0x00001c0604170981 */ /* 0x000162000c1e1900 */
[----:B-1----:R-:W-:-:S05]  /*0370*/  FMNMX.FTZ R25, R24, R25, !PT ;  /* 0x0000001918197209 */ /* 0x002fca0007810000 */
[----:B------:R-:W1:Y:S02]  /*0380*/  SHFL.BFLY PT, R26, R25, 0x2, 0x101f ;  /* 0x0c501f00191a7f89 */ /* 0x000e6400000e0000 */
[----:B-1----:R-:W-:-:S05]  /*0390*/  FMNMX.FTZ R26, R25, R26, !PT ;  /* 0x0000001a191a7209 */ /* 0x002fca0007810000 */
[----:B--2---:R-:W1:Y:S02]  /*03a0*/  SHFL.BFLY PT, R15, R26, 0x1, 0x101f ;  /* 0x0c301f001a0f7f89 */ /* 0x004e6400000e0000 */
[----:B-1----:R-:W-:-:S05]  /*03b0*/  FMNMX.FTZ R15, R26, R15, !PT ;  /* 0x0000000f1a0f7209 */ /* 0x002fca0007810000 */
[--C-:B------:R-:W-:Y:S01]  /*03c0*/  FADD.FTZ R10, R10, -R15.reuse ;  /* 0x8000000f0a0a7221 */ /* 0x100fe20000010000 */
[----:B------:R-:W-:-:S03]  /*03d0*/  FADD.FTZ R24, R12, -R15 ;  /* 0x8000000f0c187221 */ /* 0x000fc60000010000 */
[----:B------:R-:W-:Y:S01]  /*03e0*/  FMUL.FTZ R12, R10, 1.4426950216293334961 ;  /* 0x3fb8aa3b0a0c7820 */ /* 0x000fe20000410000 */
[----:B------:R-:W-:Y:S01]  /*03f0*/  FMUL.FTZ R24, R24, 1.4426950216293334961 ;  /* 0x3fb8aa3b18187820 */ /* 0x000fe20000410000 */
[--C-:B------:R-:W-:Y:S02]  /*0400*/  FADD.FTZ R13, R13, -R15.reuse ;  /* 0x8000000f0d0d7221 */ /* 0x100fe40000010000 */
[----:B0-----:R0:W1:Y:S01]  /*0410*/  MUFU.EX2 R5, R12 ;  /* 0x0000000c00057308 */ /* 0x0010620000000800 */
[--C-:B------:R-:W-:Y:S01]  /*0420*/  FADD.FTZ R10, R22, -R15.reuse ;  /* 0x8000000f160a7221 */ /* 0x100fe20000010000 */
[----:B------:R-:W-:Y:S02]  /*0430*/  FMUL.FTZ R22, R13, 1.4426950216293334961 ;  /* 0x3fb8aa3b0d167820 */ /* 0x000fe40000410000 */
[----:B------:R-:W2:Y:S01]  /*0440*/  MUFU.EX2 R4, R24 ;  /* 0x0000001800047308 */ /* 0x000ea20000000800 */
[--C-:B------:R-:W-:Y:S01]  /*0450*/  FADD.FTZ R13, R9, -R15.reuse ;  /* 0x8000000f090d7221 */ /* 0x100fe20000010000 */
[----:B------:R-:W-:Y:S01]  /*0460*/  FMUL.FTZ R10, R10, 1.4426950216293334961 ;  /* 0x3fb8aa3b0a0a7820 */ /* 0x000fe20000410000 */
[--C-:B------:R-:W-:Y:S01]  /*0470*/  FADD.FTZ R25, R11, -R15.reuse ;  /* 0x8000000f0b197221 */ /* 0x100fe20000010000 */
[----:B------:R-:W2:Y:S01]  /*0480*/  MUFU.EX2 R9, R22 ;  /* 0x0000001600097308 */ /* 0x000ea20000000800 */
[----:B------:R-:W-:Y:S01]  /*0490*/  FMUL.FTZ R11, R13, 1.4426950216293334961 ;  /* 0x3fb8aa3b0d0b7820 */ /* 0x000fe20000410000 */
[----:B------:R-:W-:-:S02]  /*04a0*/  FADD.FTZ R26, R8, -R15 ;  /* 0x8000000f081a7221 */ /* 0x000fc40000010000 */
[----:B------:R-:W2:Y:S01]  /*04b0*/  MUFU.EX2 R10, R10 ;  /* 0x0000000a000a7308 */ /* 0x000ea20000000800 */
[----:B0-----:R-:W-:Y:S01]  /*04c0*/  FMUL.FTZ R12, R25, 1.4426950216293334961 ;  /* 0x3fb8aa3b190c7820 */ /* 0x001fe20000410000 */
[----:B-1----:R-:W-:Y:S02]  /*04d0*/  FADD.FTZ R13, RZ, R5 ;  /* 0x00000005ff0d7221 */ /* 0x002fe40000010000 */
[----:B------:R-:W0:Y:S01]  /*04e0*/  MUFU.EX2 R11, R11 ;  /* 0x0000000b000b7308 */ /* 0x000e220000000800 */
[----:B------:R-:W-:Y:S01]  /*04f0*/  FADD.FTZ R15, R7, -R15 ;  /* 0x8000000f070f7221 */ /* 0x000fe20000010000 */
[----:B--2---:R-:W-:Y:S01]  /*0500*/  FADD.FTZ R8, R13, R4 ;  /* 0x000000040d087221 */ /* 0x004fe20000010000 */
[----:B------:R-:W-:Y:S01]  /*0510*/  FMUL.FTZ R13, R26, 1.4426950216293334961 ;  /* 0x3fb8aa3b1a0d7820 */ /* 0x000fe20000410000 */
[----:B------:R-:W1:Y:S01]  /*0520*/  MUFU.EX2 R12, R12 ;  /* 0x0000000c000c7308 */ /* 0x000e620000000800 */
[----:B------:R-:W-:Y:S01]  /*0530*/  FMUL.FTZ R15, R15, 1.4426950216293334961 ;  /* 0x3fb8aa3b0f0f7820 */ /* 0x000fe20000410000 */
[----:B------:R-:W-:-:S03]  /*0540*/  FADD.FTZ R7, R8, R9 ;  /* 0x0000000908077221 */ /* 0x000fc60000010000 */
[----:B------:R-:W2:Y:S01]  /*0550*/  MUFU.EX2 R13, R13 ;  /* 0x0000000d000d7308 */ /* 0x000ea20000000800 */
[----:B------:R-:W-:-:S03]  /*0560*/  FADD.FTZ R8, R7, R10 ;  /* 0x0000000a07087221 */ /* 0x000fc60000010000 */
[----:B------:R-:W2:Y:S01]  /*0570*/  MUFU.EX2 R15, R15 ;  /* 0x0000000f000f7308 */ /* 0x000ea20000000800 */
[----:B0-----:R-:W-:-:S04]  /*0580*/  FADD.FTZ R7, R8, R11 ;  /* 0x0000000b08077221 */ /* 0x001fc80000010000 */
[----:B-1----:R-:W-:-:S04]  /*0590*/  FADD.FTZ R8, R7, R12 ;  /* 0x0000000c07087221 */ /* 0x002fc80000010000 */
[----:B--2---:R-:W-:-:S04]  /*05a0*/  FADD.FTZ R8, R8, R13 ;  /* 0x0000000d08087221 */ /* 0x004fc80000010000 */
        /* <DEDUP_REMOVED lines=22> */
[----:B---3--:R-:W-:Y:S02]  /*0710*/  ISETP.EQ.OR P1, PT, R6, RZ, !P1 ;  /* 0x000000ff0600720c */ /* 0x008fe40004f22670 */
        /* <DEDUP_REMOVED lines=42> */
.L_x_2439:
        /* <DEDUP_REMOVED lines=93> */
.L_x_2436:
[----:B-123--:R-:W-:Y:S05]  /*0f90*/  BSYNC.RECONVERGENT B0 ;  /* 0x0000000000007941 */ /* 0x00efea0003800200 */
.L_x_2435:
        /* <DEDUP_REMOVED lines=37> */
.L_x_2438:
[----:B------:R-:W-:Y:S05]  /*11f0*/  BSYNC.RECONVERGENT B0 ;  /* 0x0000000000007941 */ /* 0x000fea0003800200 */
.L_x_2437:
[----:B------:R-:W-:Y:S02]  /*1200*/  VIADD R25, R25, UR11 ;  /* 0x0000000b19197c36 */ /* 0x000fe40008000000 */
[----:B------:R-:W-:Y:S01]  /*1210*/  VIADD R23, R23, 0x1 ;  /* 0x0000000117177836 */ /* 0x000fe20000000000 */
[----:B------:R-:W-:Y:S06]  /*1220*/  @P0 BRA `(.L_x_2439) ;  /* 0xfffffff400e40947 */ /* 0x000fec000383ffff */
.L_x_2434:
        /* <DEDUP_REMOVED lines=22> */
.L_x_2441:
        /* <DEDUP_REMOVED lines=55> */
.L_x_2440:
        /* <DEDUP_REMOVED lines=34> */
.L_x_2442:
        /* <DEDUP_REMOVED lines=22> */
.L_x_2443:
[----:B------:R-:W-:Y:S05]  /*1a80*/  @!P1 EXIT ;  /* 0x000000000000994d */ /* 0x000fea0003800000 */
[----:B-12---:R-:W1:Y:S01]  /*1a90*/  LDC.64 R6, c[0x0][0x390] ;  /* 0x0000e400ff067b82 */ /* 0x006e620000000a00 */
[----:B0-----:R0:W2:Y:S01]  /*1aa0*/  MUFU.RCP R11, R4 ;  /* 0x00000004000b7308 */ /* 0x0010a20000001000 */
[----:B------:R-:W-:Y:S02]  /*1ab0*/  IMAD.IADD R5, R0, 0x1, R5 ;  /* 0x0000000100057824 */ /* 0x000fe400078e0205 */
[----:B------:R-:W-:-:S07]  /*1ac0*/  IMAD.MOV R15, RZ, RZ, -R15 ;  /* 0x000000ffff0f7224 */ /* 0x000fce00078e0a0f */
.L_x_2444:
        /* <DEDUP_REMOVED lines=9> */
.L_x_2445:
        /* <DEDUP_REMOVED lines=10> */
.L_x_3908:


//--------------------- .text._ZN4vllm3moe10topkGatingILi8ELi64ELi4ELi16ELi32El6__halfLNS0_11ScoringFuncE0EEEvPKT5_PKbPfiPT4_PiiiibPKf --------------------------
	.section	.text._ZN4vllm3moe10topkGatingILi8ELi64ELi4ELi16ELi32El6__halfLNS0_11ScoringFuncE0EEEvPKT5_PKbPfiPT4_PiiiibPKf,"ax",@progbits
	.align	128
        .global         _ZN4vllm3moe10topkGatingILi8ELi64ELi4ELi16ELi32El6__halfLNS0_11ScoringFuncE0EEEvPKT5_PKbPfiPT4_PiiiibPKf
        .type           _ZN4vllm3moe10topkGatingILi8ELi64ELi4ELi16ELi32El6__halfLNS0_11ScoringFuncE0EEEvPKT5_PKbPfiPT4_PiiiibPKf,@function
        .size           _ZN4vllm3moe10topkGatingILi8ELi64ELi4ELi16ELi32El6__halfLNS0_11ScoringFuncE0EEEvPKT5_PKbPfiPT4_PiiiibPKf,(.L_x_3909 - _ZN4vllm3moe10topkGatingILi8ELi64ELi4ELi16ELi32El6__halfLNS0_11ScoringFuncE0EEEvPKT5_PKbPfiPT4_PiiiibPKf)
        .other          _ZN4vllm3moe10topkGatingILi8ELi64ELi4ELi16ELi32El6__halfLNS0_11ScoringFuncE0EEEvPKT5_PKbPfiPT4_PiiiibPKf,@"STO_CUDA_ENTRY STV_DEFAULT"
_ZN4vllm3moe10topkGatingILi8ELi64ELi4ELi16ELi32El6__halfLNS0_11ScoringFuncE0EEEvPKT5_PKbPfiPT4_PiiiibPKf:
.text._ZN4vllm3moe10topkGatingILi8ELi64ELi4ELi16ELi32El6__halfLNS0_11ScoringFuncE0EEEvPKT5_PKbPfiPT4_PiiiibPKf:
        /* <DEDUP_REMOVED lines=42> */
[--C-:B------:R-:W-:Y:S02]  /*02a0*/  HADD2.F32 R13, -RZ, R5.reuse.H0_H0 ;  /* 0x20000005ff0d7230 */ /* 0x100fe40000004100 */
[----:B------:R-:W-:Y:S02]  /*02b0*/  HADD2.F32 R22, -RZ, R5.H1_H1 ;  /* 0x30000005ff167230 */ /* 0x000fe40000004100 */
[--C-:B------:R-:W-:Y:S01]  /*02c0*/  HADD2.F32 R5, -RZ, R6.reuse.H0_H0 ;  /* 0x20000006ff057230 */ /* 0x100fe20000004100 */
[----:B------:R-:W-:Y:S01]  /*02d0*/  FMNMX3.FTZ R24, R11, R12, R13, !PT ;  /* 0x0000000c0b187276 */ /* 0x000fe2000781000d */
[----:B-1----:R-:W-:Y:S02]  /*02e0*/  HADD2.F32 R15, -RZ, R6.H1_H1 ;  /* 0x30000006ff0f7230 */ /* 0x002fe40000004100 */
[--C-:B------:R-:W-:Y:S01]  /*02f0*/  HADD2.F32 R4, -RZ, R7.reuse.H0_H0 ;  /* 0x20000007ff047230 */ /* 0x100fe20000004100 */
[----:B------:R-:W-:Y:S01]  /*0300*/  FMNMX3.FTZ R24, R24, R22, R5, !PT ;  /* 0x0000001618187276 */ /* 0x000fe20007810005 */
[----:B------:R-:W-:-:S03]  /*0310*/  HADD2.F32 R7, -RZ, R7.H1_H1 ;  /* 0x30000007ff077230 */ /* 0x000fc60000004100 */
[----:B------:R-:W-:-:S04]  /*0320*/  FMNMX3.FTZ R24, R24, R15, R4, !PT ;  /* 0x0000000f18187276 */ /* 0x000fc80007810004 */
[----:B------:R-:W-:-:S05]  /*0330*/  FMNMX.FTZ R24, R7, R24, !PT ;  /* 0x0000001807187209 */ /* 0x000fca0007810000 */
[----:B------:R-:W1:Y:S02]  /*0340*/  SHFL.BFLY PT, R25, R24, 0x4, 0x181f ;  /* 0x0c981f0018197f89 */ /* 0x000e6400000e0000 */
[----:B-1----:R-:W-:-:S05]  /*0350*/  FMNMX.FTZ R25, R24, R25, !PT ;  /* 0x0000001918197209 */ /* 0x002fca0007810000 */
[----:B------:R-:W1:Y:S02]  /*0360*/  SHFL.BFLY PT, R6, R25, 0x2, 0x181f ;  /* 0x0c581f0019067f89 */ /* 0x000e6400000e0000 */
[----:B-1----:R-:W-:-:S05]  /*0370*/  FMNMX.FTZ R26, R25, R6, !PT ;  /* 0x00000006191a7209 */ /* 0x002fca0007810000 */
[----:B0-----:R-:W0:Y:S02]  /*0380*/  SHFL.BFLY PT, R9, R26, 0x1, 0x181f ;  /* 0x0c381f001a097f89 */ /* 0x001e2400000e0000 */
[----:B0-----:R-:W-:-:S05]  /*0390*/  FMNMX.FTZ R6, R26, R9, !PT ;  /* 0x000000091a067209 */ /* 0x001fca0007810000 */
[--C-:B------:R-:W-:Y:S01]  /*03a0*/  FADD.FTZ R11, R11, -R6.reuse ;  /* 0x800000060b0b7221 */ /* 0x100fe20000010000 */
[----:B------:R-:W-:-:S03]  /*03b0*/  FADD.FTZ R12, R12, -R6 ;  /* 0x800000060c0c7221 */ /* 0x000fc60000010000 */
[----:B------:R-:W-:Y:S01]  /*03c0*/  FMUL.FTZ R8, R11, 1.4426950216293334961 ;  /* 0x3fb8aa3b0b087820 */ /* 0x000fe20000410000 */
[--C-:B------:R-:W-:Y:S01]  /*03d0*/  FADD.FTZ R13, R13, -R6.reuse ;  /* 0x800000060d0d7221 */ /* 0x100fe20000010000 */
[----:B------:R-:W-:Y:S01]  /*03e0*/  FMUL.FTZ R9, R12, 1.4426950216293334961 ;  /* 0x3fb8aa3b0c097820 */ /* 0x000fe20000410000 */
[----:B------:R-:W-:-:S03]  /*03f0*/  FADD.FTZ R22, R22, -R6 ;  /* 0x8000000616167221 */ /* 0x000fc60000010000 */
[----:B------:R-:W0:Y:S01]  /*0400*/  MUFU.EX2 R8, R8 ;  /* 0x0000000800087308 */ /* 0x000e220000000800 */
[----:B------:R-:W-:-:S03]  /*0410*/  FMUL.FTZ R11, R13, 1.4426950216293334961 ;  /* 0x3fb8aa3b0d0b7820 */ /* 0x000fc60000410000 */
[----:B------:R-:W1:Y:S01]  /*0420*/  MUFU.EX2 R9, R9 ;  /* 0x0000000900097308 */ /* 0x000e620000000800 */
[----:B------:R-:W-:Y:S01]  /*0430*/  FMUL.FTZ R12, R22, 1.4426950216293334961 ;  /* 0x3fb8aa3b160c7820 */ /* 0x000fe20000410000 */
[--C-:B------:R-:W-:Y:S02]  /*0440*/  FADD.FTZ R5, R5, -R6.reuse ;  /* 0x8000000605057221 */ /* 0x100fe40000010000 */
[----:B------:R-:W3:Y:S01]  /*0450*/  MUFU.EX2 R11, R11 ;  /* 0x0000000b000b7308 */ /* 0x000ee20000000800 */
[--C-:B------:R-:W-:Y:S01]  /*0460*/  FADD.FTZ R15, R15, -R6.reuse ;  /* 0x800000060f0f7221 */ /* 0x100fe20000010000 */
[----:B------:R-:W-:Y:S02]  /*0470*/  FMUL.FTZ R24, R5, 1.4426950216293334961 ;  /* 0x3fb8aa3b05187820 */ /* 0x000fe40000410000 */
[----:B------:R-:W2:Y:S01]  /*0480*/  MUFU.EX2 R12, R12 ;  /* 0x0000000c000c7308 */ /* 0x000ea20000000800 */
[----:B------:R-:W-:Y:S01]  /*0490*/  FADD.FTZ R5, R4, -R6 ;  /* 0x8000000604057221 */ /* 0x000fe20000010000 */
[----:B0-----:R-:W-:Y:S01]  /*04a0*/  FADD.FTZ R22, RZ, R8 ;  /* 0x00000008ff167221 */ /* 0x001fe20000010000 */
[----:B------:R-:W-:Y:S01]  /*04b0*/  FMUL.FTZ R13, R15, 1.4426950216293334961 ;  /* 0x3fb8aa3b0f0d7820 */ /* 0x000fe20000410000 */
[----:B------:R-:W0:Y:S01]  /*04c0*/  MUFU.EX2 R4, R24 ;  /* 0x0000001800047308 */ /* 0x000e220000000800 */
[----:B------:R-:W-:Y:S01]  /*04d0*/  FADD.FTZ R6, R7, -R6 ;  /* 0x8000000607067221 */ /* 0x000fe20000010000 */
[----:B-1----:R-:W-:Y:S01]  /*04e0*/  FADD.FTZ R22, R22, R9 ;  /* 0x0000000916167221 */ /* 0x002fe20000010000 */
[----:B------:R-:W-:-:S02]  /*04f0*/  FMUL.FTZ R15, R5, 1.4426950216293334961 ;  /* 0x3fb8aa3b050f7820 */ /* 0x000fc40000410000 */
[----:B------:R-:W1:Y:S01]  /*0500*/  MUFU.EX2 R13, R13 ;  /* 0x0000000d000d7308 */ /* 0x000e620000000800 */
[----:B---3--:R-:W-:Y:S01]  /*0510*/  FADD.FTZ R5, R22, R11 ;  /* 0x0000000b16057221 */ /* 0x008fe20000010000 */
[----:B------:R-:W-:Y:S02]  /*0520*/  FMUL.FTZ R22, R6, 1.4426950216293334961 ;  /* 0x3fb8aa3b06167820 */ /* 0x000fe40000410000 */
[----:B------:R-:W3:Y:S01]  /*0530*/  MUFU.EX2 R15, R15 ;  /* 0x0000000f000f7308 */ /* 0x000ee20000000800 */
[----:B--2---:R-:W-:-:S03]  /*0540*/  FADD.FTZ R5, R5, R12 ;  /* 0x0000000c05057221 */ /* 0x004fc60000010000 */
[----:B------:R-:W2:Y:S01]  /*0550*/  MUFU.EX2 R22, R22 ;  /* 0x0000001600167308 */ /* 0x000ea20000000800 */
[----:B0-----:R-:W-:-:S04]  /*0560*/  FADD.FTZ R6, R5, R4 ;  /* 0x0000000405067221 */ /* 0x001fc80000010000 */
[----:B-1----:R-:W-:-:S04]  /*0570*/  FADD.FTZ R6, R6, R13 ;  /* 0x0000000d06067221 */ /* 0x002fc80000010000 */
[----:B---3--:R-:W-:-:S04]  /*0580*/  FADD.FTZ R5, R6, R15 ;  /* 0x0000000f06057221 */ /* 0x008fc80000010000 */
[----:B--2---:R-:W-:-:S05]  /*0590*/  FADD.FTZ R24, R5, R22 ;  /* 0x0000001605187221 */ /* 0x004fca0000010000 */
[----:B------:R-:W0:Y:S02]  /*05a0*/  SHFL.BFLY PT, R5, R24, 0x4, 0x181f ;  /* 0x0c981f0018057f89 */ /* 0x000e2400000e0000 */
[----:B0-----:R-:W-:-:S05]  /*05b0*/  FADD.FTZ R25, R24, R5 ;  /* 0x0000000518197221 */ /* 0x001fca0000010000 */
[----:B------:R-:W0:Y:S02]  /*05c0*/  SHFL.BFLY PT, R6, R25, 0x2, 0x181f ;  /* 0x0c581f0019067f89 */ /* 0x000e2400000e0000 */
[----:B0-----:R-:W-:-:S05]  /*05d0*/  FADD.FTZ R26, R25, R6 ;  /* 0x00000006191a7221 */ /* 0x001fca0000010000 */
[----:B------:R-:W0:Y:S02]  /*05e0*/  SHFL.BFLY PT, R5, R26, 0x1, 0x181f ;  /* 0x0c381f001a057f89 */ /* 0x000e2400000e0000 */
[----:B0-----:R-:W-:-:S06]  /*05f0*/  FADD.FTZ R27, R26, R5 ;  /* 0x000000051a1b7221 */ /* 0x001fcc0000010000 */
[----:B------:R-:W0:Y:S01]  /*0600*/  MUFU.RCP R27, R27 ;  /* 0x0000001b001b7308 */ /* 0x000e220000001000 */
[----:B------:R-:W-:Y:S02]  /*0610*/  ISETP.EQ.OR P1, PT, R3, RZ, !P1 ;  /* 0x000000ff0300720c */ /* 0x000fe40004f22670 */
[----:B------:R-:W-:Y:S01]  /*0620*/  LOP3.LUT R3, R10, 0x7, RZ, 0xc0, !PT ;  /* 0x000000070a037812 */ /* 0x000fe200078ec0ff */
[-C--:B0-----:R-:W-:Y:S01]  /*0630*/  FMUL.FTZ R6, R9, R27.reuse ;  /* 0x0000001b09067220 */ /* 0x081fe20000410000 */
        /* <DEDUP_REMOVED lines=9> */
[----:B------:R-:W-:Y:S01]  /*06d0*/  FSETP.NE.FTZ.AND P3, PT, |R7|, +INF , PT ;  /* 0x7f8000000700780b */ /* 0x000fe20003f75200 */
[----:B------:R-:W-:Y:S01]  /*06e0*/  FMUL.FTZ R12, R22, R27 ;  /* 0x0000001b160c7220 */ /* 0x000fe20000410000 */
[----:B------:R-:W-:Y:S02]  /*06f0*/  ISETP.GE.AND P2, PT, R15, 0x1, PT ;  /* 0x000000010f00780c */ /* 0x000fe40003f46270 */
[----:B------:R-:W-:Y:S02]  /*0700*/  FSETP.NE.FTZ.AND P4, PT, |R8|, +INF , PT ;  /* 0x7f8000000800780b */ /* 0x000fe40003f95200 */
[----:B------:R-:W-:Y:S02]  /*0710*/  FSEL R6, R6, RZ, P6 ;  /* 0x000000ff06067208 */ /* 0x000fe40003000000 */
[----:B------:R-:W-:Y:S02]  /*0720*/  FSEL R5, R5, RZ, P5 ;  /* 0x000000ff05057208 */ /* 0x000fe40002800000 */
[----:B------:R-:W-:-:S02]  /*0730*/  FSETP.NE.FTZ.AND P6, PT, |R11|, +INF , PT ;  /* 0x7f8000000b00780b */ /* 0x000fc40003fd5200 */
[----:B------:R-:W-:Y:S02]  /*0740*/  FSEL R7, R7, RZ, P3 ;  /* 0x000000ff07077208 */ /* 0x000fe40001800000 */
[----:B------:R-:W-:Y:S02]  /*0750*/  FSETP.NE.FTZ.AND P5, PT, |R9|, +INF , PT ;  /* 0x7f8000000900780b */ /* 0x000fe40003fb5200 */
[----:B------:R-:W-:Y:S02]  /*0760*/  FSETP.NE.FTZ.AND P3, PT, |R13|, +INF , PT ;  /* 0x7f8000000d00780b */ /* 0x000fe40003f75200 */
[----:B------:R-:W-:Y:S02]  /*0770*/  FSEL R8, R8, RZ, P4 ;  /* 0x000000ff08087208 */ /* 0x000fe40002000000 */
[----:B------:R-:W-:Y:S02]  /*0780*/  FSETP.NE.FTZ.AND P4, PT, |R12|, +INF , PT ;  /* 0x7f8000000c00780b */ /* 0x000fe40003f95200 */
[----:B------:R-:W-:-:S02]  /*0790*/  FSEL R10, R11, RZ, P6 ;  /* 0x000000ff0b0a7208 */ /* 0x000fc40003000000 */
        /* <DEDUP_REMOVED lines=30> */
.L_x_2451:
        /* <DEDUP_REMOVED lines=83> */
.L_x_2448:
[----:B-123--:R-:W-:Y:S05]  /*0eb0*/  BSYNC.RECONVERGENT B0 ;  /* 0x0000000000007941 */ /* 0x00efea0003800200 */
.L_x_2447:
        /* <DEDUP_REMOVED lines=36> */
[----:B------:R-:W-:-:S07]  /*1100*/  @P5 MOV R22, 0xc61c4000 ;  /* 0xc61c400000165802 */ /* 0x000fce0000000f00 */
.L_x_2450:
[----:B------:R-:W-:Y:S05]  /*1110*/  BSYNC.RECONVERGENT B0 ;  /* 0x0000000000007941 */ /* 0x000fea0003800200 */
.L_x_2449:
[----:B------:R-:W-:Y:S02]  /*1120*/  VIADD R25, R25, UR11 ;  /* 0x0000000b19197c36 */ /* 0x000fe40008000000 */
[----:B------:R-:W-:Y:S01]  /*1130*/  VIADD R23, R23, 0x1 ;  /* 0x0000000117177836 */ /* 0x000fe20000000000 */
[----:B------:R-:W-:Y:S06]  /*1140*/  @P0 BRA `(.L_x_2451) ;  /* 0xfffffff8000c0947 */ /* 0x000fec000383ffff */
.L_x_2446:
        /* <DEDUP_REMOVED lines=22> */
.L_x_2453:
        /* <DEDUP_REMOVED lines=55> */
.L_x_2452:
        /* <DEDUP_REMOVED lines=34> */
.L_x_2454:
        /* <DEDUP_REMOVED lines=22> */
.L_x_2455:
[----:B------:R-:W-:Y:S05]  /*19a0*/  @!P1 EXIT ;  /* 0x000000000000994d */ /* 0x000fea0003800000 */
[----:B-12---:R-:W1:Y:S01]  /*19b0*/  LDC.64 R6, c[0x0][0x390] ;  /* 0x0000e400ff067b82 */ /* 0x006e620000000a00 */
[----:B0-----:R0:W2:Y:S01]  /*19c0*/  MUFU.RCP R11, R4 ;  /* 0x00000004000b7308 */ /* 0x0010a20000001000 */
[----:B------:R-:W-:Y:S02]  /*19d0*/  IMAD.IADD R5, R0, 0x1, R5 ;  /* 0x0000000100057824 */ /* 0x000fe400078e0205 */
[----:B------:R-:W-:-:S07]  /*19e0*/  IMAD.MOV R15, RZ, RZ, -R15 ;  /* 0x000000ffff0f7224 */ /* 0x000fce00078e0a0f */
.L_x_2456:
        /* <DEDUP_REMOVED lines=9> */
.L_x_2457:
        /* <DEDUP_REMOVED lines=16> */
.L_x_3909:


//--------------------- .text._ZN4vllm3moe10topkGatingILi8ELi32ELi4ELi16ELi32El6__halfLNS0_11ScoringFuncE0EEEvPKT5_PKbPfiPT4_PiiiibPKf --------------------------
	.section	.text._ZN4vllm3moe10topkGatingILi8ELi32ELi4ELi16ELi32El6__halfLNS0_11ScoringFuncE0EEEvPKT5_PKbPfiPT4_PiiiibPKf,"ax",@progbits
	.align	128
        .global         _ZN4vllm3moe10topkGatingILi8ELi32ELi4ELi16ELi32El6__halfLNS0_11ScoringFuncE0EEEvPKT5_PKbPfiPT4_PiiiibPKf
        .type           _ZN4vllm3moe10topkGatingILi8ELi32ELi4ELi16ELi32El6__halfLNS0_11ScoringFuncE0EEEvPKT5_PKbPfiPT4_PiiiibPKf,@function
        .size           _ZN4vllm3moe10topkGatingILi8ELi32ELi4ELi16ELi32El6__halfLNS0_11ScoringFuncE0EEEvPKT5_PKbPfiPT4_PiiiibPKf,(.L_x_3910 - _ZN4vllm3moe10topkGatingILi8ELi32ELi4ELi16ELi32El6__halfLNS0_11ScoringFuncE0EEEvPKT5_PKbPfiPT4_PiiiibPKf)
        .other          _ZN4vllm3moe10topkGatingILi8ELi32ELi4ELi16ELi32El6__halfLNS0_11ScoringFuncE0EEEvPKT5_PKbPfiPT4_PiiiibPKf,@"STO_CUDA_ENTRY STV_DEFAULT"
_ZN4vllm3moe10topkGatingILi8ELi32ELi4ELi16ELi32El6__halfLNS0_11ScoringFuncE0EEEvPKT5_PKbPfiPT4_PiiiibPKf:
.text._ZN4vllm3moe10topkGatingILi8ELi32ELi4ELi16ELi32El6__halfLNS0_11ScoringFuncE0EEEvPKT5_PKbPfiPT4_PiiiibPKf:
        /* <DEDUP_REMOVED lines=52> */
[----:B------:R-:W3:Y:S01]  /*0340*/  SHFL.BFLY PT, R6, R15, 0x2, 0x1c1f ;  /* 0x0c5c1f000f067f89 */ /* 0x000ee200000e0000 */
[----:B--2---:R-:W-:Y:S02]  /*0350*/  ISETP.EQ.OR P1, PT, R3, RZ, !P1 ;  /* 0x000000ff0300720c */ /* 0x004fe40004f22670 */
[----:B------:R-:W-:Y:S02]  /*0360*/  LOP3.LUT R3, R8, 0x3, RZ, 0xc0, !PT ;  /* 0x0000000308037812 */ /* 0x000fe400078ec0ff */
[----:B---3--:R-:W-:-:S05]  /*0370*/  FMNMX.FTZ R22, R15, R6, !PT ;  /* 0x000000060f167209 */ /* 0x008fca0007810000 */
[----:B-1----:R-:W1:Y:S02]  /*0380*/  SHFL.BFLY PT, R25, R22, 0x1, 0x1c1f ;  /* 0x0c3c1f0016197f89 */ /* 0x002e6400000e0000 */
        /* <DEDUP_REMOVED lines=16> */
[----:B------:R-:W-:Y:S01]  /*0490*/  FADD.FTZ R7, R7, -R6 ;  /* 0x8000000607077221 */ /* 0x000fe20000010000 */
[----:B------:R-:W-:-:S02]  /*04a0*/  FMUL.FTZ R15, R15, 1.4426950216293334961 ;  /* 0x3fb8aa3b0f0f7820 */ /* 0x000fc40000410000 */
[----:B------:R-:W3:Y:S01]  /*04b0*/  MUFU.EX2 R12, R12 ;  /* 0x0000000c000c7308 */ /* 0x000ee20000000800 */
[----:B------:R-:W-:-:S03]  /*04c0*/  FMUL.FTZ R7, R7, 1.4426950216293334961 ;  /* 0x3fb8aa3b07077820 */ /* 0x000fc60000410000 */
[----:B------:R-:W0:Y:S01]  /*04d0*/  MUFU.EX2 R9, R24 ;  /* 0x0000001800097308 */ /* 0x000e220000000800 */
[----:B-1----:R-:W-:-:S03]  /*04e0*/  FADD.FTZ R22, RZ, R10 ;  /* 0x0000000aff167221 */ /* 0x002fc60000010000 */
[----:B------:R-:W1:Y:S01]  /*04f0*/  MUFU.EX2 R4, R25 ;  /* 0x0000001900047308 */ /* 0x000e620000000800 */
[----:B--2---:R-:W-:-:S03]  /*0500*/  FADD.FTZ R5, R22, R11 ;  /* 0x0000000b16057221 */ /* 0x004fc60000010000 */
[----:B------:R-:W2:Y:S01]  /*0510*/  MUFU.EX2 R13, R13 ;  /* 0x0000000d000d7308 */ /* 0x000ea20000000800 */
[----:B---3--:R-:W-:-:S03]  /*0520*/  FADD.FTZ R6, R5, R12 ;  /* 0x0000000c05067221 */ /* 0x008fc60000010000 */
[----:B------:R-:W3:Y:S01]  /*0530*/  MUFU.EX2 R15, R15 ;  /* 0x0000000f000f7308 */ /* 0x000ee20000000800 */
[----:B0-----:R-:W-:-:S03]  /*0540*/  FADD.FTZ R5, R6, R9 ;  /* 0x0000000906057221 */ /* 0x001fc60000010000 */
[----:B------:R-:W0:Y:S01]  /*0550*/  MUFU.EX2 R22, R7 ;  /* 0x0000000700167308 */ /* 0x000e220000000800 */
        /* <DEDUP_REMOVED lines=15> */
[----:B------:R-:W-:Y:S02]  /*0650*/  IMAD.U32 R15, RZ, RZ, UR4 ;  /* 0x00000004ff0f7e24 */ /* 0x000fe4000f8e00ff */
[-C--:B------:R-:W-:Y:S01]  /*0660*/  FMUL.FTZ R10, R4, R26.reuse ;  /* 0x0000001a040a7220 */ /* 0x080fe20000410000 */
        /* <DEDUP_REMOVED lines=27> */
[----:B------:R-:W-:Y:S01]  /*0820*/  @!P0 MOV R13, R5 ;  /* 0x00000005000d8202 */ /* 0x000fe20000000f00 */
[----:B------:R-:W-:Y:S01]  /*0830*/  @!P0 IMAD.MOV.U32 R16, RZ, RZ, R6 ;  /* 0x000000ffff108224 */ /* 0x000fe200078e0006 */
[----:B------:R-:W-:Y:S01]  /*0840*/  @!P0 MOV R22, R12 ;  /* 0x0000000c00168202 */ /* 0x000fe20000000f00 */
[----:B------:R-:W-:-:S02]  /*0850*/  @!P0 IMAD.MOV.U32 R17, RZ, RZ, R7 ;  /* 0x000000ffff118224 */ /* 0x000fc400078e0007 */
        /* <DEDUP_REMOVED lines=14> */
.L_x_2463:
        /* <DEDUP_REMOVED lines=73> */
.L_x_2460:
[----:B-123--:R-:W-:Y:S05]  /*0dd0*/  BSYNC.RECONVERGENT B0 ;  /* 0x0000000000007941 */ /* 0x00efea0003800200 */
.L_x_2459:
        /* <DEDUP_REMOVED lines=37> */
.L_x_2462:
[----:B------:R-:W-:Y:S05]  /*1030*/  BSYNC.RECONVERGENT B0 ;  /* 0x0000000000007941 */ /* 0x000fea0003800200 */
.L_x_2461:
[----:B------:R-:W-:Y:S01]  /*1040*/  IADD3 R25, PT, PT, R25, UR11, RZ ;  /* 0x0000000b19197c10 */ /* 0x000fe2000fffe0ff */
[----:B------:R-:W-:Y:S01]  /*1050*/  VIADD R23, R23, 0x1 ;  /* 0x0000000117177836 */ /* 0x000fe20000000000 */
[----:B------:R-:W-:Y:S06]  /*1060*/  @P0 BRA `(.L_x_2463) ;  /* 0xfffffff800340947 */ /* 0x000fec000383ffff */
.L_x_2458:
        /* <DEDUP_REMOVED lines=22> */
.L_x_2465:
        /* <DEDUP_REMOVED lines=55> */
.L_x_2464:
        /* <DEDUP_REMOVED lines=34> */
.L_x_2466:
        /* <DEDUP_REMOVED lines=22> */
.L_x_2467:
[----:B------:R-:W-:Y:S05]  /*18c0*/  @!P1 EXIT ;  /* 0x000000000000994d */ /* 0x000fea0003800000 */
[----:B-12---:R-:W1:Y:S01]  /*18d0*/  LDC.64 R6, c[0x0][0x390] ;  /* 0x0000e400ff067b82 */ /* 0x006e620000000a00 */
[----:B0-----:R0:W2:Y:S01]  /*18e0*/  MUFU.RCP R11, R4 ;  /* 0x00000004000b7308 */ /* 0x0010a20000001000 */
[----:B------:R-:W-:Y:S02]  /*18f0*/  IMAD.IADD R5, R0, 0x1, R5 ;  /* 0x0000000100057824 */ /* 0x000fe400078e0205 */
[----:B------:R-:W-:-:S07]  /*1900*/  IMAD.MOV R15, RZ, RZ, -R15 ;  /* 0x000000ffff0f7224 */ /* 0x000fce00078e0a0f */
.L_x_2468:
        /* <DEDUP_REMOVED lines=9> */
.L_x_2469:
        /* <DEDUP_REMOVED lines=14> */
.L_x_3910:


//--------------------- .text._ZN4vllm3moe10topkGatingILi8ELi16ELi4ELi16ELi32El6__halfLNS0_11ScoringFuncE0EEEvPKT5_PKbPfiPT4_PiiiibPKf --------------------------
	.section	.text._ZN4vllm3moe10topkGatingILi8ELi16ELi4ELi16ELi32El6__halfLNS0_11ScoringFuncE0EEEvPKT5_PKbPfiPT4_PiiiibPKf,"ax",@progbits
	.align	128
        .global         _ZN4vllm3moe10topkGatingILi8ELi16ELi4ELi16ELi32El6__halfLNS0_11ScoringFuncE0EEEvPKT5_PKbPfiPT4_PiiiibPKf
        .type           _ZN4vllm3moe10topkGatingILi8ELi16ELi4ELi16ELi32El6__halfLNS0_11ScoringFuncE0EEEvPKT5_PKbPfiPT4_PiiiibPKf,@function
        .size           _ZN4vllm3moe10topkGatingILi8ELi16ELi4ELi16ELi32El6__halfLNS0_11ScoringFuncE0EEEvPKT5_PKbPfiPT4_PiiiibPKf,(.L_x_3911 - _ZN4vllm3moe10topkGatingILi8ELi16ELi4ELi16ELi32El6__halfLNS0_11ScoringFuncE0EEEvPKT5_PKbPfiPT4_PiiiibPKf)
        .other          _ZN4vllm3moe10topkGatingILi8ELi16ELi4ELi16ELi32El6__halfLNS0_11ScoringFuncE0EEEvPKT5_PKbPfiPT4_PiiiibPKf,@"STO_CUDA_ENTRY STV_DEFAULT"
_ZN4vllm3moe10topkGatingILi8ELi16ELi4ELi16ELi32El6__halfLNS0_11ScoringFuncE0EEEvPKT5_PKbPfiPT4_PiiiibPKf:
.text._ZN4vllm3moe10topkGatingILi8ELi16ELi4ELi16ELi32El6__halfLNS0_11ScoringFuncE0EEEvPKT5_PKbPfiPT4_PiiiibPKf:
        /* <DEDUP_REMOVED lines=30> */
[----:B------:R-:W-:-:S04]  /*01e0*/  @P0 LEA R24, P2, R2, UR8, 0x2 ;  /* 0x0000000802180c11 */ /* 0x000fc8000f8410ff */
[----:B------:R-:W-:-:S05]  /*01f0*/  @P0 IADD3.X R25, PT, PT, RZ, UR9, RZ, P2, !PT ;  /* 0x00000009ff190c10 */ /* 0x000fca00097fe4ff */
        /* <DEDUP_REMOVED lines=8> */
[----:B------:R-:W-:Y:S01]  /*0280*/  LOP3.LUT R3, R3, 0x1, RZ, 0xc0, !PT ;  /* 0x0000000103037812 */ /* 0x000fe200078ec0ff */
        /* <DEDUP_REMOVED lines=24> */
[--C-:B0-----:R-:W-:Y:S01]  /*0410*/  FADD.FTZ R24, R9, -R6.reuse ;  /* 0x8000000609187221 */ /* 0x101fe20000010000 */
[----:B------:R-:W0:Y:S01]  /*0420*/  MUFU.EX2 R10, R10 ;  /* 0x0000000a000a7308 */ /* 0x000e220000000800 */
[----:B------:R-:W-:Y:S01]  /*0430*/  FMUL.FTZ R15, R15, 1.4426950216293334961 ;  /* 0x3fb8aa3b0f0f7820 */ /* 0x000fe20000410000 */
[--C-:B------:R-:W-:Y:S01]  /*0440*/  FADD.FTZ R25, R4, -R6.reuse ;  /* 0x8000000604197221 */ /* 0x100fe20000010000 */
[----:B------:R-:W-:Y:S01]  /*0450*/  FMUL.FTZ R24, R24, 1.4426950216293334961 ;  /* 0x3fb8aa3b18187820 */ /* 0x000fe20000410000 */
[----:B------:R-:W1:Y:S01]  /*0460*/  MUFU.EX2 R11, R11 ;  /* 0x0000000b000b7308 */ /* 0x000e620000000800 */
[----:B------:R-:W-:Y:S01]  /*0470*/  FADD.FTZ R26, R7, -R6 ;  /* 0x80000006071a7221 */ /* 0x000fe20000010000 */
[----:B------:R-:W-:-:S02]  /*0480*/  FMUL.FTZ R7, R25, 1.4426950216293334961 ;  /* 0x3fb8aa3b19077820 */ /* 0x000fc40000410000 */
[----:B------:R-:W2:Y:S01]  /*0490*/  MUFU.EX2 R5, R22 ;  /* 0x0000001600057308 */ /* 0x000ea20000000800 */
[----:B------:R-:W-:-:S03]  /*04a0*/  FMUL.FTZ R26, R26, 1.4426950216293334961 ;  /* 0x3fb8aa3b1a1a7820 */ /* 0x000fc60000410000 */
[----:B------:R-:W3:Y:S01]  /*04b0*/  MUFU.EX2 R9, R13 ;  /* 0x0000000d00097308 */ /* 0x000ee20000000800 */
[----:B0-----:R-:W-:-:S03]  /*04c0*/  FADD.FTZ R12, RZ, R10 ;  /* 0x0000000aff0c7221 */ /* 0x001fc60000010000 */
[----:B------:R0:W4:Y:S01]  /*04d0*/  MUFU.EX2 R4, R15 ;  /* 0x0000000f00047308 */ /* 0x0001220000000800 */
[----:B-1----:R-:W-:-:S03]  /*04e0*/  FADD.FTZ R12, R12, R11 ;  /* 0x0000000b0c0c7221 */ /* 0x002fc60000010000 */
[----:B------:R-:W1:Y:S01]  /*04f0*/  MUFU.EX2 R6, R24 ;  /* 0x0000001800067308 */ /* 0x000e620000000800 */
[----:B--2---:R-:W-:-:S03]  /*0500*/  FADD.FTZ R12, R12, R5 ;  /* 0x000000050c0c7221 */ /* 0x004fc60000010000 */
[----:B------:R-:W2:Y:S01]  /*0510*/  MUFU.EX2 R7, R7 ;  /* 0x0000000700077308 */ /* 0x000ea20000000800 */
[----:B0-----:R-:W-:Y:S02]  /*0520*/  IMAD.U32 R15, RZ, RZ, UR4 ;  /* 0x00000004ff0f7e24 */ /* 0x001fe4000f8e00ff */
[----:B---3--:R-:W-:Y:S02]  /*0530*/  FADD.FTZ R13, R12, R9 ;  /* 0x000000090c0d7221 */ /* 0x008fe40000010000 */
[----:B------:R-:W0:Y:S02]  /*0540*/  MUFU.EX2 R12, R26 ;  /* 0x0000001a000c7308 */ /* 0x000e240000000800 */
[----:B----4-:R-:W-:Y:S01]  /*0550*/  FADD.FTZ R13, R13, R4 ;  /* 0x000000040d0d7221 */ /* 0x010fe20000010000 */
[----:B------:R-:W-:-:S03]  /*0560*/  ISETP.GE.AND P2, PT, R15, 0x1, PT ;  /* 0x000000010f00780c */ /* 0x000fc60003f46270 */
[----:B-1----:R-:W-:-:S04]  /*0570*/  FADD.FTZ R22, R13, R6 ;  /* 0x000000060d167221 */ /* 0x002fc80000010000 */
[----:B--2---:R-:W-:-:S04]  /*0580*/  FADD.FTZ R13, R22, R7 ;  /* 0x00000007160d7221 */ /* 0x004fc80000010000 */
        /* <DEDUP_REMOVED lines=15> */
[----:B------:R-:W-:Y:S01]  /*0680*/  FSETP.NE.FTZ.AND P4, PT, |R9|, +INF , PT ;  /* 0x7f8000000900780b */ /* 0x000fe20003f95200 */
[----:B------:R-:W-:Y:S01]  /*0690*/  IMAD.MOV.U32 R4, RZ, RZ, RZ ;  /* 0x000000ffff047224 */ /* 0x000fe200078e00ff */
[----:B------:R-:W-:-:S02]  /*06a0*/  FSEL R5, R10, RZ, P5 ;  /* 0x000000ff0a057208 */ /* 0x000fc40002800000 */
[----:B------:R-:W-:Y:S02]  /*06b0*/  FSETP.NE.FTZ.AND P5, PT, |R13|, +INF , PT ;  /* 0x7f8000000d00780b */ /* 0x000fe40003fb5200 */
[----:B------:R-:W-:Y:S02]  /*06c0*/  FSEL R6, R11, RZ, P6 ;  /* 0x000000ff0b067208 */ /* 0x000fe40003000000 */
[----:B------:R-:W-:Y:S02]  /*06d0*/  FSEL R7, R8, RZ, P3 ;  /* 0x000000ff08077208 */ /* 0x000fe40001800000 */
[----:B------:R-:W-:Y:S02]  /*06e0*/  FSETP.NE.FTZ.AND P6, PT, |R22|, +INF , PT ;  /* 0x7f8000001600780b */ /* 0x000fe40003fd5200 */
[----:B------:R-:W-:Y:S02]  /*06f0*/  FSEL R8, R9, RZ, P4 ;  /* 0x000000ff09087208 */ /* 0x000fe40002000000 */
[----:B------:R-:W-:-:S02]  /*0700*/  FSETP.NE.FTZ.AND P3, PT, |R24|, +INF , PT ;  /* 0x7f8000001800780b */ /* 0x000fc40003f75200 */
[----:B------:R-:W-:Y:S02]  /*0710*/  FSETP.NE.FTZ.AND P4, PT, |R12|, +INF , PT ;  /* 0x7f8000000c00780b */ /* 0x000fe40003f95200 */
[----:B------:R-:W-:Y:S01]  /*0720*/  FSEL R9, R13, RZ, P5 ;  /* 0x000000ff0d097208 */ /* 0x000fe20002800000 */
[----:B------:R-:W-:Y:S01]  /*0730*/  @P0 FADD.FTZ R13, R5, R16 ;  /* 0x00000010050d0221 */ /* 0x000fe20000010000 */
[----:B------:R-:W-:Y:S01]  /*0740*/  FSEL R10, R22, RZ, P6 ;  /* 0x000000ff160a7208 */ /* 0x000fe20003000000 */
[----:B-----5:R-:W-:Y:S01]  /*0750*/  @P0 FADD.FTZ R16, R6, R17 ;  /* 0x0000001106100221 */ /* 0x020fe20000010000 */
[----:B------:R-:W-:Y:S01]  /*0760*/  FSEL R11, R24, RZ, P3 ;  /* 0x000000ff180b7208 */ /* 0x000fe20001800000 */
[----:B------:R-:W-:Y:S01]  /*0770*/  @P0 FADD.FTZ R17, R7, R18 ;  /* 0x0000001207110221 */ /* 0x000fe20000010000 */
[----:B------:R-:W-:Y:S01]  /*0780*/  FSEL R12, R12, RZ, P4 ;  /* 0x000000ff0c0c7208 */ /* 0x000fe20002000000 */
[----:B------:R-:W-:Y:S01]  /*0790*/  @P0 FADD.FTZ R18, R8, R19 ;  /* 0x0000001308120221 */ /* 0x000fe20000010000 */
[----:B------:R-:W-:Y:S01]  /*07a0*/  @P0 FADD.FTZ R19, R9, R20 ;  /* 0x0000001409130221 */ /* 0x000fe20000010000 */
[----:B------:R-:W-:Y:S01]  /*07b0*/  @P0 FADD.FTZ R20, R10, R21 ;  /* 0x000000150a140221 */ /* 0x000fe20000010000 */
[----:B------:R-:W-:Y:S01]  /*07c0*/  @P0 FADD.FTZ R21, R11, R14 ;  /* 0x0000000e0b150221 */ /* 0x000fe20000010000 */
[----:B------:R-:W-:Y:S01]  /*07d0*/  @P0 FADD.FTZ R22, R12, R23 ;  /* 0x000000170c160221 */ /* 0x000fe20000010000 */
[----:B------:R-:W-:Y:S01]  /*07e0*/  @!P0 IMAD.MOV.U32 R13, RZ, RZ, R5 ;  /* 0x000000ffff0d8224 */ /* 0x000fe200078e0005 */
[----:B------:R-:W-:Y:S01]  /*07f0*/  @!P0 MOV R17, R7 ;  /* 0x0000000700118202 */ /* 0x000fe20000000f00 */
[----:B------:R-:W-:Y:S01]  /*0800*/  @!P0 IMAD.MOV.U32 R16, RZ, RZ, R6 ;  /* 0x000000ffff108224 */ /* 0x000fe200078e0006 */
[----:B------:R-:W-:Y:S01]  /*0810*/  @!P0 MOV R22, R12 ;  /* 0x0000000c00168202 */ /* 0x000fe20000000f00 */
[----:B------:R-:W-:-:S02]  /*0820*/  @!P0 IMAD.MOV.U32 R18, RZ, RZ, R8 ;  /* 0x000000ffff128224 */ /* 0x000fc400078e0008 */
        /* <DEDUP_REMOVED lines=13> */
.L_x_2475:
        /* <DEDUP_REMOVED lines=63> */
.L_x_2472:
[----:B0123--:R-:W-:Y:S05]  /*0cf0*/  BSYNC.RECONVERGENT B0 ;  /* 0x0000000000007941 */ /* 0x00ffea0003800200 */
.L_x_2471:
        /* <DEDUP_REMOVED lines=35> */
[----:B------:R-:W-:-:S04]  /*0f30*/  @P6 MOV R21, 0xc61c4000 ;  /* 0xc61c400000156802 */ /* 0x000fc80000000f00 */
[----:B------:R-:W-:-:S07]  /*0f40*/  @P5 IMAD.MOV.U32 R22, RZ, RZ, -0x39e3c000 ;  /* 0xc61c4000ff165424 */ /* 0x000fce00078e00ff */
.L_x_2474:
[----:B------:R-:W-:Y:S05]  /*0f50*/  BSYNC.RECONVERGENT B0 ;  /* 0x0000000000007941 */ /* 0x000fea0003800200 */
.L_x_2473:
[----:B------:R-:W-:Y:S02]  /*0f60*/  VIADD R25, R25, UR11 ;  /* 0x0000000b19197c36 */ /* 0x000fe40008000000 */
[----:B------:R-:W-:Y:S01]  /*0f70*/  VIADD R23, R23, 0x1 ;  /* 0x0000000117177836 */ /* 0x000fe20000000000 */
[----:B------:R-:W-:Y:S06]  /*0f80*/  @P0 BRA `(.L_x_2475) ;  /* 0xfffffff8005c0947 */ /* 0x000fec000383ffff */
.L_x_2470:
        /* <DEDUP_REMOVED lines=22> */
.L_x_2477:
        /* <DEDUP_REMOVED lines=55> */
.L_x_2476:
        /* <DEDUP_REMOVED lines=34> */
.L_x_2478:
        /* <DEDUP_REMOVED lines=22> */
.L_x_2479:
[----:B------:R-:W-:Y:S05]  /*17e0*/  @!P1 EXIT ;  /* 0x000000000000994d */ /* 0x000fea0003800000 */
[----:B-12---:R-:W1:Y:S01]  /*17f0*/  LDC.64 R6, c[0x0][0x390] ;  /* 0x0000e400ff067b82 */ /* 0x006e620000000a00 */
[----:B0-----:R0:W2:Y:S01]  /*1800*/  MUFU.RCP R11, R4 ;  /* 0x00000004000b7308 */ /* 0x0010a20000001000 */
[----:B------:R-:W-:Y:S01]  /*1810*/  IMAD.IADD R5, R0, 0x1, R5 ;  /* 0x0000000100057824 */ /* 0x000fe200078e0205 */
[----:B------:R-:W-:-:S07]  /*1820*/  IADD3 R15, PT, PT, -R15, RZ, RZ ;  /* 0x000000ff0f0f7210 */ /* 0x000fce0007ffe1ff */
.L_x_2480:
        /* <DEDUP_REMOVED lines=9> */
.L_x_2481:
        /* <DEDUP_REMOVED lines=12> */
.L_x_3911:


//--------------------- .text._ZN4vllm3moe10topkGatingILi8ELi8ELi4ELi16ELi32El6__halfLNS0_11ScoringFuncE0EEEvPKT5_PKbPfiPT4_PiiiibPKf --------------------------
	.section	.text._ZN4vllm3moe10topkGatingILi8ELi8ELi4ELi16ELi32El6__halfLNS0_11ScoringFuncE0EEEvPKT5_PKbPfiPT4_PiiiibPKf,"ax",@progbits
	.align	128
        .global         _ZN4vllm3moe10topkGatingILi8ELi8ELi4ELi16ELi32El6__halfLNS0_11ScoringFuncE0EEEvPKT5_PKbPfiPT4_PiiiibPKf
        .type           _ZN4vllm3moe10topkGatingILi8ELi8ELi4ELi16ELi32El6__halfLNS0_11ScoringFuncE0EEEvPKT5_PKbPfiPT4_PiiiibPKf,@function
        .size           _ZN4vllm3moe10topkGatingILi8ELi8ELi4ELi16ELi32El6__halfLNS0_11ScoringFuncE0EEEvPKT5_PKbPfiPT4_PiiiibPKf,(.L_x_3912 - _ZN4vllm3moe10topkGatingILi8ELi8ELi4ELi16ELi32El6__halfLNS0_11ScoringFuncE0EEEvPKT5_PKbPfiPT4_PiiiibPKf)
        .other          _ZN4vllm3moe10topkGatingILi8ELi8ELi4ELi16ELi32El6__halfLNS0_11ScoringFuncE0EEEvPKT5_PKbPfiPT4_PiiiibPKf,@"STO_CUDA_ENTRY STV_DEFAULT"
_ZN4vllm3moe10topkGatingILi8ELi8ELi4ELi16ELi32El6__halfLNS0_11ScoringFuncE0EEEvPKT5_PKbPfiPT4_PiiiibPKf:
.text._ZN4vllm3moe10topkGatingILi8ELi8ELi4ELi16ELi32El6__halfLNS0_11ScoringFuncE0EEEvPKT5_PKbPfiPT4_PiiiibPKf:
        /* <DEDUP_REMOVED lines=34> */
[----:B----4-:R-:W-:-:S02]  /*0220*/  HADD2.F32 R23, -RZ, R4.H0_H0 ;  /* 0x20000004ff177230 */ /* 0x010fc40000004100 */
[----:B--2---:R-:W-:Y:S02]  /*0230*/  HADD2.F32 R14, -RZ, R4.H1_H1 ;  /* 0x30000004ff0e7230 */ /* 0x004fe40000004100 */
        /* <DEDUP_REMOVED lines=10> */
[--C-:B------:R-:W-:Y:S01]  /*02e0*/  FADD.FTZ R23, R23, -R6.reuse ;  /* 0x8000000617177221 */ /* 0x100fe20000010000 */
[--C-:B------:R-:W-:Y:S01]  /*02f0*/  FADD.FTZ R14, R14, -R6.reuse ;  /* 0x800000060e0e7221 */ /* 0x100fe20000010000 */
[--C-:B------:R-:W-:Y:S01]  /*0300*/  FADD.FTZ R15, R15, -R6.reuse ;  /* 0x800000060f0f7221 */ /* 0x100fe20000010000 */
[--C-:B------:R-:W-:Y:S01]  /*0310*/  FADD.FTZ R25, R25, -R6.reuse ;  /* 0x8000000619197221 */ /* 0x100fe20000010000 */
[----:B0-----:R-:W-:Y:S01]  /*0320*/  FMUL.FTZ R12, R23, 1.4426950216293334961 ;  /* 0x3fb8aa3b170c7820 */ /* 0x001fe20000410000 */
[----:B------:R-:W-:Y:S01]  /*0330*/  FMUL.FTZ R13, R14, 1.4426950216293334961 ;  /* 0x3fb8aa3b0e0d7820 */ /* 0x000fe20000410000 */
[----:B------:R-:W-:Y:S01]  /*0340*/  FMUL.FTZ R14, R15, 1.4426950216293334961 ;  /* 0x3fb8aa3b0f0e7820 */ /* 0x000fe20000410000 */
[--C-:B------:R-:W-:Y:S01]  /*0350*/  FADD.FTZ R16, R16, -R6.reuse ;  /* 0x8000000610107221 */ /* 0x100fe20000010000 */
[----:B------:R-:W-:Y:S01]  /*0360*/  FMUL.FTZ R25, R25, 1.4426950216293334961 ;  /* 0x3fb8aa3b19197820 */ /* 0x000fe20000410000 */
[--C-:B------:R-:W-:Y:S01]  /*0370*/  FADD.FTZ R22, R5, -R6.reuse ;  /* 0x8000000605167221 */ /* 0x100fe20000010000 */
[----:B------:R-:W0:Y:S01]  /*0380*/  MUFU.EX2 R12, R12 ;  /* 0x0000000c000c7308 */ /* 0x000e220000000800 */
[----:B------:R-:W-:Y:S01]  /*0390*/  FMUL.FTZ R15, R16, 1.4426950216293334961 ;  /* 0x3fb8aa3b100f7820 */ /* 0x000fe20000410000 */
[--C-:B------:R-:W-:Y:S01]  /*03a0*/  FADD.FTZ R23, R4, -R6.reuse ;  /* 0x8000000604177221 */ /* 0x100fe20000010000 */
[----:B------:R-:W-:Y:S01]  /*03b0*/  FMUL.FTZ R22, R22, 1.4426950216293334961 ;  /* 0x3fb8aa3b16167820 */ /* 0x000fe20000410000 */
[----:B------:R-:W2:Y:S01]  /*03c0*/  MUFU.EX2 R13, R13 ;  /* 0x0000000d000d7308 */ /* 0x000ea20000000800 */
[----:B------:R-:W-:Y:S01]  /*03d0*/  FADD.FTZ R24, R7, -R6 ;  /* 0x8000000607187221 */ /* 0x000fe20000010000 */
[----:B------:R-:W-:Y:S01]  /*03e0*/  FMUL.FTZ R23, R23, 1.4426950216293334961 ;  /* 0x3fb8aa3b17177820 */ /* 0x000fe20000410000 */
[----:B---3--:R-:W-:Y:S01]  /*03f0*/  ISETP.EQ.OR P0, PT, R11, RZ, !P0 ;  /* 0x000000ff0b00720c */ /* 0x008fe20004702670 */
[----:B------:R-:W3:Y:S01]  /*0400*/  MUFU.EX2 R14, R14 ;  /* 0x0000000e000e7308 */ /* 0x000ee20000000800 */
[----:B------:R-:W-:-:S03]  /*0410*/  FMUL.FTZ R26, R24, 1.4426950216293334961 ;  /* 0x3fb8aa3b181a7820 */ /* 0x000fc60000410000 */
[----:B------:R-:W4:Y:S01]  /*0420*/  MUFU.EX2 R5, R25 ;  /* 0x0000001900057308 */ /* 0x000f220000000800 */
[----:B0-----:R-:W-:-:S03]  /*0430*/  FADD.FTZ R16, RZ, R12 ;  /* 0x0000000cff107221 */ /* 0x001fc60000010000 */
[----:B------:R-:W0:Y:S01]  /*0440*/  MUFU.EX2 R4, R15 ;  /* 0x0000000f00047308 */ /* 0x000e220000000800 */
[----:B--2---:R-:W-:-:S03]  /*0450*/  FADD.FTZ R7, R16, R13 ;  /* 0x0000000d10077221 */ /* 0x004fc60000010000 */
[----:B------:R-:W2:Y:S01]  /*0460*/  MUFU.EX2 R6, R22 ;  /* 0x0000001600067308 */ /* 0x000ea20000000800 */
[----:B---3--:R-:W-:-:S03]  /*0470*/  FADD.FTZ R16, R7, R14 ;  /* 0x0000000e07107221 */ /* 0x008fc60000010000 */
[----:B------:R-:W3:Y:S01]  /*0480*/  MUFU.EX2 R24, R23 ;  /* 0x0000001700187308 */ /* 0x000ee20000000800 */
[----:B----4-:R-:W-:Y:S01]  /*0490*/  FADD.FTZ R7, R16, R5 ;  /* 0x0000000510077221 */ /* 0x010fe20000010000 */
[----:B-1----:R-:W-:Y:S02]  /*04a0*/  IMAD.U32 R16, RZ, RZ, UR4 ;  /* 0x00000004ff107e24 */ /* 0x002fe4000f8e00ff */
[----:B------:R-:W1:Y:S01]  /*04b0*/  MUFU.EX2 R26, R26 ;  /* 0x0000001a001a7308 */ /* 0x000e620000000800 */
[----:B0-----:R-:W-:Y:S02]  /*04c0*/  FADD.FTZ R7, R7, R4 ;  /* 0x0000000407077221 */ /* 0x001fe40000010000 */
[----:B------:R-:W-:Y:S02]  /*04d0*/  ISETP.GE.AND P2, PT, R16, 0x1, PT ;  /* 0x000000011000780c */ /* 0x000fe40003f46270 */
[----:B--2---:R-:W-:-:S04]  /*04e0*/  FADD.FTZ R7, R7, R6 ;  /* 0x0000000607077221 */ /* 0x004fc80000010000 */
[----:B---3--:R-:W-:-:S04]  /*04f0*/  FADD.FTZ R7, R7, R24 ;  /* 0x0000001807077221 */ /* 0x008fc80000010000 */
[----:B-1----:R-:W-:-:S06]  /*0500*/  FADD.FTZ R7, R7, R26 ;  /* 0x0000001a07077221 */ /* 0x002fcc0000010000 */
        /* <DEDUP_REMOVED lines=58> */
.L_x_2486:
        /* <DEDUP_REMOVED lines=42> */
.L_x_2484:
        /* <DEDUP_REMOVED lines=86> */
.L_x_2485:
        /* <DEDUP_REMOVED lines=9> */
.L_x_2483:
        /* <DEDUP_REMOVED lines=55> */
.L_x_2482:
        /* <DEDUP_REMOVED lines=21> */
.L_x_2488:
        /* <DEDUP_REMOVED lines=55> */
.L_x_2487:
        /* <DEDUP_REMOVED lines=34> */
.L_x_2489:
        /* <DEDUP_REMOVED lines=22> */
.L_x_2490:
[----:B------:R-:W-:Y:S05]  /*1cf0*/  @!P1 EXIT ;  /* 0x000000000000994d */ /* 0x000fea0003800000 */
[----:B0-2---:R-:W0:Y:S01]  /*1d00*/  LDC.64 R4, c[0x0][0x390] ;  /* 0x0000e400ff047b82 */ /* 0x005e220000000a00 */
[----:B-1----:R1:W2:Y:S01]  /*1d10*/  MUFU.RCP R9, R26 ;  /* 0x0000001a00097308 */ /* 0x0022a20000001000 */
[----:B------:R-:W-:Y:S02]  /*1d20*/  IMAD.IADD R27, R27, 0x1, R0 ;  /* 0x000000011b1b7824 */ /* 0x000fe400078e0200 */
[----:B------:R-:W-:-:S07]  /*1d30*/  IMAD.MOV R16, RZ, RZ, -R16 ;  /* 0x000000ffff107224 */ /* 0x000fce00078e0a10 */
.L_x_2491:
        /* <DEDUP_REMOVED lines=9> */
.L_x_2492:
        /* <DEDUP_REMOVED lines=11> */
.L_x_3912:


//--------------------- .text._ZN4vllm3moe10topkGatingILi4ELi4ELi4ELi8ELi32El6__halfLNS0_11ScoringFuncE0EEEvPKT5_PKbPfiPT4_PiiiibPKf --------------------------
	.section	.text._ZN4vllm3moe10topkGatingILi4ELi4ELi4ELi8ELi32El6__halfLNS0_11ScoringFuncE0EEEvPKT5_PKbPfiPT4_PiiiibPKf,"ax",@progbits
	.align	128
        .global         _ZN4vllm3moe10topkGatingILi4ELi4ELi4ELi8ELi32El6__halfLNS0_11ScoringFuncE0EEEvPKT5_PKbPfiPT4_PiiiibPKf
        .type           _ZN4vllm3moe10topkGatingILi4ELi4ELi4ELi8ELi32El6__halfLNS0_11ScoringFuncE0EEEvPKT5_PKbPfiPT4_PiiiibPKf,@function
        .size           _ZN4vllm3moe10topkGatingILi4ELi4ELi4ELi8ELi32El6__halfLNS0_11ScoringFuncE0EEEvPKT5_PKbPfiPT4_PiiiibPKf,(.L_x_3913 - _ZN4vllm3moe10topkGatingILi4ELi4ELi4ELi8ELi32El6__halfLNS0_11ScoringFuncE0EEEvPKT5_PKbPfiPT4_PiiiibPKf)
        .other          _ZN4vllm3moe10topkGatingILi4ELi4ELi4ELi8ELi32El6__halfLNS0_11ScoringFuncE0EEEvPKT5_PKbPfiPT4_PiiiibPKf,@"STO_CUDA_ENTRY STV_DEFAULT"
_ZN4vllm3moe10topkGatingILi4ELi4ELi4ELi8ELi32El6__halfLNS0_11ScoringFuncE0EEEvPKT5_PKbPfiPT4_PiiiibPKf:
.text._ZN4vllm3moe10topkGatingILi4ELi4ELi4ELi8ELi32El6__halfLNS0_11ScoringFuncE0EEEvPKT5_PKbPfiPT4_PiiiibPKf:
        /* <DEDUP_REMOVED lines=31> */
[--C-:B----4-:R-:W-:Y:S02]  /*01f0*/  HADD2.F32 R4, -RZ, R14.reuse.H0_H0 ;  /* 0x2000000eff047230 */ /* 0x110fe40000004100 */
[----:B------:R-:W-:Y:S02]  /*0200*/  HADD2.F32 R17, -RZ, R14.H1_H1 ;  /* 0x3000000eff117230 */ /* 0x000fe40000004100 */
[--C-:B------:R-:W-:Y:S02]  /*0210*/  HADD2.F32 R6, -RZ, R15.reuse.H0_H0 ;  /* 0x2000000fff067230 */ /* 0x100fe40000004100 */
[----:B------:R-:W-:-:S03]  /*0220*/  HADD2.F32 R15, -RZ, R15.H1_H1 ;  /* 0x3000000fff0f7230 */ /* 0x000fc60000004100 */
[----:B------:R-:W-:-:S04]  /*0230*/  FMNMX3.FTZ R12, R4, R17, R6, !PT ;  /* 0x00000011040c7276 */ /* 0x000fc80007810006 */
[----:B------:R-:W-:-:S05]  /*0240*/  FMNMX.FTZ R12, R15, R12, !PT ;  /* 0x0000000c0f0c7209 */ /* 0x000fca0007810000 */
[--C-:B------:R-:W-:Y:S01]  /*0250*/  FADD.FTZ R4, R4, -R12.reuse ;  /* 0x8000000c04047221 */ /* 0x100fe20000010000 */
[--C-:B------:R-:W-:Y:S01]  /*0260*/  FADD.FTZ R17, R17, -R12.reuse ;  /* 0x8000000c11117221 */ /* 0x100fe20000010000 */
[--C-:B------:R-:W-:Y:S01]  /*0270*/  FADD.FTZ R6, R6, -R12.reuse ;  /* 0x8000000c06067221 */ /* 0x100fe20000010000 */
[----:B------:R-:W-:Y:S01]  /*0280*/  FADD.FTZ R12, R15, -R12 ;  /* 0x8000000c0f0c7221 */ /* 0x000fe20000010000 */
[----:B------:R-:W-:Y:S01]  /*0290*/  FMUL.FTZ R4, R4, 1.4426950216293334961 ;  /* 0x3fb8aa3b04047820 */ /* 0x000fe20000410000 */
[----:B------:R-:W-:Y:S01]  /*02a0*/  FMUL.FTZ R17, R17, 1.4426950216293334961 ;  /* 0x3fb8aa3b11117820 */ /* 0x000fe20000410000 */
[----:B-1----:R-:W-:Y:S01]  /*02b0*/  FMUL.FTZ R8, R6, 1.4426950216293334961 ;  /* 0x3fb8aa3b06087820 */ /* 0x002fe20000410000 */
[----:B------:R-:W-:-:S03]  /*02c0*/  FMUL.FTZ R12, R12, 1.4426950216293334961 ;  /* 0x3fb8aa3b0c0c7820 */ /* 0x000fc60000410000 */
[----:B------:R-:W0:Y:S01]  /*02d0*/  MUFU.EX2 R4, R4 ;  /* 0x0000000400047308 */ /* 0x000e220000000800 */
[----:B--2---:R-:W-:-:S03]  /*02e0*/  ISETP.EQ.OR P0, PT, R0, RZ, !P0 ;  /* 0x000000ff0000720c */ /* 0x004fc60004702670 */
[----:B------:R-:W1:Y:S04]  /*02f0*/  MUFU.EX2 R17, R17 ;  /* 0x0000001100117308 */ /* 0x000e680000000800 */
[----:B------:R-:W2:Y:S04]  /*0300*/  MUFU.EX2 R9, R8 ;  /* 0x0000000800097308 */ /* 0x000ea80000000800 */
[----:B------:R-:W4:Y:S01]  /*0310*/  MUFU.EX2 R11, R12 ;  /* 0x0000000c000b7308 */ /* 0x000f220000000800 */
[----:B0-----:R-:W-:-:S04]  /*0320*/  FADD.FTZ R6, RZ, R4 ;  /* 0x00000004ff067221 */ /* 0x001fc80000010000 */
[----:B-1----:R-:W-:-:S04]  /*0330*/  FADD.FTZ R6, R6, R17 ;  /* 0x0000001106067221 */ /* 0x002fc80000010000 */
[----:B--2---:R-:W-:-:S04]  /*0340*/  FADD.FTZ R6, R6, R9 ;  /* 0x0000000906067221 */ /* 0x004fc80000010000 */
        /* <DEDUP_REMOVED lines=13> */
[----:B---3--:R-:W-:Y:S01]  /*0420*/  @P1 FADD.FTZ R14, R12, R3 ;  /* 0x000000030c0e1221 */ /* 0x008fe20000010000 */
[----:B------:R-:W-:Y:S01]  /*0430*/  FSEL R0, R8, RZ, P5 ;  /* 0x000000ff08007208 */ /* 0x000fe20002800000 */
[----:B-----5:R-:W-:Y:S01]  /*0440*/  @P1 FADD.FTZ R15, R11, R2 ;  /* 0x000000020b0f1221 */ /* 0x020fe20000010000 */
        /* <DEDUP_REMOVED lines=19> */
.L_x_2499:
        /* <DEDUP_REMOVED lines=28> */
.L_x_2495:
        /* <DEDUP_REMOVED lines=34> */
.L_x_2496:
        /* <DEDUP_REMOVED lines=32> */
.L_x_2497:
        /* <DEDUP_REMOVED lines=62> */
.L_x_2498:
[----:B------:R-:W-:-:S09]  /*0f40*/  UISETP.NE.AND UP0, UPT, UR4, UR5, UPT ;  /* 0x000000050400728c */ /* 0x000fd2000bf05270 */
[----:B------:R-:W-:Y:S05]  /*0f50*/  BRA.U UP0, `(.L_x_2499) ;  /* 0xfffffff500887547 */ /* 0x000fea000b83ffff */
[----:B------:R-:W-:-:S05]  /*0f60*/  UMOV UR4, UR5 ;  /* 0x0000000500047c82 */ /* 0x000fca0008000000 */
.L_x_2494:
        /* <DEDUP_REMOVED lines=27> */
.L_x_2501:
        /* <DEDUP_REMOVED lines=63> */
.L_x_2500:
        /* <DEDUP_REMOVED lines=42> */
.L_x_2493:
        /* <DEDUP_REMOVED lines=22> */
.L_x_2503:
        /* <DEDUP_REMOVED lines=55> */
.L_x_2502:
        /* <DEDUP_REMOVED lines=34> */
.L_x_2504:
        /* <DEDUP_REMOVED lines=22> */
.L_x_2505:
[----:B------:R-:W-:Y:S05]  /*2000*/  @!P0 EXIT ;  /* 0x000000000000894d */ /* 0x000fea0003800000 */
[----:B0123--:R-:W0:Y:S01]  /*2010*/  LDC.64 R4, c[0x0][0x390] ;  /* 0x0000e400ff047b82 */ /* 0x00fe220000000a00 */
[----:B------:R1:W2:Y:S01]  /*2020*/  MUFU.RCP R9, R18 ;  /* 0x0000001200097308 */ /* 0x0002a20000001000 */
[----:B------:R-:W-:Y:S01]  /*2030*/  VIADD R13, R13, UR4 ;  /* 0x000000040d0d7c36 */ /* 0x000fe20008000000 */
[----:B------:R-:W-:-:S12]  /*2040*/  UIADD3 UR5, UPT, UPT, -UR5, URZ, URZ ;  /* 0x000000ff05057290 */ /* 0x000fd8000fffe1ff */
.L_x_2506:
        /* <DEDUP_REMOVED lines=9> */
.L_x_2507:
        /* <DEDUP_REMOVED lines=10> */
.L_x_3913:


//--------------------- .text._ZN4vllm3moe10topkGatingILi2ELi2ELi4ELi4ELi32El6__halfLNS0_11ScoringFuncE0EEEvPKT5_PKbPfiPT4_PiiiibPKf --------------------------
	.section	.text._ZN4vllm3moe10topkGatingILi2ELi2ELi4ELi4ELi32El6__halfLNS0_11ScoringFuncE0EEEvPKT5_PKbPfiPT4_PiiiibPKf,"ax",@progbits
	.align	128
        .global         _ZN4vllm3moe10topkGatingILi2ELi2ELi4ELi4ELi32El6__halfLNS0_11ScoringFuncE0EEEvPKT5_PKbPfiPT4_PiiiibPKf
        .type           _ZN4vllm3moe10topkGatingILi2ELi2ELi4ELi4ELi32El6__halfLNS0_11ScoringFuncE0EEEvPKT5_PKbPfiPT4_PiiiibPKf,@function
        .size           _ZN4vllm3moe10topkGatingILi2ELi2ELi4ELi4ELi32El6__halfLNS0_11ScoringFuncE0EEEvPKT5_PKbPfiPT4_PiiiibPKf,(.L_x_3914 - _ZN4vllm3moe10topkGatingILi2ELi2ELi4ELi4ELi32El6__halfLNS0_11ScoringFuncE0EEEvPKT5_PKbPfiPT4_PiiiibPKf)
        .other          _ZN4vllm3moe10topkGatingILi2ELi2ELi4ELi4ELi32El6__halfLNS0_11ScoringFuncE0EEEvPKT5_PKbPfiPT4_PiiiibPKf,@"STO_CUDA_ENTRY STV_DEFAULT"
_ZN4vllm3moe10topkGatingILi2ELi2ELi4ELi4ELi32El6__halfLNS0_11ScoringFuncE0EEEvPKT5_PKbPfiPT4_PiiiibPKf:
.text._ZN4vllm3moe10topkGatingILi2ELi2ELi4ELi4ELi32El6__halfLNS0_11ScoringFuncE0EEEvPKT5_PKbPfiPT4_PiiiibPKf:
        /* <DEDUP_REMOVED lines=27> */
[----:B----4-:R-:W-:Y:S02]  /*01b0*/  IMAD.U32 R10, RZ, RZ, UR4 ;  /* 0x00000004ff0a7e24 */ /* 0x010fe4000f8e00ff */
[----:B-----5:R-:W-:-:S02]  /*01c0*/  HADD2.F32 R0, -RZ, R4.H0_H0 ;  /* 0x20000004ff007230 */ /* 0x020fc40000004100 */
[----:B------:R-:W-:-:S05]  /*01d0*/  HADD2.F32 R5, -RZ, R4.H1_H1 ;  /* 0x30000004ff057230 */ /* 0x000fca0000004100 */
        /* <DEDUP_REMOVED lines=10> */
[----:B------:R-:W-:-:S06]  /*0280*/  FADD.FTZ R2, R2, R5 ;  /* 0x0000000502027221 */ /* 0x000fcc0000010000 */
        /* <DEDUP_REMOVED lines=23> */
.L_x_2511:
        /* <DEDUP_REMOVED lines=25> */
.L_x_2510:
        /* <DEDUP_REMOVED lines=61> */
[----:B------:R-:W-:Y:S02]  /*0960*/  ISETP.EQ.AND P3, PT, R22, 0x4, !P1 ;  /* 0x000000041600780c */ /* 0x000fe40004f62270 */
[----:B------:R-:W-:-:S05]  /*0970*/  MOV R22, R8 ;  /* 0x0000000800167202 */ /* 0x000fca0000000f00 */
[----:B------:R-:W-:-:S04]  /*0980*/  FADD.FTZ R8, R21, R22 ;  /* 0x0000001615087221 */ /* 0x000fc80000010000 */
[----:B------:R-:W-:Y:S02]  /*0990*/  @P2 IMAD.MOV.U32 R2, RZ, RZ, -0x39e3c000 ;  /* 0xc61c4000ff022424 */ /* 0x000fe400078e00ff */
[----:B------:R-:W-:Y:S01]  /*09a0*/  FADD.FTZ R8, R27, R8 ;  /* 0x000000081b087221 */ /* 0x000fe20000010000 */
[----:B------:R-:W-:Y:S02]  /*09b0*/  @P3 IMAD.MOV.U32 R7, RZ, RZ, -0x39e3c000 ;  /* 0xc61c4000ff073424 */ /* 0x000fe400078e00ff */
[----:B------:R-:W-:Y:S02]  /*09c0*/  @!P1 IMAD.MOV.U32 R23, RZ, RZ, R2 ;  /* 0x000000ffff179224 */ /* 0x000fe400078e0002 */
[----:B------:R-:W-:Y:S01]  /*09d0*/  FADD.FTZ R8, R25, R8 ;  /* 0x0000000819087221 */ /* 0x000fe20000010000 */
        /* <DEDUP_REMOVED lines=29> */
.L_x_2509:
        /* <DEDUP_REMOVED lines=70> */
.L_x_2512:
        /* <DEDUP_REMOVED lines=29> */
.L_x_2508:
        /* <DEDUP_REMOVED lines=21> */
.L_x_2514:
        /* <DEDUP_REMOVED lines=55> */
.L_x_2513:
        /* <DEDUP_REMOVED lines=34> */
.L_x_2515:
        /* <DEDUP_REMOVED lines=22> */
.L_x_2516:
[----:B------:R-:W-:Y:S05]  /*1a20*/  @!P1 EXIT ;  /* 0x000000000000994d */ /* 0x000fea0003800000 */
[----:B01----:R-:W0:Y:S01]  /*1a30*/  LDC.64 R6, c[0x0][0x390] ;  /* 0x0000e400ff067b82 */ /* 0x003e220000000a00 */
[----:B------:R1:W2:Y:S01]  /*1a40*/  MUFU.RCP R11, R8 ;  /* 0x00000008000b7308 */ /* 0x0002a20000001000 */
[----:B------:R-:W-:Y:S02]  /*1a50*/  IMAD.IADD R5, R0, 0x1, R5 ;  /* 0x0000000100057824 */ /* 0x000fe400078e0205 */
[----:B------:R-:W-:-:S07]  /*1a60*/  IMAD.MOV R0, RZ, RZ, -R14 ;  /* 0x000000ffff007224 */ /* 0x000fce00078e0a0e */
.L_x_2517:
        /* <DEDUP_REMOVED lines=9> */
.L_x_2518:
        /* <DEDUP_REMOVED lines=16> */
.L_x_3914:


//--------------------- .text._ZN4vllm3moe10topkGatingILi1ELi1ELi4ELi2ELi32El6__halfLNS0_11ScoringFuncE0EEEvPKT5_PKbPfiPT4_PiiiibPKf --------------------------
	.section	.text._ZN4vllm3moe10topkGatingILi1ELi1ELi4ELi2ELi32El6__halfLNS0_11ScoringFuncE0EEEvPKT5_PKbPfiPT4_PiiiibPKf,"ax",@progbits
	.align	128
        .global         _ZN4vllm3moe10topkGatingILi1ELi1ELi4ELi2ELi32El6__halfLNS0_11ScoringFuncE0EEEvPKT5_PKbPfiPT4_PiiiibPKf
        .type           _ZN4vllm3moe10topkGatingILi1ELi1ELi4ELi2ELi32El6__halfLNS0_11ScoringFuncE0EEEvPKT5_PKbPfiPT4_PiiiibPKf,@function
        .size           _ZN4vllm3moe10topkGatingILi1ELi1ELi4ELi2ELi32El6__halfLNS0_11ScoringFuncE0EEEvPKT5_PKbPfiPT4_PiiiibPKf,(.L_x_3915 - _ZN4vllm3moe10topkGatingILi1ELi1ELi4ELi2ELi32El6__halfLNS0_11ScoringFuncE0EEEvPKT5_PKbPfiPT4_PiiiibPKf)
        .other          _ZN4vllm3moe10topkGatingILi1ELi1ELi4ELi2ELi32El6__halfLNS0_11ScoringFuncE0EEEvPKT5_PKbPfiPT4_PiiiibPKf,@"STO_CUDA_ENTRY STV_DEFAULT"
_ZN4vllm3moe10topkGatingILi1ELi1ELi4ELi2ELi32El6__halfLNS0_11ScoringFuncE0EEEvPKT5_PKbPfiPT4_PiiiibPKf:
.text._ZN4vllm3moe10topkGatingILi1ELi1ELi4ELi2ELi32El6__halfLNS0_11ScoringFuncE0EEEvPKT5_PKbPfiPT4_PiiiibPKf:
        /* <DEDUP_REMOVED lines=72> */
.L_x_2521:
        /* <DEDUP_REMOVED lines=33> */
.L_x_2520:
        /* <DEDUP_REMOVED lines=27> */
.L_x_2522:
        /* <DEDUP_REMOVED lines=16> */
.L_x_2519:
        /* <DEDUP_REMOVED lines=20> */
.L_x_2524:
        /* <DEDUP_REMOVED lines=55> */
.L_x_2523:
        /* <DEDUP_REMOVED lines=34> */
.L_x_2525:
        /* <DEDUP_REMOVED lines=22> */
.L_x_2526:
[----:B------:R-:W-:Y:S05]  /*1170*/  @!P1 EXIT ;  /* 0x000000000000994d */ /* 0x000fea0003800000 */
[----:B-12---:R-:W1:Y:S01]  /*1180*/  LDC.64 R6, c[0x0][0x390] ;  /* 0x0000e400ff067b82 */ /* 0x006e620000000a00 */
[----:B0-----:R0:W2:Y:S01]  /*1190*/  MUFU.RCP R9, R12 ;  /* 0x0000000c00097308 */ /* 0x0010a20000001000 */
[----:B------:R-:W-:Y:S01]  /*11a0*/  IMAD.IADD R11, R11, 0x1, R4 ;  /* 0x000000010b0b7824 */ /* 0x000fe200078e0204 */
[----:B------:R-:W-:-:S07]  /*11b0*/  IADD3 R0, PT, PT, -R14, RZ, RZ ;  /* 0x000000ff0e007210 */ /* 0x000fce0007ffe1ff */
.L_x_2527:
        /* <DEDUP_REMOVED lines=9> */
.L_x_2528:
        /* <DEDUP_REMOVED lines=11> */
.L_x_3915:


//--------------------- .text._ZN4vllm3moe10topkGatingILi18ELi576ELi4ELi4ELi32Ej6__halfLNS0_11ScoringFuncE0EEEvPKT5_PKbPfiPT4_PiiiibPKf --------------------------
	.section	.text._ZN4vllm3moe10topkGatingILi18ELi576ELi4ELi4ELi32Ej6__halfLNS0_11ScoringFuncE0EEEvPKT5_PKbPfiPT4_PiiiibPKf,"ax",@progbits
	.align	128
        .global         _ZN4vllm3moe10topkGatingILi18ELi576ELi4ELi4ELi32Ej6__halfLNS0_11ScoringFuncE0EEEvPKT5_PKbPfiPT4_PiiiibPKf
        .type           _ZN4vllm3moe10topkGatingILi18ELi576ELi4ELi4ELi32Ej6__halfLNS0_11ScoringFuncE0EEEvPKT5_PKbPfiPT4_PiiiibPKf,@function
        .size           _ZN4vllm3moe10topkGatingILi18ELi576ELi4ELi4ELi32Ej6__halfLNS0_11ScoringFuncE0EEEvPKT5_PKbPfiPT4_PiiiibPKf,(.L_x_3916 - _ZN4vllm3moe10topkGatingILi18ELi576ELi4ELi4ELi32Ej6__halfLNS0_11ScoringFuncE0EEEvPKT5_PKbPfiPT4_PiiiibPKf)
        .other          _ZN4vllm3moe10topkGatingILi18ELi576ELi4ELi4ELi32Ej6__halfLNS0_11ScoringFuncE0EEEvPKT5_PKbPfiPT4_PiiiibPKf,@"STO_CUDA_ENTRY STV_DEFAULT"
_ZN4vllm3moe10topkGatingILi18ELi576ELi4ELi4ELi32Ej6__halfLNS0_11ScoringFuncE0EEEvPKT5_PKbPfiPT4_PiiiibPKf:
.text._ZN4vllm3moe10topkGatingILi18ELi576ELi4ELi4ELi32Ej6__halfLNS0_11ScoringFuncE0EEEvPKT5_PKbPfiPT4_PiiiibPKf:
        /* <DEDUP_REMOVED lines=156> */
[----:B------:R-:W-:Y:S01]  /*09c0*/  UISETP.NE.U32.AND UP0, UPT, UR4, URZ, UPT ;  /* 0x000000ff0400728c */ /* 0x000fe2000bf05070 */
        /* <DEDUP_REMOVED lines=14> */
[----:B------:R-:W-:Y:S01]  /*0ab0*/  FSETP.NE.FTZ.AND P4, PT, |R20|, +INF , PT ;  /* 0x7f8000001400780b */ /* 0x000fe20003f95200 */
[-C--:B------:R-:W-:Y:S01]  /*0ac0*/  FMUL.FTZ R23, R14, R3.reuse ;  /* 0x000000030e177220 */ /* 0x080fe20000410000 */
[-C--:B------:R-:W-:Y:S01]  /*0ad0*/  FMUL.FTZ R4, R4, R3.reuse ;  /* 0x0000000304047220 */ /* 0x080fe20000410000 */
[----:B------:R-:W-:Y:S01]  /*0ae0*/  FSETP.NE.FTZ.AND P1, PT, |R17|, +INF , PT ;  /* 0x7f8000001100780b */ /* 0x000fe20003f35200 */
[----:B------:R-:W-:Y:S01]  /*0af0*/  FMUL.FTZ R24, R24, R3 ;  /* 0x0000000318187220 */ /* 0x000fe20000410000 */
[----:B------:R-:W-:-:S02]  /*0b00*/  FSETP.NE.FTZ.AND P5, PT, |R15|, +INF , PT ;  /* 0x7f8000000f00780b */ /* 0x000fc40003fb5200 */
[----:B------:R-:W-:Y:S01]  /*0b10*/  FSEL R10, R16, RZ, P0 ;  /* 0x000000ff100a7208 */ /* 0x000fe20000000000 */
[-C--:B------:R-:W-:Y:S01]  /*0b20*/  FMUL.FTZ R25, R22, R3.reuse ;  /* 0x0000000316197220 */ /* 0x080fe20000410000 */
[----:B------:R-:W-:Y:S02]  /*0b30*/  FSETP.NE.FTZ.AND P0, PT, |R21|, +INF , PT ;  /* 0x7f8000001500780b */ /* 0x000fe40003f15200 */
[----:B------:R-:W-:Y:S01]  /*0b40*/  FSEL R12, R18, RZ, P2 ;  /* 0x000000ff120c7208 */ /* 0x000fe20001000000 */
[-C--:B------:R-:W-:Y:S01]  /*0b50*/  FMUL.FTZ R26, R26, R3.reuse ;  /* 0x000000031a1a7220 */ /* 0x080fe20000410000 */
[----:B------:R-:W-:Y:S01]  /*0b60*/  FSETP.NE.FTZ.AND P2, PT, |R5|, +INF , PT ;  /* 0x7f8000000500780b */ /* 0x000fe20003f55200 */
[----:B------:R-:W-:Y:S01]  /*0b70*/  UISETP.NE.AND.EX UP0, UPT, UR5, URZ, UPT, UP0 ;  /* 0x000000ff0500728c */ /* 0x000fe2000bf05300 */
[----:B------:R-:W-:Y:S01]  /*0b80*/  FSEL R13, R19, RZ, P3 ;  /* 0x000000ff130d7208 */ /* 0x000fe20001800000 */
[----:B------:R-:W-:Y:S01]  /*0b90*/  FMUL.FTZ R6, R6, R3 ;  /* 0x0000000306067220 */ /* 0x000fe20000410000 */
[----:B------:R-:W-:-:S02]  /*0ba0*/  FSETP.NE.FTZ.AND P3, PT, |R7|, +INF , PT ;  /* 0x7f8000000700780b */ /* 0x000fc40003f75200 */
[----:B------:R-:W-:Y:S01]  /*0bb0*/  FSEL R14, R20, RZ, P4 ;  /* 0x000000ff140e7208 */ /* 0x000fe20002000000 */
[----:B------:R-:W-:Y:S01]  /*0bc0*/  FMUL.FTZ R3, R28, R3 ;  /* 0x000000031c037220 */ /* 0x000fe20000410000 */
[----:B------:R-:W-:Y:S02]  /*0bd0*/  FSEL R11, R17, RZ, P1 ;  /* 0x000000ff110b7208 */ /* 0x000fe40000800000 */
[----:B------:R-:W-:Y:S02]  /*0be0*/  FSETP.NE.FTZ.AND P4, PT, |R2|, +INF , PT ;  /* 0x7f8000000200780b */ /* 0x000fe40003f95200 */
[----:B------:R-:W-:Y:S02]  /*0bf0*/  FSEL R15, R15, RZ, P5 ;  /* 0x000000ff0f0f7208 */ /* 0x000fe40002800000 */
[----:B------:R-:W-:Y:S02]  /*0c00*/  FSETP.NE.FTZ.AND P1, PT, |R23|, +INF , PT ;  /* 0x7f8000001700780b */ /* 0x000fe40003f35200 */
        /* <DEDUP_REMOVED lines=9> */
[----:B------:R-:W-:Y:S02]  /*0ca0*/  FSETP.NE.FTZ.AND P4, PT, |R27|, +INF , PT ;  /* 0x7f8000001b00780b */ /* 0x000fe40003f95200 */
[----:B------:R-:W-:Y:S02]  /*0cb0*/  FSEL R21, R4, RZ, P5 ;  /* 0x000000ff04157208 */ /* 0x000fe40002800000 */
[----:B------:R-:W-:Y:S02]  /*0cc0*/  FSETP.NE.FTZ.AND P1, PT, |R6|, +INF , PT ;  /* 0x7f8000000600780b */ /* 0x000fe40003f35200 */
[----:B------:R-:W-:-:S02]  /*0cd0*/  FSETP.NE.FTZ.AND P5, PT, |R3|, +INF , PT ;  /* 0x7f8000000300780b */ /* 0x000fc40003fb5200 */
[----:B------:R-:W-:Y:S02]  /*0ce0*/  FSEL R22, R24, RZ, P0 ;  /* 0x000000ff18167208 */ /* 0x000fe40000000000 */
[----:B------:R-:W-:Y:S02]  /*0cf0*/  FSEL R24, R25, RZ, P2 ;  /* 0x000000ff19187208 */ /* 0x000fe40001000000 */
[----:B------:R-:W-:Y:S02]  /*0d00*/  FSEL R25, R26, RZ, P3 ;  /* 0x000000ff1a197208 */ /* 0x000fe40001800000 */
[----:B------:R-:W-:Y:S02]  /*0d10*/  FSEL R26, R27, RZ, P4 ;  /* 0x000000ff1b1a7208 */ /* 0x000fe40002000000 */
[----:B------:R-:W-:Y:S02]  /*0d20*/  LOP3.LUT R9, R9, 0x1f, RZ, 0xc0, !PT ;  /* 0x0000001f09097812 */ /* 0x000fe400078ec0ff */
        /* <DEDUP_REMOVED lines=42> */
.L_x_2529:
        /* <DEDUP_REMOVED lines=18> */
.L_x_2530:
        /* <DEDUP_REMOVED lines=14> */
.L_x_2536:
        /* <DEDUP_REMOVED lines=164> */
.L_x_2533:
[----:B--234-:R-:W-:Y:S05]  /*1c10*/  BSYNC.RECONVERGENT B0 ;  /* 0x0000000000007941 */ /* 0x01cfea0003800200 */
.L_x_2532:
        /* <DEDUP_REMOVED lines=54> */
.L_x_2535:
[----:B------:R-:W-:Y:S05]  /*1f80*/  BSYNC.RECONVERGENT B0 ;  /* 0x0000000000007941 */ /* 0x000fea0003800200 */
.L_x_2534:
[----:B0-----:R-:W-:Y:S02]  /*1f90*/  VIADD R49, R49, UR14 ;  /* 0x0000000e31317c36 */ /* 0x001fe40008000000 */
[----:B------:R-:W-:Y:S01]  /*1fa0*/  VIADD R47, R47, 0x1 ;  /* 0x000000012f2f7836 */ /* 0x000fe20000000000 */
[----:B------:R-:W-:Y:S06]  /*1fb0*/  BRA.U UP1, `(.L_x_2536) ;  /* 0xfffffff101847547 */ /* 0x000fec000b83ffff */
.L_x_2531:
        /* <DEDUP_REMOVED lines=22> */
.L_x_2538:
        /* <DEDUP_REMOVED lines=55> */
.L_x_2537:
        /* <DEDUP_REMOVED lines=34> */
.L_x_2539:
        /* <DEDUP_REMOVED lines=22> */
.L_x_2540:
[----:B------:R-:W-:-:S13]  /*2810*/  ISETP.NE.AND P0, PT, RZ, UR5, PT ;  /* 0x00000005ff007c0c */ /* 0x000fda000bf05270 */
[----:B------:R-:W-:Y:S05]  /*2820*/  @!P0 EXIT ;  /* 0x000000000000894d */ /* 0x000fea0003800000 */
[----:B01----:R-:W0:Y:S01]  /*2830*/  LDC.64 R4, c[0x0][0x390] ;  /* 0x0000e400ff047b82 */ /* 0x003e220000000a00 */
[----:B----4-:R1:W2:Y:S01]  /*2840*/  MUFU.RCP R11, R46 ;  /* 0x0000002e000b7308 */ /* 0x0102a20000001000 */
[----:B------:R-:W-:Y:S01]  /*2850*/  VIADD R7, R0, UR4 ;  /* 0x0000000400077c36 */ /* 0x000fe20008000000 */
[----:B------:R-:W-:-:S12]  /*2860*/  UIADD3 UR5, UPT, UPT, -UR5, URZ, URZ ;  /* 0x000000ff05057290 */ /* 0x000fd8000fffe1ff */
.L_x_2541:
        /* <DEDUP_REMOVED lines=9> */
.L_x_2542:
        /* <DEDUP_REMOVED lines=16> */
.L_x_3916:


//--------------------- .text._ZN4vllm3moe10topkGatingILi14ELi448ELi4ELi4ELi32Ej6__halfLNS0_11ScoringFuncE0EEEvPKT5_PKbPfiPT4_PiiiibPKf --------------------------
	.section	.text._ZN4vllm3moe10topkGatingILi14ELi448ELi4ELi4ELi32Ej6__halfLNS0_11ScoringFuncE0EEEvPKT5_PKbPfiPT4_PiiiibPKf,"ax",@progbits
	.align	128
        .global         _ZN4vllm3moe10topkGatingILi14ELi448ELi4ELi4ELi32Ej6__halfLNS0_11ScoringFuncE0EEEvPKT5_PKbPfiPT4_PiiiibPKf
        .type           _ZN4vllm3moe10topkGatingILi14ELi448ELi4ELi4ELi32Ej6__halfLNS0_11ScoringFuncE0EEEvPKT5_PKbPfiPT4_PiiiibPKf,@function
        .size           _ZN4vllm3moe10topkGatingILi14ELi448ELi4ELi4ELi32Ej6__halfLNS0_11ScoringFuncE0EEEvPKT5_PKbPfiPT4_PiiiibPKf,(.L_x_3917 - _ZN4vllm3moe10topkGatingILi14ELi448ELi4ELi4ELi32Ej6__halfLNS0_11ScoringFuncE0EEEvPKT5_PKbPfiPT4_PiiiibPKf)
        .other          _ZN4vllm3moe10topkGatingILi14ELi448ELi4ELi4ELi32Ej6__halfLNS0_11ScoringFuncE0EEEvPKT5_PKbPfiPT4_PiiiibPKf,@"STO_CUDA_ENTRY STV_DEFAULT"
_ZN4vllm3moe10topkGatingILi14ELi448ELi4ELi4ELi32Ej6__halfLNS0_11ScoringFuncE0EEEvPKT5_PKbPfiPT4_PiiiibPKf:
.text._ZN4vllm3moe10topkGatingILi14ELi448ELi4ELi4ELi32Ej6__halfLNS0_11ScoringFuncE0EEEvPKT5_PKbPfiPT4_PiiiibPKf:
        /* <DEDUP_REMOVED lines=209> */
.L_x_2543:
        /* <DEDUP_REMOVED lines=14> */
.L_x_2544:
        /* <DEDUP_REMOVED lines=14> */
.L_x_2550:
        /* <DEDUP_REMOVED lines=140> */
.L_x_2547:
[----:B-123--:R-:W-:Y:S05]  /*1790*/  BSYNC.RECONVERGENT B0 ;  /* 0x0000000000007941 */ /* 0x00efea0003800200 */
.L_x_2546:
        /* <DEDUP_REMOVED lines=50> */
.L_x_2549:
[----:B------:R-:W-:Y:S05]  /*1ac0*/  BSYNC.RECONVERGENT B0 ;  /* 0x0000000000007941 */ /* 0x000fea0003800200 */
.L_x_2548:
[----:B------:R-:W-:Y:S02]  /*1ad0*/  VIADD R41, R41, UR11 ;  /* 0x0000000b29297c36 */ /* 0x000fe40008000000 */
[----:B------:R-:W-:Y:S01]  /*1ae0*/  VIADD R39, R39, 0x1 ;  /* 0x0000000127277836 */ /* 0x000fe20000000000 */
[----:B------:R-:W-:Y:S06]  /*1af0*/  @P0 BRA `(.L_x_2550) ;  /* 0xfffffff000f40947 */ /* 0x000fec000383ffff */
.L_x_2545:
        /* <DEDUP_REMOVED lines=22> */
.L_x_2552:
        /* <DEDUP_REMOVED lines=55> */
.L_x_2551:
        /* <DEDUP_REMOVED lines=34> */
.L_x_2553:
        /* <DEDUP_REMOVED lines=22> */
.L_x_2554:
[----:B------:R-:W-:Y:S05]  /*2350*/  @!P1 EXIT ;  /* 0x000000000000994d */ /* 0x000fea0003800000 */
[----:B01--4-:R-:W0:Y:S01]  /*2360*/  LDC.64 R4, c[0x0][0x390] ;  /* 0x0000e400ff047b82 */ /* 0x013e220000000a00 */
[----:B------:R1:W2:Y:S01]  /*2370*/  MUFU.RCP R11, R38 ;  /* 0x00000026000b7308 */ /* 0x0002a20000001000 */
[----:B------:R-:W-:Y:S02]  /*2380*/  IMAD.IADD R7, R0, 0x1, R7 ;  /* 0x0000000100077824 */ /* 0x000fe400078e0207 */
[----:B------:R-:W-:-:S07]  /*2390*/  IMAD.MOV R6, RZ, RZ, -R6 ;  /* 0x000000ffff067224 */ /* 0x000fce00078e0a06 */
.L_x_2555:
        /* <DEDUP_REMOVED lines=9> */
.L_x_2556:
        /* <DEDUP_REMOVED lines=13> */
.L_x_3917:


//--------------------- .text._ZN4vllm3moe10topkGatingILi12ELi384ELi4ELi4ELi32Ej6__halfLNS0_11ScoringFuncE0EEEvPKT5_PKbPfiPT4_PiiiibPKf --------------------------
	.section	.text._ZN4vllm3moe10topkGatingILi12ELi384ELi4ELi4ELi32Ej6__halfLNS0_11ScoringFuncE0EEEvPKT5_PKbPfiPT4_PiiiibPKf,"ax",@progbits
	.align	128
        .global         _ZN4vllm3moe10topkGatingILi12ELi384ELi4ELi4ELi32Ej6__halfLNS0_11ScoringFuncE0EEEvPKT5_PKbPfiPT4_PiiiibPKf
        .type           _ZN4vllm3moe10topkGatingILi12ELi384ELi4ELi4ELi32Ej6__halfLNS0_11ScoringFuncE0EEEvPKT5_PKbPfiPT4_PiiiibPKf,@function
        .size           _ZN4vllm3moe10topkGatingILi12ELi384ELi4ELi4ELi32Ej6__halfLNS0_11ScoringFuncE0EEEvPKT5_PKbPfiPT4_PiiiibPKf,(.L_x_3918 - _ZN4vllm3moe10topkGatingILi12ELi384ELi4ELi4ELi32Ej6__halfLNS0_11ScoringFuncE0EEEvPKT5_PKbPfiPT4_PiiiibPKf)
        .other          _ZN4vllm3moe10topkGatingILi12ELi384ELi4ELi4ELi32Ej6__halfLNS0_11ScoringFuncE0EEEvPKT5_PKbPfiPT4_PiiiibPKf,@"STO_CUDA_ENTRY STV_DEFAULT"
_ZN4vllm3moe10topkGatingILi12ELi384ELi4ELi4ELi32Ej6__halfLNS0_11ScoringFuncE0EEEvPKT5_PKbPfiPT4_PiiiibPKf:
.text._ZN4vllm3moe10topkGatingILi12ELi384ELi4ELi4ELi32Ej6__halfLNS0_11ScoringFuncE0EEEvPKT5_PKbPfiPT4_PiiiibPKf:
        /* <DEDUP_REMOVED lines=187> */
.L_x_2557:
        /* <DEDUP_REMOVED lines=12> */
.L_x_2558:
        /* <DEDUP_REMOVED lines=14> */
.L_x_2564:
        /* <DEDUP_REMOVED lines=129> */
.L_x_2561:
[----:B-123--:R-:W-:Y:S05]  /*1560*/  BSYNC.RECONVERGENT B0 ;  /* 0x0000000000007941 */ /* 0x00efea0003800200 */
.L_x_2560:
        /* <DEDUP_REMOVED lines=46> */
.L_x_2563:
[----:B------:R-:W-:Y:S05]  /*1850*/  BSYNC.RECONVERGENT B0 ;  /* 0x0000000000007941 */ /* 0x000fea0003800200 */
.L_x_2562:
[----:B------:R-:W-:Y:S02]  /*1860*/  VIADD R37, R37, UR11 ;  /* 0x0000000b25257c36 */ /* 0x000fe40008000000 */
[----:B------:R-:W-:Y:S01]  /*1870*/  VIADD R35, R35, 0x1 ;  /* 0x0000000123237836 */ /* 0x000fe20000000000 */
[----:B------:R-:W-:Y:S06]  /*1880*/  @P0 BRA `(.L_x_2564) ;  /* 0xfffffff400300947 */ /* 0x000fec000383ffff */
.L_x_2559:
        /* <DEDUP_REMOVED lines=22> */
.L_x_2566:
        /* <DEDUP_REMOVED lines=55> */
.L_x_2565:
        /* <DEDUP_REMOVED lines=34> */
.L_x_2567:
        /* <DEDUP_REMOVED lines=22> */
.L_x_2568:
[----:B------:R-:W-:Y:S05]  /*20e0*/  @!P1 EXIT ;  /* 0x000000000000994d */ /* 0x000fea0003800000 */
[----:B01----:R-:W0:Y:S01]  /*20f0*/  LDC.64 R6, c[0x0][0x390] ;  /* 0x0000e400ff067b82 */ /* 0x003e220000000a00 */
[----:B----4-:R1:W2:Y:S01]  /*2100*/  MUFU.RCP R11, R34 ;  /* 0x00000022000b7308 */ /* 0x0102a20000001000 */
[----:B------:R-:W-:Y:S02]  /*2110*/  IMAD.IADD R5, R0, 0x1, R5 ;  /* 0x0000000100057824 */ /* 0x000fe400078e0205 */
[----:B------:R-:W-:-:S07]  /*2120*/  IMAD.MOV R21, RZ, RZ, -R21 ;  /* 0x000000ffff157224 */ /* 0x000fce00078e0a15 */
.L_x_2569:
        /* <DEDUP_REMOVED lines=9> */
.L_x_2570:
        /* <DEDUP_REMOVED lines=12> */
.L_x_3918:


//--------------------- .text._ZN4vllm3moe10topkGatingILi10ELi320ELi4ELi4ELi32Ej6__halfLNS0_11ScoringFuncE0EEEvPKT5_PKbPfiPT4_PiiiibPKf --------------------------
	.section	.text._ZN4vllm3moe10topkGatingILi10ELi320ELi4ELi4ELi32Ej6__halfLNS0_11ScoringFuncE0EEEvPKT5_PKbPfiPT4_PiiiibPKf,"ax",@progbits
	.align	128
        .global         _ZN4vllm3moe10topkGatingILi10ELi320ELi4ELi4ELi32Ej6__halfLNS0_11ScoringFuncE0EEEvPKT5_PKbPfiPT4_PiiiibPKf
        .type           _ZN4vllm3moe10topkGatingILi10ELi320ELi4ELi4ELi32Ej6__halfLNS0_11ScoringFuncE0EEEvPKT5_PKbPfiPT4_PiiiibPKf,@function
        .size           _ZN4vllm3moe10topkGatingILi10ELi320ELi4ELi4ELi32Ej6__halfLNS0_11ScoringFuncE0EEEvPKT5_PKbPfiPT4_PiiiibPKf,(.L_x_3919 - _ZN4vllm3moe10topkGatingILi10ELi320ELi4ELi4ELi32Ej6__halfLNS0_11ScoringFuncE0EEEvPKT5_PKbPfiPT4_PiiiibPKf)
        .other          _ZN4vllm3moe10topkGatingILi10ELi320ELi4ELi4ELi32Ej6__halfLNS0_11ScoringFuncE0EEEvPKT5_PKbPfiPT4_PiiiibPKf,@"STO_CUDA_ENTRY STV_DEFAULT"
_ZN4vllm3moe10topkGatingILi10ELi320ELi4ELi4ELi32Ej6__halfLNS0_11ScoringFuncE0EEEvPKT5_PKbPfiPT4_PiiiibPKf:
.text._ZN4vllm3moe10topkGatingILi10ELi320ELi4ELi4ELi32Ej6__halfLNS0_11ScoringFuncE0EEEvPKT5_PKbPfiPT4_PiiiibPKf:
        /* <DEDUP_REMOVED lines=40> */
[----:B------:R-:W-:Y:S02]  /*0280*/  FMNMX.FTZ R14, R3, R6, !PT ;  /* 0x00000006030e7209 */ /* 0x000fe40007810000 */
[----:B------:R-:W-:-:S03]  /*0290*/  @P0 IADD3 R6, P1, PT, R0, UR4, RZ ;  /* 0x0000000400060c10 */ /* 0x000fc6000ff3e0ff */
        /* <DEDUP_REMOVED lines=40> */
[----:B------:R-:W1:Y:S01]  /*0520*/  MUFU.EX2 R4, R15 ;  /* 0x0000000f00047308 */ /* 0x000e620000000800 */
[----:B------:R-:W-:Y:S01]  /*0530*/  FMUL.FTZ R14, R14, 1.4426950216293334961 ;  /* 0x3fb8aa3b0e0e7820 */ /* 0x000fe20000410000 */
[----:B--2---:R-:W-:-:S02]  /*0540*/  FADD.FTZ R13, R12, R9 ;  /* 0x000000090c0d7221 */ /* 0x004fc40000010000 */
[----:B------:R-:W2:Y:S02]  /*0550*/  MUFU.EX2 R5, R17 ;  /* 0x0000001100057308 */ /* 0x000ea40000000800 */
[----:B----4-:R-:W-:Y:S02]  /*0560*/  FADD.FTZ R12, R13, R10 ;  /* 0x0000000a0d0c7221 */ /* 0x010fe40000010000 */
[----:B------:R-:W4:Y:S02]  /*0570*/  MUFU.EX2 R2, R18 ;  /* 0x0000001200027308 */ /* 0x000f240000000800 */
[----:B0-----:R-:W-:Y:S02]  /*0580*/  FADD.FTZ R3, R12, R11 ;  /* 0x0000000b0c037221 */ /* 0x001fe40000010000 */
[----:B------:R-:W0:Y:S02]  /*0590*/  MUFU.EX2 R16, R16 ;  /* 0x0000001000107308 */ /* 0x000e240000000800 */
[----:B-1----:R-:W-:-:S02]  /*05a0*/  FADD.FTZ R12, R3, R4 ;  /* 0x00000004030c7221 */ /* 0x002fc40000010000 */
        /* <DEDUP_REMOVED lines=32> */
[C---:B------:R-:W-:Y:S02]  /*07b0*/  FSETP.NE.FTZ.AND P0, PT, |R10|.reuse, +INF , PT ;  /* 0x7f8000000a00780b */ /* 0x040fe40003f15200 */
[----:B------:R-:W-:Y:S02]  /*07c0*/  FSETP.NE.FTZ.AND P1, PT, |R11|, +INF , PT ;  /* 0x7f8000000b00780b */ /* 0x000fe40003f35200 */
        /* <DEDUP_REMOVED lines=9> */
[----:B------:R-:W-:Y:S02]  /*0860*/  FSETP.NE.FTZ.AND P1, PT, |R3|, +INF , PT ;  /* 0x7f8000000300780b */ /* 0x000fe40003f35200 */
[----:B------:R-:W-:Y:S02]  /*0870*/  FSEL R14, R4, RZ, P2 ;  /* 0x000000ff040e7208 */ /* 0x000fe40001000000 */
[----:B------:R-:W-:Y:S02]  /*0880*/  FSEL R13, R5, RZ, P3 ;  /* 0x000000ff050d7208 */ /* 0x000fe40001800000 */
        /* <DEDUP_REMOVED lines=28> */
.L_x_2571:
        /* <DEDUP_REMOVED lines=10> */
.L_x_2572:
        /* <DEDUP_REMOVED lines=14> */
.L_x_2578:
        /* <DEDUP_REMOVED lines=120> */
.L_x_2575:
[----:B-123--:R-:W-:Y:S05]  /*1350*/  BSYNC.RECONVERGENT B0 ;  /* 0x0000000000007941 */ /* 0x00efea0003800200 */
.L_x_2574:
        /* <DEDUP_REMOVED lines=42> */
.L_x_2577:
[----:B------:R-:W-:Y:S05]  /*1600*/  BSYNC.RECONVERGENT B0 ;  /* 0x0000000000007941 */ /* 0x000fea0003800200 */
.L_x_2576:
[----:B------:R-:W-:Y:S02]  /*1610*/  VIADD R33, R33, UR11 ;  /* 0x0000000b21217c36 */ /* 0x000fe40008000000 */
[----:B------:R-:W-:Y:S01]  /*1620*/  VIADD R31, R31, 0x1 ;  /* 0x000000011f1f7836 */ /* 0x000fe20000000000 */
[----:B------:R-:W-:Y:S06]  /*1630*/  @P0 BRA `(.L_x_2578) ;  /* 0xfffffff400640947 */ /* 0x000fec000383ffff */
.L_x_2573:
        /* <DEDUP_REMOVED lines=22> */
.L_x_2580:
        /* <DEDUP_REMOVED lines=55> */
.L_x_2579:
        /* <DEDUP_REMOVED lines=34> */
.L_x_2581:
        /* <DEDUP_REMOVED lines=22> */
.L_x_2582:
[----:B------:R-:W-:Y:S05]  /*1e90*/  @!P1 EXIT ;  /* 0x000000000000994d */ /* 0x000fea0003800000 */
[----:B01--4-:R-:W0:Y:S01]  /*1ea0*/  LDC.64 R4, c[0x0][0x390] ;  /* 0x0000e400ff047b82 */ /* 0x013e220000000a00 */
[----:B------:R1:W2:Y:S01]  /*1eb0*/  MUFU.RCP R11, R30 ;  /* 0x0000001e000b7308 */ /* 0x0002a20000001000 */
[----:B------:R-:W-:Y:S02]  /*1ec0*/  IMAD.IADD R7, R0, 0x1, R7 ;  /* 0x0000000100077824 */ /* 0x000fe400078e0207 */
[----:B------:R-:W-:-:S07]  /*1ed0*/  IMAD.MOV R6, RZ, RZ, -R6 ;  /* 0x000000ffff067224 */ /* 0x000fce00078e0a06 */
.L_x_2583:
        /* <DEDUP_REMOVED lines=9> */
.L_x_2584:
        /* <DEDUP_REMOVED lines=9> */
.L_x_3919:


//--------------------- .text._ZN4vllm3moe10topkGatingILi6ELi192ELi4ELi4ELi32Ej6__halfLNS0_11ScoringFuncE0EEEvPKT5_PKbPfiPT4_PiiiibPKf --------------------------
	.section	.text._ZN4vllm3moe10topkGatingILi6ELi192ELi4ELi4ELi32Ej6__halfLNS0_11ScoringFuncE0EEEvPKT5_PKbPfiPT4_PiiiibPKf,"ax",@progbits
	.align	128
        .global         _ZN4vllm3moe10topkGatingILi6ELi192ELi4ELi4ELi32Ej6__halfLNS0_11ScoringFuncE0EEEvPKT5_PKbPfiPT4_PiiiibPKf
        .type           _ZN4vllm3moe10topkGatingILi6ELi192ELi4ELi4ELi32Ej6__halfLNS0_11ScoringFuncE0EEEvPKT5_PKbPfiPT4_PiiiibPKf,@function
        .size           _ZN4vllm3moe10topkGatingILi6ELi192ELi4ELi4ELi32Ej6__halfLNS0_11ScoringFuncE0EEEvPKT5_PKbPfiPT4_PiiiibPKf,(.L_x_3920 - _ZN4vllm3moe10topkGatingILi6ELi192ELi4ELi4ELi32Ej6__halfLNS0_11ScoringFuncE0EEEvPKT5_PKbPfiPT4_PiiiibPKf)
        .other          _ZN4vllm3moe10topkGatingILi6ELi192ELi4ELi4ELi32Ej6__halfLNS0_11ScoringFuncE0EEEvPKT5_PKbPfiPT4_PiiiibPKf,@"STO_CUDA_ENTRY STV_DEFAULT"
_ZN4vllm3moe10topkGatingILi6ELi192ELi4ELi4ELi32Ej6__halfLNS0_11ScoringFuncE0EEEvPKT5_PKbPfiPT4_PiiiibPKf:
.text._ZN4vllm3moe10topkGatingILi6ELi192ELi4ELi4ELi32Ej6__halfLNS0_11ScoringFuncE0EEEvPKT5_PKbPfiPT4_PiiiibPKf:
        /* <DEDUP_REMOVED lines=139> */
.L_x_2590:
        /* <DEDUP_REMOVED lines=94> */
.L_x_2587:
[----:B-123--:R-:W-:Y:S05]  /*0e90*/  BSYNC.RECONVERGENT B0 ;  /* 0x0000000000007941 */ /* 0x00efea0003800200 */
.L_x_2586:
        /* <DEDUP_REMOVED lines=34> */
.L_x_2589:
[----:B------:R-:W-:Y:S05]  /*10c0*/  BSYNC.RECONVERGENT B0 ;  /* 0x0000000000007941 */ /* 0x000fea0003800200 */
.L_x_2588:
[----:B------:R-:W-:Y:S02]  /*10d0*/  VIADD R23, R23, UR11 ;  /* 0x0000000b17177c36 */ /* 0x000fe40008000000 */
[----:B------:R-:W-:Y:S01]  /*10e0*/  VIADD R21, R21, 0x1 ;  /* 0x0000000115157836 */ /* 0x000fe20000000000 */
[----:B------:R-:W-:Y:S06]  /*10f0*/  @P0 BRA `(.L_x_2590) ;  /* 0xfffffff400ec0947 */ /* 0x000fec000383ffff */
.L_x_2585:
        /* <DEDUP_REMOVED lines=22> */
.L_x_2592:
        /* <DEDUP_REMOVED lines=55> */
.L_x_2591:
        /* <DEDUP_REMOVED lines=34> */
.L_x_2593:
        /* <DEDUP_REMOVED lines=22> */
.L_x_2594:
[----:B------:R-:W-:Y:S05]  /*1950*/  @!P1 EXIT ;  /* 0x000000000000994d */ /* 0x000fea0003800000 */
[----:B01----:R-:W0:Y:S01]  /*1960*/  LDC.64 R6, c[0x0][0x390] ;  /* 0x0000e400ff067b82 */ /* 0x003e220000000a00 */
[----:B------:R1:W2:Y:S01]  /*1970*/  MUFU.RCP R11, R4 ;  /* 0x00000004000b7308 */ /* 0x0002a20000001000 */
[----:B------:R-:W-:Y:S02]  /*1980*/  IMAD.IADD R5, R0, 0x1, R5 ;  /* 0x0000000100057824 */ /* 0x000fe400078e0205 */
[----:B------:R-:W-:-:S07]  /*1990*/  IMAD.MOV R15, RZ, RZ, -R15 ;  /* 0x000000ffff0f7224 */ /* 0x000fce00078e0a0f */
.L_x_2595:
        /* <DEDUP_REMOVED lines=9> */
.L_x_2596:
        /* <DEDUP_REMOVED lines=13> */
.L_x_3920:


//--------------------- .text._ZN4vllm3moe10topkGatingILi16ELi512ELi4ELi16ELi32Ej6__halfLNS0_11ScoringFuncE0EEEvPKT5_PKbPfiPT4_PiiiibPKf --------------------------
	.section	.text._ZN4vllm3moe10topkGatingILi16ELi512ELi4ELi16ELi32Ej6__halfLNS0_11ScoringFuncE0EEEvPKT5_PKbPfiPT4_PiiiibPKf,"ax",@progbits
	.align	128
        .global         _ZN4vllm3moe10topkGatingILi16ELi512ELi4ELi16ELi32Ej6__halfLNS0_11ScoringFuncE0EEEvPKT5_PKbPfiPT4_PiiiibPKf
        .type           _ZN4vllm3moe10topkGatingILi16ELi512ELi4ELi16ELi32Ej6__halfLNS0_11ScoringFuncE0EEEvPKT5_PKbPfiPT4_PiiiibPKf,@function
        .size           _ZN4vllm3moe10topkGatingILi16ELi512ELi4ELi16ELi32Ej6__halfLNS0_11ScoringFuncE0EEEvPKT5_PKbPfiPT4_PiiiibPKf,(.L_x_3921 - _ZN4vllm3moe10topkGatingILi16ELi512ELi4ELi16ELi32Ej6__halfLNS0_11ScoringFuncE0EEEvPKT5_PKbPfiPT4_PiiiibPKf)
        .other          _ZN4vllm3moe10topkGatingILi16ELi512ELi4ELi16ELi32Ej6__halfLNS0_11ScoringFuncE0EEEvPKT5_PKbPfiPT4_PiiiibPKf,@"STO_CUDA_ENTRY STV_DEFAULT"
_ZN4vllm3moe10topkGatingILi16ELi512ELi4ELi16ELi32Ej6__halfLNS0_11ScoringFuncE0EEEvPKT5_PKbPfiPT4_PiiiibPKf:
.text._ZN4vllm3moe10topkGatingILi16ELi512ELi4ELi16ELi32Ej6__halfLNS0_11ScoringFuncE0EEEvPKT5_PKbPfiPT4_PiiiibPKf:
        /* <DEDUP_REMOVED lines=166> */
[----:B------:R-:W-:Y:S02]  /*0a60*/  FSEL R13, R18, RZ, P4 ;  /* 0x000000ff120d7208 */ /* 0x000fe40002000000 */
[----:B------:R-:W-:Y:S02]  /*0a70*/  FSETP.NE.FTZ.AND P1, PT, |R20|, +INF , PT ;  /* 0x7f8000001400780b */ /* 0x000fe40003f35200 */
[----:B------:R-:W-:Y:S02]  /*0a80*/  FSETP.NE.FTZ.AND P2, PT, |R22|, +INF , PT ;  /* 0x7f8000001600780b */ /* 0x000fe40003f55200 */
[----:B------:R-:W-:-:S02]  /*0a90*/  FSETP.NE.FTZ.AND P3, PT, |R2|, +INF , PT ;  /* 0x7f8000000200780b */ /* 0x000fc40003f75200 */
[----:B------:R-:W-:Y:S02]  /*0aa0*/  FSETP.NE.FTZ.AND P4, PT, |R4|, +INF , PT ;  /* 0x7f8000000400780b */ /* 0x000fe40003f95200 */
[----:B------:R-:W-:Y:S02]  /*0ab0*/  FSEL R14, R19, RZ, P5 ;  /* 0x000000ff130e7208 */ /* 0x000fe40002800000 */
[----:B------:R-:W-:Y:S02]  /*0ac0*/  FSEL R15, R15, RZ, P0 ;  /* 0x000000ff0f0f7208 */ /* 0x000fe40000000000 */
        /* <DEDUP_REMOVED lines=52> */
.L_x_2597:
        /* <DEDUP_REMOVED lines=16> */
.L_x_2598:
        /* <DEDUP_REMOVED lines=14> */
.L_x_2604:
        /* <DEDUP_REMOVED lines=149> */
.L_x_2601:
[----:B-123--:R-:W-:Y:S05]  /*1940*/  BSYNC.RECONVERGENT B0 ;  /* 0x0000000000007941 */ /* 0x00efea0003800200 */
.L_x_2600:
        /* <DEDUP_REMOVED lines=54> */
.L_x_2603:
[----:B------:R-:W-:Y:S05]  /*1cb0*/  BSYNC.RECONVERGENT B0 ;  /* 0x0000000000007941 */ /* 0x000fea0003800200 */
.L_x_2602:
[----:B------:R-:W-:Y:S02]  /*1cc0*/  VIADD R45, R45, UR11 ;  /* 0x0000000b2d2d7c36 */ /* 0x000fe40008000000 */
[----:B------:R-:W-:Y:S01]  /*1cd0*/  VIADD R43, R43, 0x1 ;  /* 0x000000012b2b7836 */ /* 0x000fe20000000000 */
[----:B------:R-:W-:Y:S06]  /*1ce0*/  @P0 BRA `(.L_x_2604) ;  /* 0xfffffff000c00947 */ /* 0x000fec000383ffff */
.L_x_2599:
        /* <DEDUP_REMOVED lines=22> */
.L_x_2606:
        /* <DEDUP_REMOVED lines=55> */
.L_x_2605:
        /* <DEDUP_REMOVED lines=34> */
.L_x_2607:
        /* <DEDUP_REMOVED lines=22> */
.L_x_2608:
[----:B------:R-:W-:Y:S05]  /*2540*/  @!P1 EXIT ;  /* 0x000000000000994d */ /* 0x000fea0003800000 */
[----:B01--4-:R-:W0:Y:S01]  /*2550*/  LDC.64 R4, c[0x0][0x390] ;  /* 0x0000e400ff047b82 */ /* 0x013e220000000a00 */
[----:B------:R1:W2:Y:S01]  /*2560*/  MUFU.RCP R11, R42 ;  /* 0x0000002a000b7308 */ /* 0x0002a20000001000 */
[----:B------:R-:W-:Y:S02]  /*2570*/  IMAD.IADD R7, R0, 0x1, R7 ;  /* 0x0000000100077824 */ /* 0x000fe400078e0207 */
[----:B------:R-:W-:-:S07]  /*2580*/  IMAD.MOV R6, RZ, RZ, -R6 ;  /* 0x000000ffff067224 */ /* 0x000fce00078e0a06 */
.L_x_2609:
        /* <DEDUP_REMOVED lines=9> */
.L_x_2610:
        /* <DEDUP_REMOVED lines=14> */
.L_x_3921:


//--------------------- .text._ZN4vllm3moe10topkGatingILi8ELi256ELi4ELi16ELi32Ej6__halfLNS0_11ScoringFuncE0EEEvPKT5_PKbPfiPT4_PiiiibPKf --------------------------
	.section	.text._ZN4vllm3moe10topkGatingILi8ELi256ELi4ELi16ELi32Ej6__halfLNS0_11ScoringFuncE0EEEvPKT5_PKbPfiPT4_PiiiibPKf,"ax",@progbits
	.align	128
        .global         _ZN4vllm3moe10topkGatingILi8ELi256ELi4ELi16ELi32Ej6__halfLNS0_11ScoringFuncE0EEEvPKT5_PKbPfiPT4_PiiiibPKf
        .type           _ZN4vllm3moe10topkGatingILi8ELi256ELi4ELi16ELi32Ej6__halfLNS0_11ScoringFuncE0EEEvPKT5_PKbPfiPT4_PiiiibPKf,@function
        .size           _ZN4vllm3moe10topkGatingILi8ELi256ELi4ELi16ELi32Ej6__halfLNS0_11ScoringFuncE0EEEvPKT5_PKbPfiPT4_PiiiibPKf,(.L_x_3922 - _ZN4vllm3moe10topkGatingILi8ELi256ELi4ELi16ELi32Ej6__halfLNS0_11ScoringFuncE0EEEvPKT5_PKbPfiPT4_PiiiibPKf)
        .other          _ZN4vllm3moe10topkGatingILi8ELi256ELi4ELi16ELi32Ej6__halfLNS0_11ScoringFuncE0EEEvPKT5_PKbPfiPT4_PiiiibPKf,@"STO_CUDA_ENTRY STV_DEFAULT"
_ZN4vllm3moe10topkGatingILi8ELi256ELi4ELi16ELi32Ej6__halfLNS0_11ScoringFuncE0EEEvPKT5_PKbPfiPT4_PiiiibPKf:
.text._ZN4vllm3moe10topkGatingILi8ELi256ELi4ELi16ELi32Ej6__halfLNS0_11ScoringFuncE0EEEvPKT5_PKbPfiPT4_PiiiibPKf:
        /* <DEDUP_REMOVED lines=159> */
.L_x_2616:
        /* <DEDUP_REMOVED lines=99> */
.L_x_2613:
[----:B-123--:R-:W-:Y:S05]  /*1020*/  BSYNC.RECONVERGENT B0 ;  /* 0x0000000000007941 */ /* 0x00efea0003800200 */
.L_x_2612:
        /* <DEDUP_REMOVED lines=38> */
.L_x_2615:
[----:B------:R-:W-:Y:S05]  /*1290*/  BSYNC.RECONVERGENT B0 ;  /* 0x0000000000007941 */ /* 0x000fea0003800200 */
.L_x_2614:
[----:B0-----:R-:W-:Y:S02]  /*12a0*/  VIADD R25, R25, UR11 ;  /* 0x0000000b19197c36 */ /* 0x001fe40008000000 */
[----:B------:R-:W-:Y:S01]  /*12b0*/  VIADD R23, R23, 0x1 ;  /* 0x0000000117177836 */ /* 0x000fe20000000000 */
[----:B------:R-:W-:Y:S06]  /*12c0*/  @P0 BRA `(.L_x_2616) ;  /* 0xfffffff400c80947 */ /* 0x000fec000383ffff */
.L_x_2611:
        /* <DEDUP_REMOVED lines=22> */
.L_x_2618:
        /* <DEDUP_REMOVED lines=55> */
.L_x_2617:
        /* <DEDUP_REMOVED lines=34> */
.L_x_2619:
        /* <DEDUP_REMOVED lines=22> */
.L_x_2620:
[----:B------:R-:W-:Y:S05]  /*1b20*/  @!P1 EXIT ;  /* 0x000000000000994d */ /* 0x000fea0003800000 */
[----:B01----:R-:W0:Y:S01]  /*1b30*/  LDC.64 R6, c[0x0][0x390] ;  /* 0x0000e400ff067b82 */ /* 0x003e220000000a00 */
[----:B------:R1:W2:Y:S01]  /*1b40*/  MUFU.RCP R11, R4 ;  /* 0x00000004000b7308 */ /* 0x0002a20000001000 */
[----:B------:R-:W-:Y:S02]  /*1b50*/  IMAD.IADD R5, R0, 0x1, R5 ;  /* 0x0000000100057824 */ /* 0x000fe400078e0205 */
[----:B------:R-:W-:-:S07]  /*1b60*/  IMAD.MOV R15, RZ, RZ, -R15 ;  /* 0x000000ffff0f7224 */ /* 0x000fce00078e0a0f */
.L_x_2621:
        /* <DEDUP_REMOVED lines=9> */
.L_x_2622:
        /* <DEDUP_REMOVED lines=16> */
.L_x_3922:


//--------------------- .text._ZN4vllm3moe10topkGatingILi8ELi128ELi4ELi16ELi32Ej6__halfLNS0_11ScoringFuncE0EEEvPKT5_PKbPfiPT4_PiiiibPKf --------------------------
	.section	.text._ZN4vllm3moe10topkGatingILi8ELi128ELi4ELi16ELi32Ej6__halfLNS0_11ScoringFuncE0EEEvPKT5_PKbPfiPT4_PiiiibPKf,"ax",@progbits
	.align	128
        .global         _ZN4vllm3moe10topkGatingILi8ELi128ELi4ELi16ELi32Ej6__halfLNS0_11ScoringFuncE0EEEvPKT5_PKbPfiPT4_PiiiibPKf
        .type           _ZN4vllm3moe10topkGatingILi8ELi128ELi4ELi16ELi32Ej6__halfLNS0_11ScoringFuncE0EEEvPKT5_PKbPfiPT4_PiiiibPKf,@function
        .size           _ZN4vllm3moe10topkGatingILi8ELi128ELi4ELi16ELi32Ej6__halfLNS0_11ScoringFuncE0EEEvPKT5_PKbPfiPT4_PiiiibPKf,(.L_x_3923 - _ZN4vllm3moe10topkGatingILi8ELi128ELi4ELi16ELi32Ej6__halfLNS0_11ScoringFuncE0EEEvPKT5_PKbPfiPT4_PiiiibPKf)
        .other          _ZN4vllm3moe10topkGatingILi8ELi128ELi4ELi16ELi32Ej6__halfLNS0_11ScoringFuncE0EEEvPKT5_PKbPfiPT4_PiiiibPKf,@"STO_CUDA_ENTRY STV_DEFAULT"
_ZN4vllm3moe10topkGatingILi8ELi128ELi4ELi16ELi32Ej6__halfLNS0_11ScoringFuncE0EEEvPKT5_PKbPfiPT4_PiiiibPKf:
.text._ZN4vllm3moe10topkGatingILi8ELi128ELi4ELi16ELi32Ej6__halfLNS0_11ScoringFuncE0EEEvPKT5_PKbPfiPT4_PiiiibPKf:
        /* <DEDUP_REMOVED lines=156> */
.L_x_2628:
        /* <DEDUP_REMOVED lines=89> */
.L_x_2625:
[----:B-123--:R-:W-:Y:S05]  /*0f50*/  BSYNC.RECONVERGENT B0 ;  /* 0x0000000000007941 */ /* 0x00efea0003800200 */
.L_x_2624:
        /* <DEDUP_REMOVED lines=37> */
.L_x_2627:
[----:B------:R-:W-:Y:S05]  /*11b0*/  BSYNC.RECONVERGENT B0 ;  /* 0x0000000000007941 */ /* 0x000fea0003800200 */
.L_x_2626:
[----:B0-----:R-:W-:Y:S02]  /*11c0*/  VIADD R25, R25, UR11 ;  /* 0x0000000b19197c36 */ /* 0x001fe40008000000 */
[----:B------:R-:W-:Y:S01]  /*11d0*/  VIADD R23, R23, 0x1 ;  /* 0x0000000117177836 */ /* 0x000fe20000000000 */
[----:B------:R-:W-:Y:S06]  /*11e0*/  @P0 BRA `(.L_x_2628) ;  /* 0xfffffff400f40947 */ /* 0x000fec000383ffff */
.L_x_2623:
        /* <DEDUP_REMOVED lines=22> */
.L_x_2630:
        /* <DEDUP_REMOVED lines=55> */
.L_x_2629:
        /* <DEDUP_REMOVED lines=34> */
.L_x_2631:
        /* <DEDUP_REMOVED lines=22> */
.L_x_2632:
[----:B------:R-:W-:Y:S05]  /*1a40*/  @!P1 EXIT ;  /* 0x000000000000994d */ /* 0x000fea0003800000 */
[----:B01----:R-:W0:Y:S01]  /*1a50*/  LDC.64 R6, c[0x0][0x390] ;  /* 0x0000e400ff067b82 */ /* 0x003e220000000a00 */
[----:B------:R1:W2:Y:S01]  /*1a60*/  MUFU.RCP R11, R4 ;  /* 0x00000004000b7308 */ /* 0x0002a20000001000 */
[----:B------:R-:W-:Y:S02]  /*1a70*/  IMAD.IADD R5, R0, 0x1, R5 ;  /* 0x0000000100057824 */ /* 0x000fe400078e0205 */
[----:B------:R-:W-:-:S07]  /*1a80*/  IMAD.MOV R15, RZ, RZ, -R15 ;  /* 0x000000ffff0f7224 */ /* 0x000fce00078e0a0f */
.L_x_2633:
        /* <DEDUP_REMOVED lines=9> */
.L_x_2634:
        /* <DEDUP_REMOVED lines=14> */
.L_x_3923:


//--------------------- .text._ZN4vllm3moe10topkGatingILi8ELi64ELi4ELi16ELi32Ej6__halfLNS0_11ScoringFuncE0EEEvPKT5_PKbPfiPT4_PiiiibPKf --------------------------
	.section	.text._ZN4vllm3moe10topkGatingILi8ELi64ELi4ELi16ELi32Ej6__halfLNS0_11ScoringFuncE0EEEvPKT5_PKbPfiPT4_PiiiibPKf,"ax",@progbits
	.align	128
        .global         _ZN4vllm3moe10topkGatingILi8ELi64ELi4ELi16ELi32Ej6__halfLNS0_11ScoringFuncE0EEEvPKT5_PKbPfiPT4_PiiiibPKf
        .type           _ZN4vllm3moe10topkGatingILi8ELi64ELi4ELi16ELi32Ej6__halfLNS0_11ScoringFuncE0EEEvPKT5_PKbPfiPT4_PiiiibPKf,@function
        .size           _ZN4vllm3moe10topkGatingILi8ELi64ELi4ELi16ELi32Ej6__halfLNS0_11ScoringFuncE0EEEvPKT5_PKbPfiPT4_PiiiibPKf,(.L_x_3924 - _ZN4vllm3moe10topkGatingILi8ELi64ELi4ELi16ELi32Ej6__halfLNS0_11ScoringFuncE0EEEvPKT5_PKbPfiPT4_PiiiibPKf)
        .other          _ZN4vllm3moe10topkGatingILi8ELi64ELi4ELi16ELi32Ej6__halfLNS0_11ScoringFuncE0EEEvPKT5_PKbPfiPT4_PiiiibPKf,@"STO_CUDA_ENTRY STV_DEFAULT"
_ZN4vllm3moe10topkGatingILi8ELi64ELi4ELi16ELi32Ej6__halfLNS0_11ScoringFuncE0EEEvPKT5_PKbPfiPT4_PiiiibPKf:
.text._ZN4vllm3moe10topkGatingILi8ELi64ELi4ELi16ELi32Ej6__halfLNS0_11ScoringFuncE0EEEvPKT5_PKbPfiPT4_PiiiibPKf:
        /* <DEDUP_REMOVED lines=152> */
.L_x_2640:
        /* <DEDUP_REMOVED lines=79> */
.L_x_2637:
[----:B-123--:R-:W-:Y:S05]  /*0e70*/  BSYNC.RECONVERGENT B0 ;  /* 0x0000000000007941 */ /* 0x00efea0003800200 */
.L_x_2636:
        /* <DEDUP_REMOVED lines=37> */
.L_x_2639:
[----:B------:R-:W-:Y:S05]  /*10d0*/  BSYNC.RECONVERGENT B0 ;  /* 0x0000000000007941 */ /* 0x000fea0003800200 */
.L_x_2638:
[----:B0-----:R-:W-:Y:S02]  /*10e0*/  VIADD R25, R25, UR11 ;  /* 0x0000000b19197c36 */ /* 0x001fe40008000000 */
[----:B------:R-:W-:Y:S01]  /*10f0*/  VIADD R23, R23, 0x1 ;  /* 0x0000000117177836 */ /* 0x000fe20000000000 */
[----:B------:R-:W-:Y:S06]  /*1100*/  @P0 BRA `(.L_x_2640) ;  /* 0xfffffff8001c0947 */ /* 0x000fec000383ffff */
.L_x_2635:
        /* <DEDUP_REMOVED lines=22> */
.L_x_2642:
        /* <DEDUP_REMOVED lines=55> */
.L_x_2641:
        /* <DEDUP_REMOVED lines=34> */
.L_x_2643:
        /* <DEDUP_REMOVED lines=22> */
.L_x_2644:
[----:B------:R-:W-:Y:S05]  /*1960*/  @!P1 EXIT ;  /* 0x000000000000994d */ /* 0x000fea0003800000 */
[----:B01----:R-:W0:Y:S01]  /*1970*/  LDC.64 R6, c[0x0][0x390] ;  /* 0x0000e400ff067b82 */ /* 0x003e220000000a00 */
[----:B------:R1:W2:Y:S01]  /*1980*/  MUFU.RCP R11, R4 ;  /* 0x00000004000b7308 */ /* 0x0002a20000001000 */
[----:B------:R-:W-:Y:S02]  /*1990*/  IMAD.IADD R5, R0, 0x1, R5 ;  /* 0x0000000100057824 */ /* 0x000fe400078e0205 */
[----:B------:R-:W-:-:S07]  /*19a0*/  IMAD.MOV R15, RZ, RZ, -R15 ;  /* 0x000000ffff0f7224 */ /* 0x000fce00078e0a0f */
.L_x_2645:
        /* <DEDUP_REMOVED lines=9> */
.L_x_2646:
        /* <DEDUP_REMOVED lines=12> */
.L_x_3924:


//--------------------- .text._ZN4vllm3moe10topkGatingILi8ELi32ELi4ELi16ELi32Ej6__halfLNS0_11ScoringFuncE0EEEvPKT5_PKbPfiPT4_PiiiibPKf --------------------------
	.section	.text._ZN4vllm3moe10topkGatingILi8ELi32ELi4ELi16ELi32Ej6__halfLNS0_11ScoringFuncE0EEEvPKT5_PKbPfiPT4_PiiiibPKf,"ax",@progbits
	.align	128
        .global         _ZN4vllm3moe10topkGatingILi8ELi32ELi4ELi16ELi32Ej6__halfLNS0_11ScoringFuncE0EEEvPKT5_PKbPfiPT4_PiiiibPKf
        .type           _ZN4vllm3moe10topkGatingILi8ELi32ELi4ELi16ELi32Ej6__halfLNS0_11ScoringFuncE0EEEvPKT5_PKbPfiPT4_PiiiibPKf,@function
        .size           _ZN4vllm3moe10topkGatingILi8ELi32ELi4ELi16ELi32Ej6__halfLNS0_11ScoringFuncE0EEEvPKT5_PKbPfiPT4_PiiiibPKf,(.L_x_3925 - _ZN4vllm3moe10topkGatingILi8ELi32ELi4ELi16ELi32Ej6__halfLNS0_11ScoringFuncE0EEEvPKT5_PKbPfiPT4_PiiiibPKf)
        .other          _ZN4vllm3moe10topkGatingILi8ELi32ELi4ELi16ELi32Ej6__halfLNS0_11ScoringFuncE0EEEvPKT5_PKbPfiPT4_PiiiibPKf,@"STO_CUDA_ENTRY STV_DEFAULT"
_ZN4vllm3moe10topkGatingILi8ELi32ELi4ELi16ELi32Ej6__halfLNS0_11ScoringFuncE0EEEvPKT5_PKbPfiPT4_PiiiibPKf:
.text._ZN4vllm3moe10topkGatingILi8ELi32ELi4ELi16ELi32Ej6__halfLNS0_11ScoringFuncE0EEEvPKT5_PKbPfiPT4_PiiiibPKf:
        /* <DEDUP_REMOVED lines=102> */
[----:B------:R-:W-:Y:S01]  /*0660*/  MOV R15, UR4 ;  /* 0x00000004000f7c02 */ /* 0x000fe20008000f00 */
[----:B------:R-:W-:Y:S01]  /*0670*/  FMUL.FTZ R12, R22, R26 ;  /* 0x0000001a160c7220 */ /* 0x000fe20000410000 */
[----:B------:R-:W-:Y:S01]  /*0680*/  FSETP.NE.FTZ.AND P5, PT, |R5|, +INF , PT ;  /* 0x7f8000000500780b */ /* 0x000fe20003fb5200 */
[----:B------:R-:W-:Y:S01]  /*0690*/  IMAD.MOV.U32 R4, RZ, RZ, RZ ;  /* 0x000000ffff047224 */ /* 0x000fe200078e00ff */
        /* <DEDUP_REMOVED lines=42> */
.L_x_2652:
        /* <DEDUP_REMOVED lines=69> */
.L_x_2649:
[----:B0123--:R-:W-:Y:S05]  /*0d90*/  BSYNC.RECONVERGENT B0 ;  /* 0x0000000000007941 */ /* 0x00ffea0003800200 */
.L_x_2648:
        /* <DEDUP_REMOVED lines=27> */
[C---:B------:R-:W-:Y:S02]  /*0f50*/  ISETP.EQ.AND P3, PT, R26.reuse, 0x14, PT ;  /* 0x000000141a00780c */ /* 0x040fe40003f62270 */
[----:B------:R-:W-:Y:S01]  /*0f60*/  @P6 MOV R16, 0xc61c4000 ;  /* 0xc61c400000106802 */ /* 0x000fe20000000f00 */
[----:B------:R-:W-:Y:S01]  /*0f70*/  @P5 IMAD.MOV.U32 R17, RZ, RZ, -0x39e3c000 ;  /* 0xc61c4000ff115424 */ /* 0x000fe200078e00ff */
[C---:B------:R-:W-:Y:S01]  /*0f80*/  ISETP.EQ.AND P6, PT, R26.reuse, 0x18, PT ;  /* 0x000000181a00780c */ /* 0x040fe20003fc2270 */
[----:B------:R-:W-:Y:S01]  /*0f90*/  @P2 IMAD.MOV.U32 R18, RZ, RZ, -0x39e3c000 ;  /* 0xc61c4000ff122424 */ /* 0x000fe200078e00ff */
[----:B------:R-:W-:Y:S01]  /*0fa0*/  ISETP.EQ.AND P5, PT, R26, 0x1c, PT ;  /* 0x0000001c1a00780c */ /* 0x000fe20003fa2270 */
[----:B------:R-:W-:-:S06]  /*0fb0*/  @P4 IMAD.MOV.U32 R19, RZ, RZ, -0x39e3c000 ;  /* 0xc61c4000ff134424 */ /* 0x000fcc00078e00ff */
[----:B------:R-:W-:-:S04]  /*0fc0*/  @P3 IMAD.MOV.U32 R20, RZ, RZ, -0x39e3c000 ;  /* 0xc61c4000ff143424 */ /* 0x000fc800078e00ff */
[----:B------:R-:W-:Y:S02]  /*0fd0*/  @P6 MOV R21, 0xc61c4000 ;  /* 0xc61c400000156802 */ /* 0x000fe40000000f00 */
[----:B------:R-:W-:-:S07]  /*0fe0*/  @P5 IMAD.MOV.U32 R22, RZ, RZ, -0x39e3c000 ;  /* 0xc61c4000ff165424 */ /* 0x000fce00078e00ff */
.L_x_2651:
[----:B------:R-:W-:Y:S05]  /*0ff0*/  BSYNC.RECONVERGENT B0 ;  /* 0x0000000000007941 */ /* 0x000fea0003800200 */
.L_x_2650:
[----:B----4-:R-:W-:Y:S02]  /*1000*/  VIADD R25, R25, UR11 ;  /* 0x0000000b19197c36 */ /* 0x010fe40008000000 */
[----:B------:R-:W-:Y:S01]  /*1010*/  VIADD R23, R23, 0x1 ;  /* 0x0000000117177836 */ /* 0x000fe20000000000 */
[----:B------:R-:W-:Y:S06]  /*1020*/  @P0 BRA `(.L_x_2652) ;  /* 0xfffffff800440947 */ /* 0x000fec000383ffff */
.L_x_2647:
        /* <DEDUP_REMOVED lines=22> */
.L_x_2654:
        /* <DEDUP_REMOVED lines=55> */
.L_x_2653:
        /* <DEDUP_REMOVED lines=34> */
.L_x_2655:
        /* <DEDUP_REMOVED lines=22> */
.L_x_2656:
[----:B------:R-:W-:Y:S05]  /*1880*/  @!P1 EXIT ;  /* 0x000000000000994d */ /* 0x000fea0003800000 */
[----:B01----:R-:W0:Y:S01]  /*1890*/  LDC.64 R6, c[0x0][0x390] ;  /* 0x0000e400ff067b82 */ /* 0x003e220000000a00 */
[----:B------:R1:W2:Y:S01]  /*18a0*/  MUFU.RCP R11, R4 ;  /* 0x00000004000b7308 */ /* 0x0002a20000001000 */
[----:B------:R-:W-:Y:S01]  /*18b0*/  IADD3 R5, PT, PT, R0, R5, RZ ;  /* 0x0000000500057210 */ /* 0x000fe20007ffe0ff */
[----:B------:R-:W-:-:S07]  /*18c0*/  IMAD.MOV R15, RZ, RZ, -R15 ;  /* 0x000000ffff0f7224 */ /* 0x000fce00078e0a0f */
.L_x_2657:
        /* <DEDUP_REMOVED lines=9> */
.L_x_2658:
        /* <DEDUP_REMOVED lines=10> */
.L_x_3925:


//--------------------- .text._ZN4vllm3moe10topkGatingILi8ELi16ELi4ELi16ELi32Ej6__halfLNS0_11ScoringFuncE0EEEvPKT5_PKbPfiPT4_PiiiibPKf --------------------------
	.section	.text._ZN4vllm3moe10topkGatingILi8ELi16ELi4ELi16ELi32Ej6__halfLNS0_11ScoringFuncE0EEEvPKT5_PKbPfiPT4_PiiiibPKf,"ax",@progbits
	.align	128
        .global         _ZN4vllm3moe10topkGatingILi8ELi16ELi4ELi16ELi32Ej6__halfLNS0_11ScoringFuncE0EEEvPKT5_PKbPfiPT4_PiiiibPKf
        .type           _ZN4vllm3moe10topkGatingILi8ELi16ELi4ELi16ELi32Ej6__halfLNS0_11ScoringFuncE0EEEvPKT5_PKbPfiPT4_PiiiibPKf,@function
        .size           _ZN4vllm3moe10topkGatingILi8ELi16ELi4ELi16ELi32Ej6__halfLNS0_11ScoringFuncE0EEEvPKT5_PKbPfiPT4_PiiiibPKf,(.L_x_3926 - _ZN4vllm3moe10topkGatingILi8ELi16ELi4ELi16ELi32Ej6__halfLNS0_11ScoringFuncE0EEEvPKT5_PKbPfiPT4_PiiiibPKf)
        .other          _ZN4vllm3moe10topkGatingILi8ELi16ELi4ELi16ELi32Ej6__halfLNS0_11ScoringFuncE0EEEvPKT5_PKbPfiPT4_PiiiibPKf,@"STO_CUDA_ENTRY STV_DEFAULT"
_ZN4vllm3moe10topkGatingILi8ELi16ELi4ELi16ELi32Ej6__halfLNS0_11ScoringFuncE0EEEvPKT5_PKbPfiPT4_PiiiibPKf:
.text._ZN4vllm3moe10topkGatingILi8ELi16ELi4ELi16ELi32Ej6__halfLNS0_11ScoringFuncE0EEEvPKT5_PKbPfiPT4_PiiiibPKf:
        /* <DEDUP_REMOVED lines=11> */
[----:B------:R-:W-:Y:S01]  /*00b0*/  IMAD.SHL.U32 R2, R3, 0x8, RZ ;  /* 0x0000000803027824 */ /* 0x000fe200078e00ff */
[----:B------:R-:W-:Y:S01]  /*00c0*/  SHF.L.U32 R5, R0, 0x4, RZ ;  /* 0x0000000400057819 */ /* 0x000fe200000006ff */
[----:B------:R-:W1:Y:S03]  /*00d0*/  LDCU.64 UR6, c[0x0][0x358] ;  /* 0x00006b00ff0677ac */ /* 0x000e660008000a00 */
        /* <DEDUP_REMOVED lines=122> */
[----:B------:R-:W-:Y:S01]  /*0880*/  IADD3 R24, PT, PT, -R15, RZ, RZ ;  /* 0x000000ff0f187210 */ /* 0x000fe20007ffe1ff */
[----:B------:R-:W-:Y:S01]  /*0890*/  IMAD.MOV.U32 R4, RZ, RZ, RZ ;  /* 0x000000ffff047224 */ /* 0x000fe200078e00ff */
[----:B------:R-:W0:Y:S01]  /*08a0*/  LDCU.U8 UR8, c[0x0][0x3bc] ;  /* 0x00007780ff0877ac */ /* 0x000e220008000000 */
[----:B------:R-:W-:Y:S01]  /*08b0*/  IMAD.MOV.U32 R25, RZ, RZ, R0 ;  /* 0x000000ffff197224 */ /* 0x000fe200078e0000 */
[----:B------:R-:W1:Y:S01]  /*08c0*/  LDCU UR11, c[0x0][0x398] ;  /* 0x00007300ff0b77ac */ /* 0x000e620008000800 */
[----:B------:R-:W2:Y:S01]  /*08d0*/  LDCU UR9, c[0x0][0x3b4] ;  /* 0x00007680ff0977ac */ /* 0x000ea20008000800 */
[----:B------:R-:W3:Y:S01]  /*08e0*/  LDCU UR10, c[0x0][0x3b8] ;  /* 0x00007700ff0a77ac */ /* 0x000ee20008000800 */
[----:B------:R-:W-:-:S05]  /*08f0*/  UMOV UR4, URZ ;  /* 0x000000ff00047c82 */ /* 0x000fca0008000000 */
.L_x_2664:
        /* <DEDUP_REMOVED lines=48> */
[----:B--2---:R-:W-:-:S04]  /*0c00*/  IADD3 R28, PT, PT, R26, -UR9, RZ ;  /* 0x800000091a1c7c10 */ /* 0x004fc8000fffe0ff */
        /* <DEDUP_REMOVED lines=10> */
.L_x_2661:
[----:B0123--:R-:W-:Y:S05]  /*0cb0*/  BSYNC.RECONVERGENT B0 ;  /* 0x0000000000007941 */ /* 0x00ffea0003800200 */
.L_x_2660:
        /* <DEDUP_REMOVED lines=37> */
.L_x_2663:
[----:B------:R-:W-:Y:S05]  /*0f10*/  BSYNC.RECONVERGENT B0 ;  /* 0x0000000000007941 */ /* 0x000fea0003800200 */
.L_x_2662:
[----:B----4-:R-:W-:Y:S02]  /*0f20*/  VIADD R25, R25, UR11 ;  /* 0x0000000b19197c36 */ /* 0x010fe40008000000 */
[----:B------:R-:W-:Y:S01]  /*0f30*/  VIADD R23, R23, 0x1 ;  /* 0x0000000117177836 */ /* 0x000fe20000000000 */
[----:B------:R-:W-:Y:S06]  /*0f40*/  @P0 BRA `(.L_x_2664) ;  /* 0xfffffff8006c0947 */ /* 0x000fec000383ffff */
.L_x_2659:
        /* <DEDUP_REMOVED lines=22> */
.L_x_2666:
        /* <DEDUP_REMOVED lines=55> */
.L_x_2665:
        /* <DEDUP_REMOVED lines=34> */
.L_x_2667:
        /* <DEDUP_REMOVED lines=22> */
.L_x_2668:
[----:B------:R-:W-:Y:S05]  /*17a0*/  @!P1 EXIT ;  /* 0x000000000000994d */ /* 0x000fea0003800000 */
[----:B01----:R-:W0:Y:S01]  /*17b0*/  LDC.64 R6, c[0x0][0x390] ;  /* 0x0000e400ff067b82 */ /* 0x003e220000000a00 */
[----:B------:R1:W2:Y:S01]  /*17c0*/  MUFU.RCP R11, R4 ;  /* 0x00000004000b7308 */ /* 0x0002a20000001000 */
[----:B------:R-:W-:Y:S02]  /*17d0*/  IMAD.IADD R5, R0, 0x1, R5 ;  /* 0x0000000100057824 */ /* 0x000fe400078e0205 */
[----:B------:R-:W-:-:S07]  /*17e0*/  IMAD.MOV R15, RZ, RZ, -R15 ;  /* 0x000000ffff0f7224 */ /* 0x000fce00078e0a0f */
.L_x_2669:
[----:B0--3--:R-:W-:-:S05]  /*17f0*/  IMAD.WIDE R2, R5, 0x4, R6 ;  /* 0x0000000405027825 */ /* 0x009fca00078e0206 */
[----:B------:R-:W2:Y:S01]  /*1800*/  LDG.E R0, desc[UR6][R2.64] ;  /* 0x0000000602007981 */ /* 0x000ea2000c1e1900 */
[----:B------:R-:W-:Y:S01]  /*1810*/  IADD3 R15, PT, PT, R15, 0x1, RZ ;  /* 0x000000010f0f7810 */ /* 0x000fe20007ffe0ff */
[----:B------:R-:W-:-:S03]  /*1820*/  VIADD R5, R5, 0x1 ;  /* 0x0000000105057836 */ /* 0x000fc60000000000 */
[----:B------:R-:W-:Y:S01]  /*1830*/  ISETP.NE.AND P0, PT, R15, RZ, PT ;  /* 0x000000ff0f00720c */ /* 0x000fe20003f05270 */
[----:B--2---:R-:W-:-:S05]  /*1840*/  FMUL.FTZ R9, R0, R11 ;  /* 0x0000000b00097220 */ /* 0x004fca0000410000 */
[----:B------:R3:W-:Y:S07]  /*1850*/  STG.E desc[UR6][R2.64], R9 ;  /* 0x0000000902007986 */ /* 0x0007ee000c101906 */
[----:B------:R-:W-:Y:S05]  /*1860*/  @P0 BRA `(.L_x_2669) ;  /* 0xfffffffc00e00947 */ /* 0x000fea000383ffff */
[----:B------:R-:W-:Y:S05]  /*1870*/  EXIT ;  /* 0x000000000000794d */ /* 0x000fea0003800000 */
.L_x_2670:
        /* <DEDUP_REMOVED lines=16> */
.L_x_3926:


//--------------------- .text._ZN4vllm3moe10topkGatingILi8ELi8ELi4ELi16ELi32Ej6__halfLNS0_11ScoringFuncE0EEEvPKT5_PKbPfiPT4_PiiiibPKf --------------------------
	.section	.text._ZN4vllm3moe10topkGatingILi8ELi8ELi4ELi16ELi32Ej6__halfLNS0_11ScoringFuncE0EEEvPKT5_PKbPfiPT4_PiiiibPKf,"ax",@progbits
	.align	128
        .global         _ZN4vllm3moe10topkGatingILi8ELi8ELi4ELi16ELi32Ej6__halfLNS0_11ScoringFuncE0EEEvPKT5_PKbPfiPT4_PiiiibPKf
        .type           _ZN4vllm3moe10topkGatingILi8ELi8ELi4ELi16ELi32Ej6__halfLNS0_11ScoringFuncE0EEEvPKT5_PKbPfiPT4_PiiiibPKf,@function
        .size           _ZN4vllm3moe10topkGatingILi8ELi8ELi4ELi16ELi32Ej6__halfLNS0_11ScoringFuncE0EEEvPKT5_PKbPfiPT4_PiiiibPKf,(.L_x_3927 - _ZN4vllm3moe10topkGatingILi8ELi8ELi4ELi16ELi32Ej6__halfLNS0_11ScoringFuncE0EEEvPKT5_PKbPfiPT4_PiiiibPKf)
        .other          _ZN4vllm3moe10topkGatingILi8ELi8ELi4ELi16ELi32Ej6__halfLNS0_11ScoringFuncE0EEEvPKT5_PKbPfiPT4_PiiiibPKf,@"STO_CUDA_ENTRY STV_DEFAULT"
_ZN4vllm3moe10topkGatingILi8ELi8ELi4ELi16ELi32Ej6__halfLNS0_11ScoringFuncE0EEEvPKT5_PKbPfiPT4_PiiiibPKf:
.text._ZN4vllm3moe10topkGatingILi8ELi8ELi4ELi16ELi32Ej6__halfLNS0_11ScoringFuncE0EEEvPKT5_PKbPfiPT4_PiiiibPKf:
        /* <DEDUP_REMOVED lines=37> */
[--C-:B--2---:R-:W-:Y:S02]  /*0250*/  HADD2.F32 R25, -RZ, R5.reuse.H0_H0 ;  /* 0x20000005ff197230 */ /* 0x104fe40000004100 */
        /* <DEDUP_REMOVED lines=9> */
[--C-:B------:R-:W-:Y:S01]  /*02f0*/  FADD.FTZ R23, R23, -R6.reuse ;  /* 0x8000000617177221 */ /* 0x100fe20000010000 */
[----:B------:R-:W-:-:S03]  /*0300*/  FADD.FTZ R10, R10, -R6 ;  /* 0x800000060a0a7221 */ /* 0x000fc60000010000 */
[----:B-1----:R-:W-:Y:S01]  /*0310*/  FMUL.FTZ R8, R23, 1.4426950216293334961 ;  /* 0x3fb8aa3b17087820 */ /* 0x002fe20000410000 */
[----:B------:R-:W-:Y:S01]  /*0320*/  FADD.FTZ R25, R25, -R6 ;  /* 0x8000000619197221 */ /* 0x000fe20000010000 */
[----:B------:R-:W-:-:S04]  /*0330*/  FMUL.FTZ R9, R10, 1.4426950216293334961 ;  /* 0x3fb8aa3b0a097820 */ /* 0x000fc80000410000 */
[----:B------:R-:W1:Y:S01]  /*0340*/  MUFU.EX2 R8, R8 ;  /* 0x0000000800087308 */ /* 0x000e620000000800 */
[----:B------:R-:W-:Y:S01]  /*0350*/  FMUL.FTZ R10, R25, 1.4426950216293334961 ;  /* 0x3fb8aa3b190a7820 */ /* 0x000fe20000410000 */
[--C-:B------:R-:W-:Y:S02]  /*0360*/  FADD.FTZ R29, R29, -R6.reuse ;  /* 0x800000061d1d7221 */ /* 0x100fe40000010000 */
[----:B------:R-:W2:Y:S01]  /*0370*/  MUFU.EX2 R9, R9 ;  /* 0x0000000900097308 */ /* 0x000ea20000000800 */
[--C-:B------:R-:W-:Y:S01]  /*0380*/  FADD.FTZ R14, R14, -R6.reuse ;  /* 0x800000060e0e7221 */ /* 0x100fe20000010000 */
[----:B------:R-:W-:Y:S02]  /*0390*/  FMUL.FTZ R29, R29, 1.4426950216293334961 ;  /* 0x3fb8aa3b1d1d7820 */ /* 0x000fe40000410000 */
[----:B------:R-:W4:Y:S01]  /*03a0*/  MUFU.EX2 R10, R10 ;  /* 0x0000000a000a7308 */ /* 0x000f220000000800 */
[----:B------:R-:W-:Y:S01]  /*03b0*/  FADD.FTZ R23, R5, -R6 ;  /* 0x8000000605177221 */ /* 0x000fe20000010000 */
[----:B------:R-:W-:-:S02]  /*03c0*/  FMUL.FTZ R18, R14, 1.4426950216293334961 ;  /* 0x3fb8aa3b0e127820 */ /* 0x000fc40000410000 */
[----:B------:R-:W0:Y:S01]  /*03d0*/  MUFU.EX2 R5, R29 ;  /* 0x0000001d00057308 */ /* 0x000e220000000800 */
[----:B------:R-:W-:Y:S01]  /*03e0*/  FADD.FTZ R24, R4, -R6 ;  /* 0x8000000604187221 */ /* 0x000fe20000010000 */
[----:B-1----:R-:W-:Y:S01]  /*03f0*/  FADD.FTZ R14, RZ, R8 ;  /* 0x00000008ff0e7221 */ /* 0x002fe20000010000 */
[----:B------:R-:W-:Y:S01]  /*0400*/  FMUL.FTZ R23, R23, 1.4426950216293334961 ;  /* 0x3fb8aa3b17177820 */ /* 0x000fe20000410000 */
[----:B------:R-:W1:Y:S01]  /*0410*/  MUFU.EX2 R4, R18 ;  /* 0x0000001200047308 */ /* 0x000e620000000800 */
[----:B------:R-:W-:Y:S01]  /*0420*/  FADD.FTZ R25, R7, -R6 ;  /* 0x8000000607197221 */ /* 0x000fe20000010000 */
[----:B--2---:R-:W-:Y:S01]  /*0430*/  FADD.FTZ R7, R14, R9 ;  /* 0x000000090e077221 */ /* 0x004fe20000010000 */
[----:B------:R-:W-:Y:S01]  /*0440*/  FMUL.FTZ R24, R24, 1.4426950216293334961 ;  /* 0x3fb8aa3b18187820 */ /* 0x000fe20000410000 */
[----:B------:R-:W2:Y:S02]  /*0450*/  MUFU.EX2 R6, R23 ;  /* 0x0000001700067308 */ /* 0x000ea40000000800 */
[----:B----4-:R-:W-:Y:S01]  /*0460*/  FADD.FTZ R14, R7, R10 ;  /* 0x0000000a070e7221 */ /* 0x010fe20000010000 */
[----:B------:R-:W-:-:S02]  /*0470*/  FMUL.FTZ R25, R25, 1.4426950216293334961 ;  /* 0x3fb8aa3b19197820 */ /* 0x000fc40000410000 */
        /* <DEDUP_REMOVED lines=67> */
.L_x_2675:
        /* <DEDUP_REMOVED lines=42> */
.L_x_2673:
        /* <DEDUP_REMOVED lines=78> */
.L_x_2674:
        /* <DEDUP_REMOVED lines=8> */
.L_x_2672:
        /* <DEDUP_REMOVED lines=52> */
.L_x_2671:
        /* <DEDUP_REMOVED lines=21> */
.L_x_2677:
        /* <DEDUP_REMOVED lines=55> */
.L_x_2676:
        /* <DEDUP_REMOVED lines=34> */
.L_x_2678:
        /* <DEDUP_REMOVED lines=22> */
.L_x_2679:
[----:B------:R-:W-:Y:S05]  /*1c30*/  @!P1 EXIT ;  /* 0x000000000000994d */ /* 0x000fea0003800000 */
[----:B01----:R-:W0:Y:S01]  /*1c40*/  LDC.64 R6, c[0x0][0x390] ;  /* 0x0000e400ff067b82 */ /* 0x003e220000000a00 */
[----:B------:R-:W1:Y:S01]  /*1c50*/  MUFU.RCP R33, R33 ;  /* 0x0000002100217308 */ /* 0x000e620000001000 */
[----:B------:R-:W-:Y:S02]  /*1c60*/  IMAD.IADD R5, R0, 0x1, R5 ;  /* 0x0000000100057824 */ /* 0x000fe400078e0205 */
[----:B------:R-:W-:-:S07]  /*1c70*/  IMAD.MOV R18, RZ, RZ, -R18 ;  /* 0x000000ffff127224 */ /* 0x000fce00078e0a12 */
.L_x_2680:
        /* <DEDUP_REMOVED lines=9> */
.L_x_2681:
        /* <DEDUP_REMOVED lines=15> */
.L_x_3927:


//--------------------- .text._ZN4vllm3moe10topkGatingILi4ELi4ELi4ELi8ELi32Ej6__halfLNS0_11ScoringFuncE0EEEvPKT5_PKbPfiPT4_PiiiibPKf --------------------------
	.section	.text._ZN4vllm3moe10topkGatingILi4ELi4ELi4ELi8ELi32Ej6__halfLNS0_11ScoringFuncE0EEEvPKT5_PKbPfiPT4_PiiiibPKf,"ax",@progbits
	.align	128
        .global         _ZN4vllm3moe10topkGatingILi4ELi4ELi4ELi8ELi32Ej6__halfLNS0_11ScoringFuncE0EEEvPKT5_PKbPfiPT4_PiiiibPKf
        .type           _ZN4vllm3moe10topkGatingILi4ELi4ELi4ELi8ELi32Ej6__halfLNS0_11ScoringFuncE0EEEvPKT5_PKbPfiPT4_PiiiibPKf,@function
        .size           _ZN4vllm3moe10topkGatingILi4ELi4ELi4ELi8ELi32Ej6__halfLNS0_11ScoringFuncE0EEEvPKT5_PKbPfiPT4_PiiiibPKf,(.L_x_3928 - _ZN4vllm3moe10topkGatingILi4ELi4ELi4ELi8ELi32Ej6__halfLNS0_11ScoringFuncE0EEEvPKT5_PKbPfiPT4_PiiiibPKf)
        .other          _ZN4vllm3moe10topkGatingILi4ELi4ELi4ELi8ELi32Ej6__halfLNS0_11ScoringFuncE0EEEvPKT5_PKbPfiPT4_PiiiibPKf,@"STO_CUDA_ENTRY STV_DEFAULT"
_ZN4vllm3moe10topkGatingILi4ELi4ELi4ELi8ELi32Ej6__halfLNS0_11ScoringFuncE0EEEvPKT5_PKbPfiPT4_PiiiibPKf:
.text._ZN4vllm3moe10topkGatingILi4ELi4ELi4ELi8ELi32Ej6__halfLNS0_11ScoringFuncE0EEEvPKT5_PKbPfiPT4_PiiiibPKf:
        /* <DEDUP_REMOVED lines=30> */
[----:B----4-:R-:W-:-:S02]  /*01e0*/  HADD2.F32 R12, -RZ, R10.H0_H0 ;  /* 0x2000000aff0c7230 */ /* 0x010fc40000004100 */
        /* <DEDUP_REMOVED lines=14> */
[----:B--2---:R-:W-:-:S03]  /*02d0*/  ISETP.EQ.OR P0, PT, R4, RZ, !P0 ;  /* 0x000000ff0400720c */ /* 0x004fc60004702670 */
[----:B------:R-:W2:Y:S04]  /*02e0*/  MUFU.EX2 R13, R13 ;  /* 0x0000000d000d7308 */ /* 0x000ea80000000800 */
[----:B-1----:R-:W1:Y:S04]  /*02f0*/  MUFU.EX2 R7, R10 ;  /* 0x0000000a00077308 */ /* 0x002e680000000800 */
[----:B------:R-:W4:Y:S01]  /*0300*/  MUFU.EX2 R11, R11 ;  /* 0x0000000b000b7308 */ /* 0x000f220000000800 */
[----:B0-----:R-:W-:-:S04]  /*0310*/  FADD.FTZ R6, RZ, R12 ;  /* 0x0000000cff067221 */ /* 0x001fc80000010000 */
[----:B--2---:R-:W-:-:S04]  /*0320*/  FADD.FTZ R6, R6, R13 ;  /* 0x0000000d06067221 */ /* 0x004fc80000010000 */
[----:B-1----:R-:W-:-:S04]  /*0330*/  FADD.FTZ R6, R6, R7 ;  /* 0x0000000706067221 */ /* 0x002fc80000010000 */
        /* <DEDUP_REMOVED lines=11> */
[----:B------:R-:W-:Y:S01]  /*03f0*/  FSEL R12, R8, RZ, P3 ;  /* 0x000000ff080c7208 */ /* 0x000fe20001800000 */
[----:B------:R-:W-:Y:S01]  /*0400*/  IMAD.MOV.U32 R8, RZ, RZ, RZ ;  /* 0x000000ffff087224 */ /* 0x000fe200078e00ff */
        /* <DEDUP_REMOVED lines=23> */
.L_x_2688:
        /* <DEDUP_REMOVED lines=22> */
.L_x_2684:
        /* <DEDUP_REMOVED lines=34> */
.L_x_2685:
        /* <DEDUP_REMOVED lines=23> */
.L_x_2686:
        /* <DEDUP_REMOVED lines=69> */
.L_x_2687:
[----:B------:R-:W-:-:S09]  /*0ec0*/  UISETP.NE.AND UP0, UPT, UR5, UR4, UPT ;  /* 0x000000040500728c */ /* 0x000fd2000bf05270 */
[----:B------:R-:W-:Y:S05]  /*0ed0*/  BRA.U UP0, `(.L_x_2688) ;  /* 0xfffffff500a87547 */ /* 0x000fea000b83ffff */
.L_x_2683:
        /* <DEDUP_REMOVED lines=27> */
.L_x_2690:
        /* <DEDUP_REMOVED lines=57> */
.L_x_2689:
        /* <DEDUP_REMOVED lines=39> */
.L_x_2682:
        /* <DEDUP_REMOVED lines=22> */
.L_x_2692:
        /* <DEDUP_REMOVED lines=55> */
.L_x_2691:
        /* <DEDUP_REMOVED lines=34> */
.L_x_2693:
        /* <DEDUP_REMOVED lines=22> */
.L_x_2694:
[----:B------:R-:W-:Y:S05]  /*1ee0*/  @!P0 EXIT ;  /* 0x000000000000894d */ /* 0x000fea0003800000 */
[----:B0123--:R-:W0:Y:S01]  /*1ef0*/  LDC.64 R4, c[0x0][0x390] ;  /* 0x0000e400ff047b82 */ /* 0x00fe220000000a00 */
[----:B------:R1:W2:Y:S01]  /*1f00*/  MUFU.RCP R11, R8 ;  /* 0x00000008000b7308 */ /* 0x0002a20000001000 */
[----:B------:R-:W-:Y:S01]  /*1f10*/  VIADD R7, R14, UR4 ;  /* 0x000000040e077c36 */ /* 0x000fe20008000000 */
[----:B------:R-:W-:-:S12]  /*1f20*/  UIADD3 UR5, UPT, UPT, -UR5, URZ, URZ ;  /* 0x000000ff05057290 */ /* 0x000fd8000fffe1ff */
.L_x_2695:
        /* <DEDUP_REMOVED lines=9> */
.L_x_2696:
        /* <DEDUP_REMOVED lines=12> */
.L_x_3928:


//--------------------- .text._ZN4vllm3moe10topkGatingILi2ELi2ELi4ELi4ELi32Ej6__halfLNS0_11ScoringFuncE0EEEvPKT5_PKbPfiPT4_PiiiibPKf --------------------------
	.section	.text._ZN4vllm3moe10topkGatingILi2ELi2ELi4ELi4ELi32Ej6__halfLNS0_11ScoringFuncE0EEEvPKT5_PKbPfiPT4_PiiiibPKf,"ax",@progbits
	.align	128
        .global         _ZN4vllm3moe10topkGatingILi2ELi2ELi4ELi4ELi32Ej6__halfLNS0_11ScoringFuncE0EEEvPKT5_PKbPfiPT4_PiiiibPKf
        .type           _ZN4vllm3moe10topkGatingILi2ELi2ELi4ELi4ELi32Ej6__halfLNS0_11ScoringFuncE0EEEvPKT5_PKbPfiPT4_PiiiibPKf,@function
        .size           _ZN4vllm3moe10topkGatingILi2ELi2ELi4ELi4ELi32Ej6__halfLNS0_11ScoringFuncE0EEEvPKT5_PKbPfiPT4_PiiiibPKf,(.L_x_3929 - _ZN4vllm3moe10topkGatingILi2ELi2ELi4ELi4ELi32Ej6__halfLNS0_11ScoringFuncE0EEEvPKT5_PKbPfiPT4_PiiiibPKf)
        .other          _ZN4vllm3moe10topkGatingILi2ELi2ELi4ELi4ELi32Ej6__halfLNS0_11ScoringFuncE0EEEvPKT5_PKbPfiPT4_PiiiibPKf,@"STO_CUDA_ENTRY STV_DEFAULT"
_ZN4vllm3moe10topkGatingILi2ELi2ELi4ELi4ELi32Ej6__halfLNS0_11ScoringFuncE0EEEvPKT5_PKbPfiPT4_PiiiibPKf:
.text._ZN4vllm3moe10topkGatingILi2ELi2ELi4ELi4ELi32Ej6__halfLNS0_11ScoringFuncE0EEEvPKT5_PKbPfiPT4_PiiiibPKf:
        /* <DEDUP_REMOVED lines=27> */
[----:B------:R-:W-:Y:S02]  /*01b0*/  HFMA2 R21, -RZ, RZ, 0, 0 ;  /* 0x00000000ff157431 */ /* 0x000fe400000001ff */
[----:B----4-:R-:W-:-:S02]  /*01c0*/  IMAD.U32 R4, RZ, RZ, UR4 ;  /* 0x00000004ff047e24 */ /* 0x010fc4000f8e00ff */
[--C-:B-----5:R-:W-:Y:S02]  /*01d0*/  HADD2.F32 R0, -RZ, R2.reuse.H0_H0 ;  /* 0x20000002ff007230 */ /* 0x120fe40000004100 */
[----:B------:R-:W-:-:S05]  /*01e0*/  HADD2.F32 R3, -RZ, R2.H1_H1 ;  /* 0x30000002ff037230 */ /* 0x000fca0000004100 */
        /* <DEDUP_REMOVED lines=31> */
[----:B------:R-:W-:Y:S01]  /*03e0*/  MOV R21, RZ ;  /* 0x000000ff00157202 */ /* 0x000fe20000000f00 */
[----:B------:R-:W1:Y:S01]  /*03f0*/  LDCU.U8 UR9, c[0x0][0x3bc] ;  /* 0x00007780ff0977ac */ /* 0x000e620008000000 */
[----:B------:R-:W2:Y:S01]  /*0400*/  LDCU UR8, c[0x0][0x3b8] ;  /* 0x00007700ff0877ac */ /* 0x000ea20008000800 */
[----:B------:R-:W3:Y:S04]  /*0410*/  LDCU UR5, c[0x0][0x398] ;  /* 0x00007300ff0577ac */ /* 0x000ee80008000800 */
.L_x_2700:
[----:B------:R-:W4:Y:S01]  /*0420*/  LDC.64 R4, c[0x0][0x3b0] ;  /* 0x0000ec00ff047b82 */ /* 0x000f220000000a00 */
[----:B------:R-:W-:Y:S01]  /*0430*/  VIADD R7, R0, 0x1 ;  /* 0x0000000100077836 */ /* 0x000fe20000000000 */
[----:B------:R-:W-:Y:S01]  /*0440*/  FSETP.GT.FTZ.AND P2, PT, R14, R17, PT ;  /* 0x000000110e00720b */ /* 0x000fe20003f54000 */
        /* <DEDUP_REMOVED lines=12> */
[----:B------:R-:W-:Y:S02]  /*0510*/  @P4 IMAD.MOV.U32 R14, RZ, RZ, -0x39e3c000 ;  /* 0xc61c4000ff0e4424 */ /* 0x000fe400078e00ff */
[----:B------:R-:W-:-:S03]  /*0520*/  @P1 IMAD.MOV.U32 R17, RZ, RZ, -0x39e3c000 ;  /* 0xc61c4000ff111424 */ /* 0x000fc600078e00ff */
[----:B------:R-:W-:Y:S01]  /*0530*/  MOV R12, R14 ;  /* 0x0000000e000c7202 */ /* 0x000fe20000000f00 */
[----:B------:R-:W-:-:S07]  /*0540*/  IMAD.MOV.U32 R15, RZ, RZ, R17 ;  /* 0x000000ffff0f7224 */ /* 0x000fce00078e0011 */
.L_x_2699:
        /* <DEDUP_REMOVED lines=15> */
[C---:B------:R-:W-:Y:S02]  /*0640*/  ISETP.EQ.AND P5, PT, R11.reuse, RZ, !P3 ;  /* 0x000000ff0b00720c */ /* 0x040fe40005fa2270 */
[----:B------:R-:W-:Y:S02]  /*0650*/  ISETP.EQ.AND P6, PT, R11, 0x4, !P3 ;  /* 0x000000040b00780c */ /* 0x000fe40005fc2270 */
[----:B------:R-:W-:Y:S01]  /*0660*/  SEL R25, R10, 0x2, P1 ;  /* 0x000000020a197807 */ /* 0x000fe20000800000 */
[----:B------:R-:W-:Y:S01]  /*0670*/  IMAD.WIDE R10, R23, 0x4, R2 ;  /* 0x00000004170a7825 */ /* 0x000fe200078e0202 */
[----:B------:R-:W-:Y:S02]  /*0680*/  ISETP.GE.AND P1, PT, R20, R5, PT ;  /* 0x000000051400720c */ /* 0x000fe40003f26270 */
[----:B------:R-:W-:Y:S01]  /*0690*/  SEL R29, R25, 0x2, P0 ;  /* 0x00000002191d7807 */ /* 0x000fe20000000000 */
[----:B0-----:R-:W-:Y:S01]  /*06a0*/  IMAD.WIDE R6, R23, 0x4, R6 ;  /* 0x0000000417067825 */ /* 0x001fe200078e0206 */
[----:B------:R0:W-:Y:S03]  /*06b0*/  STG.E desc[UR6][R10.64], R22 ;  /* 0x000000160a007986 */ /* 0x0001e6000c101906 */
[----:B------:R-:W-:Y:S01]  /*06c0*/  FADD.FTZ R23, R27, R26 ;  /* 0x0000001a1b177221 */ /* 0x000fe20000010000 */
[----:B------:R-:W-:Y:S01]  /*06d0*/  @P5 IMAD.MOV.U32 R17, RZ, RZ, -0x39e3c000 ;  /* 0xc61c4000ff115424 */ /* 0x000fe200078e00ff */
[----:B------:R1:W-:Y:S01]  /*06e0*/  STG.E desc[UR6][R8.64], R29 ;  /* 0x0000001d08007986 */ /* 0x0003e2000c101906 */
[----:B------:R-:W-:-:S02]  /*06f0*/  @P6 IMAD.MOV.U32 R14, RZ, RZ, -0x39e3c000 ;  /* 0xc61c4000ff0e6424 */ /* 0x000fc400078e00ff */
[----:B---3--:R-:W-:Y:S01]  /*0700*/  IMAD R25, R0, UR5, R13 ;  /* 0x0000000500197c24 */ /* 0x008fe2000f8e020d */
[----:B------:R-:W-:Y:S01]  /*0710*/  @!P3 MOV R15, R17 ;  /* 0x00000011000fb202 */ /* 0x000fe20000000f00 */
[----:B------:R-:W-:Y:S02]  /*0720*/  @!P3 IMAD.MOV.U32 R12, RZ, RZ, R14 ;  /* 0x000000ffff0cb224 */ /* 0x000fe400078e000e */
[----:B0-----:R-:W-:Y:S01]  /*0730*/  IMAD.IADD R22, R20, 0x1, -R5 ;  /* 0x0000000114167824 */ /* 0x001fe200078e0a05 */
[----:B------:R0:W-:Y:S02]  /*0740*/  STG.E desc[UR6][R6.64], R25 ;  /* 0x0000001906007986 */ /* 0x0001e4000c101906 */
[----:B------:R-:W-:Y:S02]  /*0750*/  FSETP.GT.FTZ.AND P3, PT, R12, R15, PT ;  /* 0x0000000f0c00720b */ /* 0x000fe40003f74000 */
[C---:B-1----:R-:W-:Y:S01]  /*0760*/  IADD3 R29, PT, PT, R0.reuse, 0x3, RZ ;  /* 0x00000003001d7810 */ /* 0x042fe20007ffe0ff */
[----:B------:R1:W-:Y:S01]  /*0770*/  STG.E desc[UR6][R10.64+0x4], R27 ;  /* 0x0000041b0a007986 */ /* 0x0003e2000c101906 */
[----:B------:R-:W-:Y:S01]  /*0780*/  SEL R20, RZ, 0x1, !P3 ;  /* 0x00000001ff147807 */ /* 0x000fe20005800000 */
[----:B------:R-:W-:Y:S01]  /*0790*/  VIADD R0, R0, 0x4 ;  /* 0x0000000400007836 */ /* 0x000fe20000000000 */
[----:B------:R-:W-:-:S02]  /*07a0*/  SEL R22, R22, 0x2, !P2 ;  /* 0x0000000216167807 */ /* 0x000fc40005000000 */
[C---:B------:R-:W-:Y:S01]  /*07b0*/  ISETP.GE.AND P2, PT, R20.reuse, UR8, PT ;  /* 0x0000000814007c0c */ /* 0x040fe2000bf46270 */
[----:B------:R-:W-:Y:S01]  /*07c0*/  IMAD.IADD R26, R20, 0x1, -R5 ;  /* 0x00000001141a7824 */ /* 0x000fe200078e0a05 */
[----:B------:R-:W-:Y:S01]  /*07d0*/  SEL R22, R22, 0x2, P1 ;  /* 0x0000000216167807 */ /* 0x000fe20000800000 */
[----:B0-----:R-:W-:Y:S01]  /*07e0*/  VIADD R25, R25, UR5 ;  /* 0x0000000519197c36 */ /* 0x001fe20008000000 */
[----:B------:R-:W-:Y:S02]  /*07f0*/  ISETP.GE.AND P1, PT, R20, R5, PT ;  /* 0x000000051400720c */ /* 0x000fe40003f26270 */
[----:B------:R-:W-:Y:S02]  /*0800*/  SEL R26, R26, 0x2, !P2 ;  /* 0x000000021a1a7807 */ /* 0x000fe40005000000 */
[----:B-1----:R-:W-:Y:S02]  /*0810*/  SEL R27, R22, 0x2, P0 ;  /* 0x00000002161b7807 */ /* 0x002fe40000000000 */
[----:B------:R-:W-:-:S02]  /*0820*/  SEL R26, R26, 0x2, P1 ;  /* 0x000000021a1a7807 */ /* 0x000fc40000800000 */
        /* <DEDUP_REMOVED lines=40> */
.L_x_2698:
        /* <DEDUP_REMOVED lines=63> */
.L_x_2701:
        /* <DEDUP_REMOVED lines=26> */
.L_x_2697:
        /* <DEDUP_REMOVED lines=21> */
.L_x_2703:
        /* <DEDUP_REMOVED lines=55> */
.L_x_2702:
        /* <DEDUP_REMOVED lines=34> */
.L_x_2704:
        /* <DEDUP_REMOVED lines=22> */
.L_x_2705:
[----:B------:R-:W-:Y:S05]  /*1880*/  @!P1 EXIT ;  /* 0x000000000000994d */ /* 0x000fea0003800000 */
[----:B012---:R-:W0:Y:S01]  /*1890*/  LDC.64 R4, c[0x0][0x390] ;  /* 0x0000e400ff047b82 */ /* 0x007e220000000a00 */
[----:B------:R-:W1:Y:S01]  /*18a0*/  MUFU.RCP R21, R21 ;  /* 0x0000001500157308 */ /* 0x000e620000001000 */
[----:B------:R-:W-:Y:S01]  /*18b0*/  IMAD.IADD R13, R13, 0x1, R0 ;  /* 0x000000010d0d7824 */ /* 0x000fe200078e0200 */
[----:B------:R-:W-:-:S07]  /*18c0*/  IADD3 R0, PT, PT, -R12, RZ, RZ ;  /* 0x000000ff0c007210 */ /* 0x000fce0007ffe1ff */
.L_x_2706:
        /* <DEDUP_REMOVED lines=9> */
.L_x_2707:
        /* <DEDUP_REMOVED lines=10> */
.L_x_3929:


//--------------------- .text._ZN4vllm3moe10topkGatingILi1ELi1ELi4ELi2ELi32Ej6__halfLNS0_11ScoringFuncE0EEEvPKT5_PKbPfiPT4_PiiiibPKf --------------------------
	.section	.text._ZN4vllm3moe10topkGatingILi1ELi1ELi4ELi2ELi32Ej6__halfLNS0_11ScoringFuncE0EEEvPKT5_PKbPfiPT4_PiiiibPKf,"ax",@progbits
	.align	128
        .global         _ZN4vllm3moe10topkGatingILi1ELi1ELi4ELi2ELi32Ej6__halfLNS0_11ScoringFuncE0EEEvPKT5_PKbPfiPT4_PiiiibPKf
        .type           _ZN4vllm3moe10topkGatingILi1ELi1ELi4ELi2ELi32Ej6__halfLNS0_11ScoringFuncE0EEEvPKT5_PKbPfiPT4_PiiiibPKf,@function
        .size           _ZN4vllm3moe10topkGatingILi1ELi1ELi4ELi2ELi32Ej6__halfLNS0_11ScoringFuncE0EEEvPKT5_PKbPfiPT4_PiiiibPKf,(.L_x_3930 - _ZN4vllm3moe10topkGatingILi1ELi1ELi4ELi2ELi32Ej6__halfLNS0_11ScoringFuncE0EEEvPKT5_PKbPfiPT4_PiiiibPKf)
        .other          _ZN4vllm3moe10topkGatingILi1ELi1ELi4ELi2ELi32Ej6__halfLNS0_11ScoringFuncE0EEEvPKT5_PKbPfiPT4_PiiiibPKf,@"STO_CUDA_ENTRY STV_DEFAULT"
_ZN4vllm3moe10topkGatingILi1ELi1ELi4ELi2ELi32Ej6__halfLNS0_11ScoringFuncE0EEEvPKT5_PKbPfiPT4_PiiiibPKf:
.text._ZN4vllm3moe10topkGatingILi1ELi1ELi4ELi2ELi32Ej6__halfLNS0_11ScoringFuncE0EEEvPKT5_PKbPfiPT4_PiiiibPKf:
        /* <DEDUP_REMOVED lines=19> */
[----:B---3--:R-:W-:-:S05]  /*0130*/  HADD2.F32 R0, -RZ, R6.H0_H0 ;  /* 0x20000006ff007230 */ /* 0x008fca0000004100 */
[----:B------:R-:W-:-:S04]  /*0140*/  FADD.FTZ R0, R0, -R0 ;  /* 0x8000000000007221 */ /* 0x000fc80000010000 */
[----:B------:R-:W-:Y:S02]  /*0150*/  FMUL.FTZ R5, R0, 1.4426950216293334961 ;  /* 0x3fb8aa3b00057820 */ /* 0x000fe40000410000 */
[----:B------:R-:W0:Y:S04]  /*0160*/  LDC R0, c[0x0][0x3b0] ;  /* 0x0000ec00ff007b82 */ /* 0x000e280000000800 */
[----:B------:R-:W1:Y:S01]  /*0170*/  MUFU.EX2 R5, R5 ;  /* 0x0000000500057308 */ /* 0x000e620000000800 */
[----:B--2---:R-:W-:Y:S01]  /*0180*/  ISETP.EQ.OR P0, PT, R10, RZ, !P0 ;  /* 0x000000ff0a00720c */ /* 0x004fe20004702670 */
[----:B------:R-:W-:Y:S02]  /*0190*/  HFMA2 R10, -RZ, RZ, 0, 0 ;  /* 0x00000000ff0a7431 */ /* 0x000fe400000001ff */
        /* <DEDUP_REMOVED lines=10> */
[----:B------:R-:W-:Y:S02]  /*0240*/  LOP3.LUT R16, R0, 0x3, RZ, 0xc0, !PT ;  /* 0x0000000300107812 */ /* 0x000fe400078ec0ff */
[----:B------:R-:W-:Y:S02]  /*0250*/  MOV R10, RZ ;  /* 0x000000ff000a7202 */ /* 0x000fe40000000f00 */
[----:B------:R-:W-:Y:S01]  /*0260*/  MOV R12, RZ ;  /* 0x000000ff000c7202 */ /* 0x000fe20000000f00 */
[----:B------:R-:W1:Y:S01]  /*0270*/  LDC R6, c[0x0][0x3b4] ;  /* 0x0000ed00ff067b82 */ /* 0x000e620000000800 */
[----:B0-----:R-:W-:Y:S01]  /*0280*/  ISETP.GT.AND P4, PT, R5, RZ, PT ;  /* 0x000000ff0500720c */ /* 0x001fe20003f84270 */
[----:B-1----:R-:W-:Y:S01]  /*0290*/  IMAD.MOV R5, RZ, RZ, -R6 ;  /* 0x000000ffff057224 */ /* 0x002fe200078e0a06 */
[----:B------:R-:W-:-:S04]  /*02a0*/  ISETP.GE.AND P2, PT, R6, 0x1, PT ;  /* 0x000000010600780c */ /* 0x000fc80003f46270 */
[----:B------:R-:W-:Y:S02]  /*02b0*/  SEL R5, R5, 0x1, P4 ;  /* 0x0000000105057807 */ /* 0x000fe40002000000 */
[----:B------:R-:W-:Y:S02]  /*02c0*/  ISETP.NE.AND P4, PT, R16, RZ, PT ;  /* 0x000000ff1000720c */ /* 0x000fe40003f85270 */
[----:B------:R-:W-:-:S04]  /*02d0*/  SEL R5, R5, 0x1, !P2 ;  /* 0x0000000105057807 */ /* 0x000fc80005000000 */
[----:B------:R-:W-:Y:S01]  /*02e0*/  SEL R13, R5, 0x1, P0 ;  /* 0x00000001050d7807 */ /* 0x000fe20000000000 */
[----:B------:R-:W-:Y:S06]  /*02f0*/  @!P3 BRA `(.L_x_2709) ;  /* 0x0000000000d4b947 */ /* 0x000fec0003800000 */
[----:B------:R-:W0:Y:S01]  /*0300*/  LDCU.U8 UR4, c[0x0][0x3bc] ;  /* 0x00007780ff0477ac */ /* 0x000e220008000000 */
[----:B------:R-:W-:Y:S01]  /*0310*/  IMAD R3, R4, 0x80, R3 ;  /* 0x0000008004037824 */ /* 0x000fe200078e0203 */
[----:B------:R-:W-:Y:S01]  /*0320*/  LOP3.LUT R12, R0, 0x7ffffffc, RZ, 0xc0, !PT ;  /* 0x7ffffffc000c7812 */ /* 0x000fe200078ec0ff */
[----:B------:R-:W-:Y:S01]  /*0330*/  IMAD.MOV.U32 R15, RZ, RZ, R9 ;  /* 0x000000ffff0f7224 */ /* 0x000fe200078e0009 */
[----:B------:R-:W1:Y:S01]  /*0340*/  LDCU.64 UR10, c[0x0][0x390] ;  /* 0x00007200ff0a77ac */ /* 0x000e620008000a00 */
[----:B------:R-:W-:Y:S02]  /*0350*/  MOV R10, RZ ;  /* 0x000000ff000a7202 */ /* 0x000fe40000000f00 */
[----:B------:R-:W-:Y:S01]  /*0360*/  LEA R3, R2, R3, 0x5 ;  /* 0x0000000302037211 */ /* 0x000fe200078e28ff */
[----:B------:R-:W2:Y:S01]  /*0370*/  LDCU.128 UR12, c[0x0][0x3a0] ;  /* 0x00007400ff0c77ac */ /* 0x000ea20008000c00 */
[----:B------:R-:W-:Y:S02]  /*0380*/  IADD3 R14, PT, PT, -R12, RZ, RZ ;  /* 0x000000ff0c0e7210 */ /* 0x000fe40007ffe1ff */
[C---:B------:R-:W-:Y:S01]  /*0390*/  LEA R17, R8.reuse, R3, 0x1 ;  /* 0x0000000308117211 */ /* 0x040fe200078e08ff */
[----:B------:R-:W-:-:S02]  /*03a0*/  IMAD R19, R8, 0x3, R3 ;  /* 0x0000000308137824 */ /* 0x000fc400078e0203 */
[----:B------:R-:W-:Y:S01]  /*03b0*/  IMAD.IADD R23, R3, 0x1, R8 ;  /* 0x0000000103177824 */ /* 0x000fe200078e0208 */
        /* <DEDUP_REMOVED lines=8> */
.L_x_2710:
[----:B------:R-:W-:Y:S01]  /*0440*/  MOV R4, UR7 ;  /* 0x0000000700047c02 */ /* 0x000fe20008000f00 */
[----:B------:R-:W-:Y:S01]  /*0450*/  IMAD.U32 R5, RZ, RZ, UR8 ;  /* 0x00000008ff057e24 */ /* 0x000fe2000f8e00ff */
[----:B------:R-:W-:Y:S01]  /*0460*/  MOV R6, UR5 ;  /* 0x0000000500067c02 */ /* 0x000fe20008000f00 */
[----:B------:R-:W-:Y:S01]  /*0470*/  FADD.FTZ R18, R11, R10 ;  /* 0x0000000a0b127221 */ /* 0x000fe20000010000 */
[----:B------:R-:W-:Y:S01]  /*0480*/  MOV R7, UR6 ;  /* 0x0000000600077c02 */ /* 0x000fe20008000f00 */
[----:B------:R-:W-:Y:S01]  /*0490*/  IMAD.WIDE R4, R21, 0x4, R4 ;  /* 0x0000000415047825 */ /* 0x000fe200078e0204 */
[----:B------:R-:W-:-:S03]  /*04a0*/  MOV R2, UR9 ;  /* 0x0000000900027c02 */ /* 0x000fc60008000f00 */
[----:B------:R-:W-:Y:S01]  /*04b0*/  FADD.FTZ R18, R11, R18 ;  /* 0x000000120b127221 */ /* 0x000fe20000010000 */
[----:B------:R-:W-:Y:S01]  /*04c0*/  MOV R3, UR10 ;  /* 0x0000000a00037c02 */ /* 0x000fe20008000f00 */
[----:B------:R-:W-:Y:S01]  /*04d0*/  IMAD.WIDE R6, R21, 0x4, R6 ;  /* 0x0000000415067825 */ /* 0x000fe200078e0206 */
[----:B------:R-:W-:Y:S01]  /*04e0*/  IADD3 R14, PT, PT, R14, 0x4, RZ ;  /* 0x000000040e0e7810 */ /* 0x000fe20007ffe0ff */
[----:B------:R-:W-:Y:S02]  /*04f0*/  STG.E desc[UR16][R4.64+-0x8], R11 ;  /* 0xfffff80b04007986 */ /* 0x000fe4000c101910 */
[----:B------:R-:W-:Y:S01]  /*0500*/  FADD.FTZ R18, R11, R18 ;  /* 0x000000120b127221 */ /* 0x000fe20000010000 */
[----:B------:R-:W-:Y:S01]  /*0510*/  IMAD.WIDE R2, R21, 0x4, R2 ;  /* 0x0000000415027825 */ /* 0x000fe200078e0202 */
[----:B------:R-:W-:Y:S01]  /*0520*/  ISETP.NE.AND P2, PT, R14, RZ, PT ;  /* 0x000000ff0e00720c */ /* 0x000fe20003f45270 */
[----:B------:R-:W-:Y:S02]  /*0530*/  STG.E desc[UR16][R6.64+-0x8], R13 ;  /* 0xfffff80d06007986 */ /* 0x000fe4000c101910 */
        /* <DEDUP_REMOVED lines=17> */
.L_x_2709:
        /* <DEDUP_REMOVED lines=27> */
.L_x_2711:
        /* <DEDUP_REMOVED lines=16> */
.L_x_2708:
        /* <DEDUP_REMOVED lines=20> */
.L_x_2713:
        /* <DEDUP_REMOVED lines=55> */
.L_x_2712:
        /* <DEDUP_REMOVED lines=34> */
.L_x_2714:
        /* <DEDUP_REMOVED lines=22> */
.L_x_2715:
[----:B------:R-:W-:Y:S05]  /*1130*/  @!P1 EXIT ;  /* 0x000000000000994d */ /* 0x000fea0003800000 */
[----:B-12---:R-:W1:Y:S01]  /*1140*/  LDC.64 R6, c[0x0][0x390] ;  /* 0x0000e400ff067b82 */ /* 0x006e620000000a00 */
[----:B0-----:R0:W2:Y:S01]  /*1150*/  MUFU.RCP R11, R10 ;  /* 0x0000000a000b7308 */ /* 0x0010a20000001000 */
[----:B------:R-:W-:Y:S01]  /*1160*/  IMAD.IADD R9, R9, 0x1, R4 ;  /* 0x0000000109097824 */ /* 0x000fe200078e0204 */
[----:B------:R-:W-:-:S07]  /*1170*/  IADD3 R0, PT, PT, -R14, RZ, RZ ;  /* 0x000000ff0e007210 */ /* 0x000fce0007ffe1ff */
.L_x_2716:
        /* <DEDUP_REMOVED lines=9> */
.L_x_2717:
        /* <DEDUP_REMOVED lines=15> */
.L_x_3930:


//--------------------- .text._ZN4vllm3moe10moeSoftmaxILi256E6__halfEEvPKT0_PKbPfi --------------------------
	.section	.text._ZN4vllm3moe10moeSoftmaxILi256E6__halfEEvPKT0_PKbPfi,"ax",@progbits
	.align	128
        .global         _ZN4vllm3moe10moeSoftmaxILi256E6__halfEEvPKT0_PKbPfi
        .type           _ZN4vllm3moe10moeSoftmaxILi256E6__halfEEvPKT0_PKbPfi,@function
        .size           _ZN4vllm3moe10moeSoftmaxILi256E6__halfEEvPKT0_PKbPfi,(.L_x_3931 - _ZN4vllm3moe10moeSoftmaxILi256E6__halfEEvPKT0_PKbPfi)
        .other          _ZN4vllm3moe10moeSoftmaxILi256E6__halfEEvPKT0_PKbPfi,@"STO_CUDA_ENTRY STV_DEFAULT"
_ZN4vllm3moe10moeSoftmaxILi256E6__halfEEvPKT0_PKbPfi:
.text._ZN4vllm3moe10moeSoftmaxILi256E6__halfEEvPKT0_PKbPfi:
        /* <DEDUP_REMOVED lines=10> */
[----:B------:R-:W-:-:S05]  /*00a0*/  MOV R3, UR5 ;  /* 0x0000000500037c02 */ /* 0x000fca0008000f00 */
[----:B------:R-:W2:Y:S02]  /*00b0*/  LDG.E.U8 R2, desc[UR8][R2.64] ;  /* 0x0000000802027981 */ /* 0x000ea4000c1e1100 */
[----:B--2---:R-:W-:-:S13]  /*00c0*/  ISETP.NE.AND P0, PT, R2, RZ, PT ;  /* 0x000000ff0200720c */ /* 0x004fda0003f05270 */
[----:B------:R-:W-:Y:S05]  /*00d0*/  @P0 EXIT ;  /* 0x000000000000094d */ /* 0x000fea0003800000 */
.L_x_2718:
[----:B------:R-:W0:Y:S01]  /*00e0*/  S2R R7, SR_TID.X ;  /* 0x0000000000077919 */ /* 0x000e220000002100 */
[----:B------:R-:W0:Y:S01]  /*00f0*/  LDC R0, c[0x0][0x398] ;  /* 0x0000e600ff007b82 */ /* 0x000e220000000800 */
[----:B------:R-:W-:Y:S01]  /*0100*/  BSSY.RECONVERGENT B0, `(.L_x_2719) ;  /* 0x0000085000007945 */ /* 0x000fe20003800200 */
[----:B------:R-:W-:Y:S02]  /*0110*/  MOV R8, 0xff7fffff ;  /* 0xff7fffff00087802 */ /* 0x000fe40000000f00 */
[----:B0-----:R-:W-:-:S13]  /*0120*/  ISETP.GE.AND P0, PT, R7, R0, PT ;  /* 0x000000000700720c */ /* 0x001fda0003f06270 */
[----:B------:R-:W-:Y:S05]  /*0130*/  @P0 BRA `(.L_x_2720) ;  /* 0x0000000800040947 */ /* 0x000fea0003800000 */
[-C--:B------:R-:W-:Y:S01]  /*0140*/  LOP3.LUT R3, RZ, R7.reuse, RZ, 0x33, !PT ;  /* 0x00000007ff037212 */ /* 0x080fe200078e33ff */
[----:B------:R-:W-:Y:S01]  /*0150*/  BSSY.RECONVERGENT B1, `(.L_x_2721) ;  /* 0x000003f000017945 */ /* 0x000fe20003800200 */
[----:B------:R-:W-:Y:S02]  /*0160*/  MOV R8, 0xff7fffff ;  /* 0xff7fffff00087802 */ /* 0x000fe40000000f00 */
[----:B------:R-:W-:Y:S02]  /*0170*/  IADD3 R3, PT, PT, R3, R0, RZ ;  /* 0x0000000003037210 */ /* 0x000fe40007ffe0ff */
[----:B------:R-:W-:Y:S02]  /*0180*/  MOV R9, R7 ;  /* 0x0000000700097202 */ /* 0x000fe40000000f00 */
        /* <DEDUP_REMOVED lines=8> */
[----:B------:R-:W-:Y:S02]  /*0210*/  MOV R8, 0xff7fffff ;  /* 0xff7fffff00087802 */ /* 0x000fe40000000f00 */
[----:B------:R-:W-:Y:S02]  /*0220*/  MOV R9, R7 ;  /* 0x0000000700097202 */ /* 0x000fe40000000f00 */
[----:B------:R-:W-:Y:S02]  /*0230*/  IADD3 R10, PT, PT, -R10, RZ, RZ ;  /* 0x000000ff0a0a7210 */ /* 0x000fe40007ffe1ff */
[----:B0-----:R-:W-:-:S04]  /*0240*/  IADD3 R2, P0, PT, R2, 0x1000, RZ ;  /* 0x0000100002027810 */ /* 0x001fc80007f1e0ff */
[----:B------:R-:W-:-:S09]  /*0250*/  IADD3.X R3, PT, PT, RZ, R3, RZ, P0, !PT ;  /* 0x00000003ff037210 */ /* 0x000fd200007fe4ff */
.L_x_2723:
        /* <DEDUP_REMOVED lines=13> */
[----:B--2---:R-:W-:-:S03]  /*0330*/  HADD2.F32 R23, -RZ, R20.H0_H0 ;  /* 0x20000014ff177230 */ /* 0x004fc60000004100 */
[----:B------:R-:W2:Y:S01]  /*0340*/  LDG.E.U16 R20, desc[UR8][R4.64+0x600] ;  /* 0x0006000804147981 */ /* 0x000ea2000c1e1500 */
[----:B---3--:R-:W-:-:S03]  /*0350*/  HADD2.F32 R24, -RZ, R21.H0_H0 ;  /* 0x20000015ff187230 */ /* 0x008fc60000004100 */
[----:B------:R-:W3:Y:S02]  /*0360*/  LDG.E.U16 R21, desc[UR8][R4.64+0x400] ;  /* 0x0004000804157981 */ /* 0x000ee4000c1e1500 */
[----:B------:R-:W-:Y:S02]  /*0370*/  FMNMX3.FTZ R24, R23, R8, R24, !PT ;  /* 0x0000000817187276 */ /* 0x000fe40007810018 */
[----:B------:R-:W3:Y:S04]  /*0380*/  LDG.E.U16 R8, desc[UR8][R4.64+0x800] ;  /* 0x0008000804087981 */ /* 0x000ee8000c1e1500 */
[----:B------:R3:W3:Y:S01]  /*0390*/  LDG.E.U16 R23, desc[UR8][R4.64+0xc00] ;  /* 0x000c000804177981 */ /* 0x0006e2000c1e1500 */
[----:B----4-:R-:W-:Y:S02]  /*03a0*/  HADD2.F32 R27, -RZ, R12.H0_H0 ;  /* 0x2000000cff1b7230 */ /* 0x010fe40000004100 */
[----:B-----5:R-:W-:-:S02]  /*03b0*/  HADD2.F32 R13, -RZ, R13.H0_H0 ;  /* 0x2000000dff0d7230 */ /* 0x020fc40000004100 */
[----:B------:R-:W-:Y:S02]  /*03c0*/  HADD2.F32 R14, -RZ, R14.H0_H0 ;  /* 0x2000000eff0e7230 */ /* 0x000fe40000004100 */
[----:B------:R-:W-:Y:S01]  /*03d0*/  HADD2.F32 R15, -RZ, R15.H0_H0 ;  /* 0x2000000fff0f7230 */ /* 0x000fe20000004100 */
[----:B------:R-:W-:Y:S01]  /*03e0*/  FMNMX3.FTZ R13, R27, R24, R13, !PT ;  /* 0x000000181b0d7276 */ /* 0x000fe2000781000d */
[----:B------:R-:W-:Y:S01]  /*03f0*/  HADD2.F32 R16, -RZ, R16.H0_H0 ;  /* 0x20000010ff107230 */ /* 0x000fe20000004100 */
[----:B------:R-:W-:Y:S02]  /*0400*/  IADD3 R10, PT, PT, R10, 0x10, RZ ;  /* 0x000000100a0a7810 */ /* 0x000fe40007ffe0ff */
[----:B------:R-:W-:Y:S01]  /*0410*/  FMNMX3.FTZ R13, R14, R13, R15, !PT ;  /* 0x0000000d0e0d7276 */ /* 0x000fe2000781000f */
[----:B------:R-:W-:Y:S01]  /*0420*/  HADD2.F32 R17, -RZ, R17.H0_H0 ;  /* 0x20000011ff117230 */ /* 0x000fe20000004100 */
[----:B------:R-:W-:Y:S01]  /*0430*/  ISETP.NE.AND P0, PT, R10, RZ, PT ;  /* 0x000000ff0a00720c */ /* 0x000fe20003f05270 */
[----:B------:R-:W-:-:S03]  /*0440*/  HADD2.F32 R18, -RZ, R18.H0_H0 ;  /* 0x20000012ff127230 */ /* 0x000fc60000004100 */
[----:B------:R-:W-:Y:S01]  /*0450*/  FMNMX3.FTZ R13, R16, R13, R17, !PT ;  /* 0x0000000d100d7276 */ /* 0x000fe20007810011 */
[----:B------:R-:W-:-:S05]  /*0460*/  HADD2.F32 R19, -RZ, R19.H0_H0 ;  /* 0x20000013ff137230 */ /* 0x000fca0000004100 */
[----:B------:R-:W-:Y:S01]  /*0470*/  FMNMX3.FTZ R13, R18, R13, R19, !PT ;  /* 0x0000000d120d7276 */ /* 0x000fe20007810013 */
[----:B------:R-:W-:Y:S02]  /*0480*/  HADD2.F32 R22, -RZ, R22.H0_H0 ;  /* 0x20000016ff167230 */ /* 0x000fe40000004100 */
[----:B------:R-:W-:Y:S01]  /*0490*/  HADD2.F32 R25, -RZ, R25.H0_H0 ;  /* 0x20000019ff197230 */ /* 0x000fe20000004100 */
[----:B------:R-:W-:Y:S02]  /*04a0*/  IADD3 R9, PT, PT, R9, 0x1000, RZ ;  /* 0x0000100009097810 */ /* 0x000fe40007ffe0ff */
[----:B------:R-:W-:Y:S01]  /*04b0*/  IADD3 R11, PT, PT, R11, 0x1000, RZ ;  /* 0x000010000b0b7810 */ /* 0x000fe20007ffe0ff */
[----:B--2---:R-:W-:Y:S02]  /*04c0*/  HADD2.F32 R20, -RZ, R20.H0_H0 ;  /* 0x20000014ff147230 */ /* 0x004fe40000004100 */
[----:B---3--:R-:W-:Y:S02]  /*04d0*/  HADD2.F32 R4, -RZ, R21.H0_H0 ;  /* 0x20000015ff047230 */ /* 0x008fe40000004100 */
[----:B------:R-:W-:-:S03]  /*04e0*/  HADD2.F32 R5, -RZ, R8.H0_H0 ;  /* 0x20000008ff057230 */ /* 0x000fc60000004100 */
[----:B------:R-:W-:Y:S01]  /*04f0*/  FMNMX3.FTZ R4, R4, R13, R20, !PT ;  /* 0x0000000d04047276 */ /* 0x000fe20007810014 */
[----:B------:R-:W-:-:S03]  /*0500*/  HADD2.F32 R23, -RZ, R23.H0_H0 ;  /* 0x20000017ff177230 */ /* 0x000fc60000004100 */
[----:B------:R-:W-:-:S04]  /*0510*/  FMNMX3.FTZ R4, R5, R4, R22, !PT ;  /* 0x0000000405047276 */ /* 0x000fc80007810016 */
[----:B------:R-:W-:Y:S01]  /*0520*/  FMNMX3.FTZ R8, R23, R4, R25, !PT ;  /* 0x0000000417087276 */ /* 0x000fe20007810019 */
[----:B------:R-:W-:Y:S06]  /*0530*/  @P0 BRA `(.L_x_2723) ;  /* 0xfffffffc00480947 */ /* 0x000fec000383ffff */
.L_x_2722:
[----:B------:R-:W-:Y:S05]  /*0540*/  BSYNC.RECONVERGENT B1 ;  /* 0x0000000000017941 */ /* 0x000fea0003800200 */
.L_x_2721:
        /* <DEDUP_REMOVED lines=18> */
[----:B--2---:R-:W-:-:S02]  /*0670*/  HADD2.F32 R5, -RZ, R4.H0_H0 ;  /* 0x20000004ff057230 */ /* 0x004fc40000004100 */
[----:B---3--:R-:W-:Y:S02]  /*0680*/  HADD2.F32 R10, -RZ, R10.H0_H0 ;  /* 0x2000000aff0a7230 */ /* 0x008fe40000004100 */
[----:B----4-:R-:W-:-:S03]  /*0690*/  HADD2.F32 R4, -RZ, R11.H0_H0 ;  /* 0x2000000bff047230 */ /* 0x010fc60000004100 */
[----:B------:R-:W-:Y:S01]  /*06a0*/  FMNMX3.FTZ R5, R5, R8, R10, !PT ;  /* 0x0000000805057276 */ /* 0x000fe2000781000a */
[----:B-----5:R-:W-:Y:S02]  /*06b0*/  HADD2.F32 R12, -RZ, R12.H0_H0 ;  /* 0x2000000cff0c7230 */ /* 0x020fe40000004100 */
[----:B------:R-:W-:-:S03]  /*06c0*/  HADD2.F32 R13, -RZ, R13.H0_H0 ;  /* 0x2000000dff0d7230 */ /* 0x000fc60000004100 */
[----:B------:R-:W-:Y:S01]  /*06d0*/  FMNMX3.FTZ R4, R4, R5, R12, !PT ;  /* 0x0000000504047276 */ /* 0x000fe2000781000c */
[----:B------:R-:W-:Y:S02]  /*06e0*/  HADD2.F32 R14, -RZ, R14.H0_H0 ;  /* 0x2000000eff0e7230 */ /* 0x000fe40000004100 */
[----:B------:R-:W-:-:S03]  /*06f0*/  HADD2.F32 R15, -RZ, R15.H0_H0 ;  /* 0x2000000fff0f7230 */ /* 0x000fc60000004100 */
[----:B------:R-:W-:Y:S01]  /*0700*/  FMNMX3.FTZ R4, R13, R4, R14, !PT ;  /* 0x000000040d047276 */ /* 0x000fe2000781000e */
[----:B------:R-:W-:-:S05]  /*0710*/  HADD2.F32 R17, -RZ, R17.H0_H0 ;  /* 0x20000011ff117230 */ /* 0x000fca0000004100 */
[----:B------:R-:W-:-:S07]  /*0720*/  FMNMX3.FTZ R8, R15, R4, R17, !PT ;  /* 0x000000040f087276 */ /* 0x000fce0007810011 */
.L_x_2725:
[----:B------:R-:W-:Y:S05]  /*0730*/  BSYNC.RECONVERGENT B1 ;  /* 0x0000000000017941 */ /* 0x000fea0003800200 */
.L_x_2724:
        /* <DEDUP_REMOVED lines=14> */
[----:B--2---:R-:W-:-:S02]  /*0820*/  HADD2.F32 R5, -RZ, R4.H0_H0 ;  /* 0x20000004ff057230 */ /* 0x004fc40000004100 */
[----:B---3--:R-:W-:Y:S02]  /*0830*/  HADD2.F32 R10, -RZ, R10.H0_H0 ;  /* 0x2000000aff0a7230 */ /* 0x008fe40000004100 */
[----:B----4-:R-:W-:-:S03]  /*0840*/  HADD2.F32 R4, -RZ, R11.H0_H0 ;  /* 0x2000000bff047230 */ /* 0x010fc60000004100 */
[----:B------:R-:W-:Y:S01]  /*0850*/  FMNMX3.FTZ R5, R5, R8, R10, !PT ;  /* 0x0000000805057276 */ /* 0x000fe2000781000a */
[----:B-----5:R-:W-:-:S05]  /*0860*/  HADD2.F32 R12, -RZ, R12.H0_H0 ;  /* 0x2000000cff0c7230 */ /* 0x020fca0000004100 */
[----:B------:R-:W-:-:S07]  /*0870*/  FMNMX3.FTZ R8, R4, R5, R12, !PT ;  /* 0x0000000504087276 */ /* 0x000fce000781000c */
.L_x_2727:
[----:B------:R-:W-:Y:S05]  /*0880*/  BSYNC.RECONVERGENT B1 ;  /* 0x0000000000017941 */ /* 0x000fea0003800200 */
.L_x_2726:
[----:B------:R-:W-:Y:S05]  /*0890*/  @!P1 BRA `(.L_x_2720) ;  /* 0x00000000002c9947 */ /* 0x000fea0003800000 */
[----:B------:R-:W0:Y:S01]  /*08a0*/  LDC.64 R4, c[0x0][0x380] ;  /* 0x0000e000ff047b82 */ /* 0x000e220000000a00 */
[----:B------:R-:W-:Y:S01]  /*08b0*/  IMAD R9, R0, UR10, R9 ;  /* 0x0000000a00097c24 */ /* 0x000fe2000f8e0209 */
[----:B------:R-:W-:-:S07]  /*08c0*/  IADD3 R6, PT, PT, -R6, RZ, RZ ;  /* 0x000000ff06067210 */ /* 0x000fce0007ffe1ff */
.L_x_2728:
[----:B0-----:R-:W-:-:S06]  /*08d0*/  IMAD.WIDE R2, R9, 0x2, R4 ;  /* 0x0000000209027825 */ /* 0x001fcc00078e0204 */
[----:B------:R-:W2:Y:S01]  /*08e0*/  LDG.E.U16 R2, desc[UR8][R2.64] ;  /* 0x0000000802027981 */ /* 0x000ea2000c1e1500 */
[----:B------:R-:W-:Y:S02]  /*08f0*/  IADD3 R6, PT, PT, R6, 0x1, RZ ;  /* 0x0000000106067810 */ /* 0x000fe40007ffe0ff */
[----:B------:R-:W-:Y:S02]  /*0900*/  IADD3 R9, PT, PT, R9, 0x100, RZ ;  /* 0x0000010009097810 */ /* 0x000fe40007ffe0ff */
[----:B------:R-:W-:Y:S01]  /*0910*/  ISETP.NE.AND P0, PT, R6, RZ, PT ;  /* 0x000000ff0600720c */ /* 0x000fe20003f05270 */
[----:B--2---:R-:W-:-:S05]  /*0920*/  HADD2.F32 R11, -RZ, R2.H0_H0 ;  /* 0x20000002ff0b7230 */ /* 0x004fca0000004100 */
[----:B------:R-:W-:-:S07]  /*0930*/  FMNMX.FTZ R8, R11, R8, !PT ;  /* 0x000000080b087209 */ /* 0x000fce0007810000 */
[----:B------:R-:W-:Y:S05]  /*0940*/  @P0 BRA `(.L_x_2728) ;  /* 0xfffffffc00e00947 */ /* 0x000fea000383ffff */
.L_x_2720:
[----:B------:R-:W-:Y:S05]  /*0950*/  BSYNC.RECONVERGENT B0 ;  /* 0x0000000000007941 */ /* 0x000fea0003800200 */
.L_x_2719:
[----:B------:R-:W0:Y:S01]  /*0960*/  S2R R4, SR_LANEID ;  /* 0x0000000000047919 */ /* 0x000e220000000000 */
[----:B------:R-:W-:Y:S01]  /*0970*/  MOV R13, R8 ;  /* 0x00000008000d7202 */ /* 0x000fe20000000f00 */
        /* <DEDUP_REMOVED lines=50> */
.L_x_2730:
[----:B------:R-:W-:Y:S05]  /*0ca0*/  BSYNC.RECONVERGENT B0 ;  /* 0x0000000000007941 */ /* 0x000fea0003800200 */
.L_x_2729:
        /* <DEDUP_REMOVED lines=8> */
[----:B------:R-:W-:Y:S02]  /*0d30*/  MOV R16, RZ ;  /* 0x000000ff00107202 */ /* 0x000fe40000000f00 */
[----:B------:R-:W-:Y:S02]  /*0d40*/  IADD3 R3, PT, PT, R3, R0, RZ ;  /* 0x0000000003037210 */ /* 0x000fe40007ffe0ff */
[----:B------:R-:W-:Y:S02]  /*0d50*/  MOV R11, R7 ;  /* 0x00000007000b7202 */ /* 0x000fe40000000f00 */
        /* <DEDUP_REMOVED lines=8> */
[----:B------:R-:W-:Y:S02]  /*0de0*/  MOV R16, RZ ;  /* 0x000000ff00107202 */ /* 0x000fe40000000f00 */
[----:B------:R-:W-:Y:S02]  /*0df0*/  MOV R11, R7 ;  /* 0x00000007000b7202 */ /* 0x000fe40000000f00 */
[----:B------:R-:W-:Y:S02]  /*0e00*/  IADD3 R12, PT, PT, -R12, RZ, RZ ;  /* 0x000000ff0c0c7210 */ /* 0x000fe40007ffe1ff */
[----:B---3--:R-:W-:-:S04]  /*0e10*/  IADD3 R2, P2, PT, R2, 0x1000, RZ ;  /* 0x0000100002027810 */ /* 0x008fc80007f5e0ff */
[----:B------:R-:W-:-:S09]  /*0e20*/  IADD3.X R3, PT, PT, RZ, R3, RZ, P2, !PT ;  /* 0x00000003ff037210 */ /* 0x000fd200017fe4ff */
.L_x_2735:
        /* <DEDUP_REMOVED lines=10> */
[----:B---3--:R-:W-:-:S02]  /*0ed0*/  HADD2.F32 R13, -RZ, R13.H0_H0 ;  /* 0x2000000dff0d7230 */ /* 0x008fc40000004100 */
[----:B----4-:R-:W-:-:S03]  /*0ee0*/  HADD2.F32 R17, -RZ, R14.H0_H0 ;  /* 0x2000000eff117230 */ /* 0x010fc60000004100 */
[C---:B--2---:R-:W-:Y:S01]  /*0ef0*/  FADD.FTZ R13, -R8.reuse, R13 ;  /* 0x0000000d080d7221 */ /* 0x044fe20000010100 */
[----:B-----5:R-:W-:Y:S02]  /*0f00*/  HADD2.F32 R19, -RZ, R18.H0_H0 ;  /* 0x20000012ff137230 */ /* 0x020fe40000004100 */
[----:B------:R-:W-:Y:S01]  /*0f10*/  FADD.FTZ R14, -R8, R17 ;  /* 0x00000011080e7221 */ /* 0x000fe20000010100 */
[----:B------:R-:W-:Y:S01]  /*0f20*/  FMUL.FTZ R17, R13, 1.4426950216293334961 ;  /* 0x3fb8aa3b0d117820 */ /* 0x000fe20000410000 */
[----:B------:R-:W2:Y:S02]  /*0f30*/  LDG.E.U16 R18, desc[UR8][R4.64+0xa00] ;  /* 0x000a000804127981 */ /* 0x000ea4000c1e1500 */
[----:B------:R-:W-:Y:S01]  /*0f40*/  FMUL.FTZ R21, R14, 1.4426950216293334961 ;  /* 0x3fb8aa3b0e157820 */ /* 0x000fe20000410000 */
[----:B------:R-:W-:Y:S01]  /*0f50*/  FADD.FTZ R19, -R8, R19 ;  /* 0x0000001308137221 */ /* 0x000fe20000010100 */
[----:B------:R-:W3:Y:S01]  /*0f60*/  LDG.E.U16 R14, desc[UR8][R4.64+0x200] ;  /* 0x00020008040e7981 */ /* 0x000ee2000c1e1500 */
[----:B------:R-:W0:Y:S02]  /*0f70*/  MUFU.EX2 R17, R17 ;  /* 0x0000001100117308 */ /* 0x000e240000000800 */
[----:B------:R-:W-:Y:S01]  /*0f80*/  FMUL.FTZ R28, R19, 1.4426950216293334961 ;  /* 0x3fb8aa3b131c7820 */ /* 0x000fe20000410000 */
        /* <DEDUP_REMOVED lines=9> */
[----:B------:R-:W-:Y:S02]  /*1020*/  HADD2.F32 R26, -RZ, R26.H0_H0 ;  /* 0x2000001aff1a7230 */ /* 0x000fe40000004100 */
[----:B-1----:R-:W-:Y:S01]  /*1030*/  FADD.FTZ R20, R20, R29 ;  /* 0x0000001d14147221 */ /* 0x002fe20000010000 */
[----:B------:R-:W-:Y:S02]  /*1040*/  HADD2.F32 R29, -RZ, R24.H0_H0 ;  /* 0x20000018ff1d7230 */ /* 0x000fe40000004100 */
[----:B------:R-:W-:-:S03]  /*1050*/  HADD2.F32 R24, -RZ, R25.H0_H0 ;  /* 0x20000019ff187230 */ /* 0x000fc60000004100 */
[C---:B------:R-:W-:Y:S01]  /*1060*/  FADD.FTZ R29, -R8.reuse, R29 ;  /* 0x0000001d081d7221 */ /* 0x040fe20000010100 */
[----:B------:R-:W-:-:S03]  /*1070*/  FADD.FTZ R26, -R8, R26 ;  /* 0x0000001a081a7221 */ /* 0x000fc60000010100 */
[----:B------:R-:W-:Y:S01]  /*1080*/  FMUL.FTZ R29, R29, 1.4426950216293334961 ;  /* 0x3fb8aa3b1d1d7820 */ /* 0x000fe20000410000 */
[----:B------:R-:W-:Y:S01]  /*1090*/  FADD.FTZ R24, -R8, R24 ;  /* 0x0000001808187221 */ /* 0x000fe20000010100 */
[----:B------:R-:W-:Y:S02]  /*10a0*/  FMUL.FTZ R26, R26, 1.4426950216293334961 ;  /* 0x3fb8aa3b1a1a7820 */ /* 0x000fe40000410000 */
[----:B------:R-:W1:Y:S01]  /*10b0*/  MUFU.EX2 R25, R29 ;  /* 0x0000001d00197308 */ /* 0x000e620000000800 */
[----:B------:R-:W-:Y:S02]  /*10c0*/  HADD2.F32 R22, -RZ, R22.H0_H0 ;  /* 0x20000016ff167230 */ /* 0x000fe40000004100 */
[----:B0-----:R-:W-:Y:S01]  /*10d0*/  FMUL.FTZ R5, R24, 1.4426950216293334961 ;  /* 0x3fb8aa3b18057820 */ /* 0x001fe20000410000 */
[----:B------:R-:W-:Y:S01]  /*10e0*/  HADD2.F32 R23, -RZ, R23.H0_H0 ;  /* 0x20000017ff177230 */ /* 0x000fe20000004100 */
[----:B------:R-:W0:Y:S01]  /*10f0*/  MUFU.EX2 R4, R26 ;  /* 0x0000001a00047308 */ /* 0x000e220000000800 */
[----:B------:R-:W-:Y:S01]  /*1100*/  FADD.FTZ R22, -R8, R22 ;  /* 0x0000001608167221 */ /* 0x000fe20000010100 */
[----:B------:R-:W-:-:S02]  /*1110*/  HADD2.F32 R15, -RZ, R15.H0_H0 ;  /* 0x2000000fff0f7230 */ /* 0x000fc40000004100 */
        /* <DEDUP_REMOVED lines=16> */
[----:B------:R-:W-:Y:S02]  /*1220*/  ISETP.NE.AND P2, PT, R12, RZ, PT ;  /* 0x000000ff0c00720c */ /* 0x000fe40003f45270 */
[----:B------:R-:W-:Y:S02]  /*1230*/  IADD3 R11, PT, PT, R11, 0x1000, RZ ;  /* 0x000010000b0b7810 */ /* 0x000fe40007ffe0ff */
[----:B------:R-:W-:Y:S01]  /*1240*/  IADD3 R9, PT, PT, R9, 0x1000, RZ ;  /* 0x0000100009097810 */ /* 0x000fe20007ffe0ff */
[----:B---3--:R-:W-:Y:S02]  /*1250*/  HADD2.F32 R5, -RZ, R14.H0_H0 ;  /* 0x2000000eff057230 */ /* 0x008fe40000004100 */
[----:B----4-:R-:W-:-:S03]  /*1260*/  HADD2.F32 R13, -RZ, R13.H0_H0 ;  /* 0x2000000dff0d7230 */ /* 0x010fc60000004100 */
[----:B------:R-:W-:Y:S01]  /*1270*/  FADD.FTZ R5, -R8, R5 ;  /* 0x0000000508057221 */ /* 0x000fe20000010100 */
[----:B-----5:R-:W-:-:S03]  /*1280*/  HADD2.F32 R19, -RZ, R19.H0_H0 ;  /* 0x20000013ff137230 */ /* 0x020fc60000004100 */
[----:B------:R-:W-:Y:S01]  /*1290*/  FMUL.FTZ R5, R5, 1.4426950216293334961 ;  /* 0x3fb8aa3b05057820 */ /* 0x000fe20000410000 */
[C---:B------:R-:W-:Y:S01]  /*12a0*/  FADD.FTZ R13, -R8.reuse, R13 ;  /* 0x0000000d080d7221 */ /* 0x040fe20000010100 */
[----:B------:R-:W-:-:S03]  /*12b0*/  FADD.FTZ R19, -R8, R19 ;  /* 0x0000001308137221 */ /* 0x000fc60000010100 */
[----:B------:R-:W-:Y:S01]  /*12c0*/  FMUL.FTZ R13, R13, 1.4426950216293334961 ;  /* 0x3fb8aa3b0d0d7820 */ /* 0x000fe20000410000 */
[----:B------:R-:W0:Y:S01]  /*12d0*/  MUFU.EX2 R5, R5 ;  /* 0x0000000500057308 */ /* 0x000e220000000800 */
[----:B--2---:R-:W-:Y:S02]  /*12e0*/  HADD2.F32 R23, -RZ, R18.H0_H0 ;  /* 0x20000012ff177230 */ /* 0x004fe40000004100 */
[----:B------:R-:W-:Y:S01]  /*12f0*/  FMUL.FTZ R14, R19, 1.4426950216293334961 ;  /* 0x3fb8aa3b130e7820 */ /* 0x000fe20000410000 */
[----:B------:R-:W-:Y:S01]  /*1300*/  HADD2.F32 R15, -RZ, R16.H0_H0 ;  /* 0x20000010ff0f7230 */ /* 0x000fe20000004100 */
[----:B------:R-:W1:Y:S01]  /*1310*/  MUFU.EX2 R13, R13 ;  /* 0x0000000d000d7308 */ /* 0x000e620000000800 */
[----:B------:R-:W-:-:S03]  /*1320*/  HADD2.F32 R17, -RZ, R17.H0_H0 ;  /* 0x20000011ff117230 */ /* 0x000fc60000004100 */
[C---:B------:R-:W-:Y:S01]  /*1330*/  FADD.FTZ R15, -R8.reuse, R15 ;  /* 0x0000000f080f7221 */ /* 0x040fe20000010100 */
[C---:B------:R-:W-:Y:S01]  /*1340*/  FADD.FTZ R23, -R8.reuse, R23 ;  /* 0x0000001708177221 */ /* 0x040fe20000010100 */
[----:B------:R-:W2:Y:S01]  /*1350*/  MUFU.EX2 R14, R14 ;  /* 0x0000000e000e7308 */ /* 0x000ea20000000800 */
[----:B------:R-:W-:Y:S02]  /*1360*/  HADD2.F32 R21, -RZ, R21.H0_H0 ;  /* 0x20000015ff157230 */ /* 0x000fe40000004100 */
[----:B------:R-:W-:Y:S01]  /*1370*/  FMUL.FTZ R15, R15, 1.4426950216293334961 ;  /* 0x3fb8aa3b0f0f7820 */ /* 0x000fe20000410000 */
[----:B------:R-:W-:Y:S01]  /*1380*/  FADD.FTZ R17, -R8, R17 ;  /* 0x0000001108117221 */ /* 0x000fe20000010100 */
[----:B------:R-:W-:Y:S02]  /*1390*/  FMUL.FTZ R23, R23, 1.4426950216293334961 ;  /* 0x3fb8aa3b17177820 */ /* 0x000fe40000410000 */
[----:B------:R-:W3:Y:S01]  /*13a0*/  MUFU.EX2 R16, R15 ;  /* 0x0000000f00107308 */ /* 0x000ee20000000800 */
[----:B0-----:R-:W-:Y:S01]  /*13b0*/  FADD.FTZ R4, R4, R5 ;  /* 0x0000000504047221 */ /* 0x001fe20000010000 */
[----:B------:R-:W-:Y:S01]  /*13c0*/  FADD.FTZ R21, -R8, R21 ;  /* 0x0000001508157221 */ /* 0x000fe20000010100 */
[----:B------:R-:W-:Y:S01]  /*13d0*/  FMUL.FTZ R17, R17, 1.4426950216293334961 ;  /* 0x3fb8aa3b11117820 */ /* 0x000fe20000410000 */
[----:B------:R-:W0:Y:S01]  /*13e0*/  MUFU.EX2 R18, R23 ;  /* 0x0000001700127308 */ /* 0x000e220000000800 */
[----:B-1----:R-:W-:Y:S01]  /*13f0*/  FADD.FTZ R13, R4, R13 ;  /* 0x0000000d040d7221 */ /* 0x002fe20000010000 */
[----:B------:R-:W-:-:S02]  /*1400*/  FMUL.FTZ R21, R21, 1.4426950216293334961 ;  /* 0x3fb8aa3b15157820 */ /* 0x000fc40000410000 */
        /* <DEDUP_REMOVED lines=8> */
.L_x_2734:
[----:B------:R-:W-:Y:S05]  /*1490*/  BSYNC.RECONVERGENT B1 ;  /* 0x0000000000017941 */ /* 0x000fea0003800200 */
.L_x_2733:
        /* <DEDUP_REMOVED lines=17> */
[----:B------:R-:W-:Y:S01]  /*15b0*/  IADD3 R11, PT, PT, R11, 0x800, RZ ;  /* 0x000008000b0b7810 */ /* 0x000fe20007ffe0ff */
[----:B---3--:R-:W-:-:S02]  /*15c0*/  HADD2.F32 R13, -RZ, R12.H0_H0 ;  /* 0x2000000cff0d7230 */ /* 0x008fc40000004100 */
[----:B----4-:R-:W-:-:S03]  /*15d0*/  HADD2.F32 R15, -RZ, R14.H0_H0 ;  /* 0x2000000eff0f7230 */ /* 0x010fc60000004100 */
[----:B--2---:R-:W-:Y:S01]  /*15e0*/  FADD.FTZ R13, -R8, R13 ;  /* 0x0000000d080d7221 */ /* 0x004fe20000010100 */
[----:B-----5:R-:W-:-:S03]  /*15f0*/  HADD2.F32 R19, -RZ, R18.H0_H0 ;  /* 0x20000012ff137230 */ /* 0x020fc60000004100 */
[----:B------:R-:W-:Y:S01]  /*1600*/  FMUL.FTZ R13, R13, 1.4426950216293334961 ;  /* 0x3fb8aa3b0d0d7820 */ /* 0x000fe20000410000 */
[C---:B------:R-:W-:Y:S01]  /*1610*/  FADD.FTZ R15, -R8.reuse, R15 ;  /* 0x0000000f080f7221 */ /* 0x040fe20000010100 */
[----:B------:R-:W-:Y:S02]  /*1620*/  HADD2.F32 R21, -RZ, R20.H0_H0 ;  /* 0x20000014ff157230 */ /* 0x000fe40000004100 */
[C---:B------:R-:W-:Y:S01]  /*1630*/  FADD.FTZ R19, -R8.reuse, R19 ;  /* 0x0000001308137221 */ /* 0x040fe20000010100 */
[----:B------:R-:W-:Y:S01]  /*1640*/  FMUL.FTZ R15, R15, 1.4426950216293334961 ;  /* 0x3fb8aa3b0f0f7820 */ /* 0x000fe20000410000 */
[----:B------:R-:W1:Y:S01]  /*1650*/  MUFU.EX2 R13, R13 ;  /* 0x0000000d000d7308 */ /* 0x000e620000000800 */
[----:B0-----:R-:W-:Y:S02]  /*1660*/  HADD2.F32 R3, -RZ, R22.H0_H0 ;  /* 0x20000016ff037230 */ /* 0x001fe40000004100 */
[----:B------:R-:W-:Y:S01]  /*1670*/  FADD.FTZ R21, -R8, R21 ;  /* 0x0000001508157221 */ /* 0x000fe20000010100 */
[----:B------:R-:W-:Y:S01]  /*1680*/  FMUL.FTZ R19, R19, 1.4426950216293334961 ;  /* 0x3fb8aa3b13137820 */ /* 0x000fe20000410000 */
[----:B------:R-:W0:Y:S01]  /*1690*/  MUFU.EX2 R15, R15 ;  /* 0x0000000f000f7308 */ /* 0x000e220000000800 */
[----:B------:R-:W-:-:S02]  /*16a0*/  HADD2.F32 R5, -RZ, R5.H0_H0 ;  /* 0x20000005ff057230 */ /* 0x000fc40000004100 */
[C---:B------:R-:W-:Y:S01]  /*16b0*/  FADD.FTZ R3, -R8.reuse, R3 ;  /* 0x0000000308037221 */ /* 0x040fe20000010100 */
[----:B------:R-:W-:Y:S01]  /*16c0*/  FMUL.FTZ R21, R21, 1.4426950216293334961 ;  /* 0x3fb8aa3b15157820 */ /* 0x000fe20000410000 */
[----:B------:R-:W2:Y:S01]  /*16d0*/  MUFU.EX2 R2, R19 ;  /* 0x0000001300027308 */ /* 0x000ea20000000800 */
[----:B------:R-:W-:Y:S01]  /*16e0*/  FADD.FTZ R5, -R8, R5 ;  /* 0x0000000508057221 */ /* 0x000fe20000010100 */
[----:B------:R-:W-:Y:S01]  /*16f0*/  FMUL.FTZ R3, R3, 1.4426950216293334961 ;  /* 0x3fb8aa3b03037820 */ /* 0x000fe20000410000 */
[----:B------:R-:W-:Y:S02]  /*1700*/  HADD2.F32 R9, -RZ, R9.H0_H0 ;  /* 0x20000009ff097230 */ /* 0x000fe40000004100 */
[----:B-1----:R-:W-:Y:S01]  /*1710*/  FADD.FTZ R16, R16, R13 ;  /* 0x0000000d10107221 */ /* 0x002fe20000010000 */
[----:B------:R-:W-:Y:S01]  /*1720*/  HADD2.F32 R13, -RZ, R4.H0_H0 ;  /* 0x20000004ff0d7230 */ /* 0x000fe20000004100 */
        /* <DEDUP_REMOVED lines=17> */
.L_x_2737:
[----:B------:R-:W-:Y:S05]  /*1840*/  BSYNC.RECONVERGENT B1 ;  /* 0x0000000000017941 */ /* 0x000fea0003800200 */
.L_x_2736:
        /* <DEDUP_REMOVED lines=13> */
[----:B------:R-:W-:Y:S01]  /*1920*/  IADD3 R11, PT, PT, R11, 0x400, RZ ;  /* 0x000004000b0b7810 */ /* 0x000fe20007ffe0ff */
[----:B---3--:R-:W-:-:S02]  /*1930*/  HADD2.F32 R5, -RZ, R4.H0_H0 ;  /* 0x20000004ff057230 */ /* 0x008fc40000004100 */
[----:B----4-:R-:W-:-:S03]  /*1940*/  HADD2.F32 R9, -RZ, R9.H0_H0 ;  /* 0x20000009ff097230 */ /* 0x010fc60000004100 */
[C---:B--2---:R-:W-:Y:S01]  /*1950*/  FADD.FTZ R5, -R8.reuse, R5 ;  /* 0x0000000508057221 */ /* 0x044fe20000010100 */
[----:B-----5:R-:W-:Y:S02]  /*1960*/  HADD2.F32 R13, -RZ, R12.H0_H0 ;  /* 0x2000000cff0d7230 */ /* 0x020fe40000004100 */
[C---:B------:R-:W-:Y:S01]  /*1970*/  FADD.FTZ R9, -R8.reuse, R9 ;  /* 0x0000000908097221 */ /* 0x040fe20000010100 */
[----:B------:R-:W-:Y:S01]  /*1980*/  FMUL.FTZ R5, R5, 1.4426950216293334961 ;  /* 0x3fb8aa3b05057820 */ /* 0x000fe20000410000 */
[----:B------:R-:W-:Y:S02]  /*1990*/  HADD2.F32 R15, -RZ, R14.H0_H0 ;  /* 0x2000000eff0f7230 */ /* 0x000fe40000004100 */
[C---:B------:R-:W-:Y:S01]  /*19a0*/  FADD.FTZ R13, -R8.reuse, R13 ;  /* 0x0000000d080d7221 */ /* 0x040fe20000010100 */
[----:B------:R-:W-:Y:S02]  /*19b0*/  FMUL.FTZ R9, R9, 1.4426950216293334961 ;  /* 0x3fb8aa3b09097820 */ /* 0x000fe40000410000 */
[----:B------:R-:W0:Y:S01]  /*19c0*/  MUFU.EX2 R5, R5 ;  /* 0x0000000500057308 */ /* 0x000e220000000800 */
[----:B------:R-:W-:Y:S01]  /*19d0*/  FADD.FTZ R15, -R8, R15 ;  /* 0x0000000f080f7221 */ /* 0x000fe20000010100 */
[----:B------:R-:W-:-:S02]  /*19e0*/  FMUL.FTZ R13, R13, 1.4426950216293334961 ;  /* 0x3fb8aa3b0d0d7820 */ /* 0x000fc40000410000 */
        /* <DEDUP_REMOVED lines=8> */
.L_x_2739:
[----:B------:R-:W-:Y:S05]  /*1a70*/  BSYNC.RECONVERGENT B1 ;  /* 0x0000000000017941 */ /* 0x000fea0003800200 */
.L_x_2738:
[----:B------:R-:W-:Y:S05]  /*1a80*/  @!P2 BRA `(.L_x_2732) ;  /* 0x000000000038a947 */ /* 0x000fea0003800000 */
[----:B------:R-:W3:Y:S01]  /*1a90*/  LDC.64 R2, c[0x0][0x380] ;  /* 0x0000e000ff027b82 */ /* 0x000ee20000000a00 */
[----:B------:R-:W-:Y:S01]  /*1aa0*/  IMAD R9, R0, UR10, R11 ;  /* 0x0000000a00097c24 */ /* 0x000fe2000f8e020b */
[----:B------:R-:W-:-:S07]  /*1ab0*/  IADD3 R10, PT, PT, -R10, RZ, RZ ;  /* 0x000000ff0a0a7210 */ /* 0x000fce0007ffe1ff */
.L_x_2740:
[----:B01-3--:R-:W-:-:S06]  /*1ac0*/  IMAD.WIDE R4, R9, 0x2, R2 ;  /* 0x0000000209047825 */ /* 0x00bfcc00078e0202 */
[----:B------:R-:W3:Y:S01]  /*1ad0*/  LDG.E.U16 R4, desc[UR8][R4.64] ;  /* 0x0000000804047981 */ /* 0x000ee2000c1e1500 */
[----:B------:R-:W-:Y:S02]  /*1ae0*/  IADD3 R10, PT, PT, R10, 0x1, RZ ;  /* 0x000000010a0a7810 */ /* 0x000fe40007ffe0ff */
[----:B------:R-:W-:Y:S02]  /*1af0*/  IADD3 R9, PT, PT, R9, 0x100, RZ ;  /* 0x0000010009097810 */ /* 0x000fe40007ffe0ff */
[----:B------:R-:W-:Y:S01]  /*1b00*/  ISETP.NE.AND P1, PT, R10, RZ, PT ;  /* 0x000000ff0a00720c */ /* 0x000fe20003f25270 */
[----:B---3--:R-:W-:-:S05]  /*1b10*/  HADD2.F32 R11, -RZ, R4.H0_H0 ;  /* 0x20000004ff0b7230 */ /* 0x008fca0000004100 */
[----:B--2---:R-:W-:-:S04]  /*1b20*/  FADD.FTZ R11, -R8, R11 ;  /* 0x0000000b080b7221 */ /* 0x004fc80000010100 */
[----:B------:R-:W-:-:S06]  /*1b30*/  FMUL.FTZ R11, R11, 1.4426950216293334961 ;  /* 0x3fb8aa3b0b0b7820 */ /* 0x000fcc0000410000 */
[----:B------:R-:W0:Y:S02]  /*1b40*/  MUFU.EX2 R11, R11 ;  /* 0x0000000b000b7308 */ /* 0x000e240000000800 */
[----:B0-----:R-:W-:Y:S01]  /*1b50*/  FADD.FTZ R16, R11, R16 ;  /* 0x000000100b107221 */ /* 0x001fe20000010000 */
[----:B------:R-:W-:Y:S06]  /*1b60*/  @P1 BRA `(.L_x_2740) ;  /* 0xfffffffc00d41947 */ /* 0x000fec000383ffff */
.L_x_2732:
[----:B------:R-:W-:Y:S05]  /*1b70*/  BSYNC.RECONVERGENT B0 ;  /* 0x0000000000007941 */ /* 0x000fea0003800200 */
.L_x_2731:
        /* <DEDUP_REMOVED lines=28> */
.L_x_2742:
[----:B------:R-:W-:Y:S05]  /*1d40*/  BSYNC.RECONVERGENT B0 ;  /* 0x0000000000007941 */ /* 0x000fea0003800200 */
.L_x_2741:
        /* <DEDUP_REMOVED lines=18> */
[----:B------:R-:W-:Y:S02]  /*1e70*/  IADD3 R9, PT, PT, -R9, RZ, RZ ;  /* 0x000000ff09097210 */ /* 0x000fe40007ffe1ff */
[----:B------:R-:W-:-:S07]  /*1e80*/  IADD3 R7, PT, PT, R7, R10, RZ ;  /* 0x0000000a07077210 */ /* 0x000fce0007ffe0ff */
.L_x_2745:
[----:B---3--:R-:W-:-:S06]  /*1e90*/  IMAD.WIDE R12, R15, 0x2, R2 ;  /* 0x000000020f0c7825 */ /* 0x008fcc00078e0202 */
[----:B------:R-:W3:Y:S01]  /*1ea0*/  LDG.E.U16 R12, desc[UR8][R12.64] ;  /* 0x000000080c0c7981 */ /* 0x000ee2000c1e1500 */
[----:B------:R-:W-:Y:S01]  /*1eb0*/  IADD3 R9, PT, PT, R9, 0x1, RZ ;  /* 0x0000000109097810 */ /* 0x000fe20007ffe0ff */
[----:B---34-:R-:W-:-:S05]  /*1ec0*/  HADD2.F32 R11, -RZ, R12.H0_H0 ;  /* 0x2000000cff0b7230 */ /* 0x018fca0000004100 */
        /* <DEDUP_REMOVED lines=11> */
.L_x_2744:
[----:B------:R-:W-:Y:S05]  /*1f80*/  BSYNC.RECONVERGENT B0 ;  /* 0x0000000000007941 */ /* 0x000fea0003800200 */
.L_x_2743:
        /* <DEDUP_REMOVED lines=8> */
.L_x_2746:
[----:B------:R-:W-:Y:S02]  /*2010*/  MOV R2, UR6 ;  /* 0x0000000600027c02 */ /* 0x000fe40008000f00 */
[----:B------:R-:W-:-:S03]  /*2020*/  MOV R3, UR7 ;  /* 0x0000000700037c02 */ /* 0x000fc60008000f00 */
[----:B------:R-:W-:-:S05]  /*2030*/  IMAD.WIDE R2, R9, 0x2, R2 ;  /* 0x0000000209027825 */ /* 0x000fca00078e0202 */
[----:B-1-3--:R-:W3:Y:S02]  /*2040*/  LDG.E.U16 R4, desc[UR8][R2.64+-0x400] ;  /* 0xfffc000802047981 */ /* 0x00aee4000c1e1500 */
[----:B---3--:R-:W-:Y:S01]  /*2050*/  HADD2.F32 R5, -RZ, R4.H0_H0 ;  /* 0x20000004ff057230 */ /* 0x008fe20000004100 */
[----:B------:R-:W-:-:S04]  /*2060*/  MOV R4, UR4 ;  /* 0x0000000400047c02 */ /* 0x000fc80008000f00 */
[----:B0-----:R-:W-:-:S04]  /*2070*/  FADD.FTZ R5, -R6, R5 ;  /* 0x0000000506057221 */ /* 0x001fc80000010100 */
[----:B----4-:R-:W-:-:S04]  /*2080*/  FMUL.FTZ R10, R5, 1.4426950216293334961 ;  /* 0x3fb8aa3b050a7820 */ /* 0x010fc80000410000 */
[----:B------:R-:W2:Y:S02]  /*2090*/  MUFU.EX2 R5, R10 ;  /* 0x0000000a00057308 */ /* 0x000ea40000000800 */
[----:B--2---:R-:W-:Y:S01]  /*20a0*/  FMUL.FTZ R11, R8, R5 ;  /* 0x00000005080b7220 */ /* 0x004fe20000410000 */
[----:B------:R-:W-:-:S04]  /*20b0*/  MOV R5, UR5 ;  /* 0x0000000500057c02 */ /* 0x000fc80008000f00 */
[----:B------:R-:W-:Y:S01]  /*20c0*/  FSETP.NE.FTZ.AND P0, PT, |R11|, +INF , PT ;  /* 0x7f8000000b00780b */ /* 0x000fe20003f15200 */
[----:B------:R-:W-:-:S03]  /*20d0*/  IMAD.WIDE R4, R9, 0x4, R4 ;  /* 0x0000000409047825 */ /* 0x000fc600078e0204 */
[----:B------:R-:W-:-:S05]  /*20e0*/  FSEL R11, R11, RZ, P0 ;  /* 0x000000ff0b0b7208 */ /* 0x000fca0000000000 */
[----:B------:R0:W-:Y:S04]  /*20f0*/  STG.E desc[UR8][R4.64+-0x800], R11 ;  /* 0xfff8000b04007986 */ /* 0x0001e8000c101908 */
[----:B------:R-:W2:Y:S02]  /*2100*/  LDG.E.U16 R12, desc[UR8][R2.64+-0x200] ;  /* 0xfffe0008020c7981 */ /* 0x000ea4000c1e1500 */
[----:B--2---:R-:W-:-:S05]  /*2110*/  HADD2.F32 R13, -RZ, R12.H0_H0 ;  /* 0x2000000cff0d7230 */ /* 0x004fca0000004100 */
        /* <DEDUP_REMOVED lines=8> */
[----:B0-----:R-:W-:-:S05]  /*21a0*/  HADD2.F32 R11, -RZ, R10.H0_H0 ;  /* 0x2000000aff0b7230 */ /* 0x001fca0000004100 */
        /* <DEDUP_REMOVED lines=10> */
[----:B-1----:R-:W-:-:S05]  /*2250*/  HADD2.F32 R15, -RZ, R10.H0_H0 ;  /* 0x2000000aff0f7230 */ /* 0x002fca0000004100 */
        /* <DEDUP_REMOVED lines=10> */
.L_x_2747:
        /* <DEDUP_REMOVED lines=16> */
.L_x_3931:


//--------------------- .text._ZN4vllm3moe10topkGatingILi18ELi576ELi4ELi4ELi32Ei6__halfLNS0_11ScoringFuncE0EEEvPKT5_PKbPfiPT4_PiiiibPKf --------------------------
	.section	.text._ZN4vllm3moe10topkGatingILi18ELi576ELi4ELi4ELi32Ei6__halfLNS0_11ScoringFuncE0EEEvPKT5_PKbPfiPT4_PiiiibPKf,"ax",@progbits
	.align	128
        .global         _ZN4vllm3moe10topkGatingILi18ELi576ELi4ELi4ELi32Ei6__halfLNS0_11ScoringFuncE0EEEvPKT5_PKbPfiPT4_PiiiibPKf
        .type           _ZN4vllm3moe10topkGatingILi18ELi576ELi4ELi4ELi32Ei6__halfLNS0_11ScoringFuncE0EEEvPKT5_PKbPfiPT4_PiiiibPKf,@function
        .size           _ZN4vllm3moe10topkGatingILi18ELi576ELi4ELi4ELi32Ei6__halfLNS0_11ScoringFuncE0EEEvPKT5_PKbPfiPT4_PiiiibPKf,(.L_x_3932 - _ZN4vllm3moe10topkGatingILi18ELi576ELi4ELi4ELi32Ei6__halfLNS0_11ScoringFuncE0EEEvPKT5_PKbPfiPT4_PiiiibPKf)
        .other          _ZN4vllm3moe10topkGatingILi18ELi576ELi4ELi4ELi32Ei6__halfLNS0_11ScoringFuncE0EEEvPKT5_PKbPfiPT4_PiiiibPKf,@"STO_CUDA_ENTRY STV_DEFAULT"
_ZN4vllm3moe10topkGatingILi18ELi576ELi4ELi4ELi32Ei6__halfLNS0_11ScoringFuncE0EEEvPKT5_PKbPfiPT4_PiiiibPKf:
.text._ZN4vllm3moe10topkGatingILi18ELi576ELi4ELi4ELi32Ei6__halfLNS0_11ScoringFuncE0EEEvPKT5_PKbPfiPT4_PiiiibPKf:
        /* <DEDUP_REMOVED lines=253> */
.L_x_2748:
        /* <DEDUP_REMOVED lines=18> */
.L_x_2749:
        /* <DEDUP_REMOVED lines=14> */
.L_x_2755:
        /* <DEDUP_REMOVED lines=164> */
.L_x_2752:
[----:B--234-:R-:W-:Y:S05]  /*1c10*/  BSYNC.RECONVERGENT B0 ;  /* 0x0000000000007941 */ /* 0x01cfea0003800200 */
.L_x_2751:
        /* <DEDUP_REMOVED lines=54> */
.L_x_2754:
[----:B------:R-:W-:Y:S05]  /*1f80*/  BSYNC.RECONVERGENT B0 ;  /* 0x0000000000007941 */ /* 0x000fea0003800200 */
.L_x_2753:
[----:B0-----:R-:W-:Y:S02]  /*1f90*/  VIADD R49, R49, UR14 ;  /* 0x0000000e31317c36 */ /* 0x001fe40008000000 */
[----:B------:R-:W-:Y:S01]  /*1fa0*/  VIADD R47, R47, 0x1 ;  /* 0x000000012f2f7836 */ /* 0x000fe20000000000 */
[----:B------:R-:W-:Y:S06]  /*1fb0*/  BRA.U UP1, `(.L_x_2755) ;  /* 0xfffffff101847547 */ /* 0x000fec000b83ffff */
.L_x_2750:
        /* <DEDUP_REMOVED lines=22> */
.L_x_2757:
        /* <DEDUP_REMOVED lines=55> */
.L_x_2756:
        /* <DEDUP_REMOVED lines=34> */
.L_x_2758:
        /* <DEDUP_REMOVED lines=22> */
.L_x_2759:
[----:B------:R-:W-:-:S13]  /*2810*/  ISETP.NE.AND P0, PT, RZ, UR5, PT ;  /* 0x00000005ff007c0c */ /* 0x000fda000bf05270 */
[----:B------:R-:W-:Y:S05]  /*2820*/  @!P0 EXIT ;  /* 0x000000000000894d */ /* 0x000fea0003800000 */
[----:B01----:R-:W0:Y:S01]  /*2830*/  LDC.64 R4, c[0x0][0x390] ;  /* 0x0000e400ff047b82 */ /* 0x003e220000000a00 */
[----:B----4-:R1:W2:Y:S01]  /*2840*/  MUFU.RCP R11, R46 ;  /* 0x0000002e000b7308 */ /* 0x0102a20000001000 */
[----:B------:R-:W-:Y:S01]  /*2850*/  VIADD R7, R0, UR4 ;  /* 0x0000000400077c36 */ /* 0x000fe20008000000 */
[----:B------:R-:W-:-:S12]  /*2860*/  UIADD3 UR5, UPT, UPT, -UR5, URZ, URZ ;  /* 0x000000ff05057290 */ /* 0x000fd8000fffe1ff */
.L_x_2760:
        /* <DEDUP_REMOVED lines=9> */
.L_x_2761:
        /* <DEDUP_REMOVED lines=16> */
.L_x_3932:


//--------------------- .text._ZN4vllm3moe10topkGatingILi14ELi448ELi4ELi4ELi32Ei6__halfLNS0_11ScoringFuncE0EEEvPKT5_PKbPfiPT4_PiiiibPKf --------------------------
	.section	.text._ZN4vllm3moe10topkGatingILi14ELi448ELi4ELi4ELi32Ei6__halfLNS0_11ScoringFuncE0EEEvPKT5_PKbPfiPT4_PiiiibPKf,"ax",@progbits
	.align	128
        .global         _ZN4vllm3moe10topkGatingILi14ELi448ELi4ELi4ELi32Ei6__halfLNS0_11ScoringFuncE0EEEvPKT5_PKbPfiPT4_PiiiibPKf
        .type           _ZN4vllm3moe10topkGatingILi14ELi448ELi4ELi4ELi32Ei6__halfLNS0_11ScoringFuncE0EEEvPKT5_PKbPfiPT4_PiiiibPKf,@function
        .size           _ZN4vllm3moe10topkGatingILi14ELi448ELi4ELi4ELi32Ei6__halfLNS0_11ScoringFuncE0EEEvPKT5_PKbPfiPT4_PiiiibPKf,(.L_x_3933 - _ZN4vllm3moe10topkGatingILi14ELi448ELi4ELi4ELi32Ei6__halfLNS0_11ScoringFuncE0EEEvPKT5_PKbPfiPT4_PiiiibPKf)
        .other          _ZN4vllm3moe10topkGatingILi14ELi448ELi4ELi4ELi32Ei6__halfLNS0_11ScoringFuncE0EEEvPKT5_PKbPfiPT4_PiiiibPKf,@"STO_CUDA_ENTRY STV_DEFAULT"
_ZN4vllm3moe10topkGatingILi14ELi448ELi4ELi4ELi32Ei6__halfLNS0_11ScoringFuncE0EEEvPKT5_PKbPfiPT4_PiiiibPKf:
.text._ZN4vllm3moe10topkGatingILi14ELi448ELi4ELi4ELi32Ei6__halfLNS0_11ScoringFuncE0EEEvPKT5_PKbPfiPT4_PiiiibPKf:
        /* <DEDUP_REMOVED lines=209> */
.L_x_2762:
        /* <DEDUP_REMOVED lines=14> */
.L_x_2763:
        /* <DEDUP_REMOVED lines=14> */
.L_x_2769:
        /* <DEDUP_REMOVED lines=140> */
.L_x_2766:
[----:B-123--:R-:W-:Y:S05]  /*1790*/  BSYNC.RECONVERGENT B0 ;  /* 0x0000000000007941 */ /* 0x00efea0003800200 */
.L_x_2765:
        /* <DEDUP_REMOVED lines=50> */
.L_x_2768:
[----:B------:R-:W-:Y:S05]  /*1ac0*/  BSYNC.RECONVERGENT B0 ;  /* 0x0000000000007941 */ /* 0x000fea0003800200 */
.L_x_2767:
[----:B------:R-:W-:Y:S02]  /*1ad0*/  VIADD R41, R41, UR11 ;  /* 0x0000000b29297c36 */ /* 0x000fe40008000000 */
[----:B------:R-:W-:Y:S01]  /*1ae0*/  VIADD R39, R39, 0x1 ;  /* 0x0000000127277836 */ /* 0x000fe20000000000 */
[----:B------:R-:W-:Y:S06]  /*1af0*/  @P0 BRA `(.L_x_2769) ;  /* 0xfffffff000f40947 */ /* 0x000fec000383ffff */
.L_x_2764:
        /* <DEDUP_REMOVED lines=22> */
.L_x_2771:
        /* <DEDUP_REMOVED lines=55> */
.L_x_2770:
        /* <DEDUP_REMOVED lines=34> */
.L_x_2772:
        /* <DEDUP_REMOVED lines=22> */
.L_x_2773:
[----:B------:R-:W-:Y:S05]  /*2350*/  @!P1 EXIT ;  /* 0x000000000000994d */ /* 0x000fea0003800000 */
[----:B01--4-:R-:W0:Y:S01]  /*2360*/  LDC.64 R4, c[0x0][0x390] ;  /* 0x0000e400ff047b82 */ /* 0x013e220000000a00 */
[----:B------:R1:W2:Y:S01]  /*2370*/  MUFU.RCP R11, R38 ;  /* 0x00000026000b7308 */ /* 0x0002a20000001000 */
[----:B------:R-:W-:Y:S02]  /*2380*/  IMAD.IADD R7, R0, 0x1, R7 ;  /* 0x0000000100077824 */ /* 0x000fe400078e0207 */
[----:B------:R-:W-:-:S07]  /*2390*/  IMAD.MOV R6, RZ, RZ, -R6 ;  /* 0x000000ffff067224 */ /* 0x000fce00078e0a06 */
.L_x_2774:
        /* <DEDUP_REMOVED lines=9> */
.L_x_2775:
        /* <DEDUP_REMOVED lines=13> */
.L_x_3933:


//--------------------- .text._ZN4vllm3moe10topkGatingILi12ELi384ELi4ELi4ELi32Ei6__halfLNS0_11ScoringFuncE0EEEvPKT5_PKbPfiPT4_PiiiibPKf --------------------------
	.section	.text._ZN4vllm3moe10topkGatingILi12ELi384ELi4ELi4ELi32Ei6__halfLNS0_11ScoringFuncE0EEEvPKT5_PKbPfiPT4_PiiiibPKf,"ax",@progbits
	.align	128
        .global         _ZN4vllm3moe10topkGatingILi12ELi384ELi4ELi4ELi32Ei6__halfLNS0_11ScoringFuncE0EEEvPKT5_PKbPfiPT4_PiiiibPKf
        .type           _ZN4vllm3moe10topkGatingILi12ELi384ELi4ELi4ELi32Ei6__halfLNS0_11ScoringFuncE0EEEvPKT5_PKbPfiPT4_PiiiibPKf,@function
        .size           _ZN4vllm3moe10topkGatingILi12ELi384ELi4ELi4ELi32Ei6__halfLNS0_11ScoringFuncE0EEEvPKT5_PKbPfiPT4_PiiiibPKf,(.L_x_3934 - _ZN4vllm3moe10topkGatingILi12ELi384ELi4ELi4ELi32Ei6__halfLNS0_11ScoringFuncE0EEEvPKT5_PKbPfiPT4_PiiiibPKf)
        .other          _ZN4vllm3moe10topkGatingILi12ELi384ELi4ELi4ELi32Ei6__halfLNS0_11ScoringFuncE0EEEvPKT5_PKbPfiPT4_PiiiibPKf,@"STO_CUDA_ENTRY STV_DEFAULT"
_ZN4vllm3moe10topkGatingILi12ELi384ELi4ELi4ELi32Ei6__halfLNS0_11ScoringFuncE0EEEvPKT5_PKbPfiPT4_PiiiibPKf:
.text._ZN4vllm3moe10topkGatingILi12ELi384ELi4ELi4ELi32Ei6__halfLNS0_11ScoringFuncE0EEEvPKT5_PKbPfiPT4_PiiiibPKf:
        /* <DEDUP_REMOVED lines=187> */
.L_x_2776:
        /* <DEDUP_REMOVED lines=12> */
.L_x_2777:
        /* <DEDUP_REMOVED lines=14> */
.L_x_2783:
        /* <DEDUP_REMOVED lines=129> */
.L_x_2780:
[----:B-123--:R-:W-:Y:S05]  /*1560*/  BSYNC.RECONVERGENT B0 ;  /* 0x0000000000007941 */ /* 0x00efea0003800200 */
.L_x_2779:
        /* <DEDUP_REMOVED lines=46> */
.L_x_2782:
[----:B------:R-:W-:Y:S05]  /*1850*/  BSYNC.RECONVERGENT B0 ;  /* 0x0000000000007941 */ /* 0x000fea0003800200 */
.L_x_2781:
[----:B------:R-:W-:Y:S02]  /*1860*/  VIADD R37, R37, UR11 ;  /* 0x0000000b25257c36 */ /* 0x000fe40008000000 */
[----:B------:R-:W-:Y:S01]  /*1870*/  VIADD R35, R35, 0x1 ;  /* 0x0000000123237836 */ /* 0x000fe20000000000 */
[----:B------:R-:W-:Y:S06]  /*1880*/  @P0 BRA `(.L_x_2783) ;  /* 0xfffffff400300947 */ /* 0x000fec000383ffff */
.L_x_2778:
        /* <DEDUP_REMOVED lines=22> */
.L_x_2785:
        /* <DEDUP_REMOVED lines=55> */
.L_x_2784:
        /* <DEDUP_REMOVED lines=34> */
.L_x_2786:
        /* <DEDUP_REMOVED lines=22> */
.L_x_2787:
[----:B------:R-:W-:Y:S05]  /*20e0*/  @!P1 EXIT ;  /* 0x000000000000994d */ /* 0x000fea0003800000 */
[----:B01----:R-:W0:Y:S01]  /*20f0*/  LDC.64 R6, c[0x0][0x390] ;  /* 0x0000e400ff067b82 */ /* 0x003e220000000a00 */
[----:B----4-:R1:W2:Y:S01]  /*2100*/  MUFU.RCP R11, R34 ;  /* 0x00000022000b7308 */ /* 0x0102a20000001000 */
[----:B------:R-:W-:Y:S02]  /*2110*/  IMAD.IADD R5, R0, 0x1, R5 ;  /* 0x0000000100057824 */ /* 0x000fe400078e0205 */
[----:B------:R-:W-:-:S07]  /*2120*/  IMAD.MOV R21, RZ, RZ, -R21 ;  /* 0x000000ffff157224 */ /* 0x000fce00078e0a15 */
.L_x_2788:
        /* <DEDUP_REMOVED lines=9> */
.L_x_2789:
        /* <DEDUP_REMOVED lines=12> */
.L_x_3934:


//--------------------- .text._ZN4vllm3moe10topkGatingILi10ELi320ELi4ELi4ELi32Ei6__halfLNS0_11ScoringFuncE0EEEvPKT5_PKbPfiPT4_PiiiibPKf --------------------------
	.section	.text._ZN4vllm3moe10topkGatingILi10ELi320ELi4ELi4ELi32Ei6__halfLNS0_11ScoringFuncE0EEEvPKT5_PKbPfiPT4_PiiiibPKf,"ax",@progbits
	.align	128
        .global         _ZN4vllm3moe10topkGatingILi10ELi320ELi4ELi4ELi32Ei6__halfLNS0_11ScoringFuncE0EEEvPKT5_PKbPfiPT4_PiiiibPKf
        .type           _ZN4vllm3moe10topkGatingILi10ELi320ELi4ELi4ELi32Ei6__halfLNS0_11ScoringFuncE0EEEvPKT5_PKbPfiPT4_PiiiibPKf,@function
        .size           _ZN4vllm3moe10topkGatingILi10ELi320ELi4ELi4ELi32Ei6__halfLNS0_11ScoringFuncE0EEEvPKT5_PKbPfiPT4_PiiiibPKf,(.L_x_3935 - _ZN4vllm3moe10topkGatingILi10ELi320ELi4ELi4ELi32Ei6__halfLNS0_11ScoringFuncE0EEEvPKT5_PKbPfiPT4_PiiiibPKf)
        .other          _ZN4vllm3moe10topkGatingILi10ELi320ELi4ELi4ELi32Ei6__halfLNS0_11ScoringFuncE0EEEvPKT5_PKbPfiPT4_PiiiibPKf,@"STO_CUDA_ENTRY STV_DEFAULT"
_ZN4vllm3moe10topkGatingILi10ELi320ELi4ELi4ELi32Ei6__halfLNS0_11ScoringFuncE0EEEvPKT5_PKbPfiPT4_PiiiibPKf:
.text._ZN4vllm3moe10topkGatingILi10ELi320ELi4ELi4ELi32Ei6__halfLNS0_11ScoringFuncE0EEEvPKT5_PKbPfiPT4_PiiiibPKf:
        /* <DEDUP_REMOVED lines=165> */
.L_x_2790:
        /* <DEDUP_REMOVED lines=10> */
.L_x_2791:
        /* <DEDUP_REMOVED lines=14> */
.L_x_2797:
        /* <DEDUP_REMOVED lines=120> */
.L_x_2794:
[----:B-123--:R-:W-:Y:S05]  /*1350*/  BSYNC.RECONVERGENT B0 ;  /* 0x0000000000007941 */ /* 0x00efea0003800200 */
.L_x_2793:
        /* <DEDUP_REMOVED lines=42> */
.L_x_2796:
[----:B------:R-:W-:Y:S05]  /*1600*/  BSYNC.RECONVERGENT B0 ;  /* 0x0000000000007941 */ /* 0x000fea0003800200 */
.L_x_2795:
[----:B------:R-:W-:Y:S02]  /*1610*/  VIADD R33, R33, UR11 ;  /* 0x0000000b21217c36 */ /* 0x000fe40008000000 */
[----:B------:R-:W-:Y:S01]  /*1620*/  VIADD R31, R31, 0x1 ;  /* 0x000000011f1f7836 */ /* 0x000fe20000000000 */
[----:B------:R-:W-:Y:S06]  /*1630*/  @P0 BRA `(.L_x_2797) ;  /* 0xfffffff400640947 */ /* 0x000fec000383ffff */
.L_x_2792:
        /* <DEDUP_REMOVED lines=22> */
.L_x_2799:
        /* <DEDUP_REMOVED lines=55> */
.L_x_2798:
        /* <DEDUP_REMOVED lines=34> */
.L_x_2800:
        /* <DEDUP_REMOVED lines=22> */
.L_x_2801:
[----:B------:R-:W-:Y:S05]  /*1e90*/  @!P1 EXIT ;  /* 0x000000000000994d */ /* 0x000fea0003800000 */
[----:B01--4-:R-:W0:Y:S01]  /*1ea0*/  LDC.64 R4, c[0x0][0x390] ;  /* 0x0000e400ff047b82 */ /* 0x013e220000000a00 */
[----:B------:R1:W2:Y:S01]  /*1eb0*/  MUFU.RCP R11, R30 ;  /* 0x0000001e000b7308 */ /* 0x0002a20000001000 */
[----:B------:R-:W-:Y:S02]  /*1ec0*/  IMAD.IADD R7, R0, 0x1, R7 ;  /* 0x0000000100077824 */ /* 0x000fe400078e0207 */
[----:B------:R-:W-:-:S07]  /*1ed0*/  IMAD.MOV R6, RZ, RZ, -R6 ;  /* 0x000000ffff067224 */ /* 0x000fce00078e0a06 */
.L_x_2802:
        /* <DEDUP_REMOVED lines=9> */
.L_x_2803:
        /* <DEDUP_REMOVED lines=9> */
.L_x_3935:


//--------------------- .text._ZN4vllm3moe10topkGatingILi6ELi192ELi4ELi4ELi32Ei6__halfLNS0_11ScoringFuncE0EEEvPKT5_PKbPfiPT4_PiiiibPKf --------------------------
	.section	.text._ZN4vllm3moe10topkGatingILi6ELi192ELi4ELi4ELi32Ei6__halfLNS0_11ScoringFuncE0EEEvPKT5_PKbPfiPT4_PiiiibPKf,"ax",@progbits
	.align	128
        .global         _ZN4vllm3moe10topkGatingILi6ELi192ELi4ELi4ELi32Ei6__halfLNS0_11ScoringFuncE0EEEvPKT5_PKbPfiPT4_PiiiibPKf
        .type           _ZN4vllm3moe10topkGatingILi6ELi192ELi4ELi4ELi32Ei6__halfLNS0_11ScoringFuncE0EEEvPKT5_PKbPfiPT4_PiiiibPKf,@function
        .size           _ZN4vllm3moe10topkGatingILi6ELi192ELi4ELi4ELi32Ei6__halfLNS0_11ScoringFuncE0EEEvPKT5_PKbPfiPT4_PiiiibPKf,(.L_x_3936 - _ZN4vllm3moe10topkGatingILi6ELi192ELi4ELi4ELi32Ei6__halfLNS0_11ScoringFuncE0EEEvPKT5_PKbPfiPT4_PiiiibPKf)
        .other          _ZN4vllm3moe10topkGatingILi6ELi192ELi4ELi4ELi32Ei6__halfLNS0_11ScoringFuncE0EEEvPKT5_PKbPfiPT4_PiiiibPKf,@"STO_CUDA_ENTRY STV_DEFAULT"
_ZN4vllm3moe10topkGatingILi6ELi192ELi4ELi4ELi32Ei6__halfLNS0_11ScoringFuncE0EEEvPKT5_PKbPfiPT4_PiiiibPKf:
.text._ZN4vllm3moe10topkGatingILi6ELi192ELi4ELi4ELi32Ei6__halfLNS0_11ScoringFuncE0EEEvPKT5_PKbPfiPT4_PiiiibPKf:
        /* <DEDUP_REMOVED lines=139> */
.L_x_2809:
        /* <DEDUP_REMOVED lines=94> */
.L_x_2806:
[----:B-123--:R-:W-:Y:S05]  /*0e90*/  BSYNC.RECONVERGENT B0 ;  /* 0x0000000000007941 */ /* 0x00efea0003800200 */
.L_x_2805:
        /* <DEDUP_REMOVED lines=34> */
.L_x_2808:
[----:B------:R-:W-:Y:S05]  /*10c0*/  BSYNC.RECONVERGENT B0 ;  /* 0x0000000000007941 */ /* 0x000fea0003800200 */
.L_x_2807:
[----:B------:R-:W-:Y:S02]  /*10d0*/  VIADD R23, R23, UR11 ;  /* 0x0000000b17177c36 */ /* 0x000fe40008000000 */
[----:B------:R-:W-:Y:S01]  /*10e0*/  VIADD R21, R21, 0x1 ;  /* 0x0000000115157836 */ /* 0x000fe20000000000 */
[----:B------:R-:W-:Y:S06]  /*10f0*/  @P0 BRA `(.L_x_2809) ;  /* 0xfffffff400ec0947 */ /* 0x000fec000383ffff */
.L_x_2804:
        /* <DEDUP_REMOVED lines=22> */
.L_x_2811:
        /* <DEDUP_REMOVED lines=55> */
.L_x_2810:
        /* <DEDUP_REMOVED lines=34> */
.L_x_2812:
        /* <DEDUP_REMOVED lines=22> */
.L_x_2813:
[----:B------:R-:W-:Y:S05]  /*1950*/  @!P1 EXIT ;  /* 0x000000000000994d */ /* 0x000fea0003800000 */
[----:B01----:R-:W0:Y:S01]  /*1960*/  LDC.64 R6, c[0x0][0x390] ;  /* 0x0000e400ff067b82 */ /* 0x003e220000000a00 */
[----:B------:R1:W2:Y:S01]  /*1970*/  MUFU.RCP R11, R4 ;  /* 0x00000004000b7308 */ /* 0x0002a20000001000 */
[----:B------:R-:W-:Y:S02]  /*1980*/  IMAD.IADD R5, R0, 0x1, R5 ;  /* 0x0000000100057824 */ /* 0x000fe400078e0205 */
[----:B------:R-:W-:-:S07]  /*1990*/  IMAD.MOV R15, RZ, RZ, -R15 ;  /* 0x000000ffff0f7224 */ /* 0x000fce00078e0a0f */
.L_x_2814:
        /* <DEDUP_REMOVED lines=9> */
.L_x_2815:
        /* <DEDUP_REMOVED lines=13> */
.L_x_3936:


//--------------------- .text._ZN4vllm3moe10topkGatingILi16ELi512ELi4ELi16ELi32Ei6__halfLNS0_11ScoringFuncE0EEEvPKT5_PKbPfiPT4_PiiiibPKf --------------------------
	.section	.text._ZN4vllm3moe10topkGatingILi16ELi512ELi4ELi16ELi32Ei6__halfLNS0_11ScoringFuncE0EEEvPKT5_PKbPfiPT4_PiiiibPKf,"ax",@progbits
	.align	128
        .global         _ZN4vllm3moe10topkGatingILi16ELi512ELi4ELi16ELi32Ei6__halfLNS0_11ScoringFuncE0EEEvPKT5_PKbPfiPT4_PiiiibPKf
        .type           _ZN4vllm3moe10topkGatingILi16ELi512ELi4ELi16ELi32Ei6__halfLNS0_11ScoringFuncE0EEEvPKT5_PKbPfiPT4_PiiiibPKf,@function
        .size           _ZN4vllm3moe10topkGatingILi16ELi512ELi4ELi16ELi32Ei6__halfLNS0_11ScoringFuncE0EEEvPKT5_PKbPfiPT4_PiiiibPKf,(.L_x_3937 - _ZN4vllm3moe10topkGatingILi16ELi512ELi4ELi16ELi32Ei6__halfLNS0_11ScoringFuncE0EEEvPKT5_PKbPfiPT4_PiiiibPKf)
        .other          _ZN4vllm3moe10topkGatingILi16ELi512ELi4ELi16ELi32Ei6__halfLNS0_11ScoringFuncE0EEEvPKT5_PKbPfiPT4_PiiiibPKf,@"STO_CUDA_ENTRY STV_DEFAULT"
_ZN4vllm3moe10topkGatingILi16ELi512ELi4ELi16ELi32Ei6__halfLNS0_11ScoringFuncE0EEEvPKT5_PKbPfiPT4_PiiiibPKf:
.text._ZN4vllm3moe10topkGatingILi16ELi512ELi4ELi16ELi32Ei6__halfLNS0_11ScoringFuncE0EEEvPKT5_PKbPfiPT4_PiiiibPKf:
        /* <DEDUP_REMOVED lines=225> */
.L_x_2816:
        /* <DEDUP_REMOVED lines=16> */
.L_x_2817:
        /* <DEDUP_REMOVED lines=14> */
.L_x_2823:
        /* <DEDUP_REMOVED lines=149> */
.L_x_2820:
[----:B-123--:R-:W-:Y:S05]  /*1940*/  BSYNC.RECONVERGENT B0 ;  /* 0x0000000000007941 */ /* 0x00efea0003800200 */
.L_x_2819:
        /* <DEDUP_REMOVED lines=54> */
.L_x_2822:
[----:B------:R-:W-:Y:S05]  /*1cb0*/  BSYNC.RECONVERGENT B0 ;  /* 0x0000000000007941 */ /* 0x000fea0003800200 */
.L_x_2821:
[----:B------:R-:W-:Y:S02]  /*1cc0*/  VIADD R45, R45, UR11 ;  /* 0x0000000b2d2d7c36 */ /* 0x000fe40008000000 */
[----:B------:R-:W-:Y:S01]  /*1cd0*/  VIADD R43, R43, 0x1 ;  /* 0x000000012b2b7836 */ /* 0x000fe20000000000 */
[----:B------:R-:W-:Y:S06]  /*1ce0*/  @P0 BRA `(.L_x_2823) ;  /* 0xfffffff000c00947 */ /* 0x000fec000383ffff */
.L_x_2818:
        /* <DEDUP_REMOVED lines=22> */
.L_x_2825:
        /* <DEDUP_REMOVED lines=55> */
.L_x_2824:
        /* <DEDUP_REMOVED lines=34> */
.L_x_2826:
        /* <DEDUP_REMOVED lines=22> */
.L_x_2827:
[----:B------:R-:W-:Y:S05]  /*2540*/  @!P1 EXIT ;  /* 0x000000000000994d */ /* 0x000fea0003800000 */
[----:B01--4-:R-:W0:Y:S01]  /*2550*/  LDC.64 R4, c[0x0][0x390] ;  /* 0x0000e400ff047b82 */ /* 0x013e220000000a00 */
[----:B------:R1:W2:Y:S01]  /*2560*/  MUFU.RCP R11, R42 ;  /* 0x0000002a000b7308 */ /* 0x0002a20000001000 */
[----:B------:R-:W-:Y:S02]  /*2570*/  IMAD.IADD R7, R0, 0x1, R7 ;  /* 0x0000000100077824 */ /* 0x000fe400078e0207 */
[----:B------:R-:W-:-:S07]  /*2580*/  IMAD.MOV R6, RZ, RZ, -R6 ;  /* 0x000000ffff067224 */ /* 0x000fce00078e0a06 */
.L_x_2828:
        /* <DEDUP_REMOVED lines=9> */
.L_x_2829:
        /* <DEDUP_REMOVED lines=14> */
.L_x_3937:


//--------------------- .text._ZN4vllm3moe10topkGatingILi8ELi256ELi4ELi16ELi32Ei6__halfLNS0_11ScoringFuncE0EEEvPKT5_PKbPfiPT4_PiiiibPKf --------------------------
	.section	.text._ZN4vllm3moe10topkGatingILi8ELi256ELi4ELi16ELi32Ei6__halfLNS0_11ScoringFuncE0EEEvPKT5_PKbPfiPT4_PiiiibPKf,"ax",@progbits
	.align	128
        .global         _ZN4vllm3moe10topkGatingILi8ELi256ELi4ELi16ELi32Ei6__halfLNS0_11ScoringFuncE0EEEvPKT5_PKbPfiPT4_PiiiibPKf
        .type           _ZN4vllm3moe10topkGatingILi8ELi256ELi4ELi16ELi32Ei6__halfLNS0_11ScoringFuncE0EEEvPKT5_PKbPfiPT4_PiiiibPKf,@function
        .size           _ZN4vllm3moe10topkGatingILi8ELi256ELi4ELi16ELi32Ei6__halfLNS0_11ScoringFuncE0EEEvPKT5_PKbPfiPT4_PiiiibPKf,(.L_x_3938 - _ZN4vllm3moe10topkGatingILi8ELi256ELi4ELi16ELi32Ei6__halfLNS0_11ScoringFuncE0EEEvPKT5_PKbPfiPT4_PiiiibPKf)
        .other          _ZN4vllm3moe10topkGatingILi8ELi256ELi4ELi16ELi32Ei6__halfLNS0_11ScoringFuncE0EEEvPKT5_PKbPfiPT4_PiiiibPKf,@"STO_CUDA_ENTRY STV_DEFAULT"
_ZN4vllm3moe10topkGatingILi8ELi256ELi4ELi16ELi32Ei6__halfLNS0_11ScoringFuncE0EEEvPKT5_PKbPfiPT4_PiiiibPKf:
.text._ZN4vllm3moe10topkGatingILi8ELi256ELi4ELi16ELi32Ei6__halfLNS0_11ScoringFuncE0EEEvPKT5_PKbPfiPT4_PiiiibPKf:
        /* <DEDUP_REMOVED lines=159> */
.L_x_2835:
        /* <DEDUP_REMOVED lines=99> */
.L_x_2832:
[----:B-123--:R-:W-:Y:S05]  /*1020*/  BSYNC.RECONVERGENT B0 ;  /* 0x0000000000007941 */ /* 0x00efea0003800200 */
.L_x_2831:
        /* <DEDUP_REMOVED lines=38> */
.L_x_2834:
[----:B------:R-:W-:Y:S05]  /*1290*/  BSYNC.RECONVERGENT B0 ;  /* 0x0000000000007941 */ /* 0x000fea0003800200 */
.L_x_2833:
[----:B0-----:R-:W-:Y:S02]  /*12a0*/  VIADD R25, R25, UR11 ;  /* 0x0000000b19197c36 */ /* 0x001fe40008000000 */
[----:B------:R-:W-:Y:S01]  /*12b0*/  VIADD R23, R23, 0x1 ;  /* 0x0000000117177836 */ /* 0x000fe20000000000 */
[----:B------:R-:W-:Y:S06]  /*12c0*/  @P0 BRA `(.L_x_2835) ;  /* 0xfffffff400c80947 */ /* 0x000fec000383ffff */
.L_x_2830:
        /* <DEDUP_REMOVED lines=22> */
.L_x_2837:
        /* <DEDUP_REMOVED lines=55> */
.L_x_2836:
        /* <DEDUP_REMOVED lines=34> */
.L_x_2838:
        /* <DEDUP_REMOVED lines=22> */
.L_x_2839:
[----:B------:R-:W-:Y:S05]  /*1b20*/  @!P1 EXIT ;  /* 0x000000000000994d */ /* 0x000fea0003800000 */
[----:B01----:R-:W0:Y:S01]  /*1b30*/  LDC.64 R6, c[0x0][0x390] ;  /* 0x0000e400ff067b82 */ /* 0x003e220000000a00 */
[----:B------:R1:W2:Y:S01]  /*1b40*/  MUFU.RCP R11, R4 ;  /* 0x00000004000b7308 */ /* 0x0002a20000001000 */
[----:B------:R-:W-:Y:S02]  /*1b50*/  IMAD.IADD R5, R0, 0x1, R5 ;  /* 0x0000000100057824 */ /* 0x000fe400078e0205 */
[----:B------:R-:W-:-:S07]  /*1b60*/  IMAD.MOV R15, RZ, RZ, -R15 ;  /* 0x000000ffff0f7224 */ /* 0x000fce00078e0a0f */
.L_x_2840:
        /* <DEDUP_REMOVED lines=9> */
.L_x_2841:
        /* <DEDUP_REMOVED lines=16> */
.L_x_3938:


//--------------------- .text._ZN4vllm3moe10topkGatingILi8ELi128ELi4ELi16ELi32Ei6__halfLNS0_11ScoringFuncE0EEEvPKT5_PKbPfiPT4_PiiiibPKf --------------------------
	.section	.text._ZN4vllm3moe10topkGatingILi8ELi128ELi4ELi16ELi32Ei6__halfLNS0_11ScoringFuncE0EEEvPKT5_PKbPfiPT4_PiiiibPKf,"ax",@progbits
	.align	128
        .global         _ZN4vllm3moe10topkGatingILi8ELi128ELi4ELi16ELi32Ei6__halfLNS0_11ScoringFuncE0EEEvPKT5_PKbPfiPT4_PiiiibPKf
        .type           _ZN4vllm3moe10topkGatingILi8ELi128ELi4ELi16ELi32Ei6__halfLNS0_11ScoringFuncE0EEEvPKT5_PKbPfiPT4_PiiiibPKf,@function
        .size           _ZN4vllm3moe10topkGatingILi8ELi128ELi4ELi16ELi32Ei6__halfLNS0_11ScoringFuncE0EEEvPKT5_PKbPfiPT4_PiiiibPKf,(.L_x_3939 - _ZN4vllm3moe10topkGatingILi8ELi128ELi4ELi16ELi32Ei6__halfLNS0_11ScoringFuncE0EEEvPKT5_PKbPfiPT4_PiiiibPKf)
        .other          _ZN4vllm3moe10topkGatingILi8ELi128ELi4ELi16ELi32Ei6__halfLNS0_11ScoringFuncE0EEEvPKT5_PKbPfiPT4_PiiiibPKf,@"STO_CUDA_ENTRY STV_DEFAULT"
_ZN4vllm3moe10topkGatingILi8ELi128ELi4ELi16ELi32Ei6__halfLNS0_11ScoringFuncE0EEEvPKT5_PKbPfiPT4_PiiiibPKf:
.text._ZN4vllm3moe10topkGatingILi8ELi128ELi4ELi16ELi32Ei6__halfLNS0_11ScoringFuncE0EEEvPKT5_PKbPfiPT4_PiiiibPKf:
        /* <DEDUP_REMOVED lines=156> */
.L_x_2847:
        /* <DEDUP_REMOVED lines=89> */
.L_x_2844:
[----:B-123--:R-:W-:Y:S05]  /*0f50*/  BSYNC.RECONVERGENT B0 ;  /* 0x0000000000007941 */ /* 0x00efea0003800200 */
.L_x_2843:
        /* <DEDUP_REMOVED lines=37> */
.L_x_2846:
[----:B------:R-:W-:Y:S05]  /*11b0*/  BSYNC.RECONVERGENT B0 ;  /* 0x0000000000007941 */ /* 0x000fea0003800200 */
.L_x_2845:
[----:B0-----:R-:W-:Y:S02]  /*11c0*/  VIADD R25, R25, UR11 ;  /* 0x0000000b19197c36 */ /* 0x001fe40008000000 */
[----:B------:R-:W-:Y:S01]  /*11d0*/  VIADD R23, R23, 0x1 ;  /* 0x0000000117177836 */ /* 0x000fe20000000000 */
[----:B------:R-:W-:Y:S06]  /*11e0*/  @P0 BRA `(.L_x_2847) ;  /* 0xfffffff400f40947 */ /* 0x000fec000383ffff */
.L_x_2842:
        /* <DEDUP_REMOVED lines=22> */
.L_x_2849:
        /* <DEDUP_REMOVED lines=55> */
.L_x_2848:
        /* <DEDUP_REMOVED lines=34> */
.L_x_2850:
        /* <DEDUP_REMOVED lines=22> */
.L_x_2851:
[----:B------:R-:W-:Y:S05]  /*1a40*/  @!P1 EXIT ;  /* 0x000000000000994d */ /* 0x000fea0003800000 */
[----:B01----:R-:W0:Y:S01]  /*1a50*/  LDC.64 R6, c[0x0][0x390] ;  /* 0x0000e400ff067b82 */ /* 0x003e220000000a00 */
[----:B------:R1:W2:Y:S01]  /*1a60*/  MUFU.RCP R11, R4 ;  /* 0x00000004000b7308 */ /* 0x0002a20000001000 */
[----:B------:R-:W-:Y:S02]  /*1a70*/  IMAD.IADD R5, R0, 0x1, R5 ;  /* 0x0000000100057824 */ /* 0x000fe400078e0205 */
[----:B------:R-:W-:-:S07]  /*1a80*/  IMAD.MOV R15, RZ, RZ, -R15 ;  /* 0x000000ffff0f7224 */ /* 0x000fce00078e0a0f */
.L_x_2852:
        /* <DEDUP_REMOVED lines=9> */
.L_x_2853:
        /* <DEDUP_REMOVED lines=14> */
.L_x_3939:


//--------------------- .text._ZN4vllm3moe10topkGatingILi8ELi64ELi4ELi16ELi32Ei6__halfLNS0_11ScoringFuncE0EEEvPKT5_PKbPfiPT4_PiiiibPKf --------------------------
	.section	.text._ZN4vllm3moe10topkGatingILi8ELi64ELi4ELi16ELi32Ei6__halfLNS0_11ScoringFuncE0EEEvPKT5_PKbPfiPT4_PiiiibPKf,"ax",@progbits
	.align	128
        .global         _ZN4vllm3moe10topkGatingILi8ELi64ELi4ELi16ELi32Ei6__halfLNS0_11ScoringFuncE0EEEvPKT5_PKbPfiPT4_PiiiibPKf
        .type           _ZN4vllm3moe10topkGatingILi8ELi64ELi4ELi16ELi32Ei6__halfLNS0_11ScoringFuncE0EEEvPKT5_PKbPfiPT4_PiiiibPKf,@function
        .size           _ZN4vllm3moe10topkGatingILi8ELi64ELi4ELi16ELi32Ei6__halfLNS0_11ScoringFuncE0EEEvPKT5_PKbPfiPT4_PiiiibPKf,(.L_x_3940 - _ZN4vllm3moe10topkGatingILi8ELi64ELi4ELi16ELi32Ei6__halfLNS0_11ScoringFuncE0EEEvPKT5_PKbPfiPT4_PiiiibPKf)
        .other          _ZN4vllm3moe10topkGatingILi8ELi64ELi4ELi16ELi32Ei6__halfLNS0_11ScoringFuncE0EEEvPKT5_PKbPfiPT4_PiiiibPKf,@"STO_CUDA_ENTRY STV_DEFAULT"
_ZN4vllm3moe10topkGatingILi8ELi64ELi4ELi16ELi32Ei6__halfLNS0_11ScoringFuncE0EEEvPKT5_PKbPfiPT4_PiiiibPKf:
.text._ZN4vllm3moe10topkGatingILi8ELi64ELi4ELi16ELi32Ei6__halfLNS0_11ScoringFuncE0EEEvPKT5_PKbPfiPT4_PiiiibPKf:
        /* <DEDUP_REMOVED lines=152> */
.L_x_2859:
        /* <DEDUP_REMOVED lines=79> */
.L_x_2856:
[----:B-123--:R-:W-:Y:S05]  /*0e70*/  BSYNC.RECONVERGENT B0 ;  /* 0x0000000000007941 */ /* 0x00efea0003800200 */
.L_x_2855:
        /* <DEDUP_REMOVED lines=37> */
.L_x_2858:
[----:B------:R-:W-:Y:S05]  /*10d0*/  BSYNC.RECONVERGENT B0 ;  /* 0x0000000000007941 */ /* 0x000fea0003800200 */
.L_x_2857:
[----:B0-----:R-:W-:Y:S02]  /*10e0*/  VIADD R25, R25, UR11 ;  /* 0x0000000b19197c36 */ /* 0x001fe40008000000 */
[----:B------:R-:W-:Y:S01]  /*10f0*/  VIADD R23, R23, 0x1 ;  /* 0x0000000117177836 */ /* 0x000fe20000000000 */
[----:B------:R-:W-:Y:S06]  /*1100*/  @P0 BRA `(.L_x_2859) ;  /* 0xfffffff8001c0947 */ /* 0x000fec000383ffff */
.L_x_2854:
        /* <DEDUP_REMOVED lines=22> */
.L_x_2861:
        /* <DEDUP_REMOVED lines=55> */
.L_x_2860:
        /* <DEDUP_REMOVED lines=34> */
.L_x_2862:
        /* <DEDUP_REMOVED lines=22> */
.L_x_2863:
[----:B------:R-:W-:Y:S05]  /*1960*/  @!P1 EXIT ;  /* 0x000000000000994d */ /* 0x000fea0003800000 */
[----:B01----:R-:W0:Y:S01]  /*1970*/  LDC.64 R6, c[0x0][0x390] ;  /* 0x0000e400ff067b82 */ /* 0x003e220000000a00 */
[----:B------:R1:W2:Y:S01]  /*1980*/  MUFU.RCP R11, R4 ;  /* 0x00000004000b7308 */ /* 0x0002a20000001000 */
[----:B------:R-:W-:Y:S02]  /*1990*/  IMAD.IADD R5, R0, 0x1, R5 ;  /* 0x0000000100057824 */ /* 0x000fe400078e0205 */
[----:B------:R-:W-:-:S07]  /*19a0*/  IMAD.MOV R15, RZ, RZ, -R15 ;  /* 0x000000ffff0f7224 */ /* 0x000fce00078e0a0f */
.L_x_2864:
        /* <DEDUP_REMOVED lines=9> */
.L_x_2865:
        /* <DEDUP_REMOVED lines=12> */
.L_x_3940:


//--------------------- .text._ZN4vllm3moe10topkGatingILi8ELi32ELi4ELi16ELi32Ei6__halfLNS0_11ScoringFuncE0EEEvPKT5_PKbPfiPT4_PiiiibPKf --------------------------
	.section	.text._ZN4vllm3moe10topkGatingILi8ELi32ELi4ELi16ELi32Ei6__halfLNS0_11ScoringFuncE0EEEvPKT5_PKbPfiPT4_PiiiibPKf,"ax",@progbits
	.align	128
        .global         _ZN4vllm3moe10topkGatingILi8ELi32ELi4ELi16ELi32Ei6__halfLNS0_11ScoringFuncE0EEEvPKT5_PKbPfiPT4_PiiiibPKf
        .type           _ZN4vllm3moe10topkGatingILi8ELi32ELi4ELi16ELi32Ei6__halfLNS0_11ScoringFuncE0EEEvPKT5_PKbPfiPT4_PiiiibPKf,@function
        .size           _ZN4vllm3moe10topkGatingILi8ELi32ELi4ELi16ELi32Ei6__halfLNS0_11ScoringFuncE0EEEvPKT5_PKbPfiPT4_PiiiibPKf,(.L_x_3941 - _ZN4vllm3moe10topkGatingILi8ELi32ELi4ELi16ELi32Ei6__halfLNS0_11ScoringFuncE0EEEvPKT5_PKbPfiPT4_PiiiibPKf)
        .other          _ZN4vllm3moe10topkGatingILi8ELi32ELi4ELi16ELi32Ei6__halfLNS0_11ScoringFuncE0EEEvPKT5_PKbPfiPT4_PiiiibPKf,@"STO_CUDA_ENTRY STV_DEFAULT"
_ZN4vllm3moe10topkGatingILi8ELi32ELi4ELi16ELi32Ei6__halfLNS0_11ScoringFuncE0EEEvPKT5_PKbPfiPT4_PiiiibPKf:
.text._ZN4vllm3moe10topkGatingILi8ELi32ELi4ELi16ELi32Ei6__halfLNS0_11ScoringFuncE0EEEvPKT5_PKbPfiPT4_PiiiibPKf:
        /* <DEDUP_REMOVED lines=148> */
.L_x_2871:
        /* <DEDUP_REMOVED lines=69> */
.L_x_2868:
[----:B0123--:R-:W-:Y:S05]  /*0d90*/  BSYNC.RECONVERGENT B0 ;  /* 0x0000000000007941 */ /* 0x00ffea0003800200 */
.L_x_2867:
        /* <DEDUP_REMOVED lines=37> */
.L_x_2870:
[----:B------:R-:W-:Y:S05]  /*0ff0*/  BSYNC.RECONVERGENT B0 ;  /* 0x0000000000007941 */ /* 0x000fea0003800200 */
.L_x_2869:
[----:B----4-:R-:W-:Y:S02]  /*1000*/  VIADD R25, R25, UR11 ;  /* 0x0000000b19197c36 */ /* 0x010fe40008000000 */
[----:B------:R-:W-:Y:S01]  /*1010*/  VIADD R23, R23, 0x1 ;  /* 0x0000000117177836 */ /* 0x000fe20000000000 */
[----:B------:R-:W-:Y:S06]  /*1020*/  @P0 BRA `(.L_x_2871) ;  /* 0xfffffff800440947 */ /* 0x000fec000383ffff */
.L_x_2866:
        /* <DEDUP_REMOVED lines=22> */
.L_x_2873:
        /* <DEDUP_REMOVED lines=55> */
.L_x_2872:
        /* <DEDUP_REMOVED lines=34> */
.L_x_2874:
        /* <DEDUP_REMOVED lines=22> */
.L_x_2875:
[----:B------:R-:W-:Y:S05]  /*1880*/  @!P1 EXIT ;  /* 0x000000000000994d */ /* 0x000fea0003800000 */
[----:B01----:R-:W0:Y:S01]  /*1890*/  LDC.64 R6, c[0x0][0x390] ;  /* 0x0000e400ff067b82 */ /* 0x003e220000000a00 */
[----:B------:R1:W2:Y:S01]  /*18a0*/  MUFU.RCP R11, R4 ;  /* 0x00000004000b7308 */ /* 0x0002a20000001000 */
[----:B------:R-:W-:Y:S01]  /*18b0*/  IADD3 R5, PT, PT, R0, R5, RZ ;  /* 0x0000000500057210 */ /* 0x000fe20007ffe0ff */
[----:B------:R-:W-:-:S07]  /*18c0*/  IMAD.MOV R15, RZ, RZ, -R15 ;  /* 0x000000ffff0f7224 */ /* 0x000fce00078e0a0f */
.L_x_2876:
        /* <DEDUP_REMOVED lines=9> */
.L_x_2877:
        /* <DEDUP_REMOVED lines=10> */
.L_x_3941:


//--------------------- .text._ZN4vllm3moe10topkGatingILi8ELi16ELi4ELi16ELi32Ei6__halfLNS0_11ScoringFuncE0EEEvPKT5_PKbPfiPT4_PiiiibPKf --------------------------
	.section	.text._ZN4vllm3moe10topkGatingILi8ELi16ELi4ELi16ELi32Ei6__halfLNS0_11ScoringFuncE0EEEvPKT5_PKbPfiPT4_PiiiibPKf,"ax",@progbits
	.align	128
        .global         _ZN4vllm3moe10topkGatingILi8ELi16ELi4ELi16ELi32Ei6__halfLNS0_11ScoringFuncE0EEEvPKT5_PKbPfiPT4_PiiiibPKf
        .type           _ZN4vllm3moe10topkGatingILi8ELi16ELi4ELi16ELi32Ei6__halfLNS0_11ScoringFuncE0EEEvPKT5_PKbPfiPT4_PiiiibPKf,@function
        .size           _ZN4vllm3moe10topkGatingILi8ELi16ELi4ELi16ELi32Ei6__halfLNS0_11ScoringFuncE0EEEvPKT5_PKbPfiPT4_PiiiibPKf,(.L_x_3942 - _ZN4vllm3moe10topkGatingILi8ELi16ELi4ELi16ELi32Ei6__halfLNS0_11ScoringFuncE0EEEvPKT5_PKbPfiPT4_PiiiibPKf)
        .other          _ZN4vllm3moe10topkGatingILi8ELi16ELi4ELi16ELi32Ei6__halfLNS0_11ScoringFuncE0EEEvPKT5_PKbPfiPT4_PiiiibPKf,@"STO_CUDA_ENTRY STV_DEFAULT"
_ZN4vllm3moe10topkGatingILi8ELi16ELi4ELi16ELi32Ei6__halfLNS0_11ScoringFuncE0EEEvPKT5_PKbPfiPT4_PiiiibPKf:
.text._ZN4vllm3moe10topkGatingILi8ELi16ELi4ELi16ELi32Ei6__halfLNS0_11ScoringFuncE0EEEvPKT5_PKbPfiPT4_PiiiibPKf:
        /* <DEDUP_REMOVED lines=144> */
.L_x_2883:
        /* <DEDUP_REMOVED lines=59> */
.L_x_2880:
[----:B0123--:R-:W-:Y:S05]  /*0cb0*/  BSYNC.RECONVERGENT B0 ;  /* 0x0000000000007941 */ /* 0x00ffea0003800200 */
.L_x_2879:
        /* <DEDUP_REMOVED lines=37> */
.L_x_2882:
[----:B------:R-:W-:Y:S05]  /*0f10*/  BSYNC.RECONVERGENT B0 ;  /* 0x0000000000007941 */ /* 0x000fea0003800200 */
.L_x_2881:
[----:B----4-:R-:W-:Y:S02]  /*0f20*/  VIADD R25, R25, UR11 ;  /* 0x0000000b19197c36 */ /* 0x010fe40008000000 */
[----:B------:R-:W-:Y:S01]  /*0f30*/  VIADD R23, R23, 0x1 ;  /* 0x0000000117177836 */ /* 0x000fe20000000000 */
[----:B------:R-:W-:Y:S06]  /*0f40*/  @P0 BRA `(.L_x_2883) ;  /* 0xfffffff8006c0947 */ /* 0x000fec000383ffff */
.L_x_2878:
        /* <DEDUP_REMOVED lines=22> */
.L_x_2885:
        /* <DEDUP_REMOVED lines=55> */
.L_x_2884:
        /* <DEDUP_REMOVED lines=34> */
.L_x_2886:
        /* <DEDUP_REMOVED lines=22> */
.L_x_2887:
[----:B------:R-:W-:Y:S05]  /*17a0*/  @!P1 EXIT ;  /* 0x000000000000994d */ /* 0x000fea0003800000 */
[----:B01----:R-:W0:Y:S01]  /*17b0*/  LDC.64 R6, c[0x0][0x390] ;  /* 0x0000e400ff067b82 */ /* 0x003e220000000a00 */
[----:B------:R1:W2:Y:S01]  /*17c0*/  MUFU.RCP R11, R4 ;  /* 0x00000004000b7308 */ /* 0x0002a20000001000 */
[----:B------:R-:W-:Y:S02]  /*17d0*/  IMAD.IADD R5, R0, 0x1, R5 ;  /* 0x0000000100057824 */ /* 0x000fe400078e0205 */
[----:B------:R-:W-:-:S07]  /*17e0*/  IMAD.MOV R15, RZ, RZ, -R15 ;  /* 0x000000ffff0f7224 */ /* 0x000fce00078e0a0f */
.L_x_2888:
        /* <DEDUP_REMOVED lines=9> */
.L_x_2889:
        /* <DEDUP_REMOVED lines=16> */
.L_x_3942:


//--------------------- .text._ZN4vllm3moe10topkGatingILi8ELi8ELi4ELi16ELi32Ei6__halfLNS0_11ScoringFuncE0EEEvPKT5_PKbPfiPT4_PiiiibPKf --------------------------
	.section	.text._ZN4vllm3moe10topkGatingILi8ELi8ELi4ELi16ELi32Ei6__halfLNS0_11ScoringFuncE0EEEvPKT5_PKbPfiPT4_PiiiibPKf,"ax",@progbits
	.align	128
        .global         _ZN4vllm3moe10topkGatingILi8ELi8ELi4ELi16ELi32Ei6__halfLNS0_11ScoringFuncE0EEEvPKT5_PKbPfiPT4_PiiiibPKf
        .type           _ZN4vllm3moe10topkGatingILi8ELi8ELi4ELi16ELi32Ei6__halfLNS0_11ScoringFuncE0EEEvPKT5_PKbPfiPT4_PiiiibPKf,@function
        .size           _ZN4vllm3moe10topkGatingILi8ELi8ELi4ELi16ELi32Ei6__halfLNS0_11ScoringFuncE0EEEvPKT5_PKbPfiPT4_PiiiibPKf,(.L_x_3943 - _ZN4vllm3moe10topkGatingILi8ELi8ELi4ELi16ELi32Ei6__halfLNS0_11ScoringFuncE0EEEvPKT5_PKbPfiPT4_PiiiibPKf)
        .other          _ZN4vllm3moe10topkGatingILi8ELi8ELi4ELi16ELi32Ei6__halfLNS0_11ScoringFuncE0EEEvPKT5_PKbPfiPT4_PiiiibPKf,@"STO_CUDA_ENTRY STV_DEFAULT"
_ZN4vllm3moe10topkGatingILi8ELi8ELi4ELi16ELi32Ei6__halfLNS0_11ScoringFuncE0EEEvPKT5_PKbPfiPT4_PiiiibPKf:
.text._ZN4vllm3moe10topkGatingILi8ELi8ELi4ELi16ELi32Ei6__halfLNS0_11ScoringFuncE0EEEvPKT5_PKbPfiPT4_PiiiibPKf:
        /* <DEDUP_REMOVED lines=139> */
.L_x_2894:
        /* <DEDUP_REMOVED lines=42> */
.L_x_2892:
        /* <DEDUP_REMOVED lines=78> */
.L_x_2893:
        /* <DEDUP_REMOVED lines=8> */
.L_x_2891:
        /* <DEDUP_REMOVED lines=52> */
.L_x_2890:
        /* <DEDUP_REMOVED lines=21> */
.L_x_2896:
        /* <DEDUP_REMOVED lines=55> */
.L_x_2895:
        /* <DEDUP_REMOVED lines=34> */
.L_x_2897:
        /* <DEDUP_REMOVED lines=22> */
.L_x_2898:
[----:B------:R-:W-:Y:S05]  /*1c30*/  @!P1 EXIT ;  /* 0x000000000000994d */ /* 0x000fea0003800000 */
[----:B01----:R-:W0:Y:S01]  /*1c40*/  LDC.64 R6, c[0x0][0x390] ;  /* 0x0000e400ff067b82 */ /* 0x003e220000000a00 */
[----:B------:R-:W1:Y:S01]  /*1c50*/  MUFU.RCP R33, R33 ;  /* 0x0000002100217308 */ /* 0x000e620000001000 */
[----:B------:R-:W-:Y:S02]  /*1c60*/  IMAD.IADD R5, R0, 0x1, R5 ;  /* 0x0000000100057824 */ /* 0x000fe400078e0205 */
[----:B------:R-:W-:-:S07]  /*1c70*/  IMAD.MOV R18, RZ, RZ, -R18 ;  /* 0x000000ffff127224 */ /* 0x000fce00078e0a12 */
.L_x_2899:
        /* <DEDUP_REMOVED lines=9> */
.L_x_2900:
        /* <DEDUP_REMOVED lines=15> */
.L_x_3943:


//--------------------- .text._ZN4vllm3moe10topkGatingILi4ELi4ELi4ELi8ELi32Ei6__halfLNS0_11ScoringFuncE0EEEvPKT5_PKbPfiPT4_PiiiibPKf --------------------------
	.section	.text._ZN4vllm3moe10topkGatingILi4ELi4ELi4ELi8ELi32Ei6__halfLNS0_11ScoringFuncE0EEEvPKT5_PKbPfiPT4_PiiiibPKf,"ax",@progbits
	.align	128
        .global         _ZN4vllm3moe10topkGatingILi4ELi4ELi4ELi8ELi32Ei6__halfLNS0_11ScoringFuncE0EEEvPKT5_PKbPfiPT4_PiiiibPKf
        .type           _ZN4vllm3moe10topkGatingILi4ELi4ELi4ELi8ELi32Ei6__halfLNS0_11ScoringFuncE0EEEvPKT5_PKbPfiPT4_PiiiibPKf,@function
        .size           _ZN4vllm3moe10topkGatingILi4ELi4ELi4ELi8ELi32Ei6__halfLNS0_11ScoringFuncE0EEEvPKT5_PKbPfiPT4_PiiiibPKf,(.L_x_3944 - _ZN4vllm3moe10topkGatingILi4ELi4ELi4ELi8ELi32Ei6__halfLNS0_11ScoringFuncE0EEEvPKT5_PKbPfiPT4_PiiiibPKf)
        .other          _ZN4vllm3moe10topkGatingILi4ELi4ELi4ELi8ELi32Ei6__halfLNS0_11ScoringFuncE0EEEvPKT5_PKbPfiPT4_PiiiibPKf,@"STO_CUDA_ENTRY STV_DEFAULT"
_ZN4vllm3moe10topkGatingILi4ELi4ELi4ELi8ELi32Ei6__halfLNS0_11ScoringFuncE0EEEvPKT5_PKbPfiPT4_PiiiibPKf:
.text._ZN4vllm3moe10topkGatingILi4ELi4ELi4ELi8ELi32Ei6__halfLNS0_11ScoringFuncE0EEEvPKT5_PKbPfiPT4_PiiiibPKf:
        /* <DEDUP_REMOVED lines=88> */
.L_x_2907:
        /* <DEDUP_REMOVED lines=22> */
.L_x_2903:
        /* <DEDUP_REMOVED lines=34> */
.L_x_2904:
        /* <DEDUP_REMOVED lines=23> */
.L_x_2905:
        /* <DEDUP_REMOVED lines=69> */
.L_x_2906:
[----:B------:R-:W-:-:S09]  /*0ec0*/  UISETP.NE.AND UP0, UPT, UR5, UR4, UPT ;  /* 0x000000040500728c */ /* 0x000fd2000bf05270 */
[----:B------:R-:W-:Y:S05]  /*0ed0*/  BRA.U UP0, `(.L_x_2907) ;  /* 0xfffffff500a87547 */ /* 0x000fea000b83ffff */
.L_x_2902:
        /* <DEDUP_REMOVED lines=27> */
.L_x_2909:
        /* <DEDUP_REMOVED lines=57> */
.L_x_2908:
        /* <DEDUP_REMOVED lines=39> */
.L_x_2901:
        /* <DEDUP_REMOVED lines=22> */
.L_x_2911:
        /* <DEDUP_REMOVED lines=55> */
.L_x_2910:
        /* <DEDUP_REMOVED lines=34> */
.L_x_2912:
        /* <DEDUP_REMOVED lines=22> */
.L_x_2913:
[----:B------:R-:W-:Y:S05]  /*1ee0*/  @!P0 EXIT ;  /* 0x000000000000894d */ /* 0x000fea0003800000 */
[----:B0123--:R-:W0:Y:S01]  /*1ef0*/  LDC.64 R4, c[0x0][0x390] ;  /* 0x0000e400ff047b82 */ /* 0x00fe220000000a00 */
[----:B------:R1:W2:Y:S01]  /*1f00*/  MUFU.RCP R11, R8 ;  /* 0x00000008000b7308 */ /* 0x0002a20000001000 */
[----:B------:R-:W-:Y:S01]  /*1f10*/  VIADD R7, R14, UR4 ;  /* 0x000000040e077c36 */ /* 0x000fe20008000000 */
[----:B------:R-:W-:-:S12]  /*1f20*/  UIADD3 UR5, UPT, UPT, -UR5, URZ, URZ ;  /* 0x000000ff05057290 */ /* 0x000fd8000fffe1ff */
.L_x_2914:
        /* <DEDUP_REMOVED lines=9> */
.L_x_2915:
        /* <DEDUP_REMOVED lines=12> */
.L_x_3944:


//--------------------- .text._ZN4vllm3moe10topkGatingILi2ELi2ELi4ELi4ELi32Ei6__halfLNS0_11ScoringFuncE0EEEvPKT5_PKbPfiPT4_PiiiibPKf --------------------------
	.section	.text._ZN4vllm3moe10topkGatingILi2ELi2ELi4ELi4ELi32Ei6__halfLNS0_11ScoringFuncE0EEEvPKT5_PKbPfiPT4_PiiiibPKf,"ax",@progbits
	.align	128
        .global         _ZN4vllm3moe10topkGatingILi2ELi2ELi4ELi4ELi32Ei6__halfLNS0_11ScoringFuncE0EEEvPKT5_PKbPfiPT4_PiiiibPKf
        .type           _ZN4vllm3moe10topkGatingILi2ELi2ELi4ELi4ELi32Ei6__halfLNS0_11ScoringFuncE0EEEvPKT5_PKbPfiPT4_PiiiibPKf,@function
        .size           _ZN4vllm3moe10topkGatingILi2ELi2ELi4ELi4ELi32Ei6__halfLNS0_11ScoringFuncE0EEEvPKT5_PKbPfiPT4_PiiiibPKf,(.L_x_3945 - _ZN4vllm3moe10topkGatingILi2ELi2ELi4ELi4ELi32Ei6__halfLNS0_11ScoringFuncE0EEEvPKT5_PKbPfiPT4_PiiiibPKf)
        .other          _ZN4vllm3moe10topkGatingILi2ELi2ELi4ELi4ELi32Ei6__halfLNS0_11ScoringFuncE0EEEvPKT5_PKbPfiPT4_PiiiibPKf,@"STO_CUDA_ENTRY STV_DEFAULT"
_ZN4vllm3moe10topkGatingILi2ELi2ELi4ELi4ELi32Ei6__halfLNS0_11ScoringFuncE0EEEvPKT5_PKbPfiPT4_PiiiibPKf:
.text._ZN4vllm3moe10topkGatingILi2ELi2ELi4ELi4ELi32Ei6__halfLNS0_11ScoringFuncE0EEEvPKT5_PKbPfiPT4_PiiiibPKf:
        /* <DEDUP_REMOVED lines=66> */
.L_x_2919:
        /* <DEDUP_REMOVED lines=19> */
.L_x_2918:
        /* <DEDUP_REMOVED lines=86> */
.L_x_2917:
        /* <DEDUP_REMOVED lines=63> */
.L_x_2920:
        /* <DEDUP_REMOVED lines=26> */
.L_x_2916:
        /* <DEDUP_REMOVED lines=21> */
.L_x_2922:
        /* <DEDUP_REMOVED lines=55> */
.L_x_2921:
        /* <DEDUP_REMOVED lines=34> */
.L_x_2923:
        /* <DEDUP_REMOVED lines=22> */
.L_x_2924:
[----:B------:R-:W-:Y:S05]  /*1880*/  @!P1 EXIT ;  /* 0x000000000000994d */ /* 0x000fea0003800000 */
[----:B012---:R-:W0:Y:S01]  /*1890*/  LDC.64 R4, c[0x0][0x390] ;  /* 0x0000e400ff047b82 */ /* 0x007e220000000a00 */
[----:B------:R-:W1:Y:S01]  /*18a0*/  MUFU.RCP R21, R21 ;  /* 0x0000001500157308 */ /* 0x000e620000001000 */
[----:B------:R-:W-:Y:S01]  /*18b0*/  IMAD.IADD R13, R13, 0x1, R0 ;  /* 0x000000010d0d7824 */ /* 0x000fe200078e0200 */
[----:B------:R-:W-:-:S07]  /*18c0*/  IADD3 R0, PT, PT, -R12, RZ, RZ ;  /* 0x000000ff0c007210 */ /* 0x000fce0007ffe1ff */
.L_x_2925:
        /* <DEDUP_REMOVED lines=9> */
.L_x_2926:
        /* <DEDUP_REMOVED lines=10> */
.L_x_3945:


//--------------------- .text._ZN4vllm3moe10topkGatingILi1ELi1ELi4ELi2ELi32Ei6__halfLNS0_11ScoringFuncE0EEEvPKT5_PKbPfiPT4_PiiiibPKf --------------------------
	.section	.text._ZN4vllm3moe10topkGatingILi1ELi1ELi4ELi2ELi32Ei6__halfLNS0_11ScoringFuncE0EEEvPKT5_PKbPfiPT4_PiiiibPKf,"ax",@progbits
	.align	128
        .global         _ZN4vllm3moe10topkGatingILi1ELi1ELi4ELi2ELi32Ei6__halfLNS0_11ScoringFuncE0EEEvPKT5_PKbPfiPT4_PiiiibPKf
        .type           _ZN4vllm3moe10topkGatingILi1ELi1ELi4ELi2ELi32Ei6__halfLNS0_11ScoringFuncE0EEEvPKT5_PKbPfiPT4_PiiiibPKf,@function
        .size           _ZN4vllm3moe10topkGatingILi1ELi1ELi4ELi2ELi32Ei6__halfLNS0_11ScoringFuncE0EEEvPKT5_PKbPfiPT4_PiiiibPKf,(.L_x_3946 - _ZN4vllm3moe10topkGatingILi1ELi1ELi4ELi2ELi32Ei6__halfLNS0_11ScoringFuncE0EEEvPKT5_PKbPfiPT4_PiiiibPKf)
        .other          _ZN4vllm3moe10topkGatingILi1ELi1ELi4ELi2ELi32Ei6__halfLNS0_11ScoringFuncE0EEEvPKT5_PKbPfiPT4_PiiiibPKf,@"STO_CUDA_ENTRY STV_DEFAULT"
_ZN4vllm3moe10topkGatingILi1ELi1ELi4ELi2ELi32Ei6__halfLNS0_11ScoringFuncE0EEEvPKT5_PKbPfiPT4_PiiiibPKf:
.text._ZN4vllm3moe10topkGatingILi1ELi1ELi4ELi2ELi32Ei6__halfLNS0_11ScoringFuncE0EEEvPKT5_PKbPfiPT4_PiiiibPKf:
        /* <DEDUP_REMOVED lines=68> */
.L_x_2929:
        /* <DEDUP_REMOVED lines=33> */
.L_x_2928:
        /* <DEDUP_REMOVED lines=27> */
.L_x_2930:
        /* <DEDUP_REMOVED lines=16> */
.L_x_2927:
        /* <DEDUP_REMOVED lines=20> */
.L_x_2932:
        /* <DEDUP_REMOVED lines=55> */
.L_x_2931:
        /* <DEDUP_REMOVED lines=34> */
.L_x_2933:
        /* <DEDUP_REMOVED lines=22> */
.L_x_2934:
[----:B------:R-:W-:Y:S05]  /*1130*/  @!P1 EXIT ;  /* 0x000000000000994d */ /* 0x000fea0003800000 */
[----:B-12---:R-:W1:Y:S01]  /*1140*/  LDC.64 R6, c[0x0][0x390] ;  /* 0x0000e400ff067b82 */ /* 0x006e620000000a00 */
[----:B0-----:R0:W2:Y:S01]  /*1150*/  MUFU.RCP R11, R10 ;  /* 0x0000000a000b7308 */ /* 0x0010a20000001000 */
[----:B------:R-:W-:Y:S01]  /*1160*/  IMAD.IADD R9, R9, 0x1, R4 ;  /* 0x0000000109097824 */ /* 0x000fe200078e0204 */
[----:B------:R-:W-:-:S07]  /*1170*/  IADD3 R0, PT, PT, -R14, RZ, RZ ;  /* 0x000000ff0e007210 */ /* 0x000fce0007ffe1ff */
.L_x_2935:
        /* <DEDUP_REMOVED lines=9> */
.L_x_2936:
        /* <DEDUP_REMOVED lines=15> */
.L_x_3946:


//--------------------- .text._ZN4vllm3moe7moeTopKILi256ElEEvPKfPKbPfPT0_PiiiiibS3_ --------------------------
	.section	.text._ZN4vllm3moe7moeTopKILi256ElEEvPKfPKbPfPT0_PiiiiibS3_,"ax",@progbits
	.align	128
        .global         _ZN4vllm3moe7moeTopKILi256ElEEvPKfPKbPfPT0_PiiiiibS3_
        .type           _ZN4vllm3moe7moeTopKILi256ElEEvPKfPKbPfPT0_PiiiiibS3_,@function
        .size           _ZN4vllm3moe7moeTopKILi256ElEEvPKfPKbPfPT0_PiiiiibS3_,(.L_x_3947 - _ZN4vllm3moe7moeTopKILi256ElEEvPKfPKbPfPT0_PiiiiibS3_)
        .other          _ZN4vllm3moe7moeTopKILi256ElEEvPKfPKbPfPT0_PiiiiibS3_,@"STO_CUDA_ENTRY STV_DEFAULT"
_ZN4vllm3moe7moeTopKILi256ElEEvPKfPKbPfPT0_PiiiiibS3_:
.text._ZN4vllm3moe7moeTopKILi256ElEEvPKfPKbPfPT0_PiiiiibS3_:
[----:B------:R-:W0:Y:S01]  /*0000*/  LDC R1, c[0x0][0x37c] ;  /* 0x0000df00ff017b82 */ /* 0x000e220000000800 */
[----:B------:R-:W1:Y:S07]  /*0010*/  LDCU.64 UR4, c[0x0][0x388] ;  /* 0x00007100ff0477ac */ /* 0x000e6e0008000a00 */
[----:B------:R-:W2:Y:S01]  /*0020*/  S2UR UR39, SR_CTAID.X ;  /* 0x00000000002779c3 */ /* 0x000ea20000002500 */
[----:B------:R-:W3:Y:S01]  /*0030*/  LDCU.64 UR36, c[0x0][0x358] ;  /* 0x00006b00ff2477ac */ /* 0x000ee20008000a00 */
[----:B------:R-:W4:Y:S01]  /*0040*/  LDCU UR6, c[0x0][0x3ac] ;  /* 0x00007580ff0677ac */ /* 0x000f220008000800 */
[----:B-1----:R-:W-:-:S04]  /*0050*/  UISETP.NE.U32.AND UP1, UPT, UR4, URZ, UPT ;  /* 0x000000ff0400728c */ /* 0x002fc8000bf25070 */
[----:B------:R-:W-:-:S06]  /*0060*/  UISETP.NE.AND.EX UP1, UPT, UR5, URZ, UPT, UP1 ;  /* 0x000000ff0500728c */ /* 0x000fcc000bf25310 */
[----:B------:R-:W-:-:S05]  /*0070*/  PLOP3.LUT P0, PT, PT, PT, UP1, 0x80, 0x8 ;  /* 0x000000000008781c */ /* 0x000fca0003f0f018 */
[----:B--2---:R-:W-:-:S04]  /*0080*/  @UP1 UIADD3 UR4, UP0, UPT, UR39, UR4, URZ ;  /* 0x0000000427041290 */ /* 0x004fc8000ff1e0ff */
[----:B------:R-:W-:Y:S02]  /*0090*/  @UP1 UIADD3.X UR5, UPT, UPT, URZ, UR5, URZ, UP0, !UPT ;  /* 0x00000005ff051290 */ /* 0x000fe400087fe4ff */
[----:B------:R-:W-:-:S04]  /*00a0*/  IMAD.U32 R2, RZ, RZ, UR4 ;  /* 0x00000004ff027e24 */ /* 0x000fc8000f8e00ff */
[----:B------:R-:W-:-:S05]  /*00b0*/  IMAD.U32 R3, RZ, RZ, UR5 ;  /* 0x00000005ff037e24 */ /* 0x000fca000f8e00ff */
[----:B---3--:R-:W2:Y:S01]  /*00c0*/  @P0 LDG.E.U8 R2, desc[UR36][R2.64] ;  /* 0x0000002402020981 */ /* 0x008ea2000c1e1100 */
[----:B----4-:R-:W-:Y:S01]  /*00d0*/  UISETP.GE.AND UP0, UPT, UR6, 0x1, UPT ;  /* 0x000000010600788c */ /* 0x010fe2000bf06270 */
[----:B------:R-:W-:Y:S01]  /*00e0*/  IMAD.MOV.U32 R19, RZ, RZ, RZ ;  /* 0x000000ffff137224 */ /* 0x000fe200078e00ff */
[----:B--2---:R-:W-:-:S13]  /*00f0*/  @P0 R2UR UR4, R2 ;  /* 0x00000000020402ca */ /* 0x004fda00000e0000 */
[----:B------:R-:W-:-:S04]  /*0100*/  UISETP.EQ.OR UP1, UPT, UR4, URZ, !UP1 ;  /* 0x000000ff0400728c */ /* 0x000fc8000cf22670 */
[----:B------:R-:W-:Y:S01]  /*0110*/  UP2UR UR42, UPR, URZ, 0x2 ;  /* 0x00000002ff2a7883 */ /* 0x000fe20008000000 */
[----:B0-----:R-:W-:Y:S11]  /*0120*/  BRA.U !UP0, `(.L_x_2937) ;  /* 0x0000003508b47547 */ /* 0x001ff6000b800000 */
[----:B------:R-:W0:Y:S01]  /*0130*/  S2R R2, SR_TID.X ;  /* 0x0000000000027919 */ /* 0x000e220000002100 */
[----:B------:R-:W1:Y:S01]  /*0140*/  LDCU UR4, c[0x0][0x3a8] ;  /* 0x00007500ff0477ac */ /* 0x000e620008000800 */
[----:B------:R-:W-:Y:S01]  /*0150*/  IMAD.MOV.U32 R19, RZ, RZ, RZ ;  /* 0x000000ffff137224 */ /* 0x000fe200078e00ff */
[----:B------:R-:W-:Y:S02]  /*0160*/  PRMT R16, RZ, 0x7610, R16 ;  /* 0x00007610ff107816 */ /* 0x000fe40000000010 */
[----:B------:R-:W-:Y:S01]  /*0170*/  PRMT R17, RZ, 0x7610, R17 ;  /* 0x00007610ff117816 */ /* 0x000fe20000000011 */
[----:B------:R-:W2:Y:S01]  /*0180*/  LDCU UR41, c[0x0][0x370] ;  /* 0x00006e00ff2977ac */ /* 0x000ea20008000800 */
[----:B------:R-:W-:Y:S01]  /*0190*/  UIMAD UR40, UR39, UR6, URZ ;  /* 0x00000006272872a4 */ /* 0x000fe2000f8e02ff */
[----:B------:R-:W-:Y:S01]  /*01a0*/  UMOV UR38, URZ ;  /* 0x000000ff00267c82 */ /* 0x000fe20008000000 */
[----:B0-----:R-:W-:-:S05]  /*01b0*/  LOP3.LUT R18, RZ, R2, RZ, 0x33, !PT ;  /* 0x00000002ff127212 */ /* 0x001fca00078e33ff */
[----:B-12---:R-:W-:-:S07]  /*01c0*/  VIADD R18, R18, UR4 ;  /* 0x0000000412127c36 */ /* 0x006fce0008000000 */
.L_x_2984:
[----:B0-----:R-:W0:Y:S01]  /*01d0*/  LDCU UR4, c[0x0][0x3a8] ;  /* 0x00007500ff0477ac */ /* 0x001e220008000800 */
[----:B------:R-:W-:Y:S01]  /*01e0*/  BSSY.RECONVERGENT B0, `(.L_x_2938) ;  /* 0x00002a1000007945 */ /* 0x000fe20003800200 */
[----:B-1----:R-:W-:Y:S01]  /*01f0*/  IMAD.MOV.U32 R0, RZ, RZ, RZ ;  /* 0x000000ffff007224 */ /* 0x002fe200078e00ff */
[----:B------:R-:W1:Y:S01]  /*0200*/  LDCU UR9, c[0x0][0x3a8] ;  /* 0x00007500ff0977ac */ /* 0x000e620008000800 */
[----:B------:R-:W-:Y:S01]  /*0210*/  IMAD.MOV.U32 R4, RZ, RZ, -0x40800000 ;  /* 0xbf800000ff047424 */ /* 0x000fe200078e00ff */
[----:B--2---:R-:W2:Y:S01]  /*0220*/  LDCU UR8, c[0x0][0x3a8] ;  /* 0x00007500ff0877ac */ /* 0x004ea20008000800 */
[----:B0-----:R-:W-:-:S05]  /*0230*/  IMAD.U32 R3, RZ, RZ, UR4 ;  /* 0x00000004ff037e24 */ /* 0x001fca000f8e00ff */
[----:B------:R-:W-:-:S13]  /*0240*/  ISETP.GE.AND P0, PT, R2, R3, PT ;  /* 0x000000030200720c */ /* 0x000fda0003f06270 */
[----:B-1234-:R-:W-:Y:S05]  /*0250*/  @P0 BRA `(.L_x_2939) ;  /* 0x0000002800640947 */ /* 0x01efea0003800000 */
[----:B------:R-:W0:Y:S01]  /*0260*/  LDCU.64 UR4, c[0x0][0x3c0] ;  /* 0x00007800ff0477ac */ /* 0x000e220008000a00 */
[----:B------:R-:W-:Y:S02]  /*0270*/  LOP3.LUT R5, R16, 0x7, RZ, 0xc0, !PT ;  /* 0x0000000710057812 */ /* 0x000fe400078ec0ff */
[----:B------:R-:W-:-:S03]  /*0280*/  LOP3.LUT R6, R17, 0xf, RZ, 0xc0, !PT ;  /* 0x0000000f11067812 */ /* 0x000fc600078ec0ff */
[----:B------:R-:W-:Y:S02]  /*0290*/  VIADD R5, R5, 0xffffffff ;  /* 0xffffffff05057836 */ /* 0x000fe40000000000 */
[----:B------:R-:W-:Y:S01]  /*02a0*/  VIADD R6, R6, 0xffffffff ;  /* 0xffffffff06067836 */ /* 0x000fe20000000000 */
[----:B0-----:R-:W-:-:S04]  /*02b0*/  UISETP.NE.U32.AND UP0, UPT, UR4, URZ, UPT ;  /* 0x000000ff0400728c */ /* 0x001fc8000bf05070 */
[----:B------:R-:W-:-:S09]  /*02c0*/  UISETP.NE.AND.EX UP0, UPT, UR5, URZ, UPT, UP0 ;  /* 0x000000ff0500728c */ /* 0x000fd2000bf05300 */
[----:B------:R-:W-:Y:S05]  /*02d0*/  BRA.U UP0, `(.L_x_2940) ;  /* 0x0000001100c47547 */ /* 0x000fea000b800000 */
[----:B------:R-:W-:-:S09]  /*02e0*/  UISETP.NE.AND UP0, UPT, UR38, URZ, UPT ;  /* 0x000000ff2600728c */ /* 0x000fd2000bf05270 */
[----:B------:R-:W-:Y:S05]  /*02f0*/  BRA.U !UP0, `(.L_x_2941) ;  /* 0x0000000908587547 */ /* 0x000fea000b800000 */
[----:B------:R-:W-:Y:S01]  /*0300*/  IMAD.U32 R7, RZ, RZ, UR38 ;  /* 0x00000026ff077e24 */ /* 0x000fe2000f8e00ff */
[----:B------:R-:W-:Y:S01]  /*0310*/  BSSY.RECONVERGENT B1, `(.L_x_2942) ;  /* 0x0000093000017945 */ /* 0x000fe20003800200 */
[----:B------:R-:W-:Y:S02]  /*0320*/  IMAD.MOV.U32 R4, RZ, RZ, -0x40800000 ;  /* 0xbf800000ff047424 */ /* 0x000fe400078e00ff */
[----:B------:R-:W-:Y:S01]  /*0330*/  IMAD.MOV.U32 R0, RZ, RZ, RZ ;  /* 0x000000ffff007224 */ /* 0x000fe200078e00ff */
[----:B------:R-:W-:Y:S01]  /*0340*/  LOP3.LUT R7, R7, 0x7ffffff0, RZ, 0xc0, !PT ;  /* 0x7ffffff007077812 */ /* 0x000fe200078ec0ff */
[----:B------:R-:W-:-:S07]  /*0350*/  IMAD.MOV.U32 R8, RZ, RZ, R2 ;  /* 0x000000ffff087224 */ /* 0x000fce00078e0002 */
.L_x_2948:
[----:B------:R-:W0:Y:S01]  /*0360*/  LDCU UR4, c[0x0][0x3a8] ;  /* 0x00007500ff0477ac */ /* 0x000e220008000800 */
[----:B------:R-:W1:Y:S01]  /*0370*/  LDC.64 R10, c[0x0][0x380] ;  /* 0x0000e000ff0a7b82 */ /* 0x000e620000000a00 */
[----:B0-----:R-:W-:-:S04]  /*0380*/  IMAD.U32 R3, RZ, RZ, UR4 ;  /* 0x00000004ff037e24 */ /* 0x001fc8000f8e00ff */
[----:B------:R-:W-:-:S04]  /*0390*/  IMAD R9, R3, UR39, R8 ;  /* 0x0000002703097c24 */ /* 0x000fc8000f8e0208 */
[----:B-1----:R-:W-:-:S05]  /*03a0*/  IMAD.WIDE R10, R9, 0x4, R10 ;  /* 0x00000004090a7825 */ /* 0x002fca00078e020a */
[----:B------:R0:W5:Y:S01]  /*03b0*/  LDG.E R15, desc[UR36][R10.64] ;  /* 0x000000240a0f7981 */ /* 0x000162000c1e1900 */
[----:B------:R-:W-:Y:S01]  /*03c0*/  UISETP.GE.U32.AND UP0, UPT, UR38, 0x10, UPT ;  /* 0x000000102600788c */ /* 0x000fe2000bf06070 */
[----:B------:R-:W-:Y:S02]  /*03d0*/  IMAD.MOV.U32 R14, RZ, RZ, RZ ;  /* 0x000000ffff0e7224 */ /* 0x000fe400078e00ff */
[----:B------:R-:W-:-:S06]  /*03e0*/  IMAD.MOV.U32 R9, RZ, RZ, R8 ;  /* 0x000000ffff097224 */ /* 0x000fcc00078e0008 */
[----:B0-----:R-:W-:Y:S05]  /*03f0*/  BRA.U !UP0, `(.L_x_2943) ;  /* 0x0000000108ac7547 */ /* 0x001fea000b800000 */
[----:B------:R-:W-:Y:S02]  /*0400*/  IMAD.MOV.U32 R12, RZ, RZ, RZ ;  /* 0x000000ffff0c7224 */ /* 0x000fe400078e00ff */
[----:B------:R-:W-:-:S07]  /*0410*/  IMAD.MOV.U32 R9, RZ, RZ, R8 ;  /* 0x000000ffff097224 */ /* 0x000fce00078e0008 */
.L_x_2944:
[----:B------:R-:W0:Y:S01]  /*0420*/  LDC.64 R10, c[0x0][0x398] ;  /* 0x0000e600ff0a7b82 */ /* 0x000e220000000a00 */
[----:B------:R-:W-:-:S04]  /*0430*/  VIADD R13, R12, UR40 ;  /* 0x000000280c0d7c36 */ /* 0x000fc80008000000 */
[----:B0-----:R-:W-:-:S05]  /*0440*/  IMAD.WIDE.U32 R10, R13, 0x8, R10 ;  /* 0x000000080d0a7825 */ /* 0x001fca00078e000a */
[----:B------:R-:W2:Y:S04]  /*0450*/  LDG.E R25, desc[UR36][R10.64+0x70] ;  /* 0x000070240a197981 */ /* 0x000ea8000c1e1900 */
[----:B------:R-:W3:Y:S04]  /*0460*/  LDG.E R27, desc[UR36][R10.64+0x78] ;  /* 0x000078240a1b7981 */ /* 0x000ee8000c1e1900 */
[----:B------:R-:W4:Y:S04]  /*0470*/  LDG.E R29, desc[UR36][R10.64+0x68] ;  /* 0x000068240a1d7981 */ /* 0x000f28000c1e1900 */
[----:B------:R-:W4:Y:S04]  /*0480*/  LDG.E R22, desc[UR36][R10.64+0x60] ;  /* 0x000060240a167981 */ /* 0x000f28000c1e1900 */
[----:B------:R-:W4:Y:S04]  /*0490*/  LDG.E R20, desc[UR36][R10.64+0x58] ;  /* 0x000058240a147981 */ /* 0x000f28000c1e1900 */
[----:B------:R-:W4:Y:S04]  /*04a0*/  LDG.E R14, desc[UR36][R10.64+0x50] ;  /* 0x000050240a0e7981 */ /* 0x000f28000c1e1900 */
[----:B------:R-:W4:Y:S04]  /*04b0*/  LDG.E R13, desc[UR36][R10.64+0x48] ;  /* 0x000048240a0d7981 */ /* 0x000f28000c1e1900 */
[----:B------:R-:W4:Y:S04]  /*04c0*/  LDG.E R21, desc[UR36][R10.64+0x40] ;  /* 0x000040240a157981 */ /* 0x000f28000c1e1900 */
[----:B------:R-:W4:Y:S04]  /*04d0*/  LDG.E R23, desc[UR36][R10.64+0x38] ;  /* 0x000038240a177981 */ /* 0x000f28000c1e1900 */
[----:B------:R-:W4:Y:S01]  /*04e0*/  LDG.E R24, desc[UR36][R10.64+0x18] ;  /* 0x000018240a187981 */ /* 0x000f22000c1e1900 */
[----:B--2---:R-:W-:-:S03]  /*04f0*/  ISETP.NE.AND P0, PT, R8, R25, PT ;  /* 0x000000190800720c */ /* 0x004fc60003f05270 */
[----:B------:R-:W2:Y:S01]  /*0500*/  LDG.E R25, desc[UR36][R10.64+0x30] ;  /* 0x000030240a197981 */ /* 0x000ea2000c1e1900 */
[----:B---3--:R-:W-:-:S03]  /*0510*/  ISETP.EQ.OR P0, PT, R8, R27, !P0 ;  /* 0x0000001b0800720c */ /* 0x008fc60004702670 */
[----:B------:R-:W3:Y:S01]  /*0520*/  LDG.E R27, desc[UR36][R10.64+0x28] ;  /* 0x000028240a1b7981 */ /* 0x000ee2000c1e1900 */
[----:B----4-:R-:W-:-:S03]  /*0530*/  ISETP.EQ.OR P0, PT, R8, R29, P0 ;  /* 0x0000001d0800720c */ /* 0x010fc60000702670 */
[----:B------:R-:W4:Y:S01]  /*0540*/  LDG.E R29, desc[UR36][R10.64+0x20] ;  /* 0x000020240a1d7981 */ /* 0x000f22000c1e1900 */
[----:B------:R-:W-:-:S03]  /*0550*/  ISETP.EQ.OR P0, PT, R8, R22, P0 ;  /* 0x000000160800720c */ /* 0x000fc60000702670 */
[----:B------:R-:W4:Y:S01]  /*0560*/  LDG.E R22, desc[UR36][R10.64+0x10] ;  /* 0x000010240a167981 */ /* 0x000f22000c1e1900 */
[----:B------:R-:W-:-:S03]  /*0570*/  ISETP.EQ.OR P0, PT, R8, R20, P0 ;  /* 0x000000140800720c */ /* 0x000fc60000702670 */
[----:B------:R-:W4:Y:S01]  /*0580*/  LDG.E R20, desc[UR36][R10.64+0x8] ;  /* 0x000008240a147981 */ /* 0x000f22000c1e1900 */
[----:B------:R-:W-:-:S03]  /*0590*/  ISETP.EQ.OR P0, PT, R8, R14, P0 ;  /* 0x0000000e0800720c */ /* 0x000fc60000702670 */
[----:B------:R-:W4:Y:S01]  /*05a0*/  LDG.E R14, desc[UR36][R10.64] ;  /* 0x000000240a0e7981 */ /* 0x000f22000c1e1900 */
[----:B------:R-:W-:-:S04]  /*05b0*/  ISETP.EQ.OR P0, PT, R8, R13, P0 ;  /* 0x0000000d0800720c */ /* 0x000fc80000702670 */
[----:B------:R-:W-:-:S04]  /*05c0*/  ISETP.EQ.OR P0, PT, R8, R21, P0 ;  /* 0x000000150800720c */ /* 0x000fc80000702670 */
[----:B------:R-:W-:Y:S01]  /*05d0*/  ISETP.EQ.OR P0, PT, R8, R23, P0 ;  /* 0x000000170800720c */ /* 0x000fe20000702670 */
[----:B------:R-:W-:-:S05]  /*05e0*/  VIADD R12, R12, 0x10 ;  /* 0x000000100c0c7836 */ /* 0x000fca0000000000 */
[----:B------:R-:W-:Y:S02]  /*05f0*/  ISETP.NE.AND P1, PT, R12, R7, PT ;  /* 0x000000070c00720c */ /* 0x000fe40003f25270 */
[----:B--2---:R-:W-:-:S04]  /*0600*/  ISETP.EQ.OR P0, PT, R8, R25, P0 ;  /* 0x000000190800720c */ /* 0x004fc80000702670 */
[----:B---3--:R-:W-:-:S04]  /*0610*/  ISETP.EQ.OR P0, PT, R8, R27, P0 ;  /* 0x0000001b0800720c */ /* 0x008fc80000702670 */
[----:B----4-:R-:W-:-:S04]  /*0620*/  ISETP.EQ.OR P0, PT, R8, R29, P0 ;  /* 0x0000001d0800720c */ /* 0x010fc80000702670 */
[----:B------:R-:W-:-:S04]  /*0630*/  ISETP.EQ.OR P0, PT, R8, R24, P0 ;  /* 0x000000180800720c */ /* 0x000fc80000702670 */
[----:B------:R-:W-:-:S04]  /*0640*/  ISETP.EQ.OR P0, PT, R8, R22, P0 ;  /* 0x000000160800720c */ /* 0x000fc80000702670 */
[----:B------:R-:W-:-:S04]  /*0650*/  ISETP.EQ.OR P0, PT, R8, R20, P0 ;  /* 0x000000140800720c */ /* 0x000fc80000702670 */
[----:B------:R-:W-:-:S04]  /*0660*/  ISETP.EQ.OR P0, PT, R8, R14, P0 ;  /* 0x0000000e0800720c */ /* 0x000fc80000702670 */
[----:B-----5:R-:W-:Y:S02]  /*0670*/  FSEL R15, R4, R15, P0 ;  /* 0x0000000f040f7208 */ /* 0x020fe40000000000 */
[----:B------:R-:W-:Y:S01]  /*0680*/  SEL R9, R0, R9, P0 ;  /* 0x0000000900097207 */ /* 0x000fe20000000000 */
[----:B------:R-:W-:Y:S06]  /*0690*/  @P1 BRA `(.L_x_2944) ;  /* 0xfffffffc00601947 */ /* 0x000fec000383ffff */
[----:B------:R-:W-:-:S07]  /*06a0*/  IMAD.MOV.U32 R14, RZ, RZ, R7 ;  /* 0x000000ffff0e7224 */ /* 0x000fce00078e0007 */
.L_x_2943:
[----:B------:R-:W-:-:S09]  /*06b0*/  ULOP3.LUT UP0, URZ, UR38, 0xf, URZ, 0xc0, !UPT ;  /* 0x0000000f26ff7892 */ /* 0x000fd2000f80c0ff */
[----:B------:R-:W-:Y:S05]  /*06c0*/  BRA.U !UP0, `(.L_x_2945) ;  /* 0x00000005083c7547 */ /* 0x000fea000b800000 */
[----:B------:R-:W-:Y:S02]  /*06d0*/  ISETP.GE.U32.AND P0, PT, R6, 0x7, PT ;  /* 0x000000070600780c */ /* 0x000fe40003f06070 */
[----:B------:R-:W-:-:S11]  /*06e0*/  LOP3.LUT P1, RZ, R17, 0x7, RZ, 0xc0, !PT ;  /* 0x0000000711ff7812 */ /* 0x000fd6000782c0ff */
[----:B------:R-:W-:Y:S05]  /*06f0*/  @!P0 BRA `(.L_x_2946) ;  /* 0x00000000006c8947 */ /* 0x000fea0003800000 */
[----:B------:R-:W0:Y:S01]  /*0700*/  LDC.64 R10, c[0x0][0x398] ;  /* 0x0000e600ff0a7b82 */ /* 0x000e220000000a00 */
[----:B------:R-:W-:-:S05]  /*0710*/  IADD3 R12, P0, PT, R14, UR40, RZ ;  /* 0x000000280e0c7c10 */ /* 0x000fca000ff1e0ff */
[----:B------:R-:W-:Y:S01]  /*0720*/  IMAD.X R13, RZ, RZ, RZ, P0 ;  /* 0x000000ffff0d7224 */ /* 0x000fe200000e06ff */
[----:B0-----:R-:W-:-:S04]  /*0730*/  LEA R10, P0, R12, R10, 0x3 ;  /* 0x0000000a0c0a7211 */ /* 0x001fc800078018ff */
[----:B------:R-:W-:Y:S02]  /*0740*/  LEA.HI.X R11, R12, R11, R13, 0x3, P0 ;  /* 0x0000000b0c0b7211 */ /* 0x000fe400000f1c0d */
[----:B------:R-:W0:Y:S03]  /*0750*/  LDC.64 R12, c[0x0][0x398] ;  /* 0x0000e600ff0c7b82 */ /* 0x000e260000000a00 */
[----:B------:R-:W2:Y:S04]  /*0760*/  LDG.E R21, desc[UR36][R10.64+0x30] ;  /* 0x000030240a157981 */ /* 0x000ea8000c1e1900 */
[----:B------:R-:W3:Y:S04]  /*0770*/  LDG.E R20, desc[UR36][R10.64+0x38] ;  /* 0x000038240a147981 */ /* 0x000ee8000c1e1900 */
[----:B------:R-:W4:Y:S04]  /*0780*/  LDG.E R29, desc[UR36][R10.64+0x28] ;  /* 0x000028240a1d7981 */ /* 0x000f28000c1e1900 */
[----:B------:R-:W4:Y:S01]  /*0790*/  LDG.E R27, desc[UR36][R10.64+0x20] ;  /* 0x000020240a1b7981 */ /* 0x000f22000c1e1900 */
[----:B------:R-:W-:-:S03]  /*07a0*/  VIADD R22, R14, UR40 ;  /* 0x000000280e167c36 */ /* 0x000fc60008000000 */
[----:B------:R-:W4:Y:S04]  /*07b0*/  LDG.E R25, desc[UR36][R10.64+0x18] ;  /* 0x000018240a197981 */ /* 0x000f28000c1e1900 */
[----:B------:R-:W4:Y:S01]  /*07c0*/  LDG.E R23, desc[UR36][R10.64+0x10] ;  /* 0x000010240a177981 */ /* 0x000f22000c1e1900 */
[----:B0-----:R-:W-:-:S03]  /*07d0*/  IMAD.WIDE.U32 R12, R22, 0x8, R12 ;  /* 0x00000008160c7825 */ /* 0x001fc600078e000c */
[----:B------:R-:W4:Y:S04]  /*07e0*/  LDG.E R22, desc[UR36][R10.64+0x8] ;  /* 0x000008240a167981 */ /* 0x000f28000c1e1900 */
[----:B------:R-:W4:Y:S01]  /*07f0*/  LDG.E R13, desc[UR36][R12.64] ;  /* 0x000000240c0d7981 */ /* 0x000f22000c1e1900 */
[----:B------:R-:W-:Y:S01]  /*0800*/  VIADD R14, R14, 0x8 ;  /* 0x000000080e0e7836 */ /* 0x000fe20000000000 */
[----:B--2---:R-:W-:-:S04]  /*0810*/  ISETP.NE.AND P0, PT, R8, R21, PT ;  /* 0x000000150800720c */ /* 0x004fc80003f05270 */
[----:B---3--:R-:W-:-:S04]  /*0820*/  ISETP.EQ.OR P0, PT, R8, R20, !P0 ;  /* 0x000000140800720c */ /* 0x008fc80004702670 */
[----:B----4-:R-:W-:-:S04]  /*0830*/  ISETP.EQ.OR P0, PT, R8, R29, P0 ;  /* 0x0000001d0800720c */ /* 0x010fc80000702670 */
[----:B------:R-:W-:-:S04]  /*0840*/  ISETP.EQ.OR P0, PT, R8, R27, P0 ;  /* 0x0000001b0800720c */ /* 0x000fc80000702670 */
[----:B------:R-:W-:-:S04]  /*0850*/  ISETP.EQ.OR P0, PT, R8, R25, P0 ;  /* 0x000000190800720c */ /* 0x000fc80000702670 */
[----:B------:R-:W-:-:S04]  /*0860*/  ISETP.EQ.OR P0, PT, R8, R23, P0 ;  /* 0x000000170800720c */ /* 0x000fc80000702670 */
[----:B------:R-:W-:-:S04]  /*0870*/  ISETP.EQ.OR P0, PT, R8, R22, P0 ;  /* 0x000000160800720c */ /* 0x000fc80000702670 */
[----:B------:R-:W-:-:S04]  /*0880*/  ISETP.EQ.OR P0, PT, R8, R13, P0 ;  /* 0x0000000d0800720c */ /* 0x000fc80000702670 */
[----:B-----5:R-:W-:Y:S02]  /*0890*/  FSEL R15, R4, R15, P0 ;  /* 0x0000000f040f7208 */ /* 0x020fe40000000000 */
[----:B------:R-:W-:-:S07]  /*08a0*/  SEL R9, R0, R9, P0 ;  /* 0x0000000900097207 */ /* 0x000fce0000000000 */
.L_x_2946:
[----:B------:R-:W-:Y:S05]  /*08b0*/  @!P1 BRA `(.L_x_2945) ;  /* 0x0000000000c09947 */ /* 0x000fea0003800000 */
[----:B------:R-:W-:Y:S02]  /*08c0*/  ISETP.GE.U32.AND P0, PT, R5, 0x3, PT ;  /* 0x000000030500780c */ /* 0x000fe40003f06070 */
[----:B------:R-:W-:-:S04]  /*08d0*/  LOP3.LUT R20, R16, 0x7, RZ, 0xc0, !PT ;  /* 0x0000000710147812 */ /* 0x000fc800078ec0ff */
[----:B------:R-:W-:-:S04]  /*08e0*/  LOP3.LUT R20, R20, 0x3, RZ, 0xc0, !PT ;  /* 0x0000000314147812 */ /* 0x000fc800078ec0ff */
[----:B------:R-:W-:-:S03]  /*08f0*/  ISETP.NE.AND P1, PT, R20, RZ, PT ;  /* 0x000000ff1400720c */ /* 0x000fc60003f25270 */
[----:B------:R-:W-:Y:S10]  /*0900*/  @!P0 BRA `(.L_x_2947) ;  /* 0x00000000004c8947 */ /* 0x000ff40003800000 */
[----:B------:R-:W0:Y:S01]  /*0910*/  LDC.64 R10, c[0x0][0x398] ;  /* 0x0000e600ff0a7b82 */ /* 0x000e220000000a00 */
[----:B------:R-:W-:-:S05]  /*0920*/  IADD3 R21, P0, PT, R14, UR40, RZ ;  /* 0x000000280e157c10 */ /* 0x000fca000ff1e0ff */
[----:B------:R-:W-:Y:S02]  /*0930*/  IMAD.X R22, RZ, RZ, RZ, P0 ;  /* 0x000000ffff167224 */ /* 0x000fe400000e06ff */
[----:B------:R-:W1:Y:S01]  /*0940*/  LDC.64 R12, c[0x0][0x398] ;  /* 0x0000e600ff0c7b82 */ /* 0x000e620000000a00 */
[----:B------:R-:W-:Y:S01]  /*0950*/  VIADD R23, R14, UR40 ;  /* 0x000000280e177c36 */ /* 0x000fe20008000000 */
[----:B0-----:R-:W-:-:S04]  /*0960*/  LEA R10, P0, R21, R10, 0x3 ;  /* 0x0000000a150a7211 */ /* 0x001fc800078018ff */
[----:B------:R-:W-:-:S05]  /*0970*/  LEA.HI.X R11, R21, R11, R22, 0x3, P0 ;  /* 0x0000000b150b7211 */ /* 0x000fca00000f1c16 */
[----:B------:R-:W2:Y:S01]  /*0980*/  LDG.E R25, desc[UR36][R10.64+0x10] ;  /* 0x000010240a197981 */ /* 0x000ea2000c1e1900 */
[----:B-1----:R-:W-:-:S03]  /*0990*/  IMAD.WIDE.U32 R12, R23, 0x8, R12 ;  /* 0x00000008170c7825 */ /* 0x002fc600078e000c */
[----:B------:R-:W3:Y:S04]  /*09a0*/  LDG.E R21, desc[UR36][R10.64+0x18] ;  /* 0x000018240a157981 */ /* 0x000ee8000c1e1900 */
[----:B------:R-:W4:Y:S04]  /*09b0*/  LDG.E R23, desc[UR36][R10.64+0x8] ;  /* 0x000008240a177981 */ /* 0x000f28000c1e1900 */
[----:B------:R-:W4:Y:S01]  /*09c0*/  LDG.E R13, desc[UR36][R12.64] ;  /* 0x000000240c0d7981 */ /* 0x000f22000c1e1900 */
[----:B------:R-:W-:Y:S01]  /*09d0*/  VIADD R14, R14, 0x4 ;  /* 0x000000040e0e7836 */ /* 0x000fe20000000000 */
[----:B--2---:R-:W-:-:S04]  /*09e0*/  ISETP.NE.AND P0, PT, R8, R25, PT ;  /* 0x000000190800720c */ /* 0x004fc80003f05270 */
[----:B---3--:R-:W-:-:S04]  /*09f0*/  ISETP.EQ.OR P0, PT, R8, R21, !P0 ;  /* 0x000000150800720c */ /* 0x008fc80004702670 */
[----:B----4-:R-:W-:-:S04]  /*0a00*/  ISETP.EQ.OR P0, PT, R8, R23, P0 ;  /* 0x000000170800720c */ /* 0x010fc80000702670 */
[----:B------:R-:W-:-:S04]  /*0a10*/  ISETP.EQ.OR P0, PT, R8, R13, P0 ;  /* 0x0000000d0800720c */ /* 0x000fc80000702670 */
[----:B-----5:R-:W-:Y:S02]  /*0a20*/  FSEL R15, R4, R15, P0 ;  /* 0x0000000f040f7208 */ /* 0x020fe40000000000 */
[----:B------:R-:W-:-:S07]  /*0a30*/  SEL R9, R0, R9, P0 ;  /* 0x0000000900097207 */ /* 0x000fce0000000000 */
.L_x_2947:
[----:B------:R-:W-:Y:S05]  /*0a40*/  @!P1 BRA `(.L_x_2945) ;  /* 0x00000000005c9947 */ /* 0x000fea0003800000 */
[----:B------:R-:W0:Y:S01]  /*0a50*/  LDC.64 R10, c[0x0][0x398] ;  /* 0x0000e600ff0a7b82 */ /* 0x000e220000000a00 */
[----:B------:R-:W-:-:S04]  /*0a60*/  VIADD R13, R14, UR40 ;  /* 0x000000280e0d7c36 */ /* 0x000fc80008000000 */
[----:B0-----:R-:W-:-:S06]  /*0a70*/  IMAD.WIDE.U32 R10, R13, 0x8, R10 ;  /* 0x000000080d0a7825 */ /* 0x001fcc00078e000a */
[----:B------:R-:W2:Y:S01]  /*0a80*/  LDG.E R11, desc[UR36][R10.64] ;  /* 0x000000240a0b7981 */ /* 0x000ea2000c1e1900 */
[----:B------:R-:W-:Y:S02]  /*0a90*/  ISETP.NE.AND P1, PT, R20, 0x1, PT ;  /* 0x000000011400780c */ /* 0x000fe40003f25270 */
[----:B--2---:R-:W-:-:S04]  /*0aa0*/  ISETP.NE.AND P0, PT, R8, R11, PT ;  /* 0x0000000b0800720c */ /* 0x004fc80003f05270 */
[----:B-----5:R-:W-:Y:S02]  /*0ab0*/  FSEL R15, R4, R15, !P0 ;  /* 0x0000000f040f7208 */ /* 0x020fe40004000000 */
[----:B------:R-:W-:-:S05]  /*0ac0*/  SEL R9, R0, R9, !P0 ;  /* 0x0000000900097207 */ /* 0x000fca0004000000 */
[----:B------:R-:W-:Y:S05]  /*0ad0*/  @!P1 BRA `(.L_x_2945) ;  /* 0x0000000000389947 */ /* 0x000fea0003800000 */
[----:B------:R-:W0:Y:S01]  /*0ae0*/  LDC.64 R10, c[0x0][0x398] ;  /* 0x0000e600ff0a7b82 */ /* 0x000e220000000a00 */
[----:B------:R-:W-:Y:S02]  /*0af0*/  IADD3 R12, P0, PT, R14, UR40, RZ ;  /* 0x000000280e0c7c10 */ /* 0x000fe4000ff1e0ff */
[----:B------:R-:W-:-:S03]  /*0b00*/  ISETP.NE.AND P1, PT, R20, 0x2, PT ;  /* 0x000000021400780c */ /* 0x000fc60003f25270 */
[----:B------:R-:W-:Y:S01]  /*0b10*/  IMAD.X R13, RZ, RZ, RZ, P0 ;  /* 0x000000ffff0d7224 */ /* 0x000fe200000e06ff */
[----:B0-----:R-:W-:-:S04]  /*0b20*/  LEA R10, P0, R12, R10, 0x3 ;  /* 0x0000000a0c0a7211 */ /* 0x001fc800078018ff */
[----:B------:R-:W-:-:S05]  /*0b30*/  LEA.HI.X R11, R12, R11, R13, 0x3, P0 ;  /* 0x0000000b0c0b7211 */ /* 0x000fca00000f1c0d */
[----:B------:R-:W2:Y:S04]  /*0b40*/  LDG.E R13, desc[UR36][R10.64+0x8] ;  /* 0x000008240a0d7981 */ /* 0x000ea8000c1e1900 */
[----:B------:R-:W3:Y:S01]  /*0b50*/  @P1 LDG.E R21, desc[UR36][R10.64+0x10] ;  /* 0x000010240a151981 */ /* 0x000ee2000c1e1900 */
[C---:B--2---:R-:W-:Y:S02]  /*0b60*/  ISETP.NE.AND P0, PT, R8.reuse, R13, PT ;  /* 0x0000000d0800720c */ /* 0x044fe40003f05270 */
[----:B---3--:R-:W-:Y:S02]  /*0b70*/  @P1 ISETP.NE.AND P2, PT, R8, R21, PT ;  /* 0x000000150800120c */ /* 0x008fe40003f45270 */
[----:B------:R-:W-:Y:S02]  /*0b80*/  FSEL R15, R4, R15, !P0 ;  /* 0x0000000f040f7208 */ /* 0x000fe40004000000 */
[----:B------:R-:W-:-:S02]  /*0b90*/  SEL R9, R0, R9, !P0 ;  /* 0x0000000900097207 */ /* 0x000fc40004000000 */
[----:B------:R-:W-:Y:S02]  /*0ba0*/  @P1 FSEL R15, R4, R15, !P2 ;  /* 0x0000000f040f1208 */ /* 0x000fe40005000000 */
[----:B------:R-:W-:-:S07]  /*0bb0*/  @P1 SEL R9, R0, R9, !P2 ;  /* 0x0000000900091207 */ /* 0x000fce0005000000 */
.L_x_2945:
[----:B-----5:R-:W-:Y:S01]  /*0bc0*/  FSETP.GT.FTZ.AND P1, PT, R4, R15, PT ;  /* 0x0000000f0400720b */ /* 0x020fe20003f34000 */
[----:B------:R-:W-:-:S05]  /*0bd0*/  VIADD R8, R8, 0x100 ;  /* 0x0000010008087836 */ /* 0x000fca0000000000 */
[----:B------:R-:W-:-:S07]  /*0be0*/  ISETP.GE.AND P2, PT, R8, R3, PT ;  /* 0x000000030800720c */ /* 0x000fce0003f46270 */
[----:B------:R-:W-:-:S04]  /*0bf0*/  @!P1 FSETP.NEU.FTZ.AND P0, PT, R15, R4, PT ;  /* 0x000000040f00920b */ /* 0x000fc80003f1d000 */
[----:B------:R-:W-:-:S04]  /*0c00*/  @!P1 ISETP.LT.AND P0, PT, R0, R9, !P0 ;  /* 0x000000090000920c */ /* 0x000fc80004701270 */
[----:B------:R-:W-:Y:S02]  /*0c10*/  @!P1 FSEL R4, R4, R15, P0 ;  /* 0x0000000f04049208 */ /* 0x000fe40000000000 */
[----:B------:R-:W-:Y:S01]  /*0c20*/  @!P1 SEL R0, R0, R9, P0 ;  /* 0x0000000900009207 */ /* 0x000fe20000000000 */
[----:B------:R-:W-:Y:S06]  /*0c30*/  @!P2 BRA `(.L_x_2948) ;  /* 0xfffffff400c8a947 */ /* 0x000fec000383ffff */
[----:B------:R-:W-:Y:S05]  /*0c40*/  BSYNC.RECONVERGENT B1 ;  /* 0x0000000000017941 */ /* 0x000fea0003800200 */
.L_x_2942:
[----:B------:R-:W-:Y:S05]  /*0c50*/  BRA `(.L_x_2939) ;  /* 0x0000001c00e47947 */ /* 0x000fea0003800000 */
.L_x_2941:
[C---:B------:R-:W-:Y:S01]  /*0c60*/  ISETP.GE.U32.AND P0, PT, R18.reuse, 0x700, PT ;  /* 0x000007001200780c */ /* 0x040fe20003f06070 */
[----:B------:R-:W-:Y:S01]  /*0c70*/  BSSY.RECONVERGENT B1, `(.L_x_2949) ;  /* 0x000004d000017945 */ /* 0x000fe20003800200 */
[----:B------:R-:W-:Y:S01]  /*0c80*/  LEA.HI R10, R18, 0x1, RZ, 0x18 ;  /* 0x00000001120a7811 */ /* 0x000fe200078fc0ff */
[----:B------:R-:W-:Y:S02]  /*0c90*/  IMAD.MOV.U32 R4, RZ, RZ, -0x40800000 ;  /* 0xbf800000ff047424 */ /* 0x000fe400078e00ff */
[----:B------:R-:W-:Y:S01]  /*0ca0*/  IMAD.MOV.U32 R0, RZ, RZ, RZ ;  /* 0x000000ffff007224 */ /* 0x000fe200078e00ff */
[----:B------:R-:W-:Y:S01]  /*0cb0*/  LOP3.LUT R11, R10, 0x7, RZ, 0xc0, !PT ;  /* 0x000000070a0b7812 */ /* 0x000fe200078ec0ff */
[----:B------:R-:W-:-:S03]  /*0cc0*/  IMAD.MOV.U32 R5, RZ, RZ, R2 ;  /* 0x000000ffff057224 */ /* 0x000fc600078e0002 */
[----:B------:R-:W-:-:S03]  /*0cd0*/  ISETP.NE.AND P1, PT, R11, RZ, PT ;  /* 0x000000ff0b00720c */ /* 0x000fc60003f25270 */
[----:B------:R-:W-:Y:S10]  /*0ce0*/  @!P0 BRA `(.L_x_2950) ;  /* 0x0000000400148947 */ /* 0x000ff40003800000 */
[----:B------:R-:W0:Y:S01]  /*0cf0*/  LDC.64 R6, c[0x0][0x380] ;  /* 0x0000e000ff067b82 */ /* 0x000e220000000a00 */
[----:B------:R-:W-:Y:S02]  /*0d00*/  IMAD.MOV.U32 R4, RZ, RZ, -0x40800000 ;  /* 0xbf800000ff047424 */ /* 0x000fe400078e00ff */
[----:B------:R-:W-:Y:S02]  /*0d10*/  IMAD.MOV.U32 R0, RZ, RZ, RZ ;  /* 0x000000ffff007224 */ /* 0x000fe400078e00ff */
[----:B------:R-:W-:Y:S02]  /*0d20*/  IMAD.MOV.U32 R5, RZ, RZ, R2 ;  /* 0x000000ffff057224 */ /* 0x000fe400078e0002 */
[----:B------:R-:W-:-:S07]  /*0d30*/  IMAD.MOV.U32 R12, RZ, RZ, RZ ;  /* 0x000000ffff0c7224 */ /* 0x000fce00078e00ff */
.L_x_2951:
[----:B------:R-:W-:-:S04]  /*0d40*/  IMAD.U32 R3, RZ, RZ, UR8 ;  /* 0x00000008ff037e24 */ /* 0x000fc8000f8e00ff */
[----:B------:R-:W-:-:S04]  /*0d50*/  IMAD R9, R3, UR39, R5 ;  /* 0x0000002703097c24 */ /* 0x000fc8000f8e0205 */
        /* <DEDUP_REMOVED lines=8> */
[----:B------:R0:W5:Y:S01]  /*0de0*/  LDG.E R15, desc[UR36][R8.64+0x1c00] ;  /* 0x001c0024080f7981 */ /* 0x000162000c1e1900 */
[----:B------:R-:W-:Y:S01]  /*0df0*/  VIADD R12, R12, 0x8 ;  /* 0x000000080c0c7836 */ /* 0x000fe20000000000 */
[----:B0-----:R-:W-:-:S02]  /*0e00*/  LEA.HI R8, R18, 0x1, RZ, 0x18 ;  /* 0x0000000112087811 */ /* 0x001fc400078fc0ff */
[----:B--2---:R-:W-:-:S13]  /*0e10*/  FSETP.GT.FTZ.AND P2, PT, R4, R21, PT ;  /* 0x000000150400720b */ /* 0x004fda0003f54000 */
[----:B------:R-:W-:-:S04]  /*0e20*/  @!P2 FSETP.NEU.FTZ.AND P0, PT, R21, R4, PT ;  /* 0x000000041500a20b */ /* 0x000fc80003f1d000 */
[----:B------:R-:W-:-:S04]  /*0e30*/  @!P2 ISETP.LT.AND P0, PT, R0, R5, !P0 ;  /* 0x000000050000a20c */ /* 0x000fc80004701270 */
[----:B------:R-:W-:Y:S02]  /*0e40*/  @!P2 FSEL R4, R4, R21, P0 ;  /* 0x000000150404a208 */ /* 0x000fe40000000000 */
[----:B------:R-:W-:Y:S02]  /*0e50*/  @!P2 SEL R0, R0, R5, P0 ;  /* 0x000000050000a207 */ /* 0x000fe40000000000 */
[----:B---3--:R-:W-:-:S13]  /*0e60*/  FSETP.GT.FTZ.AND P3, PT, R4, R23, PT ;  /* 0x000000170400720b */ /* 0x008fda0003f74000 */
[----:B------:R-:W-:Y:S01]  /*0e70*/  @!P3 VIADD R21, R5, 0x100 ;  /* 0x000001000515b836 */ /* 0x000fe20000000000 */
[----:B------:R-:W-:-:S04]  /*0e80*/  @!P3 FSETP.NEU.FTZ.AND P0, PT, R23, R4, PT ;  /* 0x000000041700b20b */ /* 0x000fc80003f1d000 */
[----:B------:R-:W-:-:S04]  /*0e90*/  @!P3 ISETP.LT.AND P0, PT, R0, R21, !P0 ;  /* 0x000000150000b20c */ /* 0x000fc80004701270 */
[----:B------:R-:W-:Y:S02]  /*0ea0*/  @!P3 FSEL R4, R4, R23, P0 ;  /* 0x000000170404b208 */ /* 0x000fe40000000000 */
[----:B------:R-:W-:Y:S02]  /*0eb0*/  @!P3 SEL R0, R0, R21, P0 ;  /* 0x000000150000b207 */ /* 0x000fe40000000000 */
[----:B----4-:R-:W-:-:S13]  /*0ec0*/  FSETP.GT.FTZ.AND P2, PT, R4, R25, PT ;  /* 0x000000190400720b */ /* 0x010fda0003f54000 */
[----:B------:R-:W-:Y:S01]  /*0ed0*/  @!P2 VIADD R9, R5, 0x200 ;  /* 0x000002000509a836 */ /* 0x000fe20000000000 */
[----:B------:R-:W-:-:S04]  /*0ee0*/  @!P2 FSETP.NEU.FTZ.AND P0, PT, R25, R4, PT ;  /* 0x000000041900a20b */ /* 0x000fc80003f1d000 */
[----:B------:R-:W-:-:S04]  /*0ef0*/  @!P2 ISETP.LT.AND P0, PT, R0, R9, !P0 ;  /* 0x000000090000a20c */ /* 0x000fc80004701270 */
[----:B------:R-:W-:Y:S02]  /*0f00*/  @!P2 FSEL R4, R4, R25, P0 ;  /* 0x000000190404a208 */ /* 0x000fe40000000000 */
[----:B------:R-:W-:Y:S02]  /*0f10*/  @!P2 SEL R0, R0, R9, P0 ;  /* 0x000000090000a207 */ /* 0x000fe40000000000 */
[----:B-----5:R-:W-:-:S13]  /*0f20*/  FSETP.GT.FTZ.AND P3, PT, R4, R27, PT ;  /* 0x0000001b0400720b */ /* 0x020fda0003f74000 */
[----:B------:R-:W-:Y:S01]  /*0f30*/  @!P3 VIADD R9, R5, 0x300 ;  /* 0x000003000509b836 */ /* 0x000fe20000000000 */
[----:B------:R-:W-:-:S04]  /*0f40*/  @!P3 FSETP.NEU.FTZ.AND P0, PT, R27, R4, PT ;  /* 0x000000041b00b20b */ /* 0x000fc80003f1d000 */
[----:B------:R-:W-:-:S04]  /*0f50*/  @!P3 ISETP.LT.AND P0, PT, R0, R9, !P0 ;  /* 0x000000090000b20c */ /* 0x000fc80004701270 */
[----:B------:R-:W-:Y:S02]  /*0f60*/  @!P3 FSEL R4, R4, R27, P0 ;  /* 0x0000001b0404b208 */ /* 0x000fe40000000000 */
[----:B------:R-:W-:Y:S02]  /*0f70*/  @!P3 SEL R0, R0, R9, P0 ;  /* 0x000000090000b207 */ /* 0x000fe40000000000 */
[----:B------:R-:W-:-:S13]  /*0f80*/  FSETP.GT.FTZ.AND P2, PT, R4, R29, PT ;  /* 0x0000001d0400720b */ /* 0x000fda0003f54000 */
        /* <DEDUP_REMOVED lines=16> */
[----:B------:R-:W-:Y:S02]  /*1090*/  LOP3.LUT R13, R8, 0x1fffff8, RZ, 0xc0, !PT ;  /* 0x01fffff8080d7812 */ /* 0x000fe400078ec0ff */
[----:B------:R-:W-:Y:S02]  /*10a0*/  FSETP.GT.FTZ.AND P3, PT, R4, R15, PT ;  /* 0x0000000f0400720b */ /* 0x000fe40003f74000 */
[----:B------:R-:W-:Y:S02]  /*10b0*/  @!P2 SEL R0, R0, R9, P0 ;  /* 0x000000090000a207 */ /* 0x000fe40000000000 */
[----:B------:R-:W-:-:S09]  /*10c0*/  ISETP.NE.AND P2, PT, R12, R13, PT ;  /* 0x0000000d0c00720c */ /* 0x000fd20003f45270 */
[----:B------:R-:W-:Y:S01]  /*10d0*/  @!P3 VIADD R9, R5, 0x700 ;  /* 0x000007000509b836 */ /* 0x000fe20000000000 */
[----:B------:R-:W-:Y:S01]  /*10e0*/  @!P3 FSETP.NEU.FTZ.AND P0, PT, R15, R4, PT ;  /* 0x000000040f00b20b */ /* 0x000fe20003f1d000 */
[----:B------:R-:W-:-:S03]  /*10f0*/  VIADD R5, R5, 0x800 ;  /* 0x0000080005057836 */ /* 0x000fc60000000000 */
[----:B------:R-:W-:-:S04]  /*1100*/  @!P3 ISETP.LT.AND P0, PT, R0, R9, !P0 ;  /* 0x000000090000b20c */ /* 0x000fc80004701270 */
[----:B------:R-:W-:Y:S02]  /*1110*/  @!P3 FSEL R4, R4, R15, P0 ;  /* 0x0000000f0404b208 */ /* 0x000fe40000000000 */
[----:B------:R-:W-:Y:S01]  /*1120*/  @!P3 SEL R0, R0, R9, P0 ;  /* 0x000000090000b207 */ /* 0x000fe20000000000 */
[----:B------:R-:W-:Y:S06]  /*1130*/  @P2 BRA `(.L_x_2951) ;  /* 0xfffffffc00002947 */ /* 0x000fec000383ffff */
.L_x_2950:
[----:B------:R-:W-:Y:S05]  /*1140*/  BSYNC.RECONVERGENT B1 ;  /* 0x0000000000017941 */ /* 0x000fea0003800200 */
.L_x_2949:
[----:B------:R-:W-:Y:S05]  /*1150*/  @!P1 BRA `(.L_x_2939) ;  /* 0x0000001800a49947 */ /* 0x000fea0003800000 */
[----:B------:R-:W-:Y:S01]  /*1160*/  VIADD R11, R11, 0xffffffff ;  /* 0xffffffff0b0b7836 */ /* 0x000fe20000000000 */
[----:B------:R-:W-:Y:S01]  /*1170*/  LOP3.LUT R10, R10, 0x3, RZ, 0xc0, !PT ;  /* 0x000000030a0a7812 */ /* 0x000fe200078ec0ff */
[----:B------:R-:W-:Y:S03]  /*1180*/  BSSY.RECONVERGENT B1, `(.L_x_2952) ;  /* 0x0000023000017945 */ /* 0x000fe60003800200 */
[----:B------:R-:W-:Y:S02]  /*1190*/  ISETP.GE.U32.AND P0, PT, R11, 0x3, PT ;  /* 0x000000030b00780c */ /* 0x000fe40003f06070 */
[----:B------:R-:W-:-:S11]  /*11a0*/  ISETP.NE.AND P1, PT, R10, RZ, PT ;  /* 0x000000ff0a00720c */ /* 0x000fd60003f25270 */
[----:B------:R-:W-:Y:S05]  /*11b0*/  @!P0 BRA `(.L_x_2953) ;  /* 0x00000000007c8947 */ /* 0x000fea0003800000 */
[----:B------:R-:W0:Y:S01]  /*11c0*/  LDC.64 R6, c[0x0][0x380] ;  /* 0x0000e000ff067b82 */ /* 0x000e220000000a00 */
[----:B------:R-:W-:-:S04]  /*11d0*/  IMAD R9, R3, UR39, R5 ;  /* 0x0000002703097c24 */ /* 0x000fc8000f8e0205 */
[----:B0-----:R-:W-:-:S05]  /*11e0*/  IMAD.WIDE R6, R9, 0x4, R6 ;  /* 0x0000000409067825 */ /* 0x001fca00078e0206 */
[----:B------:R-:W2:Y:S04]  /*11f0*/  LDG.E R9, desc[UR36][R6.64] ;  /* 0x0000002406097981 */ /* 0x000ea8000c1e1900 */
[----:B------:R-:W3:Y:S04]  /*1200*/  LDG.E R11, desc[UR36][R6.64+0x400] ;  /* 0x00040024060b7981 */ /* 0x000ee8000c1e1900 */
[----:B------:R-:W4:Y:S04]  /*1210*/  LDG.E R13, desc[UR36][R6.64+0x800] ;  /* 0x00080024060d7981 */ /* 0x000f28000c1e1900 */
[----:B------:R0:W5:Y:S01]  /*1220*/  LDG.E R15, desc[UR36][R6.64+0xc00] ;  /* 0x000c0024060f7981 */ /* 0x000162000c1e1900 */
        /* <DEDUP_REMOVED lines=12> */
[----:B0-----:R-:W-:Y:S01]  /*12f0*/  @!P3 VIADD R7, R5, 0x200 ;  /* 0x000002000507b836 */ /* 0x001fe20000000000 */
[----:B------:R-:W-:-:S04]  /*1300*/  @!P3 FSETP.NEU.FTZ.AND P0, PT, R13, R4, PT ;  /* 0x000000040d00b20b */ /* 0x000fc80003f1d000 */
[----:B------:R-:W-:-:S04]  /*1310*/  @!P3 ISETP.LT.AND P0, PT, R0, R7, !P0 ;  /* 0x000000070000b20c */ /* 0x000fc80004701270 */
[----:B------:R-:W-:Y:S02]  /*1320*/  @!P3 FSEL R4, R4, R13, P0 ;  /* 0x0000000d0404b208 */ /* 0x000fe40000000000 */
[----:B------:R-:W-:Y:S02]  /*1330*/  @!P3 SEL R0, R0, R7, P0 ;  /* 0x000000070000b207 */ /* 0x000fe40000000000 */
[----:B-----5:R-:W-:-:S13]  /*1340*/  FSETP.GT.FTZ.AND P2, PT, R4, R15, PT ;  /* 0x0000000f0400720b */ /* 0x020fda0003f54000 */
[----:B------:R-:W-:Y:S01]  /*1350*/  @!P2 VIADD R7, R5, 0x300 ;  /* 0x000003000507a836 */ /* 0x000fe20000000000 */
[----:B------:R-:W-:Y:S01]  /*1360*/  @!P2 FSETP.NEU.FTZ.AND P0, PT, R15, R4, PT ;  /* 0x000000040f00a20b */ /* 0x000fe20003f1d000 */
[----:B------:R-:W-:-:S03]  /*1370*/  VIADD R5, R5, 0x400 ;  /* 0x0000040005057836 */ /* 0x000fc60000000000 */
[----:B------:R-:W-:-:S04]  /*1380*/  @!P2 ISETP.LT.AND P0, PT, R0, R7, !P0 ;  /* 0x000000070000a20c */ /* 0x000fc80004701270 */
[----:B------:R-:W-:Y:S02]  /*1390*/  @!P2 FSEL R4, R4, R15, P0 ;  /* 0x0000000f0404a208 */ /* 0x000fe40000000000 */
[----:B------:R-:W-:-:S07]  /*13a0*/  @!P2 SEL R0, R0, R7, P0 ;  /* 0x000000070000a207 */ /* 0x000fce0000000000 */
.L_x_2953:
[----:B------:R-:W-:Y:S05]  /*13b0*/  BSYNC.RECONVERGENT B1 ;  /* 0x0000000000017941 */ /* 0x000fea0003800200 */
.L_x_2952:
[----:B------:R-:W-:Y:S05]  /*13c0*/  @!P1 BRA `(.L_x_2939) ;  /* 0x0000001800089947 */ /* 0x000fea0003800000 */
[----:B------:R-:W-:Y:S01]  /*13d0*/  ISETP.NE.AND P0, PT, R10, 0x1, PT ;  /* 0x000000010a00780c */ /* 0x000fe20003f05270 */
[----:B------:R-:W-:Y:S01]  /*13e0*/  BSSY.RECONVERGENT B1, `(.L_x_2954) ;  /* 0x0000014000017945 */ /* 0x000fe20003800200 */
[----:B------:R-:W-:-:S11]  /*13f0*/  LOP3.LUT P1, RZ, R18, 0x100, RZ, 0xc0, !PT ;  /* 0x0000010012ff7812 */ /* 0x000fd6000782c0ff */
[----:B------:R-:W-:Y:S05]  /*1400*/  @!P0 BRA `(.L_x_2955) ;  /* 0x0000000000448947 */ /* 0x000fea0003800000 */
[----:B------:R-:W0:Y:S01]  /*1410*/  LDC.64 R6, c[0x0][0x380] ;  /* 0x0000e000ff067b82 */ /* 0x000e220000000a00 */
[----:B------:R-:W-:-:S04]  /*1420*/  IMAD R9, R3, UR39, R5 ;  /* 0x0000002703097c24 */ /* 0x000fc8000f8e0205 */
[----:B0-----:R-:W-:-:S05]  /*1430*/  IMAD.WIDE R6, R9, 0x4, R6 ;  /* 0x0000000409067825 */ /* 0x001fca00078e0206 */
[----:B------:R-:W2:Y:S04]  /*1440*/  LDG.E R9, desc[UR36][R6.64] ;  /* 0x0000002406097981 */ /* 0x000ea8000c1e1900 */
[----:B------:R-:W3:Y:S01]  /*1450*/  LDG.E R11, desc[UR36][R6.64+0x400] ;  /* 0x00040024060b7981 */ /* 0x000ee2000c1e1900 */
[----:B--2---:R-:W-:-:S13]  /*1460*/  FSETP.GT.FTZ.AND P2, PT, R4, R9, PT ;  /* 0x000000090400720b */ /* 0x004fda0003f54000 */
[----:B------:R-:W-:-:S04]  /*1470*/  @!P2 FSETP.NEU.FTZ.AND P0, PT, R9, R4, PT ;  /* 0x000000040900a20b */ /* 0x000fc80003f1d000 */
[----:B------:R-:W-:-:S04]  /*1480*/  @!P2 ISETP.LT.AND P0, PT, R0, R5, !P0 ;  /* 0x000000050000a20c */ /* 0x000fc80004701270 */
[----:B------:R-:W-:Y:S02]  /*1490*/  @!P2 FSEL R4, R4, R9, P0 ;  /* 0x000000090404a208 */ /* 0x000fe40000000000 */
[----:B------:R-:W-:Y:S02]  /*14a0*/  @!P2 SEL R0, R0, R5, P0 ;  /* 0x000000050000a207 */ /* 0x000fe40000000000 */
[----:B---3--:R-:W-:-:S13]  /*14b0*/  FSETP.GT.FTZ.AND P3, PT, R4, R11, PT ;  /* 0x0000000b0400720b */ /* 0x008fda0003f74000 */
[----:B------:R-:W-:Y:S01]  /*14c0*/  @!P3 VIADD R9, R5, 0x100 ;  /* 0x000001000509b836 */ /* 0x000fe20000000000 */
[----:B------:R-:W-:Y:S01]  /*14d0*/  @!P3 FSETP.NEU.FTZ.AND P0, PT, R11, R4, PT ;  /* 0x000000040b00b20b */ /* 0x000fe20003f1d000 */
[----:B------:R-:W-:-:S03]  /*14e0*/  VIADD R5, R5, 0x200 ;  /* 0x0000020005057836 */ /* 0x000fc60000000000 */
[----:B------:R-:W-:-:S04]  /*14f0*/  @!P3 ISETP.LT.AND P0, PT, R0, R9, !P0 ;  /* 0x000000090000b20c */ /* 0x000fc80004701270 */
[----:B------:R-:W-:Y:S02]  /*1500*/  @!P3 FSEL R4, R4, R11, P0 ;  /* 0x0000000b0404b208 */ /* 0x000fe40000000000 */
[----:B------:R-:W-:-:S07]  /*1510*/  @!P3 SEL R0, R0, R9, P0 ;  /* 0x000000090000b207 */ /* 0x000fce0000000000 */
.L_x_2955:
[----:B------:R-:W-:Y:S05]  /*1520*/  BSYNC.RECONVERGENT B1 ;  /* 0x0000000000017941 */ /* 0x000fea0003800200 */
.L_x_2954:
[----:B------:R-:W-:Y:S05]  /*1530*/  @P1 BRA `(.L_x_2939) ;  /* 0x0000001400ac1947 */ /* 0x000fea0003800000 */
[----:B------:R-:W0:Y:S01]  /*1540*/  LDC.64 R6, c[0x0][0x380] ;  /* 0x0000e000ff067b82 */ /* 0x000e220000000a00 */
[----:B------:R-:W-:-:S04]  /*1550*/  IMAD R9, R3, UR39, R5 ;  /* 0x0000002703097c24 */ /* 0x000fc8000f8e0205 */
[----:B0-----:R-:W-:-:S06]  /*1560*/  IMAD.WIDE R6, R9, 0x4, R6 ;  /* 0x0000000409067825 */ /* 0x001fcc00078e0206 */
[----:B------:R-:W2:Y:S02]  /*1570*/  LDG.E R7, desc[UR36][R6.64] ;  /* 0x0000002406077981 */ /* 0x000ea4000c1e1900 */
[----:B--2---:R-:W-:-:S13]  /*1580*/  FSETP.GT.FTZ.AND P0, PT, R4, R7, PT ;  /* 0x000000070400720b */ /* 0x004fda0003f14000 */
[----:B------:R-:W-:Y:S05]  /*1590*/  @P0 BRA `(.L_x_2939) ;  /* 0x0000001400940947 */ /* 0x000fea0003800000 */
[----:B------:R-:W-:-:S04]  /*15a0*/  FSETP.NEU.FTZ.AND P0, PT, R7, R4, PT ;  /* 0x000000040700720b */ /* 0x000fc80003f1d000 */
[----:B------:R-:W-:-:S04]  /*15b0*/  ISETP.LT.AND P0, PT, R0, R5, !P0 ;  /* 0x000000050000720c */ /* 0x000fc80004701270 */
[----:B------:R-:W-:Y:S02]  /*15c0*/  FSEL R4, R4, R7, P0 ;  /* 0x0000000704047208 */ /* 0x000fe40000000000 */
[----:B------:R-:W-:Y:S01]  /*15d0*/  SEL R0, R0, R5, P0 ;  /* 0x0000000500007207 */ /* 0x000fe20000000000 */
[----:B------:R-:W-:Y:S06]  /*15e0*/  BRA `(.L_x_2939) ;  /* 0x0000001400807947 */ /* 0x000fec0003800000 */
.L_x_2940:
[----:B------:R-:W-:-:S09]  /*15f0*/  UISETP.NE.AND UP0, UPT, UR38, URZ, UPT ;  /* 0x000000ff2600728c */ /* 0x000fd2000bf05270 */
[----:B------:R-:W-:Y:S05]  /*1600*/  BRA.U !UP0, `(.L_x_2956) ;  /* 0x0000000908847547 */ /* 0x000fea000b800000 */
[----:B------:R-:W-:Y:S01]  /*1610*/  BSSY.RECONVERGENT B1, `(.L_x_2957) ;  /* 0x000009f000017945 */ /* 0x000fe20003800200 */
[----:B------:R-:W-:Y:S02]  /*1620*/  IMAD.MOV.U32 R4, RZ, RZ, -0x40800000 ;  /* 0xbf800000ff047424 */ /* 0x000fe400078e00ff */
[----:B------:R-:W-:Y:S02]  /*1630*/  IMAD.MOV.U32 R0, RZ, RZ, RZ ;  /* 0x000000ffff007224 */ /* 0x000fe400078e00ff */
[----:B------:R-:W-:-:S07]  /*1640*/  IMAD.MOV.U32 R8, RZ, RZ, R2 ;  /* 0x000000ffff087224 */ /* 0x000fce00078e0002 */
.L_x_2963:
[----:B------:R-:W0:Y:S01]  /*1650*/  LDCU UR4, c[0x0][0x3a8] ;  /* 0x00007500ff0477ac */ /* 0x000e220008000800 */
[----:B------:R-:W1:Y:S08]  /*1660*/  LDC.64 R12, c[0x0][0x3c0] ;  /* 0x0000f000ff0c7b82 */ /* 0x000e700000000a00 */
[----:B------:R-:W2:Y:S01]  /*1670*/  LDC.64 R10, c[0x0][0x380] ;  /* 0x0000e000ff0a7b82 */ /* 0x000ea20000000a00 */
[----:B0-----:R-:W-:-:S04]  /*1680*/  IMAD.U32 R3, RZ, RZ, UR4 ;  /* 0x00000004ff037e24 */ /* 0x001fc8000f8e00ff */
[----:B------:R-:W-:Y:S02]  /*1690*/  IMAD R7, R3, UR39, R8 ;  /* 0x0000002703077c24 */ /* 0x000fe4000f8e0208 */
[----:B-1----:R-:W-:-:S06]  /*16a0*/  IMAD.WIDE.U32 R12, R8, 0x4, R12 ;  /* 0x00000004080c7825 */ /* 0x002fcc00078e000c */
[----:B------:R-:W3:Y:S01]  /*16b0*/  LDG.E R13, desc[UR36][R12.64] ;  /* 0x000000240c0d7981 */ /* 0x000ee2000c1e1900 */
[----:B--2---:R-:W-:-:S06]  /*16c0*/  IMAD.WIDE R10, R7, 0x4, R10 ;  /* 0x00000004070a7825 */ /* 0x004fcc00078e020a */
[----:B------:R-:W3:Y:S01]  /*16d0*/  LDG.E R10, desc[UR36][R10.64] ;  /* 0x000000240a0a7981 */ /* 0x000ee2000c1e1900 */
[----:B------:R-:W-:Y:S01]  /*16e0*/  UISETP.GE.U32.AND UP0, UPT, UR38, 0x10, UPT ;  /* 0x000000102600788c */ /* 0x000fe2000bf06070 */
[----:B------:R-:W-:Y:S02]  /*16f0*/  IMAD.MOV.U32 R14, RZ, RZ, RZ ;  /* 0x000000ffff0e7224 */ /* 0x000fe400078e00ff */
[----:B------:R-:W-:Y:S02]  /*1700*/  IMAD.MOV.U32 R9, RZ, RZ, R8 ;  /* 0x000000ffff097224 */ /* 0x000fe400078e0008 */
[----:B---3--:R-:W-:-:S04]  /*1710*/  FADD.FTZ R7, R10, R13 ;  /* 0x0000000d0a077221 */ /* 0x008fc80000010000 */
[----:B------:R-:W-:Y:S05]  /*1720*/  BRA.U !UP0, `(.L_x_2958) ;  /* 0x0000000108d07547 */ /* 0x000fea000b800000 */
[----:B------:R-:W0:Y:S01]  /*1730*/  LDCU.64 UR6, c[0x0][0x398] ;  /* 0x00007300ff0677ac */ /* 0x000e220008000a00 */
[----:B------:R-:W-:Y:S01]  /*1740*/  IMAD.MOV.U32 R9, RZ, RZ, R8 ;  /* 0x000000ffff097224 */ /* 0x000fe200078e0008 */
[----:B------:R-:W-:Y:S02]  /*1750*/  ULOP3.LUT UR4, UR38, 0xfffffff0, URZ, 0xc0, !UPT ;  /* 0xfffffff026047892 */ /* 0x000fe4000f8ec0ff */
[----:B0-----:R-:W-:-:S04]  /*1760*/  ULEA UR5, UP0, UR40, UR6, 0x3 ;  /* 0x0000000628057291 */ /* 0x001fc8000f8018ff */
[----:B------:R-:W-:Y:S02]  /*1770*/  ULEA.HI.X UR6, UR40, UR7, URZ, 0x3, UP0 ;  /* 0x0000000728067291 */ /* 0x000fe400080f1cff */
[----:B------:R-:W-:Y:S02]  /*1780*/  UIADD3 UR5, UP0, UPT, UR5, 0x40, URZ ;  /* 0x0000004005057890 */ /* 0x000fe4000ff1e0ff */
[----:B------:R-:W-:Y:S02]  /*1790*/  UIADD3 UR7, UPT, UPT, -UR4, URZ, URZ ;  /* 0x000000ff04077290 */ /* 0x000fe4000fffe1ff */
[----:B------:R-:W-:Y:S02]  /*17a0*/  UIADD3.X UR4, UPT, UPT, URZ, UR6, URZ, UP0, !UPT ;  /* 0x00000006ff047290 */ /* 0x000fe400087fe4ff */
[----:B------:R-:W-:Y:S02]  /*17b0*/  IMAD.U32 R10, RZ, RZ, UR5 ;  /* 0x00000005ff0a7e24 */ /* 0x000fe4000f8e00ff */
[----:B------:R-:W-:-:S02]  /*17c0*/  IMAD.U32 R12, RZ, RZ, UR7 ;  /* 0x00000007ff0c7e24 */ /* 0x000fc4000f8e00ff */
[----:B------:R-:W-:-:S07]  /*17d0*/  IMAD.U32 R11, RZ, RZ, UR4 ;  /* 0x00000004ff0b7e24 */ /* 0x000fce000f8e00ff */
.L_x_2959:
        /* <DEDUP_REMOVED lines=10> */
[----:B--2---:R-:W-:-:S03]  /*1880*/  ISETP.NE.AND P0, PT, R8, R25, PT ;  /* 0x000000190800720c */ /* 0x004fc60003f05270 */
[----:B------:R-:W2:Y:S01]  /*1890*/  LDG.E R25, desc[UR36][R10.64+-0x18] ;  /* 0xffffe8240a197981 */ /* 0x000ea2000c1e1900 */
[----:B---3--:R-:W-:-:S03]  /*18a0*/  ISETP.EQ.OR P0, PT, R8, R27, !P0 ;  /* 0x0000001b0800720c */ /* 0x008fc60004702670 */
[----:B------:R-:W3:Y:S01]  /*18b0*/  LDG.E R27, desc[UR36][R10.64+-0x20] ;  /* 0xffffe0240a1b7981 */ /* 0x000ee2000c1e1900 */
[----:B----4-:R-:W-:-:S03]  /*18c0*/  ISETP.EQ.OR P0, PT, R8, R22, P0 ;  /* 0x000000160800720c */ /* 0x010fc60000702670 */
[----:B------:R-:W4:Y:S01]  /*18d0*/  LDG.E R22, desc[UR36][R10.64+-0x28] ;  /* 0xffffd8240a167981 */ /* 0x000f22000c1e1900 */
[----:B-----5:R-:W-:-:S03]  /*18e0*/  ISETP.EQ.OR P0, PT, R8, R20, P0 ;  /* 0x000000140800720c */ /* 0x020fc60000702670 */
[----:B------:R-:W5:Y:S01]  /*18f0*/  LDG.E R20, desc[UR36][R10.64+-0x30] ;  /* 0xffffd0240a147981 */ /* 0x000f62000c1e1900 */
[----:B------:R-:W-:-:S03]  /*1900*/  ISETP.EQ.OR P0, PT, R8, R14, P0 ;  /* 0x0000000e0800720c */ /* 0x000fc60000702670 */
[----:B------:R-:W5:Y:S01]  /*1910*/  LDG.E R14, desc[UR36][R10.64+-0x38] ;  /* 0xffffc8240a0e7981 */ /* 0x000f62000c1e1900 */
[----:B------:R-:W-:-:S03]  /*1920*/  ISETP.EQ.OR P0, PT, R8, R29, P0 ;  /* 0x0000001d0800720c */ /* 0x000fc60000702670 */
[----:B------:R0:W5:Y:S01]  /*1930*/  LDG.E R29, desc[UR36][R10.64+-0x40] ;  /* 0xffffc0240a1d7981 */ /* 0x000162000c1e1900 */
[----:B------:R-:W-:Y:S01]  /*1940*/  VIADD R12, R12, 0x10 ;  /* 0x000000100c0c7836 */ /* 0x000fe20000000000 */
[----:B------:R-:W-:-:S04]  /*1950*/  ISETP.EQ.OR P0, PT, R8, R13, P0 ;  /* 0x0000000d0800720c */ /* 0x000fc80000702670 */
[----:B------:R-:W-:Y:S02]  /*1960*/  ISETP.EQ.OR P0, PT, R8, R15, P0 ;  /* 0x0000000f0800720c */ /* 0x000fe40000702670 */
[----:B------:R-:W-:Y:S02]  /*1970*/  ISETP.NE.AND P1, PT, R12, RZ, PT ;  /* 0x000000ff0c00720c */ /* 0x000fe40003f25270 */
[----:B------:R-:W-:Y:S02]  /*1980*/  ISETP.EQ.OR P0, PT, R8, R21, P0 ;  /* 0x000000150800720c */ /* 0x000fe40000702670 */
[----:B0-----:R-:W-:Y:S02]  /*1990*/  IADD3 R10, P2, PT, R10, 0x80, RZ ;  /* 0x000000800a0a7810 */ /* 0x001fe40007f5e0ff */
[----:B------:R-:W-:-:S03]  /*19a0*/  ISETP.EQ.OR P0, PT, R8, R23, P0 ;  /* 0x000000170800720c */ /* 0x000fc60000702670 */
[----:B------:R-:W-:Y:S01]  /*19b0*/  IMAD.X R11, RZ, RZ, R11, P2 ;  /* 0x000000ffff0b7224 */ /* 0x000fe200010e060b */
[----:B--2---:R-:W-:-:S04]  /*19c0*/  ISETP.EQ.OR P0, PT, R8, R25, P0 ;  /* 0x000000190800720c */ /* 0x004fc80000702670 */
[----:B---3--:R-:W-:-:S04]  /*19d0*/  ISETP.EQ.OR P0, PT, R8, R27, P0 ;  /* 0x0000001b0800720c */ /* 0x008fc80000702670 */
[----:B----4-:R-:W-:-:S04]  /*19e0*/  ISETP.EQ.OR P0, PT, R8, R22, P0 ;  /* 0x000000160800720c */ /* 0x010fc80000702670 */
[----:B-----5:R-:W-:-:S04]  /*19f0*/  ISETP.EQ.OR P0, PT, R8, R20, P0 ;  /* 0x000000140800720c */ /* 0x020fc80000702670 */
[----:B------:R-:W-:-:S04]  /*1a00*/  ISETP.EQ.OR P0, PT, R8, R14, P0 ;  /* 0x0000000e0800720c */ /* 0x000fc80000702670 */
[----:B------:R-:W-:-:S04]  /*1a10*/  ISETP.EQ.OR P0, PT, R8, R29, P0 ;  /* 0x0000001d0800720c */ /* 0x000fc80000702670 */
[----:B------:R-:W-:Y:S02]  /*1a20*/  FSEL R7, R4, R7, P0 ;  /* 0x0000000704077208 */ /* 0x000fe40000000000 */
[----:B------:R-:W-:Y:S01]  /*1a30*/  SEL R9, R0, R9, P0 ;  /* 0x0000000900097207 */ /* 0x000fe20000000000 */
[----:B------:R-:W-:Y:S06]  /*1a40*/  @P1 BRA `(.L_x_2959) ;  /* 0xfffffffc00641947 */ /* 0x000fec000383ffff */
[----:B------:R-:W-:-:S06]  /*1a50*/  ULOP3.LUT UR4, UR38, 0x7ffffff0, URZ, 0xc0, !UPT ;  /* 0x7ffffff026047892 */ /* 0x000fcc000f8ec0ff */
[----:B------:R-:W-:-:S07]  /*1a60*/  IMAD.U32 R14, RZ, RZ, UR4 ;  /* 0x00000004ff0e7e24 */ /* 0x000fce000f8e00ff */
.L_x_2958:
        /* <DEDUP_REMOVED lines=14> */
[----:B------:R-:W5:Y:S01]  /*1b50*/  LDG.E R25, desc[UR36][R10.64+0x20] ;  /* 0x000020240a197981 */ /* 0x000f62000c1e1900 */
[----:B------:R-:W-:-:S03]  /*1b60*/  VIADD R15, R14, UR40 ;  /* 0x000000280e0f7c36 */ /* 0x000fc60008000000 */
[----:B------:R-:W5:Y:S04]  /*1b70*/  LDG.E R23, desc[UR36][R10.64+0x18] ;  /* 0x000018240a177981 */ /* 0x000f68000c1e1900 */
[----:B------:R-:W5:Y:S01]  /*1b80*/  LDG.E R21, desc[UR36][R10.64+0x10] ;  /* 0x000010240a157981 */ /* 0x000f62000c1e1900 */
[----:B0-----:R-:W-:-:S03]  /*1b90*/  IMAD.WIDE.U32 R12, R15, 0x8, R12 ;  /* 0x000000080f0c7825 */ /* 0x001fc600078e000c */
[----:B------:R-:W5:Y:S04]  /*1ba0*/  LDG.E R15, desc[UR36][R10.64+0x8] ;  /* 0x000008240a0f7981 */ /* 0x000f68000c1e1900 */
[----:B------:R-:W5:Y:S01]  /*1bb0*/  LDG.E R13, desc[UR36][R12.64] ;  /* 0x000000240c0d7981 */ /* 0x000f62000c1e1900 */
[----:B------:R-:W-:Y:S01]  /*1bc0*/  VIADD R14, R14, 0x8 ;  /* 0x000000080e0e7836 */ /* 0x000fe20000000000 */
[----:B--2---:R-:W-:-:S04]  /*1bd0*/  ISETP.NE.AND P0, PT, R8, R29, PT ;  /* 0x0000001d0800720c */ /* 0x004fc80003f05270 */
[----:B---3--:R-:W-:-:S04]  /*1be0*/  ISETP.EQ.OR P0, PT, R8, R20, !P0 ;  /* 0x000000140800720c */ /* 0x008fc80004702670 */
[----:B----4-:R-:W-:-:S04]  /*1bf0*/  ISETP.EQ.OR P0, PT, R8, R27, P0 ;  /* 0x0000001b0800720c */ /* 0x010fc80000702670 */
[----:B-----5:R-:W-:-:S04]  /*1c00*/  ISETP.EQ.OR P0, PT, R8, R25, P0 ;  /* 0x000000190800720c */ /* 0x020fc80000702670 */
[----:B------:R-:W-:-:S04]  /*1c10*/  ISETP.EQ.OR P0, PT, R8, R23, P0 ;  /* 0x000000170800720c */ /* 0x000fc80000702670 */
[----:B------:R-:W-:-:S04]  /*1c20*/  ISETP.EQ.OR P0, PT, R8, R21, P0 ;  /* 0x000000150800720c */ /* 0x000fc80000702670 */
[----:B------:R-:W-:-:S04]  /*1c30*/  ISETP.EQ.OR P0, PT, R8, R15, P0 ;  /* 0x0000000f0800720c */ /* 0x000fc80000702670 */
[----:B------:R-:W-:-:S04]  /*1c40*/  ISETP.EQ.OR P0, PT, R8, R13, P0 ;  /* 0x0000000d0800720c */ /* 0x000fc80000702670 */
[----:B------:R-:W-:Y:S02]  /*1c50*/  FSEL R7, R4, R7, P0 ;  /* 0x0000000704077208 */ /* 0x000fe40000000000 */
[----:B------:R-:W-:-:S07]  /*1c60*/  SEL R9, R0, R9, P0 ;  /* 0x0000000900097207 */ /* 0x000fce0000000000 */
.L_x_2961:
        /* <DEDUP_REMOVED lines=17> */
[----:B------:R-:W5:Y:S01]  /*1d80*/  LDG.E R13, desc[UR36][R12.64] ;  /* 0x000000240c0d7981 */ /* 0x000f62000c1e1900 */
[----:B------:R-:W-:Y:S01]  /*1d90*/  VIADD R14, R14, 0x4 ;  /* 0x000000040e0e7836 */ /* 0x000fe20000000000 */
[----:B--2---:R-:W-:-:S04]  /*1da0*/  ISETP.NE.AND P0, PT, R8, R25, PT ;  /* 0x000000190800720c */ /* 0x004fc80003f05270 */
[----:B---3--:R-:W-:-:S04]  /*1db0*/  ISETP.EQ.OR P0, PT, R8, R21, !P0 ;  /* 0x000000150800720c */ /* 0x008fc80004702670 */
[----:B----4-:R-:W-:-:S04]  /*1dc0*/  ISETP.EQ.OR P0, PT, R8, R23, P0 ;  /* 0x000000170800720c */ /* 0x010fc80000702670 */
[----:B-----5:R-:W-:-:S04]  /*1dd0*/  ISETP.EQ.OR P0, PT, R8, R13, P0 ;  /* 0x0000000d0800720c */ /* 0x020fc80000702670 */
[----:B------:R-:W-:Y:S02]  /*1de0*/  FSEL R7, R4, R7, P0 ;  /* 0x0000000704077208 */ /* 0x000fe40000000000 */
[----:B------:R-:W-:-:S07]  /*1df0*/  SEL R9, R0, R9, P0 ;  /* 0x0000000900097207 */ /* 0x000fce0000000000 */
.L_x_2962:
[----:B------:R-:W-:Y:S05]  /*1e00*/  @!P1 BRA `(.L_x_2960) ;  /* 0x00000000005c9947 */ /* 0x000fea0003800000 */
[----:B------:R-:W0:Y:S01]  /*1e10*/  LDC.64 R10, c[0x0][0x398] ;  /* 0x0000e600ff0a7b82 */ /* 0x000e220000000a00 */
[----:B------:R-:W-:-:S04]  /*1e20*/  VIADD R13, R14, UR40 ;  /* 0x000000280e0d7c36 */ /* 0x000fc80008000000 */
[----:B0-----:R-:W-:-:S06]  /*1e30*/  IMAD.WIDE.U32 R10, R13, 0x8, R10 ;  /* 0x000000080d0a7825 */ /* 0x001fcc00078e000a */
[----:B------:R-:W2:Y:S01]  /*1e40*/  LDG.E R11, desc[UR36][R10.64] ;  /* 0x000000240a0b7981 */ /* 0x000ea2000c1e1900 */
[----:B------:R-:W-:Y:S02]  /*1e50*/  ISETP.NE.AND P1, PT, R15, 0x1, PT ;  /* 0x000000010f00780c */ /* 0x000fe40003f25270 */
[----:B--2---:R-:W-:-:S04]  /*1e60*/  ISETP.NE.AND P0, PT, R8, R11, PT ;  /* 0x0000000b0800720c */ /* 0x004fc80003f05270 */
[----:B------:R-:W-:Y:S02]  /*1e70*/  FSEL R7, R4, R7, !P0 ;  /* 0x0000000704077208 */ /* 0x000fe40004000000 */
        /* <DEDUP_REMOVED lines=16> */
.L_x_2960:
[----:B------:R-:W-:Y:S01]  /*1f80*/  FSETP.GT.FTZ.AND P1, PT, R4, R7, PT ;  /* 0x000000070400720b */ /* 0x000fe20003f34000 */
        /* <DEDUP_REMOVED lines=8> */
.L_x_2957:
[----:B------:R-:W-:Y:S05]  /*2010*/  BRA `(.L_x_2939) ;  /* 0x0000000800f47947 */ /* 0x000fea0003800000 */
.L_x_2956:
[----:B------:R-:W-:Y:S01]  /*2020*/  ISETP.GE.U32.AND P0, PT, R18, 0x700, PT ;  /* 0x000007001200780c */ /* 0x000fe20003f06070 */
[----:B------:R-:W-:Y:S01]  /*2030*/  BSSY.RECONVERGENT B1, `(.L_x_2964) ;  /* 0x000005c000017945 */ /* 0x000fe20003800200 */
[----:B------:R-:W-:Y:S02]  /*2040*/  IMAD.MOV.U32 R4, RZ, RZ, -0x40800000 ;  /* 0xbf800000ff047424 */ /* 0x000fe400078e00ff */
[----:B------:R-:W-:Y:S02]  /*2050*/  IMAD.MOV.U32 R0, RZ, RZ, RZ ;  /* 0x000000ffff007224 */ /* 0x000fe400078e00ff */
[----:B------:R-:W-:-:S07]  /*2060*/  IMAD.MOV.U32 R5, RZ, RZ, R2 ;  /* 0x000000ffff057224 */ /* 0x000fce00078e0002 */
[----:B------:R-:W-:Y:S05]  /*2070*/  @!P0 BRA `(.L_x_2965) ;  /* 0x00000004005c8947 */ /* 0x000fea0003800000 */
[----:B------:R-:W0:Y:S01]  /*2080*/  LDC.64 R8, c[0x0][0x380] ;  /* 0x0000e000ff087b82 */ /* 0x000e220000000a00 */
[----:B------:R-:W-:Y:S02]  /*2090*/  IMAD.MOV.U32 R4, RZ, RZ, -0x40800000 ;  /* 0xbf800000ff047424 */ /* 0x000fe400078e00ff */
[----:B------:R-:W-:Y:S02]  /*20a0*/  IMAD.MOV.U32 R0, RZ, RZ, RZ ;  /* 0x000000ffff007224 */ /* 0x000fe400078e00ff */
[----:B------:R-:W-:Y:S02]  /*20b0*/  IMAD.MOV.U32 R5, RZ, RZ, R2 ;  /* 0x000000ffff057224 */ /* 0x000fe400078e0002 */
[----:B------:R-:W-:Y:S01]  /*20c0*/  IMAD.MOV.U32 R14, RZ, RZ, RZ ;  /* 0x000000ffff0e7224 */ /* 0x000fe200078e00ff */
[----:B------:R-:W1:Y:S06]  /*20d0*/  LDC.64 R10, c[0x0][0x3c0] ;  /* 0x0000f000ff0a7b82 */ /* 0x000e6c0000000a00 */
.L_x_2966:
[----:B------:R-:W-:Y:S02]  /*20e0*/  IMAD.U32 R3, RZ, RZ, UR9 ;  /* 0x00000009ff037e24 */ /* 0x000fe4000f8e00ff */
[----:B-1----:R-:W-:-:S04]  /*20f0*/  IMAD.WIDE.U32 R12, R5, 0x4, R10 ;  /* 0x00000004050c7825 */ /* 0x002fc800078e000a */
[----:B------:R-:W-:Y:S01]  /*2100*/  IMAD R7, R3, UR39, R5 ;  /* 0x0000002703077c24 */ /* 0x000fe2000f8e0205 */
[----:B------:R-:W2:Y:S03]  /*2110*/  LDG.E R20, desc[UR36][R12.64] ;  /* 0x000000240c147981 */ /* 0x000ea6000c1e1900 */
[----:B0-----:R-:W-:Y:S01]  /*2120*/  IMAD.WIDE R6, R7, 0x4, R8 ;  /* 0x0000000407067825 */ /* 0x001fe200078e0208 */
[----:B------:R-:W3:Y:S04]  /*2130*/  LDG.E R22, desc[UR36][R12.64+0x400] ;  /* 0x000400240c167981 */ /* 0x000ee8000c1e1900 */
[----:B------:R-:W2:Y:S04]  /*2140*/  LDG.E R15, desc[UR36][R6.64] ;  /* 0x00000024060f7981 */ /* 0x000ea8000c1e1900 */
[----:B------:R-:W3:Y:S04]  /*2150*/  LDG.E R21, desc[UR36][R6.64+0x400] ;  /* 0x0004002406157981 */ /* 0x000ee8000c1e1900 */
[----:B------:R-:W4:Y:S04]  /*2160*/  LDG.E R24, desc[UR36][R12.64+0xc00] ;  /* 0x000c00240c187981 */ /* 0x000f28000c1e1900 */
[----:B------:R-:W4:Y:S04]  /*2170*/  LDG.E R25, desc[UR36][R6.64+0xc00] ;  /* 0x000c002406197981 */ /* 0x000f28000c1e1900 */
[----:B------:R-:W5:Y:S04]  /*2180*/  LDG.E R23, desc[UR36][R12.64+0x800] ;  /* 0x000800240c177981 */ /* 0x000f68000c1e1900 */
[----:B------:R-:W5:Y:S04]  /*2190*/  LDG.E R26, desc[UR36][R6.64+0x800] ;  /* 0x00080024061a7981 */ /* 0x000f68000c1e1900 */
[----:B------:R-:W5:Y:S01]  /*21a0*/  LDG.E R29, desc[UR36][R6.64+0x1c00] ;  /* 0x001c0024061d7981 */ /* 0x000f62000c1e1900 */
[----:B--2---:R-:W-:-:S03]  /*21b0*/  FADD.FTZ R15, R15, R20 ;  /* 0x000000140f0f7221 */ /* 0x004fc60000010000 */
[----:B------:R-:W2:Y:S02]  /*21c0*/  LDG.E R20, desc[UR36][R6.64+0x1400] ;  /* 0x0014002406147981 */ /* 0x000ea4000c1e1900 */
[----:B------:R-:W-:Y:S01]  /*21d0*/  FSETP.GT.FTZ.AND P1, PT, R4, R15, PT ;  /* 0x0000000f0400720b */ /* 0x000fe20003f34000 */
[----:B---3--:R-:W-:Y:S02]  /*21e0*/  FADD.FTZ R27, R21, R22 ;  /* 0x00000016151b7221 */ /* 0x008fe40000010000 */
[----:B------:R-:W3:Y:S04]  /*21f0*/  LDG.E R21, desc[UR36][R12.64+0x1000] ;  /* 0x001000240c157981 */ /* 0x000ee8000c1e1900 */
[----:B------:R-:W3:Y:S06]  /*2200*/  LDG.E R22, desc[UR36][R6.64+0x1000] ;  /* 0x0010002406167981 */ /* 0x000eec000c1e1900 */
[----:B------:R-:W-:-:S04]  /*2210*/  @!P1 FSETP.NEU.FTZ.AND P0, PT, R15, R4, PT ;  /* 0x000000040f00920b */ /* 0x000fc80003f1d000 */
[----:B------:R-:W-:-:S04]  /*2220*/  @!P1 ISETP.LT.AND P0, PT, R0, R5, !P0 ;  /* 0x000000050000920c */ /* 0x000fc80004701270 */
[----:B------:R-:W-:-:S04]  /*2230*/  @!P1 FSEL R4, R4, R15, P0 ;  /* 0x0000000f04049208 */ /* 0x000fc80000000000 */
[----:B------:R-:W-:Y:S02]  /*2240*/  FSETP.GT.FTZ.AND P2, PT, R4, R27, PT ;  /* 0x0000001b0400720b */ /* 0x000fe40003f54000 */
[----:B------:R-:W-:-:S11]  /*2250*/  @!P1 SEL R0, R0, R5, P0 ;  /* 0x0000000500009207 */ /* 0x000fd60000000000 */
[----:B------:R-:W-:Y:S01]  /*2260*/  @!P2 VIADD R15, R5, 0x100 ;  /* 0x00000100050fa836 */ /* 0x000fe20000000000 */
[----:B------:R-:W-:-:S04]  /*2270*/  @!P2 FSETP.NEU.FTZ.AND P0, PT, R27, R4, PT ;  /* 0x000000041b00a20b */ /* 0x000fc80003f1d000 */
[----:B------:R-:W-:-:S04]  /*2280*/  @!P2 ISETP.LT.AND P0, PT, R0, R15, !P0 ;  /* 0x0000000f0000a20c */ /* 0x000fc80004701270 */
[----:B------:R-:W-:Y:S02]  /*2290*/  @!P2 SEL R0, R0, R15, P0 ;  /* 0x0000000f0000a207 */ /* 0x000fe40000000000 */
[----:B------:R-:W2:Y:S01]  /*22a0*/  LDG.E R15, desc[UR36][R12.64+0x1400] ;  /* 0x001400240c0f7981 */ /* 0x000ea2000c1e1900 */
[----:B------:R-:W-:Y:S01]  /*22b0*/  @!P2 FSEL R4, R4, R27, P0 ;  /* 0x0000001b0404a208 */ /* 0x000fe20000000000 */
[----:B----4-:R-:W-:Y:S02]  /*22c0*/  FADD.FTZ R25, R25, R24 ;  /* 0x0000001819197221 */ /* 0x010fe40000010000 */
[----:B------:R-:W4:Y:S04]  /*22d0*/  LDG.E R24, desc[UR36][R12.64+0x1800] ;  /* 0x001800240c187981 */ /* 0x000f28000c1e1900 */
[----:B------:R0:W4:Y:S01]  /*22e0*/  LDG.E R27, desc[UR36][R6.64+0x1800] ;  /* 0x00180024061b7981 */ /* 0x000122000c1e1900 */
[----:B-----5:R-:W-:-:S03]  /*22f0*/  FADD.FTZ R23, R26, R23 ;  /* 0x000000171a177221 */ /* 0x020fc60000010000 */
[----:B------:R1:W5:Y:S02]  /*2300*/  LDG.E R26, desc[UR36][R12.64+0x1c00] ;  /* 0x001c00240c1a7981 */ /* 0x000364000c1e1900 */
[----:B------:R-:W-:-:S13]  /*2310*/  FSETP.GT.FTZ.AND P1, PT, R4, R23, PT ;  /* 0x000000170400720b */ /* 0x000fda0003f34000 */
[----:B------:R-:W-:Y:S01]  /*2320*/  @!P1 VIADD R28, R5, 0x200 ;  /* 0x00000200051c9836 */ /* 0x000fe20000000000 */
        /* <DEDUP_REMOVED lines=8> */
[----:B------:R-:W-:Y:S02]  /*23b0*/  @!P2 FSEL R4, R4, R25, P0 ;  /* 0x000000190404a208 */ /* 0x000fe40000000000 */
[----:B------:R-:W-:Y:S02]  /*23c0*/  @!P2 SEL R0, R0, R23, P0 ;  /* 0x000000170000a207 */ /* 0x000fe40000000000 */
[----:B0-----:R-:W-:Y:S01]  /*23d0*/  LEA.HI R6, R18, 0x1, RZ, 0x18 ;  /* 0x0000000112067811 */ /* 0x001fe200078fc0ff */
[----:B------:R-:W-:-:S03]  /*23e0*/  VIADD R14, R14, 0x8 ;  /* 0x000000080e0e7836 */ /* 0x000fc60000000000 */
[----:B-1----:R-:W-:Y:S01]  /*23f0*/  LOP3.LUT R13, R6, 0x1fffff8, RZ, 0xc0, !PT ;  /* 0x01fffff8060d7812 */ /* 0x002fe200078ec0ff */
[----:B---3--:R-:W-:-:S05]  /*2400*/  FADD.FTZ R21, R22, R21 ;  /* 0x0000001516157221 */ /* 0x008fca0000010000 */
[----:B------:R-:W-:-:S13]  /*2410*/  FSETP.GT.FTZ.AND P1, PT, R4, R21, PT ;  /* 0x000000150400720b */ /* 0x000fda0003f34000 */
[----:B------:R-:W-:Y:S01]  /*2420*/  @!P1 VIADD R7, R5, 0x400 ;  /* 0x0000040005079836 */ /* 0x000fe20000000000 */
[----:B------:R-:W-:-:S04]  /*2430*/  @!P1 FSETP.NEU.FTZ.AND P0, PT, R21, R4, PT ;  /* 0x000000041500920b */ /* 0x000fc80003f1d000 */
[----:B------:R-:W-:-:S04]  /*2440*/  @!P1 ISETP.LT.AND P0, PT, R0, R7, !P0 ;  /* 0x000000070000920c */ /* 0x000fc80004701270 */
[----:B------:R-:W-:Y:S01]  /*2450*/  @!P1 FSEL R4, R4, R21, P0 ;  /* 0x0000001504049208 */ /* 0x000fe20000000000 */
[----:B--2---:R-:W-:-:S05]  /*2460*/  FADD.FTZ R15, R20, R15 ;  /* 0x0000000f140f7221 */ /* 0x004fca0000010000 */
[----:B------:R-:W-:Y:S02]  /*2470*/  FSETP.GT.FTZ.AND P2, PT, R4, R15, PT ;  /* 0x0000000f0400720b */ /* 0x000fe40003f54000 */
[----:B------:R-:W-:Y:S01]  /*2480*/  @!P1 SEL R0, R0, R7, P0 ;  /* 0x0000000700009207 */ /* 0x000fe20000000000 */
[----:B----4-:R-:W-:-:S10]  /*2490*/  FADD.FTZ R27, R27, R24 ;  /* 0x000000181b1b7221 */ /* 0x010fd40000010000 */
[----:B------:R-:W-:Y:S01]  /*24a0*/  @!P2 VIADD R7, R5, 0x500 ;  /* 0x000005000507a836 */ /* 0x000fe20000000000 */
[----:B------:R-:W-:-:S04]  /*24b0*/  @!P2 FSETP.NEU.FTZ.AND P0, PT, R15, R4, PT ;  /* 0x000000040f00a20b */ /* 0x000fc80003f1d000 */
[----:B------:R-:W-:-:S04]  /*24c0*/  @!P2 ISETP.LT.AND P0, PT, R0, R7, !P0 ;  /* 0x000000070000a20c */ /* 0x000fc80004701270 */
[----:B------:R-:W-:-:S04]  /*24d0*/  @!P2 FSEL R4, R4, R15, P0 ;  /* 0x0000000f0404a208 */ /* 0x000fc80000000000 */
[----:B------:R-:W-:Y:S02]  /*24e0*/  FSETP.GT.FTZ.AND P1, PT, R4, R27, PT ;  /* 0x0000001b0400720b */ /* 0x000fe40003f34000 */
[----:B------:R-:W-:Y:S01]  /*24f0*/  @!P2 SEL R0, R0, R7, P0 ;  /* 0x000000070000a207 */ /* 0x000fe20000000000 */
[----:B-----5:R-:W-:-:S10]  /*2500*/  FADD.FTZ R29, R29, R26 ;  /* 0x0000001a1d1d7221 */ /* 0x020fd40000010000 */
[----:B------:R-:W-:Y:S01]  /*2510*/  @!P1 VIADD R7, R5, 0x600 ;  /* 0x0000060005079836 */ /* 0x000fe20000000000 */
[----:B------:R-:W-:-:S04]  /*2520*/  @!P1 FSETP.NEU.FTZ.AND P0, PT, R27, R4, PT ;  /* 0x000000041b00920b */ /* 0x000fc80003f1d000 */
[----:B------:R-:W-:-:S04]  /*2530*/  @!P1 ISETP.LT.AND P0, PT, R0, R7, !P0 ;  /* 0x000000070000920c */ /* 0x000fc80004701270 */
[----:B------:R-:W-:-:S04]  /*2540*/  @!P1 FSEL R4, R4, R27, P0 ;  /* 0x0000001b04049208 */ /* 0x000fc80000000000 */
[----:B------:R-:W-:Y:S02]  /*2550*/  FSETP.GT.FTZ.AND P2, PT, R4, R29, PT ;  /* 0x0000001d0400720b */ /* 0x000fe40003f54000 */
[----:B------:R-:W-:Y:S02]  /*2560*/  @!P1 SEL R0, R0, R7, P0 ;  /* 0x0000000700009207 */ /* 0x000fe40000000000 */
[----:B------:R-:W-:-:S09]  /*2570*/  ISETP.NE.AND P1, PT, R14, R13, PT ;  /* 0x0000000d0e00720c */ /* 0x000fd20003f25270 */
[----:B------:R-:W-:Y:S01]  /*2580*/  @!P2 VIADD R7, R5, 0x700 ;  /* 0x000007000507a836 */ /* 0x000fe20000000000 */
[----:B------:R-:W-:-:S04]  /*2590*/  @!P2 FSETP.NEU.FTZ.AND P0, PT, R29, R4, PT ;  /* 0x000000041d00a20b */ /* 0x000fc80003f1d000 */
[----:B------:R-:W-:Y:S01]  /*25a0*/  @!P2 ISETP.LT.AND P0, PT, R0, R7, !P0 ;  /* 0x000000070000a20c */ /* 0x000fe20004701270 */
[----:B------:R-:W-:-:S03]  /*25b0*/  VIADD R5, R5, 0x800 ;  /* 0x0000080005057836 */ /* 0x000fc60000000000 */
[----:B------:R-:W-:Y:S02]  /*25c0*/  @!P2 FSEL R4, R4, R29, P0 ;  /* 0x0000001d0404a208 */ /* 0x000fe40000000000 */
[----:B------:R-:W-:Y:S01]  /*25d0*/  @!P2 SEL R0, R0, R7, P0 ;  /* 0x000000070000a207 */ /* 0x000fe20000000000 */
[----:B------:R-:W-:Y:S06]  /*25e0*/  @P1 BRA `(.L_x_2966) ;  /* 0xfffffff800bc1947 */ /* 0x000fec000383ffff */
.L_x_2965:
[----:B------:R-:W-:Y:S05]  /*25f0*/  BSYNC.RECONVERGENT B1 ;  /* 0x0000000000017941 */ /* 0x000fea0003800200 */
.L_x_2964:
[----:B------:R-:W-:-:S04]  /*2600*/  LEA.HI R10, R18, 0x1, RZ, 0x18 ;  /* 0x00000001120a7811 */ /* 0x000fc800078fc0ff */
[----:B------:R-:W-:-:S04]  /*2610*/  LOP3.LUT R6, R10, 0x7, RZ, 0xc0, !PT ;  /* 0x000000070a067812 */ /* 0x000fc800078ec0ff */
[----:B------:R-:W-:-:S13]  /*2620*/  ISETP.NE.AND P0, PT, R6, RZ, PT ;  /* 0x000000ff0600720c */ /* 0x000fda0003f05270 */
        /* <DEDUP_REMOVED lines=8> */
[----:B------:R-:W-:-:S07]  /*26b0*/  IMAD R11, R3, UR39, R5 ;  /* 0x00000027030b7c24 */ /* 0x000fce000f8e0205 */
[----:B------:R-:W1:Y:S01]  /*26c0*/  LDC.64 R8, c[0x0][0x3c0] ;  /* 0x0000f000ff087b82 */ /* 0x000e620000000a00 */
[----:B0-----:R-:W-:-:S05]  /*26d0*/  IMAD.WIDE R6, R11, 0x4, R6 ;  /* 0x000000040b067825 */ /* 0x001fca00078e0206 */
[----:B------:R-:W2:Y:S01]  /*26e0*/  LDG.E R11, desc[UR36][R6.64] ;  /* 0x00000024060b7981 */ /* 0x000ea2000c1e1900 */
[----:B-1----:R-:W-:-:S03]  /*26f0*/  IMAD.WIDE.U32 R8, R5, 0x4, R8 ;  /* 0x0000000405087825 */ /* 0x002fc600078e0008 */
[----:B------:R-:W3:Y:S04]  /*2700*/  LDG.E R13, desc[UR36][R6.64+0x400] ;  /* 0x00040024060d7981 */ /* 0x000ee8000c1e1900 */
[----:B------:R-:W2:Y:S04]  /*2710*/  LDG.E R12, desc[UR36][R8.64] ;  /* 0x00000024080c7981 */ /* 0x000ea8000c1e1900 */
[----:B------:R-:W3:Y:S04]  /*2720*/  LDG.E R14, desc[UR36][R8.64+0x400] ;  /* 0x00040024080e7981 */ /* 0x000ee8000c1e1900 */
[----:B------:R-:W4:Y:S04]  /*2730*/  LDG.E R15, desc[UR36][R6.64+0x800] ;  /* 0x00080024060f7981 */ /* 0x000f28000c1e1900 */
[----:B------:R-:W4:Y:S04]  /*2740*/  LDG.E R20, desc[UR36][R8.64+0x800] ;  /* 0x0008002408147981 */ /* 0x000f28000c1e1900 */
[----:B------:R0:W5:Y:S04]  /*2750*/  LDG.E R21, desc[UR36][R6.64+0xc00] ;  /* 0x000c002406157981 */ /* 0x000168000c1e1900 */
[----:B------:R-:W5:Y:S01]  /*2760*/  LDG.E R22, desc[UR36][R8.64+0xc00] ;  /* 0x000c002408167981 */ /* 0x000f62000c1e1900 */
[----:B--2---:R-:W-:-:S05]  /*2770*/  FADD.FTZ R11, R11, R12 ;  /* 0x0000000c0b0b7221 */ /* 0x004fca0000010000 */
[----:B------:R-:W-:Y:S01]  /*2780*/  FSETP.GT.FTZ.AND P3, PT, R4, R11, PT ;  /* 0x0000000b0400720b */ /* 0x000fe20003f74000 */
[----:B---3--:R-:W-:-:S12]  /*2790*/  FADD.FTZ R13, R13, R14 ;  /* 0x0000000e0d0d7221 */ /* 0x008fd80000010000 */
[----:B------:R-:W-:-:S04]  /*27a0*/  @!P3 FSETP.NEU.FTZ.AND P0, PT, R11, R4, PT ;  /* 0x000000040b00b20b */ /* 0x000fc80003f1d000 */
[----:B------:R-:W-:-:S04]  /*27b0*/  @!P3 ISETP.LT.AND P0, PT, R0, R5, !P0 ;  /* 0x000000050000b20c */ /* 0x000fc80004701270 */
[----:B------:R-:W-:-:S04]  /*27c0*/  @!P3 FSEL R4, R4, R11, P0 ;  /* 0x0000000b0404b208 */ /* 0x000fc80000000000 */
[----:B------:R-:W-:Y:S02]  /*27d0*/  FSETP.GT.FTZ.AND P2, PT, R4, R13, PT ;  /* 0x0000000d0400720b */ /* 0x000fe40003f54000 */
[----:B------:R-:W-:Y:S01]  /*27e0*/  @!P3 SEL R0, R0, R5, P0 ;  /* 0x000000050000b207 */ /* 0x000fe20000000000 */
[----:B----4-:R-:W-:-:S10]  /*27f0*/  FADD.FTZ R15, R15, R20 ;  /* 0x000000140f0f7221 */ /* 0x010fd40000010000 */
[----:B0-----:R-:W-:Y:S01]  /*2800*/  @!P2 VIADD R7, R5, 0x100 ;  /* 0x000001000507a836 */ /* 0x001fe20000000000 */
        /* <DEDUP_REMOVED lines=14> */
[----:B------:R-:W-:Y:S01]  /*28f0*/  @!P2 ISETP.LT.AND P0, PT, R0, R7, !P0 ;  /* 0x000000070000a20c */ /* 0x000fe20004701270 */
[----:B------:R-:W-:-:S03]  /*2900*/  VIADD R5, R5, 0x400 ;  /* 0x0000040005057836 */ /* 0x000fc60000000000 */
[----:B------:R-:W-:Y:S02]  /*2910*/  @!P2 FSEL R4, R4, R21, P0 ;  /* 0x000000150404a208 */ /* 0x000fe40000000000 */
[----:B------:R-:W-:-:S07]  /*2920*/  @!P2 SEL R0, R0, R7, P0 ;  /* 0x000000070000a207 */ /* 0x000fce0000000000 */
.L_x_2968:
[----:B------:R-:W-:Y:S05]  /*2930*/  BSYNC.RECONVERGENT B1 ;  /* 0x0000000000017941 */ /* 0x000fea0003800200 */
.L_x_2967:
[----:B------:R-:W-:Y:S05]  /*2940*/  @!P1 BRA `(.L_x_2939) ;  /* 0x0000000000a89947 */ /* 0x000fea0003800000 */
[----:B------:R-:W-:Y:S01]  /*2950*/  ISETP.NE.AND P0, PT, R10, 0x1, PT ;  /* 0x000000010a00780c */ /* 0x000fe20003f05270 */
[----:B------:R-:W-:Y:S01]  /*2960*/  BSSY.RECONVERGENT B1, `(.L_x_2969) ;  /* 0x000001a000017945 */ /* 0x000fe20003800200 */
[----:B------:R-:W-:-:S11]  /*2970*/  LOP3.LUT P1, RZ, R18, 0x100, RZ, 0xc0, !PT ;  /* 0x0000010012ff7812 */ /* 0x000fd6000782c0ff */
        /* <DEDUP_REMOVED lines=9> */
[----:B------:R-:W3:Y:S01]  /*2a10*/  LDG.E R13, desc[UR36][R8.64+0x400] ;  /* 0x00040024080d7981 */ /* 0x000ee2000c1e1900 */
[----:B--2---:R-:W-:-:S05]  /*2a20*/  FADD.FTZ R11, R10, R11 ;  /* 0x0000000b0a0b7221 */ /* 0x004fca0000010000 */
[----:B------:R-:W-:Y:S01]  /*2a30*/  FSETP.GT.FTZ.AND P2, PT, R4, R11, PT ;  /* 0x0000000b0400720b */ /* 0x000fe20003f54000 */
[----:B---3--:R-:W-:-:S12]  /*2a40*/  FADD.FTZ R13, R12, R13 ;  /* 0x0000000d0c0d7221 */ /* 0x008fd80000010000 */
        /* <DEDUP_REMOVED lines=11> */
.L_x_2970:
[----:B------:R-:W-:Y:S05]  /*2b00*/  BSYNC.RECONVERGENT B1 ;  /* 0x0000000000017941 */ /* 0x000fea0003800200 */
.L_x_2969:
[----:B------:R-:W-:Y:S05]  /*2b10*/  @P1 BRA `(.L_x_2939) ;  /* 0x0000000000341947 */ /* 0x000fea0003800000 */
[----:B------:R-:W0:Y:S01]  /*2b20*/  LDC.64 R6, c[0x0][0x380] ;  /* 0x0000e000ff067b82 */ /* 0x000e220000000a00 */
[----:B------:R-:W-:-:S07]  /*2b30*/  IMAD R11, R3, UR39, R5 ;  /* 0x00000027030b7c24 */ /* 0x000fce000f8e0205 */
[----:B------:R-:W1:Y:S01]  /*2b40*/  LDC.64 R8, c[0x0][0x3c0] ;  /* 0x0000f000ff087b82 */ /* 0x000e620000000a00 */
[----:B0-----:R-:W-:-:S06]  /*2b50*/  IMAD.WIDE R6, R11, 0x4, R6 ;  /* 0x000000040b067825 */ /* 0x001fcc00078e0206 */
[----:B------:R-:W2:Y:S01]  /*2b60*/  LDG.E R6, desc[UR36][R6.64] ;  /* 0x0000002406067981 */ /* 0x000ea2000c1e1900 */
[----:B-1----:R-:W-:-:S06]  /*2b70*/  IMAD.WIDE.U32 R8, R5, 0x4, R8 ;  /* 0x0000000405087825 */ /* 0x002fcc00078e0008 */
[----:B------:R-:W2:Y:S02]  /*2b80*/  LDG.E R9, desc[UR36][R8.64] ;  /* 0x0000002408097981 */ /* 0x000ea4000c1e1900 */
[----:B--2---:R-:W-:-:S05]  /*2b90*/  FADD.FTZ R11, R6, R9 ;  /* 0x00000009060b7221 */ /* 0x004fca0000010000 */
[----:B------:R-:W-:-:S13]  /*2ba0*/  FSETP.GT.FTZ.AND P1, PT, R4, R11, PT ;  /* 0x0000000b0400720b */ /* 0x000fda0003f34000 */
[----:B------:R-:W-:-:S04]  /*2bb0*/  @!P1 FSETP.NEU.FTZ.AND P0, PT, R11, R4, PT ;  /* 0x000000040b00920b */ /* 0x000fc80003f1d000 */
[----:B------:R-:W-:-:S04]  /*2bc0*/  @!P1 ISETP.LT.AND P0, PT, R0, R5, !P0 ;  /* 0x000000050000920c */ /* 0x000fc80004701270 */
[----:B------:R-:W-:Y:S02]  /*2bd0*/  @!P1 FSEL R4, R4, R11, P0 ;  /* 0x0000000b04049208 */ /* 0x000fe40000000000 */
[----:B------:R-:W-:-:S07]  /*2be0*/  @!P1 SEL R0, R0, R5, P0 ;  /* 0x0000000500009207 */ /* 0x000fce0000000000 */
.L_x_2939:
[----:B------:R-:W-:Y:S05]  /*2bf0*/  BSYNC.RECONVERGENT B0 ;  /* 0x0000000000007941 */ /* 0x000fea0003800200 */
.L_x_2938:
[----:B------:R-:W0:Y:S01]  /*2c00*/  S2R R10, SR_LANEID ;  /* 0x00000000000a7919 */ /* 0x000e220000000000 */
[----:B------:R-:W-:Y:S01]  /*2c10*/  BSSY.RECONVERGENT B0, `(.L_x_2971) ;  /* 0x0000012000007945 */ /* 0x000fe20003800200 */
[----:B------:R-:W-:Y:S01]  /*2c20*/  IMAD.MOV.U32 R5, RZ, RZ, R4 ;  /* 0x000000ffff057224 */ /* 0x000fe200078e0004 */
[----:B------:R1:W2:Y:S01]  /*2c30*/  SHFL.DOWN PT, R7, R0, 0x1, 0x1f ;  /* 0x08201f0000077f89 */ /* 0x0002a200000e0000 */
[----:B------:R-:W-:-:S03]  /*2c40*/  IMAD.MOV.U32 R6, RZ, RZ, R0 ;  /* 0x000000ffff067224 */ /* 0x000fc600078e0000 */
[----:B------:R1:W3:Y:S01]  /*2c50*/  SHFL.DOWN PT, R9, R4, 0x1, 0x1f ;  /* 0x08201f0004097f89 */ /* 0x0002e200000e0000 */
[C---:B0-----:R-:W-:Y:S02]  /*2c60*/  ISETP.GT.AND P0, PT, R10.reuse, 0x1e, PT ;  /* 0x0000001e0a00780c */ /* 0x041fe40003f04270 */
[C---:B------:R-:W-:Y:S02]  /*2c70*/  ISETP.GT.AND P4, PT, R10.reuse, 0x1d, PT ;  /* 0x0000001d0a00780c */ /* 0x040fe40003f84270 */
[C---:B------:R-:W-:Y:S02]  /*2c80*/  ISETP.GT.AND P3, PT, R10.reuse, 0x1b, PT ;  /* 0x0000001b0a00780c */ /* 0x040fe40003f64270 */
[C---:B------:R-:W-:Y:S02]  /*2c90*/  ISETP.GT.AND P2, PT, R10.reuse, 0x17, PT ;  /* 0x000000170a00780c */ /* 0x040fe40003f44270 */
[----:B------:R-:W-:-:S05]  /*2ca0*/  ISETP.GT.AND P1, PT, R10, 0xf, PT ;  /* 0x0000000f0a00780c */ /* 0x000fca0003f24270 */
[----:B-123--:R-:W-:Y:S08]  /*2cb0*/  @P0 BRA `(.L_x_2972) ;  /* 0x00000000001c0947 */ /* 0x00eff00003800000 */
[----:B------:R-:W-:Y:S01]  /*2cc0*/  FSETP.GEU.FTZ.AND P5, PT, R4, R9, PT ;  /* 0x000000090400720b */ /* 0x000fe20003fbe000 */
[----:B------:R-:W-:Y:S02]  /*2cd0*/  IMAD.MOV.U32 R5, RZ, RZ, R9 ;  /* 0x000000ffff057224 */ /* 0x000fe400078e0009 */
[----:B------:R-:W-:-:S10]  /*2ce0*/  IMAD.MOV.U32 R6, RZ, RZ, R7 ;  /* 0x000000ffff067224 */ /* 0x000fd400078e0007 */
[----:B------:R-:W-:-:S04]  /*2cf0*/  @P5 FSETP.NEU.FTZ.AND P0, PT, R4, R9, PT ;  /* 0x000000090400520b */ /* 0x000fc80003f1d000 */
[----:B------:R-:W-:-:S04]  /*2d00*/  @P5 ISETP.LT.AND P0, PT, R7, R0, !P0 ;  /* 0x000000000700520c */ /* 0x000fc80004701270 */
[----:B------:R-:W-:Y:S02]  /*2d10*/  @P5 FSEL R5, R9, R4, P0 ;  /* 0x0000000409055208 */ /* 0x000fe40000000000 */
[----:B------:R-:W-:-:S07]  /*2d20*/  @P5 SEL R6, R7, R0, P0 ;  /* 0x0000000007065207 */ /* 0x000fce0000000000 */
.L_x_2972:
[----:B------:R-:W-:Y:S05]  /*2d30*/  BSYNC.RECONVERGENT B0 ;  /* 0x0000000000007941 */ /* 0x000fea0003800200 */
.L_x_2971:
[----:B------:R0:W1:Y:S01]  /*2d40*/  SHFL.DOWN PT, R7, R6, 0x2, 0x1f ;  /* 0x08401f0006077f89 */ /* 0x00006200000e0000 */
[----:B------:R-:W-:Y:S01]  /*2d50*/  BSSY.RECONVERGENT B0, `(.L_x_2973) ;  /* 0x000000c000007945 */ /* 0x000fe20003800200 */
[----:B------:R-:W-:Y:S02]  /*2d60*/  IMAD.MOV.U32 R0, RZ, RZ, R5 ;  /* 0x000000ffff007224 */ /* 0x000fe400078e0005 */
[----:B------:R0:W2:Y:S01]  /*2d70*/  SHFL.DOWN PT, R8, R5, 0x2, 0x1f ;  /* 0x08401f0005087f89 */ /* 0x0000a200000e0000 */
[----:B------:R-:W-:Y:S01]  /*2d80*/  IMAD.MOV.U32 R4, RZ, RZ, R6 ;  /* 0x000000ffff047224 */ /* 0x000fe200078e0006 */
[----:B------:R-:W-:Y:S06]  /*2d90*/  @P4 BRA `(.L_x_2974) ;  /* 0x00000000001c4947 */ /* 0x000fec0003800000 */
[----:B--2---:R-:W-:Y:S01]  /*2da0*/  FSETP.GEU.FTZ.AND P4, PT, R5, R8, PT ;  /* 0x000000080500720b */ /* 0x004fe20003f9e000 */
[----:B------:R-:W-:Y:S02]  /*2db0*/  IMAD.MOV.U32 R0, RZ, RZ, R8 ;  /* 0x000000ffff007224 */ /* 0x000fe400078e0008 */
[----:B-1----:R-:W-:-:S10]  /*2dc0*/  IMAD.MOV.U32 R4, RZ, RZ, R7 ;  /* 0x000000ffff047224 */ /* 0x002fd400078e0007 */
[----:B------:R-:W-:-:S04]  /*2dd0*/  @P4 FSETP.NEU.FTZ.AND P0, PT, R5, R8, PT ;  /* 0x000000080500420b */ /* 0x000fc80003f1d000 */
[----:B------:R-:W-:-:S04]  /*2de0*/  @P4 ISETP.LT.AND P0, PT, R7, R6, !P0 ;  /* 0x000000060700420c */ /* 0x000fc80004701270 */
[----:B------:R-:W-:Y:S02]  /*2df0*/  @P4 FSEL R0, R8, R5, P0 ;  /* 0x0000000508004208 */ /* 0x000fe40000000000 */
[----:B------:R-:W-:-:S07]  /*2e00*/  @P4 SEL R4, R7, R6, P0 ;  /* 0x0000000607044207 */ /* 0x000fce0000000000 */
.L_x_2974:
[----:B------:R-:W-:Y:S05]  /*2e10*/  BSYNC.RECONVERGENT B0 ;  /* 0x0000000000007941 */ /* 0x000fea0003800200 */
.L_x_2973:
[----:B-1----:R1:W3:Y:S01]  /*2e20*/  SHFL.DOWN PT, R7, R4, 0x4, 0x1f ;  /* 0x08801f0004077f89 */ /* 0x0022e200000e0000 */
[----:B------:R-:W-:Y:S01]  /*2e30*/  BSSY.RECONVERGENT B0, `(.L_x_2975) ;  /* 0x000000c000007945 */ /* 0x000fe20003800200 */
[----:B0-----:R-:W-:Y:S02]  /*2e40*/  IMAD.MOV.U32 R5, RZ, RZ, R0 ;  /* 0x000000ffff057224 */ /* 0x001fe400078e0000 */
[----:B------:R1:W0:Y:S01]  /*2e50*/  SHFL.DOWN PT, R9, R0, 0x4, 0x1f ;  /* 0x08801f0000097f89 */ /* 0x00022200000e0000 */
[----:B------:R-:W-:Y:S01]  /*2e60*/  IMAD.MOV.U32 R6, RZ, RZ, R4 ;  /* 0x000000ffff067224 */ /* 0x000fe200078e0004 */
[----:B------:R-:W-:Y:S06]  /*2e70*/  @P3 BRA `(.L_x_2976) ;  /* 0x00000000001c3947 */ /* 0x000fec0003800000 */
[----:B0-----:R-:W-:Y:S01]  /*2e80*/  FSETP.GEU.FTZ.AND P3, PT, R0, R9, PT ;  /* 0x000000090000720b */ /* 0x001fe20003f7e000 */
[----:B------:R-:W-:Y:S02]  /*2e90*/  IMAD.MOV.U32 R5, RZ, RZ, R9 ;  /* 0x000000ffff057224 */ /* 0x000fe400078e0009 */
[----:B---3--:R-:W-:-:S10]  /*2ea0*/  IMAD.MOV.U32 R6, RZ, RZ, R7 ;  /* 0x000000ffff067224 */ /* 0x008fd400078e0007 */
[----:B------:R-:W-:-:S04]  /*2eb0*/  @P3 FSETP.NEU.FTZ.AND P0, PT, R0, R9, PT ;  /* 0x000000090000320b */ /* 0x000fc80003f1d000 */
[----:B------:R-:W-:-:S04]  /*2ec0*/  @P3 ISETP.LT.AND P0, PT, R7, R4, !P0 ;  /* 0x000000040700320c */ /* 0x000fc80004701270 */
[----:B------:R-:W-:Y:S02]  /*2ed0*/  @P3 FSEL R5, R9, R0, P0 ;  /* 0x0000000009053208 */ /* 0x000fe40000000000 */
[----:B------:R-:W-:-:S07]  /*2ee0*/  @P3 SEL R6, R7, R4, P0 ;  /* 0x0000000407063207 */ /* 0x000fce0000000000 */
.L_x_2976:
[----:B------:R-:W-:Y:S05]  /*2ef0*/  BSYNC.RECONVERGENT B0 ;  /* 0x0000000000007941 */ /* 0x000fea0003800200 */
.L_x_2975:
[----:B---3--:R3:W4:Y:S01]  /*2f00*/  SHFL.DOWN PT, R7, R6, 0x8, 0x1f ;  /* 0x09001f0006077f89 */ /* 0x00872200000e0000 */
[----:B------:R-:W-:Y:S01]  /*2f10*/  BSSY.RECONVERGENT B0, `(.L_x_2977) ;  /* 0x000000c000007945 */ /* 0x000fe20003800200 */
[----:B-1----:R-:W-:Y:S02]  /*2f20*/  IMAD.MOV.U32 R0, RZ, RZ, R5 ;  /* 0x000000ffff007224 */ /* 0x002fe400078e0005 */
[----:B------:R3:W1:Y:S01]  /*2f30*/  SHFL.DOWN PT, R4, R5, 0x8, 0x1f ;  /* 0x09001f0005047f89 */ /* 0x00066200000e0000 */
[----:B------:R-:W-:Y:S01]  /*2f40*/  IMAD.MOV.U32 R13, RZ, RZ, R6 ;  /* 0x000000ffff0d7224 */ /* 0x000fe200078e0006 */
[----:B------:R-:W-:Y:S06]  /*2f50*/  @P2 BRA `(.L_x_2978) ;  /* 0x00000000001c2947 */ /* 0x000fec0003800000 */
[----:B-1----:R-:W-:Y:S01]  /*2f60*/  FSETP.GEU.FTZ.AND P2, PT, R5, R4, PT ;  /* 0x000000040500720b */ /* 0x002fe20003f5e000 */
[----:B------:R-:W-:Y:S02]  /*2f70*/  IMAD.MOV.U32 R0, RZ, RZ, R4 ;  /* 0x000000ffff007224 */ /* 0x000fe400078e0004 */
[----:B----4-:R-:W-:-:S10]  /*2f80*/  IMAD.MOV.U32 R13, RZ, RZ, R7 ;  /* 0x000000ffff0d7224 */ /* 0x010fd400078e0007 */
[----:B------:R-:W-:-:S04]  /*2f90*/  @P2 FSETP.NEU.FTZ.AND P0, PT, R5, R4, PT ;  /* 0x000000040500220b */ /* 0x000fc80003f1d000 */
[----:B------:R-:W-:-:S04]  /*2fa0*/  @P2 ISETP.LT.AND P0, PT, R7, R6, !P0 ;  /* 0x000000060700220c */ /* 0x000fc80004701270 */
[----:B------:R-:W-:Y:S02]  /*2fb0*/  @P2 FSEL R0, R4, R5, P0 ;  /* 0x0000000504002208 */ /* 0x000fe40000000000 */
[----:B------:R-:W-:-:S07]  /*2fc0*/  @P2 SEL R13, R7, R6, P0 ;  /* 0x00000006070d2207 */ /* 0x000fce0000000000 */
.L_x_2978:
[----:B------:R-:W-:Y:S05]  /*2fd0*/  BSYNC.RECONVERGENT B0 ;  /* 0x0000000000007941 */ /* 0x000fea0003800200 */
.L_x_2977:
[----:B-1----:R1:W0:Y:S01]  /*2fe0*/  SHFL.DOWN PT, R4, R13, 0x10, 0x1f ;  /* 0x0a001f000d047f89 */ /* 0x00222200000e0000 */
[----:B------:R-:W-:Y:S03]  /*2ff0*/  BSSY.RECONVERGENT B0, `(.L_x_2979) ;  /* 0x0000012000007945 */ /* 0x000fe60003800200 */
[----:B---3--:R1:W3:Y:S01]  /*3000*/  SHFL.DOWN PT, R5, R0, 0x10, 0x1f ;  /* 0x0a001f0000057f89 */ /* 0x0082e200000e0000 */
[----:B------:R-:W-:Y:S05]  /*3010*/  @P1 BRA `(.L_x_2980) ;  /* 0x00000000003c1947 */ /* 0x000fea0003800000 */
[----:B------:R-:W-:Y:S02]  /*3020*/  ISETP.NE.AND P2, PT, R10, RZ, PT ;  /* 0x000000ff0a00720c */ /* 0x000fe40003f45270 */
[----:B---3--:R-:W-:-:S11]  /*3030*/  FSETP.GEU.FTZ.AND P1, PT, R0, R5, PT ;  /* 0x000000050000720b */ /* 0x008fd60003f3e000 */
[----:B--2---:R-:W2:Y:S01]  /*3040*/  @!P2 S2R R8, SR_CgaCtaId ;  /* 0x000000000008a919 */ /* 0x004ea20000008800 */
[----:B----4-:R-:W-:Y:S02]  /*3050*/  @!P2 MOV R7, 0x400 ;  /* 0x000004000007a802 */ /* 0x010fe40000000f00 */
[----:B------:R-:W-:Y:S02]  /*3060*/  @!P2 SHF.R.U32.HI R6, RZ, 0x2, R2 ;  /* 0x00000002ff06a819 */ /* 0x000fe40000011602 */
[----:B------:R-:W-:Y:S02]  /*3070*/  @P1 FSETP.NEU.FTZ.AND P0, PT, R0, R5, PT ;  /* 0x000000050000120b */ /* 0x000fe40003f1d000 */
[----:B------:R-:W-:Y:S02]  /*3080*/  @!P2 LOP3.LUT R6, R6, 0xf8, RZ, 0xc0, !PT ;  /* 0x000000f80606a812 */ /* 0x000fe400078ec0ff */
[----:B0-----:R-:W-:-:S04]  /*3090*/  @P1 ISETP.LT.AND P0, PT, R4, R13, !P0 ;  /* 0x0000000d0400120c */ /* 0x001fc80004701270 */
[----:B------:R-:W-:Y:S02]  /*30a0*/  @P1 SEL R4, R4, R13, P0 ;  /* 0x0000000d04041207 */ /* 0x000fe40000000000 */
[----:B------:R-:W-:-:S03]  /*30b0*/  @P1 FSEL R5, R5, R0, P0 ;  /* 0x0000000005051208 */ /* 0x000fc60000000000 */
[----:B-1----:R-:W-:Y:S02]  /*30c0*/  IMAD.MOV.U32 R13, RZ, RZ, R4 ;  /* 0x000000ffff0d7224 */ /* 0x002fe400078e0004 */
[----:B------:R-:W-:Y:S01]  /*30d0*/  IMAD.MOV.U32 R0, RZ, RZ, R5 ;  /* 0x000000ffff007224 */ /* 0x000fe200078e0005 */
[----:B--2---:R-:W-:-:S05]  /*30e0*/  @!P2 LEA R7, R8, R7, 0x18 ;  /* 0x000000070807a211 */ /* 0x004fca00078ec0ff */
[----:B------:R-:W-:-:S05]  /*30f0*/  @!P2 IMAD.IADD R6, R6, 0x1, R7 ;  /* 0x000000010606a824 */ /* 0x000fca00078e0207 */
[----:B------:R0:W-:Y:S02]  /*3100*/  @!P2 STS.64 [R6+0x8], R4 ;  /* 0x000008040600a388 */ /* 0x0001e40000000a00 */
.L_x_2980:
[----:B------:R-:W-:Y:S05]  /*3110*/  BSYNC.RECONVERGENT B0 ;  /* 0x0000000000007941 */ /* 0x000fea0003800200 */
.L_x_2979:
[----:B------:R-:W-:Y:S01]  /*3120*/  BAR.SYNC.DEFER_BLOCKING 0x0 ;  /* 0x0000000000007b1d */ /* 0x000fe20000010000 */
[----:B------:R-:W-:-:S13]  /*3130*/  ISETP.NE.AND P0, PT, R2, RZ, PT ;  /* 0x000000ff0200720c */ /* 0x000fda0003f05270 */
[----:B------:R-:W-:Y:S05]  /*3140*/  @P0 BRA `(.L_x_2981) ;  /* 0x00000004008c0947 */ /* 0x000fea0003800000 */
[----:B------:R-:W5:Y:S01]  /*3150*/  S2UR UR5, SR_CgaCtaId ;  /* 0x00000000000579c3 */ /* 0x000f620000008800 */
[----:B------:R-:W-:Y:S01]  /*3160*/  UMOV UR4, 0x400 ;  /* 0x0000040000047882 */ /* 0x000fe20000000000 */
[----:B------:R-:W1:Y:S01]  /*3170*/  LDCU.64 UR8, c[0x0][0x3b0] ;  /* 0x00007600ff0877ac */ /* 0x000e620008000a00 */
[----:B------:R-:W-:-:S05]  /*3180*/  UISETP.NE.AND UP0, UPT, UR42, URZ, UPT ;  /* 0x000000ff2a00728c */ /* 0x000fca000bf05270 */
[----:B------:R-:W1:Y:S01]  /*3190*/  LDC.64 R22, c[0x0][0x380] ;  /* 0x0000e000ff167b82 */ /* 0x000e620000000a00 */
[----:B-----5:R-:W-:-:S09]  /*31a0*/  ULEA UR4, UR5, UR4, 0x18 ;  /* 0x0000000405047291 */ /* 0x020fd2000f8ec0ff */
[----:B0--34-:R-:W0:Y:S04]  /*31b0*/  LDS.128 R4, [UR4+0x10] ;  /* 0x00001004ff047984 */ /* 0x019e280008000c00 */
[----:B--2---:R-:W2:Y:S01]  /*31c0*/  LDS.128 R8, [UR4+0x20] ;  /* 0x00002004ff087984 */ /* 0x004ea20008000c00 */
[----:B0-----:R-:W-:-:S13]  /*31d0*/  FSETP.GT.FTZ.AND P1, PT, R5, R0, PT ;  /* 0x000000000500720b */ /* 0x001fda0003f34000 */
[----:B------:R-:W-:-:S04]  /*31e0*/  @!P1 FSETP.NEU.FTZ.AND P0, PT, R0, R5, PT ;  /* 0x000000050000920b */ /* 0x000fc80003f1d000 */
[----:B------:R-:W-:-:S04]  /*31f0*/  @!P1 ISETP.LT.AND P0, PT, R4, R13, !P0 ;  /* 0x0000000d0400920c */ /* 0x000fc80004701270 */
[----:B------:R-:W-:Y:S02]  /*3200*/  @!P1 FSEL R5, R5, R0, P0 ;  /* 0x0000000005059208 */ /* 0x000fe40000000000 */
[----:B------:R-:W-:Y:S02]  /*3210*/  @!P1 SEL R4, R4, R13, P0 ;  /* 0x0000000d04049207 */ /* 0x000fe40000000000 */
[----:B------:R-:W-:Y:S01]  /*3220*/  FSETP.GT.FTZ.AND P2, PT, R7, R5, PT ;  /* 0x000000050700720b */ /* 0x000fe20003f54000 */
[----:B-1----:R-:W0:-:S12]  /*3230*/  LDS.128 R12, [UR4+0x30] ;  /* 0x00003004ff0c7984 */ /* 0x002e180008000c00 */
[----:B------:R-:W-:-:S04]  /*3240*/  @!P2 FSETP.NEU.FTZ.AND P0, PT, R5, R7, PT ;  /* 0x000000070500a20b */ /* 0x000fc80003f1d000 */
[----:B------:R-:W-:-:S04]  /*3250*/  @!P2 ISETP.LT.AND P0, PT, R6, R4, !P0 ;  /* 0x000000040600a20c */ /* 0x000fc80004701270 */
[----:B------:R-:W-:Y:S02]  /*3260*/  @!P2 FSEL R7, R7, R5, P0 ;  /* 0x000000050707a208 */ /* 0x000fe40000000000 */
[----:B------:R-:W-:Y:S02]  /*3270*/  @!P2 SEL R6, R6, R4, P0 ;  /* 0x000000040606a207 */ /* 0x000fe40000000000 */
[----:B--2---:R-:W-:Y:S01]  /*3280*/  FSETP.GT.FTZ.AND P1, PT, R9, R7, PT ;  /* 0x000000070900720b */ /* 0x004fe20003f34000 */
[----:B------:R-:W1:Y:S01]  /*3290*/  LDS.64 R4, [UR4+0x40] ;  /* 0x00004004ff047984 */ /* 0x000e620008000a00 */
[----:B------:R-:W2:Y:S11]  /*32a0*/  LDCU.128 UR4, c[0x0][0x390] ;  /* 0x00007200ff0477ac */ /* 0x000eb60008000c00 */
[----:B------:R-:W-:-:S04]  /*32b0*/  @!P1 FSETP.NEU.FTZ.AND P0, PT, R7, R9, PT ;  /* 0x000000090700920b */ /* 0x000fc80003f1d000 */
[----:B------:R-:W-:-:S04]  /*32c0*/  @!P1 ISETP.LT.AND P0, PT, R8, R6, !P0 ;  /* 0x000000060800920c */ /* 0x000fc80004701270 */
[----:B------:R-:W-:Y:S02]  /*32d0*/  @!P1 FSEL R9, R9, R7, P0 ;  /* 0x0000000709099208 */ /* 0x000fe40000000000 */
[----:B------:R-:W-:Y:S02]  /*32e0*/  @!P1 SEL R8, R8, R6, P0 ;  /* 0x0000000608089207 */ /* 0x000fe40000000000 */
[----:B------:R-:W-:-:S13]  /*32f0*/  FSETP.GT.FTZ.AND P2, PT, R11, R9, PT ;  /* 0x000000090b00720b */ /* 0x000fda0003f54000 */
[----:B------:R-:W-:-:S04]  /*3300*/  @!P2 FSETP.NEU.FTZ.AND P0, PT, R9, R11, PT ;  /* 0x0000000b0900a20b */ /* 0x000fc80003f1d000 */
[----:B------:R-:W-:-:S04]  /*3310*/  @!P2 ISETP.LT.AND P0, PT, R10, R8, !P0 ;  /* 0x000000080a00a20c */ /* 0x000fc80004701270 */
[----:B------:R-:W-:Y:S02]  /*3320*/  @!P2 FSEL R11, R11, R9, P0 ;  /* 0x000000090b0ba208 */ /* 0x000fe40000000000 */
[----:B------:R-:W-:Y:S02]  /*3330*/  @!P2 SEL R10, R10, R8, P0 ;  /* 0x000000080a0aa207 */ /* 0x000fe40000000000 */
[----:B0-----:R-:W-:-:S13]  /*3340*/  FSETP.GT.FTZ.AND P1, PT, R13, R11, PT ;  /* 0x0000000b0d00720b */ /* 0x001fda0003f34000 */
        /* <DEDUP_REMOVED lines=9> */
[----:B-1----:R-:W-:Y:S02]  /*33e0*/  FSETP.NEU.FTZ.AND P1, PT, R15, R5, PT ;  /* 0x000000050f00720b */ /* 0x002fe40003f3d000 */
[----:B------:R-:W-:-:S11]  /*33f0*/  FSETP.GT.FTZ.AND P0, PT, R5, R15, PT ;  /* 0x0000000f0500720b */ /* 0x000fd60003f14000 */
[----:B------:R-:W-:-:S04]  /*3400*/  @!P1 VIMNMX R14, PT, PT, R4, R14, PT ;  /* 0x0000000e040e9248 */ /* 0x000fc80003fe0100 */
[----:B------:R-:W-:-:S05]  /*3410*/  SEL R4, R4, R14, P0 ;  /* 0x0000000e04047207 */ /* 0x000fca0000000000 */
[----:B------:R-:W-:-:S04]  /*3420*/  IMAD R5, R3, UR39, R4 ;  /* 0x0000002703057c24 */ /* 0x000fc8000f8e0204 */
[----:B------:R-:W-:-:S05]  /*3430*/  IMAD.WIDE R22, R5, 0x4, R22 ;  /* 0x0000000405167825 */ /* 0x000fca00078e0216 */
[----:B------:R-:W3:Y:S01]  /*3440*/  LDG.E R11, desc[UR36][R22.64] ;  /* 0x00000024160b7981 */ /* 0x000ee2000c1e1900 */
[C---:B------:R-:W-:Y:S01]  /*3450*/  VIADD R0, R4.reuse, -UR8 ;  /* 0x8000000804007c36 */ /* 0x040fe20008000000 */
[C---:B------:R-:W-:Y:S01]  /*3460*/  ISETP.GE.AND P1, PT, R4.reuse, UR9, PT ;  /* 0x0000000904007c0c */ /* 0x040fe2000bf26270 */
[----:B------:R-:W-:Y:S01]  /*3470*/  BSSY.RECONVERGENT B6, `(.L_x_2982) ;  /* 0x0000022000067945 */ /* 0x000fe20003800200 */
[----:B------:R-:W-:Y:S01]  /*3480*/  ISETP.GE.AND P0, PT, R4, UR8, PT ;  /* 0x0000000804007c0c */ /* 0x000fe2000bf06270 */
[----:B------:R-:W-:Y:S01]  /*3490*/  UIADD3 UR8, UPT, UPT, UR40, UR38, URZ ;  /* 0x0000002628087290 */ /* 0x000fe2000fffe0ff */
[-C--:B------:R-:W-:Y:S02]  /*34a0*/  SEL R0, R0, R3.reuse, !P1 ;  /* 0x0000000300007207 */ /* 0x080fe40004800000 */
[----:B------:R-:W-:Y:S01]  /*34b0*/  PLOP3.LUT P1, PT, PT, PT, UP0, 0x80, 0x8 ;  /* 0x000000000008781c */ /* 0x000fe20003f2f008 */
[----:B--2---:R-:W-:Y:S01]  /*34c0*/  UIMAD.WIDE.U32 UR4, UR8, 0x4, UR4 ;  /* 0x00000004080478a5 */ /* 0x004fe2000f8e0004 */
[----:B------:R-:W-:Y:S01]  /*34d0*/  SEL R0, R0, R3, P0 ;  /* 0x0000000300007207 */ /* 0x000fe20000000000 */
[----:B------:R-:W-:-:S03]  /*34e0*/  UIMAD.WIDE.U32 UR6, UR8, 0x8, UR6 ;  /* 0x00000008080678a5 */ /* 0x000fc6000f8e0006 */
[----:B------:R-:W-:Y:S01]  /*34f0*/  SEL R4, R0, R3, P1 ;  /* 0x0000000300047207 */ /* 0x000fe20000800000 */
[----:B------:R-:W-:Y:S02]  /*3500*/  IMAD.U32 R6, RZ, RZ, UR4 ;  /* 0x00000004ff067e24 */ /* 0x000fe4000f8e00ff */
[----:B------:R-:W-:Y:S01]  /*3510*/  IMAD.U32 R7, RZ, RZ, UR5 ;  /* 0x00000005ff077e24 */ /* 0x000fe2000f8e00ff */
[----:B------:R-:W-:Y:S01]  /*3520*/  SHF.R.S32.HI R5, RZ, 0x1f, R4 ;  /* 0x0000001fff057819 */ /* 0x000fe20000011404 */
[----:B------:R-:W-:Y:S01]  /*3530*/  IMAD.U32 R8, RZ, RZ, UR6 ;  /* 0x00000006ff087e24 */ /* 0x000fe2000f8e00ff */
[----:B------:R-:W-:Y:S01]  /*3540*/  ISETP.GT.AND P0, PT, R4, -0x1, PT ;  /* 0xffffffff0400780c */ /* 0x000fe20003f04270 */
[----:B------:R-:W-:Y:S01]  /*3550*/  IMAD.U32 R9, RZ, RZ, UR7 ;  /* 0x00000007ff097e24 */ /* 0x000fe2000f8e00ff */
[----:B---3--:R0:W-:Y:S04]  /*3560*/  STG.E desc[UR36][R6.64], R11 ;  /* 0x0000000b06007986 */ /* 0x0081e8000c101924 */
[----:B------:R0:W-:Y:S07]  /*3570*/  STG.E.64 desc[UR36][R8.64], R4 ;  /* 0x0000000408007986 */ /* 0x0001ee000c101b24 */
[----:B------:R-:W-:Y:S05]  /*3580*/  @P0 BRA `(.L_x_2983) ;  /* 0x0000000000400947 */ /* 0x000fea0003800000 */
[----:B------:R-:W-:Y:S01]  /*3590*/  MOV R14, 0x160 ;  /* 0x00000160000e7802 */ /* 0x000fe20000000f00 */
[----:B------:R-:W1:Y:S01]  /*35a0*/  LDCU.64 UR4, c[0x4][0x150] ;  /* 0x01002a00ff0477ac */ /* 0x000e620008000a00 */
[----:B0-----:R-:W-:Y:S02]  /*35b0*/  IMAD.MOV.U32 R8, RZ, RZ, 0xe6 ;  /* 0x000000e6ff087424 */ /* 0x001fe400078e00ff */
[----:B------:R-:W-:Y:S01]  /*35c0*/  IMAD.MOV.U32 R12, RZ, RZ, 0x1 ;  /* 0x00000001ff0c7424 */ /* 0x000fe200078e00ff */
[----:B------:R-:W0:Y:S01]  /*35d0*/  LDCU.64 UR6, c[0x4][0x158] ;  /* 0x01002b00ff0677ac */ /* 0x000e220008000a00 */
[----:B------:R-:W2:Y:S01]  /*35e0*/  LDC.64 R14, c[0x4][R14] ;  /* 0x010000000e0e7b82 */ /* 0x000ea20000000a00 */
[----:B------:R-:W-:Y:S01]  /*35f0*/  IMAD.MOV.U32 R13, RZ, RZ, RZ ;  /* 0x000000ffff0d7224 */ /* 0x000fe200078e00ff */
[----:B------:R-:W3:Y:S01]  /*3600*/  LDCU.64 UR8, c[0x4][0x8] ;  /* 0x01000100ff0877ac */ /* 0x000ee20008000a00 */
[----:B-1----:R-:W-:Y:S02]  /*3610*/  IMAD.U32 R4, RZ, RZ, UR4 ;  /* 0x00000004ff047e24 */ /* 0x002fe4000f8e00ff */
[----:B------:R-:W-:-:S02]  /*3620*/  IMAD.U32 R5, RZ, RZ, UR5 ;  /* 0x00000005ff057e24 */ /* 0x000fc4000f8e00ff */
[----:B0-----:R-:W-:Y:S02]  /*3630*/  IMAD.U32 R6, RZ, RZ, UR6 ;  /* 0x00000006ff067e24 */ /* 0x001fe4000f8e00ff */
[----:B------:R-:W-:Y:S02]  /*3640*/  IMAD.U32 R7, RZ, RZ, UR7 ;  /* 0x00000007ff077e24 */ /* 0x000fe4000f8e00ff */
[----:B---3--:R-:W-:Y:S02]  /*3650*/  IMAD.U32 R10, RZ, RZ, UR8 ;  /* 0x00000008ff0a7e24 */ /* 0x008fe4000f8e00ff */
[----:B------:R-:W-:-:S07]  /*3660*/  IMAD.U32 R11, RZ, RZ, UR9 ;  /* 0x00000009ff0b7e24 */ /* 0x000fce000f8e00ff */
[----:B------:R-:W-:-:S07]  /*3670*/  LEPC R20, `(.L_x_2983) ;  /* 0x000000001014794e */ /* 0x000fce0000000000 */
[----:B--2---:R-:W-:Y:S05]  /*3680*/  CALL.ABS.NOINC R14 ;  /* 0x000000000e007343 */ /* 0x004fea0003c00000 */
.L_x_2983:
[----:B------:R-:W-:Y:S05]  /*3690*/  BSYNC.RECONVERGENT B6 ;  /* 0x0000000000067941 */ /* 0x000fea0003800200 */
.L_x_2982:
[----:B------:R-:W1:Y:S01]  /*36a0*/  LDCU.64 UR4, c[0x0][0x3a0] ;  /* 0x00007400ff0477ac */ /* 0x000e620008000a00 */
[----:B------:R-:W-:Y:S01]  /*36b0*/  UIADD3 UR7, UPT, UPT, UR40, UR38, URZ ;  /* 0x0000002628077290 */ /* 0x000fe2000fffe0ff */
[----:B------:R-:W2:Y:S01]  /*36c0*/  LDCU.U8 UR6, c[0x0][0x3b8] ;  /* 0x00007700ff0677ac */ /* 0x000ea20008000000 */
[----:B------:R-:W-:-:S06]  /*36d0*/  UIMAD UR8, UR41, UR38, UR39 ;  /* 0x00000026290872a4 */ /* 0x000fcc000f8e0227 */
[----:B------:R-:W-:Y:S01]  /*36e0*/  IMAD.U32 R3, RZ, RZ, UR8 ;  /* 0x00000008ff037e24 */ /* 0x000fe2000f8e00ff */
[----:B-1----:R-:W-:-:S06]  /*36f0*/  UIMAD.WIDE.U32 UR4, UR7, 0x4, UR4 ;  /* 0x00000004070478a5 */ /* 0x002fcc000f8e0004 */
[----:B0-----:R-:W-:Y:S01]  /*3700*/  IMAD.U32 R4, RZ, RZ, UR4 ;  /* 0x00000004ff047e24 */ /* 0x001fe2000f8e00ff */
[----:B--2---:R-:W-:Y:S01]  /*3710*/  UPRMT UR4, UR6, 0x8880, URZ ;  /* 0x0000888006047896 */ /* 0x004fe200080000ff */
[----:B------:R-:W-:-:S03]  /*3720*/  IMAD.U32 R5, RZ, RZ, UR5 ;  /* 0x00000005ff057e24 */ /* 0x000fc6000f8e00ff */
[----:B------:R-:W-:Y:S02]  /*3730*/  UISETP.NE.AND UP0, UPT, UR4, URZ, UPT ;  /* 0x000000ff0400728c */ /* 0x000fe4000bf05270 */
[----:B------:R0:W-:Y:S07]  /*3740*/  STG.E desc[UR36][R4.64], R3 ;  /* 0x0000000304007986 */ /* 0x0001ee000c101924 */
[----:B------:R-:W-:Y:S05]  /*3750*/  BRA.U !UP0, `(.L_x_2981) ;  /* 0x0000000108087547 */ /* 0x000fea000b800000 */
[----:B------:R-:W2:Y:S02]  /*3760*/  LDG.E R22, desc[UR36][R22.64] ;  /* 0x0000002416167981 */ /* 0x000ea4000c1e1900 */
[----:B--2---:R-:W-:-:S07]  /*3770*/  FADD.FTZ R19, R19, R22 ;  /* 0x0000001613137221 */ /* 0x004fce0000010000 */
.L_x_2981:
[----:B------:R-:W-:Y:S05]  /*3780*/  WARPSYNC.ALL ;  /* 0x0000000000007948 */ /* 0x000fea0003800000 */
[----:B------:R-:W5:Y:S01]  /*3790*/  LDCU UR6, c[0x0][0x3ac] ;  /* 0x00007580ff0677ac */ /* 0x000f620008000800 */
[----:B------:R-:W-:Y:S02]  /*37a0*/  VIADD R17, R17, 0x1 ;  /* 0x0000000111117836 */ /* 0x000fe40000000000 */
[----:B------:R-:W-:Y:S01]  /*37b0*/  VIADD R16, R16, 0x1 ;  /* 0x0000000110107836 */ /* 0x000fe20000000000 */
[----:B------:R-:W-:-:S04]  /*37c0*/  UIADD3 UR38, UPT, UPT, UR38, 0x1, URZ ;  /* 0x0000000126267890 */ /* 0x000fc8000fffe0ff */
[----:B-----5:R-:W-:Y:S01]  /*37d0*/  UISETP.NE.AND UP0, UPT, UR38, UR6, UPT ;  /* 0x000000062600728c */ /* 0x020fe2000bf05270 */
[----:B------:R-:W-:Y:S08]  /*37e0*/  BAR.SYNC.DEFER_BLOCKING 0x0 ;  /* 0x0000000000007b1d */ /* 0x000ff00000010000 */
[----:B------:R-:W-:Y:S05]  /*37f0*/  BRA.U UP0, `(.L_x_2984) ;  /* 0xffffffc900747547 */ /* 0x000fea000b83ffff */
.L_x_2937:
[----:B-1----:R-:W1:Y:S01]  /*3800*/  S2R R0, SR_TID.X ;  /* 0x0000000000007919 */ /* 0x002e620000002100 */
[----:B------:R-:W5:Y:S02]  /*3810*/  LDCU.U8 UR4, c[0x0][0x3b8] ;  /* 0x00007700ff0477ac */ /* 0x000f640008000000 */
[----:B-----5:R-:W-:-:S06]  /*3820*/  UPRMT UR4, UR4, 0x8880, URZ ;  /* 0x0000888004047896 */ /* 0x020fcc00080000ff */
[----:B------:R-:W-:-:S04]  /*3830*/  ISETP.NE.AND P0, PT, RZ, UR4, PT ;  /* 0x00000004ff007c0c */ /* 0x000fc8000bf05270 */
[----:B-1----:R-:W-:-:S13]  /*3840*/  ISETP.NE.OR P0, PT, R0, RZ, !P0 ;  /* 0x000000ff0000720c */ /* 0x002fda0004705670 */
[----:B------:R-:W-:Y:S05]  /*3850*/  @P0 EXIT ;  /* 0x000000000000094d */ /* 0x000fea0003800000 */
[----:B------:R-:W-:Y:S01]  /*3860*/  UISETP.GE.AND UP0, UPT, UR6, 0x1, UPT ;  /* 0x000000010600788c */ /* 0x000fe2000bf06270 */
[----:B------:R-:W-:-:S05]  /*3870*/  FSETP.GT.FTZ.AND P0, PT, R19, RZ, PT ;  /* 0x000000ff1300720b */ /* 0x000fca0003f14000 */
[----:B------:R-:W-:-:S13]  /*3880*/  PLOP3.LUT P1, PT, PT, PT, UP0, 0x80, 0x8 ;  /* 0x000000000008781c */ /* 0x000fda0003f2f008 */
[----:B------:R-:W-:Y:S05]  /*3890*/  @!P1 EXIT ;  /* 0x000000000000994d */ /* 0x000fea0003800000 */
[----:B------:R-:W-:Y:S01]  /*38a0*/  UISETP.GE.U32.AND UP0, UPT, UR6, 0x10, UPT ;  /* 0x000000100600788c */ /* 0x000fe2000bf06070 */
[----:B------:R-:W-:Y:S01]  /*38b0*/  FSEL R19, R19, 1, P0 ;  /* 0x3f80000013137808 */ /* 0x000fe20000000000 */
[----:B------:R-:W-:Y:S01]  /*38c0*/  IMAD.MOV.U32 R0, RZ, RZ, RZ ;  /* 0x000000ffff007224 */ /* 0x000fe200078e00ff */
[----:B------:R-:W-:Y:S02]  /*38d0*/  UIMAD UR39, UR39, UR6, URZ ;  /* 0x00000006272772a4 */ /* 0x000fe4000f8e02ff */
[----:B------:R-:W-:-:S04]  /*38e0*/  ULOP3.LUT UR7, UR6, 0xf, URZ, 0xc0, !UPT ;  /* 0x0000000f06077892 */ /* 0x000fc8000f8ec0ff */
[----:B------:R-:W-:Y:S08]  /*38f0*/  BRA.U !UP0, `(.L_x_2985) ;  /* 0x0000000508047547 */ /* 0x000ff0000b800000 */
[----:B------:R-:W1:Y:S01]  /*3900*/  LDCU.64 UR4, c[0x0][0x390] ;  /* 0x00007200ff0477ac */ /* 0x000e620008000a00 */
[----:B0-----:R0:W0:Y:S01]  /*3910*/  MUFU.RCP R4, R19 ;  /* 0x0000001300047308 */ /* 0x0010220000001000 */
[----:B------:R-:W-:-:S06]  /*3920*/  ULOP3.LUT UR8, UR6, 0x7ffffff0, URZ, 0xc0, !UPT ;  /* 0x7ffffff006087892 */ /* 0x000fcc000f8ec0ff */
[----:B------:R-:W-:Y:S01]  /*3930*/  IMAD.U32 R0, RZ, RZ, UR8 ;  /* 0x00000008ff007e24 */ /* 0x000fe2000f8e00ff */
[----:B-1----:R-:W-:-:S04]  /*3940*/  UIMAD.WIDE.U32 UR4, UR39, 0x4, UR4 ;  /* 0x00000004270478a5 */ /* 0x002fc8000f8e0004 */
[----:B------:R-:W-:-:S04]  /*3950*/  UIADD3 UR9, UP0, UPT, UR4, 0x20, URZ ;  /* 0x0000002004097890 */ /* 0x000fc8000ff1e0ff */
[----:B------:R-:W-:Y:S02]  /*3960*/  UIADD3.X UR4, UPT, UPT, URZ, UR5, URZ, UP0, !UPT ;  /* 0x00000005ff047290 */ /* 0x000fe400087fe4ff */
[----:B------:R-:W-:Y:S01]  /*3970*/  IMAD.U32 R6, RZ, RZ, UR9 ;  /* 0x00000009ff067e24 */ /* 0x000fe2000f8e00ff */
[----:B------:R-:W-:-:S03]  /*3980*/  UIADD3 UR5, UPT, UPT, -UR8, URZ, URZ ;  /* 0x000000ff08057290 */ /* 0x000fc6000fffe1ff */
[----:B0-----:R-:W-:-:S09]  /*3990*/  IMAD.U32 R15, RZ, RZ, UR4 ;  /* 0x00000004ff0f7e24 */ /* 0x001fd2000f8e00ff */
.L_x_2986:
[----:B------:R-:W-:Y:S02]  /*39a0*/  IMAD.MOV.U32 R2, RZ, RZ, R6 ;  /* 0x000000ffff027224 */ /* 0x000fe400078e0006 */
[----:B------:R-:W-:-:S05]  /*39b0*/  IMAD.MOV.U32 R3, RZ, RZ, R15 ;  /* 0x000000ffff037224 */ /* 0x000fca00078e000f */
[----:B------:R-:W5:Y:S04]  /*39c0*/  LDG.E R21, desc[UR36][R2.64+-0x20] ;  /* 0xffffe02402157981 */ /* 0x000f68000c1e1900 */
[----:B------:R-:W5:Y:S04]  /*39d0*/  LDG.E R23, desc[UR36][R2.64+-0x1c] ;  /* 0xffffe42402177981 */ /* 0x000f68000c1e1900 */
[----:B------:R-:W5:Y:S04]  /*39e0*/  LDG.E R25, desc[UR36][R2.64+-0x18] ;  /* 0xffffe82402197981 */ /* 0x000f68000c1e1900 */
[----:B------:R-:W5:Y:S04]  /*39f0*/  LDG.E R27, desc[UR36][R2.64+-0x14] ;  /* 0xffffec24021b7981 */ /* 0x000f68000c1e1900 */
[----:B------:R-:W5:Y:S04]  /*3a00*/  LDG.E R29, desc[UR36][R2.64+-0x10] ;  /* 0xfffff024021d7981 */ /* 0x000f68000c1e1900 */
[----:B--2---:R-:W2:Y:S04]  /*3a10*/  LDG.E R8, desc[UR36][R2.64+-0x8] ;  /* 0xfffff82402087981 */ /* 0x004ea8000c1e1900 */
[----:B------:R-:W2:Y:S04]  /*3a20*/  LDG.E R10, desc[UR36][R2.64+-0x4] ;  /* 0xfffffc24020a7981 */ /* 0x000ea8000c1e1900 */
[----:B------:R-:W2:Y:S04]  /*3a30*/  LDG.E R12, desc[UR36][R2.64] ;  /* 0x00000024020c7981 */ /* 0x000ea8000c1e1900 */
[----:B------:R-:W2:Y:S04]  /*3a40*/  LDG.E R17, desc[UR36][R2.64+0x4] ;  /* 0x0000042402117981 */ /* 0x000ea8000c1e1900 */
[----:B------:R-:W2:Y:S04]  /*3a50*/  LDG.E R13, desc[UR36][R2.64+0xc] ;  /* 0x00000c24020d7981 */ /* 0x000ea8000c1e1900 */
[----:B---3--:R-:W3:Y:S04]  /*3a60*/  LDG.E R5, desc[UR36][R2.64+0x10] ;  /* 0x0000102402057981 */ /* 0x008ee8000c1e1900 */
[----:B------:R-:W3:Y:S04]  /*3a70*/  LDG.E R11, desc[UR36][R2.64+0x14] ;  /* 0x00001424020b7981 */ /* 0x000ee8000c1e1900 */
[----:B------:R-:W3:Y:S04]  /*3a80*/  LDG.E R9, desc[UR36][R2.64+0x18] ;  /* 0x0000182402097981 */ /* 0x000ee8000c1e1900 */
[----:B----4-:R-:W4:Y:S04]  /*3a90*/  LDG.E R7, desc[UR36][R2.64+0x1c] ;  /* 0x00001c2402077981 */ /* 0x010f28000c1e1900 */
[----:B------:R-:W4:Y:S04]  /*3aa0*/  LDG.E R6, desc[UR36][R2.64+-0xc] ;  /* 0xfffff42402067981 */ /* 0x000f28000c1e1900 */
[----:B------:R-:W4:Y:S01]  /*3ab0*/  LDG.E R15, desc[UR36][R2.64+0x8] ;  /* 0x00000824020f7981 */ /* 0x000f22000c1e1900 */
[----:B------:R-:W-:-:S04]  /*3ac0*/  UIADD3 UR5, UPT, UPT, UR5, 0x10, URZ ;  /* 0x0000001005057890 */ /* 0x000fc8000fffe0ff */
[----:B------:R-:W-:Y:S01]  /*3ad0*/  UISETP.NE.AND UP0, UPT, UR5, URZ, UPT ;  /* 0x000000ff0500728c */ /* 0x000fe2000bf05270 */
[-C--:B-----5:R-:W-:Y:S01]  /*3ae0*/  FMUL.FTZ R21, R21, R4.reuse ;  /* 0x0000000415157220 */ /* 0x0a0fe20000410000 */
[----:B------:R-:W-:-:S04]  /*3af0*/  FMUL.FTZ R23, R23, R4 ;  /* 0x0000000417177220 */ /* 0x000fc80000410000 */
[----:B------:R2:W-:Y:S01]  /*3b00*/  STG.E desc[UR36][R2.64+-0x20], R21 ;  /* 0xffffe01502007986 */ /* 0x0005e2000c101924 */
[-C--:B------:R-:W-:Y:S01]  /*3b10*/  FMUL.FTZ R25, R25, R4.reuse ;  /* 0x0000000419197220 */ /* 0x080fe20000410000 */
[-C--:B------:R-:W-:Y:S01]  /*3b20*/  FMUL.FTZ R27, R27, R4.reuse ;  /* 0x000000041b1b7220 */ /* 0x080fe20000410000 */
[-C--:B------:R-:W-:Y:S01]  /*3b30*/  FMUL.FTZ R29, R29, R4.reuse ;  /* 0x000000041d1d7220 */ /* 0x080fe20000410000 */
[-C--:B--2---:R-:W-:Y:S01]  /*3b40*/  FMUL.FTZ R21, R8, R4.reuse ;  /* 0x0000000408157220 */ /* 0x084fe20000410000 */
[-C--:B------:R-:W-:Y:S01]  /*3b50*/  FMUL.FTZ R10, R10, R4.reuse ;  /* 0x000000040a0a7220 */ /* 0x080fe20000410000 */
[-C--:B------:R-:W-:Y:S01]  /*3b60*/  FMUL.FTZ R12, R12, R4.reuse ;  /* 0x000000040c0c7220 */ /* 0x080fe20000410000 */
[-C--:B------:R-:W-:Y:S01]  /*3b70*/  FMUL.FTZ R17, R17, R4.reuse ;  /* 0x0000000411117220 */ /* 0x080fe20000410000 */
[-C--:B------:R-:W-:Y:S01]  /*3b80*/  FMUL.FTZ R13, R13, R4.reuse ;  /* 0x000000040d0d7220 */ /* 0x080fe20000410000 */
[-C--:B---3--:R-:W-:Y:S01]  /*3b90*/  FMUL.FTZ R5, R5, R4.reuse ;  /* 0x0000000405057220 */ /* 0x088fe20000410000 */
[-C--:B------:R-:W-:Y:S01]  /*3ba0*/  FMUL.FTZ R11, R11, R4.reuse ;  /* 0x000000040b0b7220 */ /* 0x080fe20000410000 */
[-C--:B------:R-:W-:Y:S01]  /*3bb0*/  FMUL.FTZ R9, R9, R4.reuse ;  /* 0x0000000409097220 */ /* 0x080fe20000410000 */
[-C--:B----4-:R-:W-:Y:S01]  /*3bc0*/  FMUL.FTZ R7, R7, R4.reuse ;  /* 0x0000000407077220 */ /* 0x090fe20000410000 */
[----:B------:R-:W-:Y:S04]  /*3bd0*/  STG.E desc[UR36][R2.64+-0x1c], R23 ;  /* 0xffffe41702007986 */ /* 0x000fe8000c101924 */
        /* <DEDUP_REMOVED lines=11> */
[----:B------:R-:W-:Y:S01]  /*3c90*/  STG.E desc[UR36][R2.64+0x1c], R7 ;  /* 0x00001c0702007986 */ /* 0x000fe2000c101924 */
[-C--:B------:R-:W-:Y:S01]  /*3ca0*/  FMUL.FTZ R6, R6, R4.reuse ;  /* 0x0000000406067220 */ /* 0x080fe20000410000 */
[----:B------:R-:W-:-:S04]  /*3cb0*/  FMUL.FTZ R15, R15, R4 ;  /* 0x000000040f0f7220 */ /* 0x000fc80000410000 */
[----:B------:R0:W-:Y:S04]  /*3cc0*/  STG.E desc[UR36][R2.64+-0xc], R6 ;  /* 0xfffff40602007986 */ /* 0x0001e8000c101924 */
[----:B------:R1:W-:Y:S01]  /*3cd0*/  STG.E desc[UR36][R2.64+0x8], R15 ;  /* 0x0000080f02007986 */ /* 0x0003e2000c101924 */
[----:B0-----:R-:W-:-:S05]  /*3ce0*/  IADD3 R6, P0, PT, R2, 0x40, RZ ;  /* 0x0000004002067810 */ /* 0x001fca0007f1e0ff */
[----:B-1----:R-:W-:Y:S01]  /*3cf0*/  IMAD.X R15, RZ, RZ, R3, P0 ;  /* 0x000000ffff0f7224 */ /* 0x002fe200000e0603 */
[----:B------:R-:W-:Y:S07]  /*3d00*/  BRA.U UP0, `(.L_x_2986) ;  /* 0xfffffffd00247547 */ /* 0x000fee000b83ffff */
.L_x_2985:
[----:B------:R-:W-:-:S13]  /*3d10*/  ISETP.NE.AND P0, PT, RZ, UR7, PT ;  /* 0x00000007ff007c0c */ /* 0x000fda000bf05270 */
[----:B------:R-:W-:Y:S05]  /*3d20*/  @!P0 EXIT ;  /* 0x000000000000894d */ /* 0x000fea0003800000 */
[----:B------:R-:W-:Y:S02]  /*3d30*/  UISETP.GE.U32.AND UP0, UPT, UR7, 0x8, UPT ;  /* 0x000000080700788c */ /* 0x000fe4000bf06070 */
[----:B------:R-:W-:-:S07]  /*3d40*/  ULOP3.LUT UR4, UR6, 0x7, URZ, 0xc0, !UPT ;  /* 0x0000000706047892 */ /* 0x000fce000f8ec0ff */
[----:B------:R-:W-:Y:S05]  /*3d50*/  BRA.U !UP0, `(.L_x_2987) ;  /* 0x0000000108887547 */ /* 0x000fea000b800000 */
[----:B0--3--:R-:W0:Y:S01]  /*3d60*/  LDC.64 R4, c[0x0][0x390] ;  /* 0x0000e400ff047b82 */ /* 0x009e220000000a00 */
[----:B------:R-:W-:-:S07]  /*3d70*/  VIADD R3, R0, UR39 ;  /* 0x0000002700037c36 */ /* 0x000fce0008000000 */
[----:B------:R-:W1:Y:S01]  /*3d80*/  LDC.64 R10, c[0x0][0x390] ;  /* 0x0000e400ff0a7b82 */ /* 0x000e620000000a00 */
[----:B0-----:R-:W-:-:S05]  /*3d90*/  IMAD.WIDE.U32 R4, R3, 0x4, R4 ;  /* 0x0000000403047825 */ /* 0x001fca00078e0004 */
[----:B------:R-:W4:Y:S01]  /*3da0*/  LDG.E R6, desc[UR36][R4.64] ;  /* 0x0000002404067981 */ /* 0x000f22000c1e1900 */
[----:B------:R-:W4:Y:S01]  /*3db0*/  MUFU.RCP R17, R19 ;  /* 0x0000001300117308 */ /* 0x000f220000001000 */
[----:B------:R-:W-:-:S05]  /*3dc0*/  IADD3 R3, P0, PT, R0, UR39, RZ ;  /* 0x0000002700037c10 */ /* 0x000fca000ff1e0ff */
[----:B--2---:R-:W-:Y:S01]  /*3dd0*/  IMAD.X R8, RZ, RZ, RZ, P0 ;  /* 0x000000ffff087224 */ /* 0x004fe200000e06ff */
[----:B-1----:R-:W-:-:S04]  /*3de0*/  LEA R2, P0, R3, R10, 0x2 ;  /* 0x0000000a03027211 */ /* 0x002fc800078010ff */
[----:B------:R-:W-:Y:S01]  /*3df0*/  LEA.HI.X R3, R3, R11, R8, 0x2, P0 ;  /* 0x0000000b03037211 */ /* 0x000fe200000f1408 */
[----:B----4-:R-:W-:-:S05]  /*3e00*/  FMUL.FTZ R7, R6, R17 ;  /* 0x0000001106077220 */ /* 0x010fca0000410000 */
[----:B------:R0:W-:Y:S04]  /*3e10*/  STG.E desc[UR36][R4.64], R7 ;  /* 0x0000000704007986 */ /* 0x0001e8000c101924 */
[----:B------:R-:W2:Y:S04]  /*3e20*/  LDG.E R6, desc[UR36][R2.64+0x4] ;  /* 0x0000042402067981 */ /* 0x000ea8000c1e1900 */
[----:B------:R-:W3:Y:S04]  /*3e30*/  LDG.E R8, desc[UR36][R2.64+0x8] ;  /* 0x0000082402087981 */ /* 0x000ee8000c1e1900 */
[----:B------:R-:W0:Y:S04]  /*3e40*/  LDG.E R10, desc[UR36][R2.64+0xc] ;  /* 0x00000c24020a7981 */ /* 0x000e28000c1e1900 */
[----:B------:R-:W4:Y:S04]  /*3e50*/  LDG.E R12, desc[UR36][R2.64+0x10] ;  /* 0x00001024020c7981 */ /* 0x000f28000c1e1900 */
[----:B------:R-:W5:Y:S04]  /*3e60*/  LDG.E R13, desc[UR36][R2.64+0x14] ;  /* 0x00001424020d7981 */ /* 0x000f68000c1e1900 */
[----:B------:R-:W5:Y:S04]  /*3e70*/  LDG.E R14, desc[UR36][R2.64+0x18] ;  /* 0x00001824020e7981 */ /* 0x000f68000c1e1900 */
[----:B------:R-:W5:Y:S01]  /*3e80*/  LDG.E R16, desc[UR36][R2.64+0x1c] ;  /* 0x00001c2402107981 */ /* 0x000f62000c1e1900 */
[----:B------:R-:W-:-:S02]  /*3e90*/  VIADD R0, R0, 0x8 ;  /* 0x0000000800007836 */ /* 0x000fc40000000000 */
[-C--:B--2---:R-:W-:Y:S01]  /*3ea0*/  FMUL.FTZ R9, R6, R17.reuse ;  /* 0x0000001106097220 */ /* 0x084fe20000410000 */
[----:B---3--:R-:W-:-:S04]  /*3eb0*/  FMUL.FTZ R11, R8, R17 ;  /* 0x00000011080b7220 */ /* 0x008fc80000410000 */
[----:B------:R1:W-:Y:S01]  /*3ec0*/  STG.E desc[UR36][R2.64+0x4], R9 ;  /* 0x0000040902007986 */ /* 0x0003e2000c101924 */
[----:B0-----:R-:W-:-:S03]  /*3ed0*/  FMUL.FTZ R5, R10, R17 ;  /* 0x000000110a057220 */ /* 0x001fc60000410000 */
        /* <DEDUP_REMOVED lines=8> */
[----:B------:R1:W-:Y:S04]  /*3f60*/  STG.E desc[UR36][R2.64+0x18], R15 ;  /* 0x0000180f02007986 */ /* 0x0003e8000c101924 */
[----:B------:R1:W-:Y:S02]  /*3f70*/  STG.E desc[UR36][R2.64+0x1c], R17 ;  /* 0x00001c1102007986 */ /* 0x0003e4000c101924 */
.L_x_2987:
[----:B------:R-:W-:-:S13]  /*3f80*/  ISETP.NE.AND P0, PT, RZ, UR4, PT ;  /* 0x00000004ff007c0c */ /* 0x000fda000bf05270 */
[----:B------:R-:W-:Y:S05]  /*3f90*/  @!P0 EXIT ;  /* 0x000000000000894d */ /* 0x000fea0003800000 */
[----:B------:R-:W-:Y:S02]  /*3fa0*/  UISETP.GE.U32.AND UP0, UPT, UR4, 0x4, UPT ;  /* 0x000000040400788c */ /* 0x000fe4000bf06070 */
[----:B------:R-:W-:-:S07]  /*3fb0*/  ULOP3.LUT UR4, UR6, 0x3, URZ, 0xc0, !UPT ;  /* 0x0000000306047892 */ /* 0x000fce000f8ec0ff */
[----:B------:R-:W-:Y:S05]  /*3fc0*/  BRA.U !UP0, `(.L_x_2988) ;  /* 0x0000000108587547 */ /* 0x000fea000b800000 */
[----:B01----:R-:W0:Y:S01]  /*3fd0*/  LDC.64 R2, c[0x0][0x390] ;  /* 0x0000e400ff027b82 */ /* 0x003e220000000a00 */
[----:B---3--:R-:W-:-:S07]  /*3fe0*/  VIADD R5, R0, UR39 ;  /* 0x0000002700057c36 */ /* 0x008fce0008000000 */
        /* <DEDUP_REMOVED lines=12> */
[----:B------:R-:W4:Y:S01]  /*40b0*/  LDG.E R10, desc[UR36][R2.64+0xc] ;  /* 0x00000c24020a7981 */ /* 0x000f22000c1e1900 */
[----:B------:R-:W-:-:S02]  /*40c0*/  VIADD R0, R0, 0x4 ;  /* 0x0000000400007836 */ /* 0x000fc40000000000 */
[-C--:B--2---:R-:W-:Y:S01]  /*40d0*/  FMUL.FTZ R9, R6, R13.reuse ;  /* 0x0000000d06097220 */ /* 0x084fe20000410000 */
[----:B---3--:R-:W-:-:S04]  /*40e0*/  FMUL.FTZ R11, R8, R13 ;  /* 0x0000000d080b7220 */ /* 0x008fc80000410000 */
[----:B------:R0:W-:Y:S01]  /*40f0*/  STG.E desc[UR36][R2.64+0x4], R9 ;  /* 0x0000040902007986 */ /* 0x0001e2000c101924 */
[----:B----4-:R-:W-:-:S03]  /*4100*/  FMUL.FTZ R13, R10, R13 ;  /* 0x0000000d0a0d7220 */ /* 0x010fc60000410000 */
[----:B------:R0:W-:Y:S04]  /*4110*/  STG.E desc[UR36][R2.64+0x8], R11 ;  /* 0x0000080b02007986 */ /* 0x0001e8000c101924 */
[----:B------:R0:W-:Y:S02]  /*4120*/  STG.E desc[UR36][R2.64+0xc], R13 ;  /* 0x00000c0d02007986 */ /* 0x0001e4000c101924 */
.L_x_2988:
[----:B------:R-:W-:-:S13]  /*4130*/  ISETP.NE.AND P0, PT, RZ, UR4, PT ;  /* 0x00000004ff007c0c */ /* 0x000fda000bf05270 */
[----:B------:R-:W-:Y:S05]  /*4140*/  @!P0 EXIT ;  /* 0x000000000000894d */ /* 0x000fea0003800000 */
[----:B01----:R-:W0:Y:S01]  /*4150*/  LDC.64 R2, c[0x0][0x390] ;  /* 0x0000e400ff027b82 */ /* 0x003e220000000a00 */
[----:B------:R-:W1:Y:S01]  /*4160*/  MUFU.RCP R19, R19 ;  /* 0x0000001300137308 */ /* 0x000e620000001000 */
[----:B---3--:R-:W-:Y:S01]  /*4170*/  VIADD R5, R0, UR39 ;  /* 0x0000002700057c36 */ /* 0x008fe20008000000 */
[----:B------:R-:W-:-:S03]  /*4180*/  UIADD3 UR4, UPT, UPT, -UR4, URZ, URZ ;  /* 0x000000ff04047290 */ /* 0x000fc6000fffe1ff */
[----:B0-----:R-:W-:-:S04]  /*4190*/  IMAD.WIDE.U32 R2, R5, 0x4, R2 ;  /* 0x0000000405027825 */ /* 0x001fc800078e0002 */
[----:B------:R-:W-:Y:S02]  /*41a0*/  IMAD.MOV.U32 R0, RZ, RZ, R2 ;  /* 0x000000ffff007224 */ /* 0x000fe400078e0002 */
[----:B-1--4-:R-:W-:-:S07]  /*41b0*/  IMAD.MOV.U32 R7, RZ, RZ, R3 ;  /* 0x000000ffff077224 */ /* 0x012fce00078e0003 */
.L_x_2989:
[----:B0-----:R-:W-:Y:S02]  /*41c0*/  IMAD.MOV.U32 R2, RZ, RZ, R0 ;  /* 0x000000ffff027224 */ /* 0x001fe400078e0000 */
[----:B------:R-:W-:-:S05]  /*41d0*/  IMAD.MOV.U32 R3, RZ, RZ, R7 ;  /* 0x000000ffff037224 */ /* 0x000fca00078e0007 */
[----:B------:R-:W3:Y:S01]  /*41e0*/  LDG.E R0, desc[UR36][R2.64] ;  /* 0x0000002402007981 */ /* 0x000ee2000c1e1900 */
[----:B------:R-:W-:-:S04]  /*41f0*/  UIADD3 UR4, UPT, UPT, UR4, 0x1, URZ ;  /* 0x0000000104047890 */ /* 0x000fc8000fffe0ff */
[----:B------:R-:W-:Y:S01]  /*4200*/  UISETP.NE.AND UP0, UPT, UR4, URZ, UPT ;  /* 0x000000ff0400728c */ /* 0x000fe2000bf05270 */
[----:B---3--:R-:W-:Y:S01]  /*4210*/  FMUL.FTZ R5, R0, R19 ;  /* 0x0000001300057220 */ /* 0x008fe20000410000 */
[----:B------:R-:W-:-:S04]  /*4220*/  IADD3 R0, P0, PT, R2, 0x4, RZ ;  /* 0x0000000402007810 */ /* 0x000fc80007f1e0ff */
[----:B------:R0:W-:Y:S01]  /*4230*/  STG.E desc[UR36][R2.64], R5 ;  /* 0x0000000502007986 */ /* 0x0001e2000c101924 */
[----:B------:R-:W-:Y:S02]  /*4240*/  IMAD.X R7, RZ, RZ, R3, P0 ;  /* 0x000000ffff077224 */ /* 0x000fe400000e0603 */
[----:B------:R-:W-:Y:S06]  /*4250*/  BRA.U UP0, `(.L_x_2989) ;  /* 0xfffffffd00d87547 */ /* 0x000fec000b83ffff */
[----:B------:R-:W-:Y:S05]  /*4260*/  EXIT ;  /* 0x000000000000794d */ /* 0x000fea0003800000 */
.L_x_2990:
        /* <DEDUP_REMOVED lines=9> */
.L_x_3947:


//--------------------- .text._ZN4vllm3moe10topkGatingILi18ELi576ELi4ELi8ELi32ElfLNS0_11ScoringFuncE0EEEvPKT5_PKbPfiPT4_PiiiibPKf --------------------------
	.section	.text._ZN4vllm3moe10topkGatingILi18ELi576ELi4ELi8ELi32ElfLNS0_11ScoringFuncE0EEEvPKT5_PKbPfiPT4_PiiiibPKf,"ax",@progbits
	.align	128
        .global         _ZN4vllm3moe10topkGatingILi18ELi576ELi4ELi8ELi32ElfLNS0_11ScoringFuncE0EEEvPKT5_PKbPfiPT4_PiiiibPKf
        .type           _ZN4vllm3moe10topkGatingILi18ELi576ELi4ELi8ELi32ElfLNS0_11ScoringFuncE0EEEvPKT5_PKbPfiPT4_PiiiibPKf,@function
        .size           _ZN4vllm3moe10topkGatingILi18ELi576ELi4ELi8ELi32ElfLNS0_11ScoringFuncE0EEEvPKT5_PKbPfiPT4_PiiiibPKf,(.L_x_3948 - _ZN4vllm3moe10topkGatingILi18ELi576ELi4ELi8ELi32ElfLNS0_11ScoringFuncE0EEEvPKT5_PKbPfiPT4_PiiiibPKf)
        .other          _ZN4vllm3moe10topkGatingILi18ELi576ELi4ELi8ELi32ElfLNS0_11ScoringFuncE0EEEvPKT5_PKbPfiPT4_PiiiibPKf,@"STO_CUDA_ENTRY STV_DEFAULT"
_ZN4vllm3moe10topkGatingILi18ELi576ELi4ELi8ELi32ElfLNS0_11ScoringFuncE0EEEvPKT5_PKbPfiPT4_PiiiibPKf:
.text._ZN4vllm3moe10topkGatingILi18ELi576ELi4ELi8ELi32ElfLNS0_11ScoringFuncE0EEEvPKT5_PKbPfiPT4_PiiiibPKf:
        /* <DEDUP_REMOVED lines=20> */
[----:B------:R-:W2:Y:S04]  /*0140*/  LDG.E.64 R18, desc[UR12][R22.64+0x100] ;  /* 0x0001000c16127981 */ /* 0x000ea8000c1e1b00 */
[----:B------:R-:W3:Y:S04]  /*0150*/  LDG.E.64 R16, desc[UR12][R22.64+0x200] ;  /* 0x0002000c16107981 */ /* 0x000ee8000c1e1b00 */
[----:B------:R-:W4:Y:S04]  /*0160*/  LDG.E.64 R14, desc[UR12][R22.64+0x300] ;  /* 0x0003000c160e7981 */ /* 0x000f28000c1e1b00 */
[----:B------:R-:W5:Y:S04]  /*0170*/  LDG.E.64 R12, desc[UR12][R22.64+0x400] ;  /* 0x0004000c160c7981 */ /* 0x000f68000c1e1b00 */
[----:B------:R-:W5:Y:S04]  /*0180*/  LDG.E.64 R8, desc[UR12][R22.64+0x500] ;  /* 0x0005000c16087981 */ /* 0x000f68000c1e1b00 */
[----:B------:R-:W5:Y:S04]  /*0190*/  LDG.E.64 R4, desc[UR12][R22.64+0x600] ;  /* 0x0006000c16047981 */ /* 0x000f68000c1e1b00 */
[----:B------:R-:W5:Y:S04]  /*01a0*/  LDG.E.64 R2, desc[UR12][R22.64+0x700] ;  /* 0x0007000c16027981 */ /* 0x000f68000c1e1b00 */
[----:B------:R-:W5:Y:S01]  /*01b0*/  LDG.E.64 R6, desc[UR12][R22.64+0x800] ;  /* 0x0008000c16067981 */ /* 0x000f62000c1e1b00 */
[----:B0-----:R-:W-:-:S04]  /*01c0*/  ISETP.NE.U32.AND P0, PT, RZ, UR4, PT ;  /* 0x00000004ff007c0c */ /* 0x001fc8000bf05070 */
[----:B------:R-:W-:Y:S02]  /*01d0*/  ISETP.NE.AND.EX P0, PT, RZ, UR5, PT, P0 ;  /* 0x00000005ff007c0c */ /* 0x000fe4000bf05300 */
[----:B--2---:R-:W-:-:S04]  /*01e0*/  FMNMX3.FTZ R24, R20, R21, R18, !PT ;  /* 0x0000001514187276 */ /* 0x004fc80007810012 */
[----:B---3--:R-:W-:-:S04]  /*01f0*/  FMNMX3.FTZ R24, R24, R19, R16, !PT ;  /* 0x0000001318187276 */ /* 0x008fc80007810010 */
[----:B----4-:R-:W-:-:S04]  /*0200*/  FMNMX3.FTZ R24, R24, R17, R14, !PT ;  /* 0x0000001118187276 */ /* 0x010fc8000781000e */
[----:B-----5:R-:W-:-:S04]  /*0210*/  FMNMX3.FTZ R24, R24, R15, R12, !PT ;  /* 0x0000000f18187276 */ /* 0x020fc8000781000c */
[----:B------:R-:W-:-:S04]  /*0220*/  FMNMX3.FTZ R24, R24, R13, R8, !PT ;  /* 0x0000000d18187276 */ /* 0x000fc80007810008 */
[----:B------:R-:W-:-:S04]  /*0230*/  FMNMX3.FTZ R24, R24, R9, R4, !PT ;  /* 0x0000000918187276 */ /* 0x000fc80007810004 */
[----:B------:R-:W-:-:S04]  /*0240*/  FMNMX3.FTZ R24, R24, R5, R2, !PT ;  /* 0x0000000518187276 */ /* 0x000fc80007810002 */
        /* <DEDUP_REMOVED lines=24> */
[----:B------:R-:W4:Y:S01]  /*03d0*/  MUFU.EX2 R19, R21 ;  /* 0x0000001500137308 */ /* 0x000f220000000800 */
[----:B--2---:R-:W-:Y:S01]  /*03e0*/  FADD.FTZ R24, R16, -R23 ;  /* 0x8000001710187221 */ /* 0x004fe20000010000 */
[----:B------:R-:W-:-:S02]  /*03f0*/  FMUL.FTZ R27, R27, 1.4426950216293334961 ;  /* 0x3fb8aa3b1b1b7820 */ /* 0x000fc40000410000 */
[----:B------:R2:W5:Y:S01]  /*0400*/  MUFU.EX2 R16, R26 ;  /* 0x0000001a00107308 */ /* 0x0005620000000800 */
[--C-:B------:R-:W-:Y:S01]  /*0410*/  FADD.FTZ R25, R17, -R23.reuse ;  /* 0x8000001711197221 */ /* 0x100fe20000010000 */
[----:B------:R-:W-:Y:S02]  /*0420*/  FMUL.FTZ R24, R24, 1.4426950216293334961 ;  /* 0x3fb8aa3b18187820 */ /* 0x000fe40000410000 */
[----:B------:R1:W1:Y:S01]  /*0430*/  MUFU.EX2 R17, R27 ;  /* 0x0000001b00117308 */ /* 0x0002620000000800 */
[--C-:B------:R-:W-:Y:S01]  /*0440*/  FADD.FTZ R28, R14, -R23.reuse ;  /* 0x800000170e1c7221 */ /* 0x100fe20000010000 */
[----:B0-----:R-:W-:Y:S01]  /*0450*/  FADD.FTZ R20, RZ, R18 ;  /* 0x00000012ff147221 */ /* 0x001fe20000010000 */
[----:B------:R-:W-:Y:S01]  /*0460*/  FMUL.FTZ R25, R25, 1.4426950216293334961 ;  /* 0x3fb8aa3b19197820 */ /* 0x000fe20000410000 */
[----:B------:R0:W0:Y:S01]  /*0470*/  MUFU.EX2 R14, R24 ;  /* 0x00000018000e7308 */ /* 0x0000220000000800 */
[----:B------:R-:W-:Y:S01]  /*0480*/  FADD.FTZ R29, R15, -R23 ;  /* 0x800000170f1d7221 */ /* 0x000fe20000010000 */
[----:B----4-:R-:W-:Y:S01]  /*0490*/  FADD.FTZ R21, R20, R19 ;  /* 0x0000001314157221 */ /* 0x010fe20000010000 */
[----:B------:R-:W-:Y:S01]  /*04a0*/  FMUL.FTZ R28, R28, 1.4426950216293334961 ;  /* 0x3fb8aa3b1c1c7820 */ /* 0x000fe20000410000 */
[----:B------:R4:W4:Y:S01]  /*04b0*/  MUFU.EX2 R15, R25 ;  /* 0x00000019000f7308 */ /* 0x0009220000000800 */
[--C-:B--2---:R-:W-:Y:S01]  /*04c0*/  FADD.FTZ R26, R12, -R23.reuse ;  /* 0x800000170c1a7221 */ /* 0x104fe20000010000 */
[----:B-----5:R-:W-:Y:S01]  /*04d0*/  FADD.FTZ R20, R21, R16 ;  /* 0x0000001015147221 */ /* 0x020fe20000010000 */
[----:B------:R-:W-:Y:S01]  /*04e0*/  FMUL.FTZ R29, R29, 1.4426950216293334961 ;  /* 0x3fb8aa3b1d1d7820 */ /* 0x000fe20000410000 */
[----:B------:R2:W5:Y:S01]  /*04f0*/  MUFU.EX2 R12, R28 ;  /* 0x0000001c000c7308 */ /* 0x0005620000000800 */
[----:B-1----:R-:W-:Y:S01]  /*0500*/  FADD.FTZ R27, R13, -R23 ;  /* 0x800000170d1b7221 */ /* 0x002fe20000010000 */
[----:B------:R-:W-:Y:S01]  /*0510*/  FADD.FTZ R21, R20, R17 ;  /* 0x0000001114157221 */ /* 0x000fe20000010000 */
[----:B------:R-:W-:Y:S01]  /*0520*/  FMUL.FTZ R26, R26, 1.4426950216293334961 ;  /* 0x3fb8aa3b1a1a7820 */ /* 0x000fe20000410000 */
[----:B------:R1:W1:Y:S01]  /*0530*/  MUFU.EX2 R13, R29 ;  /* 0x0000001d000d7308 */ /* 0x0002620000000800 */
[--C-:B0-----:R-:W-:Y:S01]  /*0540*/  FADD.FTZ R24, R8, -R23.reuse ;  /* 0x8000001708187221 */ /* 0x101fe20000010000 */
[----:B------:R-:W-:Y:S01]  /*0550*/  FADD.FTZ R20, R21, R14 ;  /* 0x0000000e15147221 */ /* 0x000fe20000010000 */
[----:B------:R-:W-:Y:S01]  /*0560*/  FMUL.FTZ R27, R27, 1.4426950216293334961 ;  /* 0x3fb8aa3b1b1b7820 */ /* 0x000fe20000410000 */
[----:B------:R-:W0:Y:S01]  /*0570*/  MUFU.EX2 R8, R26 ;  /* 0x0000001a00087308 */ /* 0x000e220000000800 */
[----:B----4-:R-:W-:Y:S01]  /*0580*/  FADD.FTZ R25, R9, -R23 ;  /* 0x8000001709197221 */ /* 0x010fe20000010000 */
[----:B------:R-:W-:Y:S01]  /*0590*/  FADD.FTZ R21, R20, R15 ;  /* 0x0000000f14157221 */ /* 0x000fe20000010000 */
[----:B------:R-:W-:Y:S01]  /*05a0*/  FMUL.FTZ R24, R24, 1.4426950216293334961 ;  /* 0x3fb8aa3b18187820 */ /* 0x000fe20000410000 */
[----:B------:R-:W4:Y:S01]  /*05b0*/  MUFU.EX2 R9, R27 ;  /* 0x0000001b00097308 */ /* 0x000f220000000800 */
[--C-:B--2---:R-:W-:Y:S01]  /*05c0*/  FADD.FTZ R28, R4, -R23.reuse ;  /* 0x80000017041c7221 */ /* 0x104fe20000010000 */
[----:B-----5:R-:W-:Y:S01]  /*05d0*/  FADD.FTZ R20, R21, R12 ;  /* 0x0000000c15147221 */ /* 0x020fe20000010000 */
[----:B------:R-:W-:Y:S01]  /*05e0*/  FMUL.FTZ R25, R25, 1.4426950216293334961 ;  /* 0x3fb8aa3b19197820 */ /* 0x000fe20000410000 */
[----:B------:R-:W2:Y:S01]  /*05f0*/  MUFU.EX2 R4, R24 ;  /* 0x0000001800047308 */ /* 0x000ea20000000800 */
[----:B-1----:R-:W-:Y:S01]  /*0600*/  FADD.FTZ R29, R5, -R23 ;  /* 0x80000017051d7221 */ /* 0x002fe20000010000 */
[----:B------:R-:W-:Y:S01]  /*0610*/  FADD.FTZ R21, R20, R13 ;  /* 0x0000000d14157221 */ /* 0x000fe20000010000 */
[----:B------:R-:W-:Y:S01]  /*0620*/  FMUL.FTZ R28, R28, 1.4426950216293334961 ;  /* 0x3fb8aa3b1c1c7820 */ /* 0x000fe20000410000 */
[----:B------:R-:W1:Y:S01]  /*0630*/  MUFU.EX2 R5, R25 ;  /* 0x0000001900057308 */ /* 0x000e620000000800 */
[--C-:B------:R-:W-:Y:S01]  /*0640*/  FADD.FTZ R20, R2, -R23.reuse ;  /* 0x8000001702147221 */ /* 0x100fe20000010000 */
[----:B0-----:R-:W-:Y:S01]  /*0650*/  FADD.FTZ R2, R21, R8 ;  /* 0x0000000815027221 */ /* 0x001fe20000010000 */
[----:B------:R-:W-:Y:S01]  /*0660*/  FMUL.FTZ R29, R29, 1.4426950216293334961 ;  /* 0x3fb8aa3b1d1d7820 */ /* 0x000fe20000410000 */
[----:B------:R-:W0:Y:S01]  /*0670*/  MUFU.EX2 R21, R28 ;  /* 0x0000001c00157308 */ /* 0x000e220000000800 */
[----:B------:R-:W-:Y:S01]  /*0680*/  FADD.FTZ R26, R3, -R23 ;  /* 0x80000017031a7221 */ /* 0x000fe20000010000 */
[----:B----4-:R-:W-:Y:S01]  /*0690*/  FADD.FTZ R3, R2, R9 ;  /* 0x0000000902037221 */ /* 0x010fe20000010000 */
[----:B------:R-:W-:-:S02]  /*06a0*/  FMUL.FTZ R20, R20, 1.4426950216293334961 ;  /* 0x3fb8aa3b14147820 */ /* 0x000fc40000410000 */
[----:B------:R-:W4:Y:S01]  /*06b0*/  MUFU.EX2 R29, R29 ;  /* 0x0000001d001d7308 */ /* 0x000f220000000800 */
[----:B--2---:R-:W-:Y:S01]  /*06c0*/  FADD.FTZ R2, R3, R4 ;  /* 0x0000000403027221 */ /* 0x004fe20000010000 */
[--C-:B------:R-:W-:Y:S01]  /*06d0*/  FADD.FTZ R6, R6, -R23.reuse ;  /* 0x8000001706067221 */ /* 0x100fe20000010000 */
[----:B------:R-:W-:Y:S01]  /*06e0*/  FMUL.FTZ R26, R26, 1.4426950216293334961 ;  /* 0x3fb8aa3b1a1a7820 */ /* 0x000fe20000410000 */
[----:B------:R-:W2:Y:S01]  /*06f0*/  MUFU.EX2 R3, R20 ;  /* 0x0000001400037308 */ /* 0x000ea20000000800 */
[----:B------:R-:W-:Y:S01]  /*0700*/  FADD.FTZ R23, R7, -R23 ;  /* 0x8000001707177221 */ /* 0x000fe20000010000 */
[----:B-1----:R-:W-:Y:S01]  /*0710*/  FADD.FTZ R2, R2, R5 ;  /* 0x0000000502027221 */ /* 0x002fe20000010000 */
[----:B------:R-:W-:Y:S01]  /*0720*/  FMUL.FTZ R6, R6, 1.4426950216293334961 ;  /* 0x3fb8aa3b06067820 */ /* 0x000fe20000410000 */
[----:B------:R-:W1:Y:S01]  /*0730*/  MUFU.EX2 R7, R26 ;  /* 0x0000001a00077308 */ /* 0x000e620000000800 */
[----:B------:R-:W-:Y:S01]  /*0740*/  FMUL.FTZ R24, R23, 1.4426950216293334961 ;  /* 0x3fb8aa3b17187820 */ /* 0x000fe20000410000 */
[----:B0-----:R-:W-:-:S02]  /*0750*/  FADD.FTZ R2, R2, R21 ;  /* 0x0000001502027221 */ /* 0x001fc40000010000 */
[----:B------:R-:W0:Y:S02]  /*0760*/  MUFU.EX2 R23, R6 ;  /* 0x0000000600177308 */ /* 0x000e240000000800 */
[----:B----4-:R-:W-:Y:S02]  /*0770*/  FADD.FTZ R2, R2, R29 ;  /* 0x0000001d02027221 */ /* 0x010fe40000010000 */
[----:B------:R-:W4:Y:S02]  /*0780*/  MUFU.EX2 R25, R24 ;  /* 0x0000001800197308 */ /* 0x000f240000000800 */
[----:B--2---:R-:W-:-:S04]  /*0790*/  FADD.FTZ R2, R2, R3 ;  /* 0x0000000302027221 */ /* 0x004fc80000010000 */
[----:B-1----:R-:W-:-:S04]  /*07a0*/  FADD.FTZ R2, R2, R7 ;  /* 0x0000000702027221 */ /* 0x002fc80000010000 */
[----:B0-----:R-:W-:-:S04]  /*07b0*/  FADD.FTZ R2, R2, R23 ;  /* 0x0000001702027221 */ /* 0x001fc80000010000 */
        /* <DEDUP_REMOVED lines=32> */
[----:B------:R-:W-:Y:S01]  /*09c0*/  FSETP.NE.FTZ.AND P5, PT, |R24|, +INF , PT ;  /* 0x7f8000001800780b */ /* 0x000fe20003fb5200 */
[----:B------:R-:W-:Y:S01]  /*09d0*/  UISETP.NE.AND.EX UP0, UPT, UR5, URZ, UPT, UP0 ;  /* 0x000000ff0500728c */ /* 0x000fe2000bf05300 */
[----:B------:R-:W-:Y:S01]  /*09e0*/  FSEL R12, R18, RZ, P0 ;  /* 0x000000ff120c7208 */ /* 0x000fe20000000000 */
        /* <DEDUP_REMOVED lines=76> */
.L_x_2991:
        /* <DEDUP_REMOVED lines=18> */
.L_x_2992:
        /* <DEDUP_REMOVED lines=14> */
.L_x_2998:
        /* <DEDUP_REMOVED lines=168> */
.L_x_2995:
[----:B--234-:R-:W-:Y:S05]  /*1b30*/  BSYNC.RECONVERGENT B0 ;  /* 0x0000000000007941 */ /* 0x01cfea0003800200 */
.L_x_2994:
        /* <DEDUP_REMOVED lines=54> */
.L_x_2997:
[----:B------:R-:W-:Y:S05]  /*1ea0*/  BSYNC.RECONVERGENT B0 ;  /* 0x0000000000007941 */ /* 0x000fea0003800200 */
.L_x_2996:
[----:B0-----:R-:W-:Y:S02]  /*1eb0*/  VIADD R51, R51, UR14 ;  /* 0x0000000e33337c36 */ /* 0x001fe40008000000 */
[----:B------:R-:W-:Y:S01]  /*1ec0*/  VIADD R49, R49, 0x1 ;  /* 0x0000000131317836 */ /* 0x000fe20000000000 */
[----:B------:R-:W-:Y:S06]  /*1ed0*/  BRA.U UP1, `(.L_x_2998) ;  /* 0xfffffff101747547 */ /* 0x000fec000b83ffff */
.L_x_2993:
        /* <DEDUP_REMOVED lines=22> */
.L_x_3000:
        /* <DEDUP_REMOVED lines=55> */
.L_x_2999:
        /* <DEDUP_REMOVED lines=34> */
.L_x_3001:
        /* <DEDUP_REMOVED lines=22> */
.L_x_3002:
[----:B------:R-:W-:-:S13]  /*2730*/  ISETP.NE.AND P0, PT, RZ, UR5, PT ;  /* 0x00000005ff007c0c */ /* 0x000fda000bf05270 */
[----:B------:R-:W-:Y:S05]  /*2740*/  @!P0 EXIT ;  /* 0x000000000000894d */ /* 0x000fea0003800000 */
[----:B01----:R-:W0:Y:S01]  /*2750*/  LDC.64 R4, c[0x0][0x390] ;  /* 0x0000e400ff047b82 */ /* 0x003e220000000a00 */
[----:B----4-:R1:W2:Y:S01]  /*2760*/  MUFU.RCP R11, R48 ;  /* 0x00000030000b7308 */ /* 0x0102a20000001000 */
[----:B------:R-:W-:Y:S01]  /*2770*/  VIADD R7, R0, UR4 ;  /* 0x0000000400077c36 */ /* 0x000fe20008000000 */
[----:B------:R-:W-:-:S12]  /*2780*/  UIADD3 UR5, UPT, UPT, -UR5, URZ, URZ ;  /* 0x000000ff05057290 */ /* 0x000fd8000fffe1ff */
.L_x_3003:
        /* <DEDUP_REMOVED lines=9> */
.L_x_3004:
        /* <DEDUP_REMOVED lines=14> */
.L_x_3948:


//--------------------- .text._ZN4vllm3moe10topkGatingILi14ELi448ELi4ELi8ELi32ElfLNS0_11ScoringFuncE0EEEvPKT5_PKbPfiPT4_PiiiibPKf --------------------------
	.section	.text._ZN4vllm3moe10topkGatingILi14ELi448ELi4ELi8ELi32ElfLNS0_11ScoringFuncE0EEEvPKT5_PKbPfiPT4_PiiiibPKf,"ax",@progbits
	.align	128
        .global         _ZN4vllm3moe10topkGatingILi14ELi448ELi4ELi8ELi32ElfLNS0_11ScoringFuncE0EEEvPKT5_PKbPfiPT4_PiiiibPKf
        .type           _ZN4vllm3moe10topkGatingILi14ELi448ELi4ELi8ELi32ElfLNS0_11ScoringFuncE0EEEvPKT5_PKbPfiPT4_PiiiibPKf,@function
        .size           _ZN4vllm3moe10topkGatingILi14ELi448ELi4ELi8ELi32ElfLNS0_11ScoringFuncE0EEEvPKT5_PKbPfiPT4_PiiiibPKf,(.L_x_3949 - _ZN4vllm3moe10topkGatingILi14ELi448ELi4ELi8ELi32ElfLNS0_11ScoringFuncE0EEEvPKT5_PKbPfiPT4_PiiiibPKf)
        .other          _ZN4vllm3moe10topkGatingILi14ELi448ELi4ELi8ELi32ElfLNS0_11ScoringFuncE0EEEvPKT5_PKbPfiPT4_PiiiibPKf,@"STO_CUDA_ENTRY STV_DEFAULT"
_ZN4vllm3moe10topkGatingILi14ELi448ELi4ELi8ELi32ElfLNS0_11ScoringFuncE0EEEvPKT5_PKbPfiPT4_PiiiibPKf:
.text._ZN4vllm3moe10topkGatingILi14ELi448ELi4ELi8ELi32ElfLNS0_11ScoringFuncE0EEEvPKT5_PKbPfiPT4_PiiiibPKf:
        /* <DEDUP_REMOVED lines=79> */
[----:B------:R-:W1:Y:S01]  /*04f0*/  MUFU.EX2 R7, R25 ;  /* 0x0000001900077308 */ /* 0x000e620000000800 */
        /* <DEDUP_REMOVED lines=12> */
[----:B------:R-:W-:Y:S01]  /*05c0*/  FADD.FTZ R19, R3, -R19 ;  /* 0x8000001303137221 */ /* 0x000fe20000010000 */
[----:B-1----:R-:W-:Y:S01]  /*05d0*/  FADD.FTZ R3, R16, R7 ;  /* 0x0000000710037221 */ /* 0x002fe20000010000 */
[----:B------:R-:W-:Y:S01]  /*05e0*/  FMUL.FTZ R24, R24, 1.4426950216293334961 ;  /* 0x3fb8aa3b18187820 */ /* 0x000fe20000410000 */
[----:B------:R-:W1:Y:S02]  /*05f0*/  MUFU.EX2 R22, R21 ;  /* 0x0000001500167308 */ /* 0x000e640000000800 */
[----:B0-----:R-:W-:Y:S01]  /*0600*/  FADD.FTZ R16, R3, R4 ;  /* 0x0000000403107221 */ /* 0x001fe20000010000 */
[----:B------:R-:W-:-:S02]  /*0610*/  FMUL.FTZ R19, R19, 1.4426950216293334961 ;  /* 0x3fb8aa3b13137820 */ /* 0x000fc40000410000 */
[----:B------:R-:W0:Y:S01]  /*0620*/  MUFU.EX2 R24, R24 ;  /* 0x0000001800187308 */ /* 0x000e220000000800 */
[----:B----4-:R-:W-:-:S03]  /*0630*/  FADD.FTZ R3, R16, R5 ;  /* 0x0000000510037221 */ /* 0x010fc60000010000 */
[----:B------:R-:W4:Y:S01]  /*0640*/  MUFU.EX2 R16, R19 ;  /* 0x0000001300107308 */ /* 0x000f220000000800 */
        /* <DEDUP_REMOVED lines=16> */
[----:B---3--:R-:W-:-:S03]  /*0750*/  ISETP.EQ.OR P0, PT, R18, RZ, !P0 ;  /* 0x000000ff1200720c */ /* 0x008fc60004702670 */
        /* <DEDUP_REMOVED lines=14> */
[-C--:B------:R-:W-:Y:S01]  /*0840*/  FMUL.FTZ R5, R5, R3.reuse ;  /* 0x0000000305057220 */ /* 0x080fe20000410000 */
[-C--:B------:R-:W-:Y:S01]  /*0850*/  FMUL.FTZ R2, R2, R3.reuse ;  /* 0x0000000302027220 */ /* 0x080fe20000410000 */
[-C--:B------:R-:W-:Y:S01]  /*0860*/  FMUL.FTZ R22, R24, R3.reuse ;  /* 0x0000000318167220 */ /* 0x080fe20000410000 */
[----:B------:R-:W-:Y:S01]  /*0870*/  FSETP.NE.FTZ.AND P0, PT, |R17|, +INF , PT ;  /* 0x7f8000001100780b */ /* 0x000fe20003f15200 */
[----:B------:R-:W-:Y:S01]  /*0880*/  FMUL.FTZ R3, R16, R3 ;  /* 0x0000000310037220 */ /* 0x000fe20000410000 */
[----:B------:R-:W-:Y:S02]  /*0890*/  FSEL R10, R14, RZ, P2 ;  /* 0x000000ff0e0a7208 */ /* 0x000fe40001000000 */
[----:B------:R-:W-:-:S02]  /*08a0*/  FSEL R11, R15, RZ, P3 ;  /* 0x000000ff0f0b7208 */ /* 0x000fc40001800000 */
        /* <DEDUP_REMOVED lines=17> */
[----:B------:R-:W-:-:S02]  /*09c0*/  LOP3.LUT R9, R9, 0x1f, RZ, 0xc0, !PT ;  /* 0x0000001f09097812 */ /* 0x000fc400078ec0ff */
        /* <DEDUP_REMOVED lines=38> */
.L_x_3005:
        /* <DEDUP_REMOVED lines=14> */
.L_x_3006:
        /* <DEDUP_REMOVED lines=14> */
.L_x_3012:
        /* <DEDUP_REMOVED lines=144> */
.L_x_3009:
[----:B-123--:R-:W-:Y:S05]  /*16f0*/  BSYNC.RECONVERGENT B0 ;  /* 0x0000000000007941 */ /* 0x00efea0003800200 */
.L_x_3008:
        /* <DEDUP_REMOVED lines=50> */
.L_x_3011:
[----:B------:R-:W-:Y:S05]  /*1a20*/  BSYNC.RECONVERGENT B0 ;  /* 0x0000000000007941 */ /* 0x000fea0003800200 */
.L_x_3010:
[----:B------:R-:W-:Y:S02]  /*1a30*/  VIADD R41, R41, UR11 ;  /* 0x0000000b29297c36 */ /* 0x000fe40008000000 */
[----:B------:R-:W-:Y:S01]  /*1a40*/  VIADD R39, R39, 0x1 ;  /* 0x0000000127277836 */ /* 0x000fe20000000000 */
[----:B------:R-:W-:Y:S06]  /*1a50*/  @P0 BRA `(.L_x_3012) ;  /* 0xfffffff000e40947 */ /* 0x000fec000383ffff */
.L_x_3007:
        /* <DEDUP_REMOVED lines=22> */
.L_x_3014:
        /* <DEDUP_REMOVED lines=55> */
.L_x_3013:
        /* <DEDUP_REMOVED lines=34> */
.L_x_3015:
        /* <DEDUP_REMOVED lines=22> */
.L_x_3016:
[----:B------:R-:W-:Y:S05]  /*22b0*/  @!P1 EXIT ;  /* 0x000000000000994d */ /* 0x000fea0003800000 */
[----:B01--4-:R-:W0:Y:S01]  /*22c0*/  LDC.64 R4, c[0x0][0x390] ;  /* 0x0000e400ff047b82 */ /* 0x013e220000000a00 */
[----:B------:R1:W2:Y:S01]  /*22d0*/  MUFU.RCP R11, R38 ;  /* 0x00000026000b7308 */ /* 0x0002a20000001000 */
[----:B------:R-:W-:Y:S02]  /*22e0*/  IMAD.IADD R7, R0, 0x1, R7 ;  /* 0x0000000100077824 */ /* 0x000fe400078e0207 */
[----:B------:R-:W-:-:S07]  /*22f0*/  IMAD.MOV R6, RZ, RZ, -R6 ;  /* 0x000000ffff067224 */ /* 0x000fce00078e0a06 */
.L_x_3017:
        /* <DEDUP_REMOVED lines=9> */
.L_x_3018:
        /* <DEDUP_REMOVED lines=15> */
.L_x_3949:


//--------------------- .text._ZN4vllm3moe10topkGatingILi12ELi384ELi4ELi8ELi32ElfLNS0_11ScoringFuncE0EEEvPKT5_PKbPfiPT4_PiiiibPKf --------------------------
	.section	.text._ZN4vllm3moe10topkGatingILi12ELi384ELi4ELi8ELi32ElfLNS0_11ScoringFuncE0EEEvPKT5_PKbPfiPT4_PiiiibPKf,"ax",@progbits
	.align	128
        .global         _ZN4vllm3moe10topkGatingILi12ELi384ELi4ELi8ELi32ElfLNS0_11ScoringFuncE0EEEvPKT5_PKbPfiPT4_PiiiibPKf
        .type           _ZN4vllm3moe10topkGatingILi12ELi384ELi4ELi8ELi32ElfLNS0_11ScoringFuncE0EEEvPKT5_PKbPfiPT4_PiiiibPKf,@function
        .size           _ZN4vllm3moe10topkGatingILi12ELi384ELi4ELi8ELi32ElfLNS0_11ScoringFuncE0EEEvPKT5_PKbPfiPT4_PiiiibPKf,(.L_x_3950 - _ZN4vllm3moe10topkGatingILi12ELi384ELi4ELi8ELi32ElfLNS0_11ScoringFuncE0EEEvPKT5_PKbPfiPT4_PiiiibPKf)
        .other          _ZN4vllm3moe10topkGatingILi12ELi384ELi4ELi8ELi32ElfLNS0_11ScoringFuncE0EEEvPKT5_PKbPfiPT4_PiiiibPKf,@"STO_CUDA_ENTRY STV_DEFAULT"
_ZN4vllm3moe10topkGatingILi12ELi384ELi4ELi8ELi32ElfLNS0_11ScoringFuncE0EEEvPKT5_PKbPfiPT4_PiiiibPKf:
.text._ZN4vllm3moe10topkGatingILi12ELi384ELi4ELi8ELi32ElfLNS0_11ScoringFuncE0EEEvPKT5_PKbPfiPT4_PiiiibPKf:
        /* <DEDUP_REMOVED lines=82> */
[----:B------:R-:W-:Y:S01]  /*0520*/  FADD.FTZ R17, R5, -R17 ;  /* 0x8000001105117221 */ /* 0x000fe20000010000 */
[----:B----4-:R-:W-:Y:S01]  /*0530*/  FADD.FTZ R15, R14, R9 ;  /* 0x000000090e0f7221 */ /* 0x010fe20000010000 */
[----:B------:R-:W-:Y:S01]  /*0540*/  FMUL.FTZ R18, R18, 1.4426950216293334961 ;  /* 0x3fb8aa3b12127820 */ /* 0x000fe20000410000 */
[----:B------:R-:W4:Y:S01]  /*0550*/  MUFU.EX2 R5, R22 ;  /* 0x0000001600057308 */ /* 0x000f220000000800 */
[----:B------:R-:W-:Y:S01]  /*0560*/  FMUL.FTZ R19, R17, 1.4426950216293334961 ;  /* 0x3fb8aa3b11137820 */ /* 0x000fe20000410000 */
[----:B--2---:R-:W-:-:S02]  /*0570*/  FADD.FTZ R14, R15, R6 ;  /* 0x000000060f0e7221 */ /* 0x004fc40000010000 */
[----:B------:R-:W2:Y:S02]  /*0580*/  MUFU.EX2 R17, R18 ;  /* 0x0000001200117308 */ /* 0x000ea40000000800 */
[----:B-1----:R-:W-:Y:S02]  /*0590*/  FADD.FTZ R15, R14, R7 ;  /* 0x000000070e0f7221 */ /* 0x002fe40000010000 */
[----:B------:R-:W1:Y:S02]  /*05a0*/  MUFU.EX2 R19, R19 ;  /* 0x0000001300137308 */ /* 0x000e640000000800 */
[----:B0-----:R-:W-:-:S04]  /*05b0*/  FADD.FTZ R14, R15, R4 ;  /* 0x000000040f0e7221 */ /* 0x001fc80000010000 */
[----:B----4-:R-:W-:-:S04]  /*05c0*/  FADD.FTZ R14, R14, R5 ;  /* 0x000000050e0e7221 */ /* 0x010fc80000010000 */
        /* <DEDUP_REMOVED lines=14> */
[----:B------:R-:W-:Y:S01]  /*06b0*/  UISETP.NE.AND.EX UP0, UPT, UR5, URZ, UPT, UP0 ;  /* 0x000000ff0500728c */ /* 0x000fe2000bf05300 */
        /* <DEDUP_REMOVED lines=33> */
[----:B------:R-:W-:-:S02]  /*08d0*/  LOP3.LUT R3, R3, 0x1f, RZ, 0xc0, !PT ;  /* 0x0000001f03037812 */ /* 0x000fc400078ec0ff */
        /* <DEDUP_REMOVED lines=33> */
.L_x_3019:
        /* <DEDUP_REMOVED lines=12> */
.L_x_3020:
        /* <DEDUP_REMOVED lines=14> */
.L_x_3026:
        /* <DEDUP_REMOVED lines=133> */
.L_x_3023:
[----:B-123--:R-:W-:Y:S05]  /*14e0*/  BSYNC.RECONVERGENT B0 ;  /* 0x0000000000007941 */ /* 0x00efea0003800200 */
.L_x_3022:
        /* <DEDUP_REMOVED lines=46> */
.L_x_3025:
[----:B------:R-:W-:Y:S05]  /*17d0*/  BSYNC.RECONVERGENT B0 ;  /* 0x0000000000007941 */ /* 0x000fea0003800200 */
.L_x_3024:
[----:B------:R-:W-:Y:S02]  /*17e0*/  VIADD R37, R37, UR11 ;  /* 0x0000000b25257c36 */ /* 0x000fe40008000000 */
[----:B------:R-:W-:Y:S01]  /*17f0*/  VIADD R35, R35, 0x1 ;  /* 0x0000000123237836 */ /* 0x000fe20000000000 */
[----:B------:R-:W-:Y:S06]  /*1800*/  @P0 BRA `(.L_x_3026) ;  /* 0xfffffff400200947 */ /* 0x000fec000383ffff */
.L_x_3021:
        /* <DEDUP_REMOVED lines=22> */
.L_x_3028:
        /* <DEDUP_REMOVED lines=55> */
.L_x_3027:
        /* <DEDUP_REMOVED lines=34> */
.L_x_3029:
        /* <DEDUP_REMOVED lines=22> */
.L_x_3030:
[----:B------:R-:W-:Y:S05]  /*2060*/  @!P1 EXIT ;  /* 0x000000000000994d */ /* 0x000fea0003800000 */
[----:B01----:R-:W0:Y:S01]  /*2070*/  LDC.64 R6, c[0x0][0x390] ;  /* 0x0000e400ff067b82 */ /* 0x003e220000000a00 */
[----:B----4-:R1:W2:Y:S01]  /*2080*/  MUFU.RCP R11, R34 ;  /* 0x00000022000b7308 */ /* 0x0102a20000001000 */
[----:B------:R-:W-:Y:S02]  /*2090*/  IMAD.IADD R5, R0, 0x1, R5 ;  /* 0x0000000100057824 */ /* 0x000fe400078e0205 */
[----:B------:R-:W-:-:S07]  /*20a0*/  IMAD.MOV R21, RZ, RZ, -R21 ;  /* 0x000000ffff157224 */ /* 0x000fce00078e0a15 */
.L_x_3031:
        /* <DEDUP_REMOVED lines=9> */
.L_x_3032:
        /* <DEDUP_REMOVED lines=12> */
.L_x_3950:


//--------------------- .text._ZN4vllm3moe10topkGatingILi10ELi320ELi4ELi8ELi32ElfLNS0_11ScoringFuncE0EEEvPKT5_PKbPfiPT4_PiiiibPKf --------------------------
	.section	.text._ZN4vllm3moe10topkGatingILi10ELi320ELi4ELi8ELi32ElfLNS0_11ScoringFuncE0EEEvPKT5_PKbPfiPT4_PiiiibPKf,"ax",@progbits
	.align	128
        .global         _ZN4vllm3moe10topkGatingILi10ELi320ELi4ELi8ELi32ElfLNS0_11ScoringFuncE0EEEvPKT5_PKbPfiPT4_PiiiibPKf
        .type           _ZN4vllm3moe10topkGatingILi10ELi320ELi4ELi8ELi32ElfLNS0_11ScoringFuncE0EEEvPKT5_PKbPfiPT4_PiiiibPKf,@function
        .size           _ZN4vllm3moe10topkGatingILi10ELi320ELi4ELi8ELi32ElfLNS0_11ScoringFuncE0EEEvPKT5_PKbPfiPT4_PiiiibPKf,(.L_x_3951 - _ZN4vllm3moe10topkGatingILi10ELi320ELi4ELi8ELi32ElfLNS0_11ScoringFuncE0EEEvPKT5_PKbPfiPT4_PiiiibPKf)
        .other          _ZN4vllm3moe10topkGatingILi10ELi320ELi4ELi8ELi32ElfLNS0_11ScoringFuncE0EEEvPKT5_PKbPfiPT4_PiiiibPKf,@"STO_CUDA_ENTRY STV_DEFAULT"
_ZN4vllm3moe10topkGatingILi10ELi320ELi4ELi8ELi32ElfLNS0_11ScoringFuncE0EEEvPKT5_PKbPfiPT4_PiiiibPKf:
.text._ZN4vllm3moe10topkGatingILi10ELi320ELi4ELi8ELi32ElfLNS0_11ScoringFuncE0EEEvPKT5_PKbPfiPT4_PiiiibPKf:
        /* <DEDUP_REMOVED lines=23> */
[----:B------:R1:W5:Y:S01]  /*0170*/  LDG.E.64 R2, desc[UR6][R14.64+0x400] ;  /* 0x000400060e027981 */ /* 0x000362000c1e1b00 */
[----:B0-----:R-:W-:-:S04]  /*0180*/  ISETP.NE.U32.AND P0, PT, RZ, UR4, PT ;  /* 0x00000004ff007c0c */ /* 0x001fc8000bf05070 */
[----:B------:R-:W-:-:S13]  /*0190*/  ISETP.NE.AND.EX P0, PT, RZ, UR5, PT, P0 ;  /* 0x00000005ff007c0c */ /* 0x000fda000bf05300 */
[----:B-1----:R-:W-:-:S04]  /*01a0*/  @P0 IADD3 R14, P1, PT, R0, UR4, RZ ;  /* 0x00000004000e0c10 */ /* 0x002fc8000ff3e0ff */
[----:B------:R-:W-:Y:S01]  /*01b0*/  @P0 LEA.HI.X.SX32 R15, R0, UR5, 0x1, P1 ;  /* 0x00000005000f0c11 */ /* 0x000fe200088f0eff */
[----:B------:R-:W0:Y:S04]  /*01c0*/  LDCU.64 UR4, c[0x0][0x3c0] ;  /* 0x00007800ff0477ac */ /* 0x000e280008000a00 */
[----:B------:R1:W5:Y:S01]  /*01d0*/  @P0 LDG.E.U8 R14, desc[UR6][R14.64] ;  /* 0x000000060e0e0981 */ /* 0x000362000c1e1100 */
[----:B--2---:R-:W-:-:S04]  /*01e0*/  FMNMX3.FTZ R16, R12, R13, R10, !PT ;  /* 0x0000000d0c107276 */ /* 0x004fc8000781000a */
[----:B---3--:R-:W-:-:S04]  /*01f0*/  FMNMX3.FTZ R16, R16, R11, R6, !PT ;  /* 0x0000000b10107276 */ /* 0x008fc80007810006 */
[----:B----4-:R-:W-:-:S04]  /*0200*/  FMNMX3.FTZ R16, R16, R7, R4, !PT ;  /* 0x0000000710107276 */ /* 0x010fc80007810004 */
[----:B-----5:R-:W-:-:S04]  /*0210*/  FMNMX3.FTZ R16, R16, R5, R2, !PT ;  /* 0x0000000510107276 */ /* 0x020fc80007810002 */
[----:B------:R-:W-:-:S05]  /*0220*/  FMNMX.FTZ R16, R3, R16, !PT ;  /* 0x0000001003107209 */ /* 0x000fca0007810000 */
[----:B------:R-:W2:Y:S02]  /*0230*/  SHFL.BFLY PT, R17, R16, 0x10, 0x1f ;  /* 0x0e001f0010117f89 */ /* 0x000ea400000e0000 */
[----:B--2---:R-:W-:-:S05]  /*0240*/  FMNMX.FTZ R17, R16, R17, !PT ;  /* 0x0000001110117209 */ /* 0x004fca0007810000 */
        /* <DEDUP_REMOVED lines=8> */
[--C-:B------:R-:W-:Y:S01]  /*02d0*/  FADD.FTZ R12, R12, -R17.reuse ;  /* 0x800000110c0c7221 */ /* 0x100fe20000010000 */
[----:B------:R-:W-:-:S03]  /*02e0*/  FADD.FTZ R13, R13, -R17 ;  /* 0x800000110d0d7221 */ /* 0x000fc60000010000 */
[----:B------:R-:W-:Y:S01]  /*02f0*/  FMUL.FTZ R12, R12, 1.4426950216293334961 ;  /* 0x3fb8aa3b0c0c7820 */ /* 0x000fe20000410000 */
[--C-:B------:R-:W-:Y:S01]  /*0300*/  FADD.FTZ R18, R10, -R17.reuse ;  /* 0x800000110a127221 */ /* 0x100fe20000010000 */
[----:B------:R-:W-:Y:S02]  /*0310*/  FMUL.FTZ R13, R13, 1.4426950216293334961 ;  /* 0x3fb8aa3b0d0d7820 */ /* 0x000fe40000410000 */
[----:B------:R-:W2:Y:S01]  /*0320*/  MUFU.EX2 R10, R12 ;  /* 0x0000000c000a7308 */ /* 0x000ea20000000800 */
[--C-:B-1----:R-:W-:Y:S01]  /*0330*/  FADD.FTZ R15, R11, -R17.reuse ;  /* 0x800000110b0f7221 */ /* 0x102fe20000010000 */
[----:B------:R-:W-:Y:S02]  /*0340*/  FMUL.FTZ R18, R18, 1.4426950216293334961 ;  /* 0x3fb8aa3b12127820 */ /* 0x000fe40000410000 */
[----:B------:R-:W1:Y:S01]  /*0350*/  MUFU.EX2 R11, R13 ;  /* 0x0000000d000b7308 */ /* 0x000e620000000800 */
[----:B------:R-:W-:Y:S01]  /*0360*/  FADD.FTZ R16, R6, -R17 ;  /* 0x8000001106107221 */ /* 0x000fe20000010000 */
[----:B------:R-:W-:-:S02]  /*0370*/  FMUL.FTZ R15, R15, 1.4426950216293334961 ;  /* 0x3fb8aa3b0f0f7820 */ /* 0x000fc40000410000 */
[----:B------:R3:W4:Y:S01]  /*0380*/  MUFU.EX2 R6, R18 ;  /* 0x0000001200067308 */ /* 0x0007220000000800 */
[--C-:B------:R-:W-:Y:S01]  /*0390*/  FADD.FTZ R19, R7, -R17.reuse ;  /* 0x8000001107137221 */ /* 0x100fe20000010000 */
[----:B------:R-:W-:Y:S02]  /*03a0*/  FMUL.FTZ R16, R16, 1.4426950216293334961 ;  /* 0x3fb8aa3b10107820 */ /* 0x000fe40000410000 */
[----:B------:R-:W5:Y:S01]  /*03b0*/  MUFU.EX2 R7, R15 ;  /* 0x0000000f00077308 */ /* 0x000f620000000800 */
[--C-:B------:R-:W-:Y:S01]  /*03c0*/  FADD.FTZ R20, R4, -R17.reuse ;  /* 0x8000001104147221 */ /* 0x100fe20000010000 */
[----:B--2---:R-:W-:Y:S01]  /*03d0*/  FADD.FTZ R12, RZ, R10 ;  /* 0x0000000aff0c7221 */ /* 0x004fe20000010000 */
[----:B------:R-:W-:Y:S01]  /*03e0*/  FMUL.FTZ R19, R19, 1.4426950216293334961 ;  /* 0x3fb8aa3b13137820 */ /* 0x000fe20000410000 */
[----:B------:R-:W2:Y:S01]  /*03f0*/  MUFU.EX2 R4, R16 ;  /* 0x0000001000047308 */ /* 0x000ea20000000800 */
[----:B------:R-:W-:Y:S01]  /*0400*/  FADD.FTZ R21, R5, -R17 ;  /* 0x8000001105157221 */ /* 0x000fe20000010000 */
[----:B-1----:R-:W-:Y:S01]  /*0410*/  FADD.FTZ R13, R12, R11 ;  /* 0x0000000b0c0d7221 */ /* 0x002fe20000010000 */
[----:B------:R-:W-:Y:S01]  /*0420*/  FMUL.FTZ R20, R20, 1.4426950216293334961 ;  /* 0x3fb8aa3b14147820 */ /* 0x000fe20000410000 */
[----:B------:R-:W1:Y:S01]  /*0430*/  MUFU.EX2 R5, R19 ;  /* 0x0000001300057308 */ /* 0x000e620000000800 */
[--C-:B---3--:R-:W-:Y:S01]  /*0440*/  FADD.FTZ R18, R2, -R17.reuse ;  /* 0x8000001102127221 */ /* 0x108fe20000010000 */
[----:B----4-:R-:W-:Y:S01]  /*0450*/  FADD.FTZ R12, R13, R6 ;  /* 0x000000060d0c7221 */ /* 0x010fe20000010000 */
[----:B------:R-:W-:Y:S01]  /*0460*/  FMUL.FTZ R21, R21, 1.4426950216293334961 ;  /* 0x3fb8aa3b15157820 */ /* 0x000fe20000410000 */
[----:B------:R-:W3:Y:S01]  /*0470*/  MUFU.EX2 R2, R20 ;  /* 0x0000001400027308 */ /* 0x000ee20000000800 */
[----:B------:R-:W-:Y:S01]  /*0480*/  FADD.FTZ R17, R3, -R17 ;  /* 0x8000001103117221 */ /* 0x000fe20000010000 */
[----:B-----5:R-:W-:Y:S01]  /*0490*/  FADD.FTZ R3, R12, R7 ;  /* 0x000000070c037221 */ /* 0x020fe20000010000 */
[----:B------:R-:W-:Y:S01]  /*04a0*/  FMUL.FTZ R18, R18, 1.4426950216293334961 ;  /* 0x3fb8aa3b12127820 */ /* 0x000fe20000410000 */
[----:B------:R-:W4:Y:S02]  /*04b0*/  MUFU.EX2 R16, R21 ;  /* 0x0000001500107308 */ /* 0x000f240000000800 */
[----:B--2---:R-:W-:Y:S01]  /*04c0*/  FADD.FTZ R12, R3, R4 ;  /* 0x00000004030c7221 */ /* 0x004fe20000010000 */
[----:B------:R-:W-:-:S02]  /*04d0*/  FMUL.FTZ R17, R17, 1.4426950216293334961 ;  /* 0x3fb8aa3b11117820 */ /* 0x000fc40000410000 */
[----:B------:R-:W2:Y:S01]  /*04e0*/  MUFU.EX2 R18, R18 ;  /* 0x0000001200127308 */ /* 0x000ea20000000800 */
[----:B-1----:R-:W-:-:S03]  /*04f0*/  FADD.FTZ R3, R12, R5 ;  /* 0x000000050c037221 */ /* 0x002fc60000010000 */
[----:B------:R-:W1:Y:S01]  /*0500*/  MUFU.EX2 R12, R17 ;  /* 0x00000011000c7308 */ /* 0x000e620000000800 */
[----:B---3--:R-:W-:-:S04]  /*0510*/  FADD.FTZ R3, R3, R2 ;  /* 0x0000000203037221 */ /* 0x008fc80000010000 */
[----:B----4-:R-:W-:-:S04]  /*0520*/  FADD.FTZ R3, R3, R16 ;  /* 0x0000001003037221 */ /* 0x010fc80000010000 */
[----:B--2---:R-:W-:-:S04]  /*0530*/  FADD.FTZ R3, R3, R18 ;  /* 0x0000001203037221 */ /* 0x004fc80000010000 */
[----:B-1----:R-:W-:-:S05]  /*0540*/  FADD.FTZ R3, R3, R12 ;  /* 0x0000000c03037221 */ /* 0x002fca0000010000 */
[----:B------:R-:W1:Y:S02]  /*0550*/  SHFL.BFLY PT, R20, R3, 0x10, 0x1f ;  /* 0x0e001f0003147f89 */ /* 0x000e6400000e0000 */
[----:B-1----:R-:W-:-:S05]  /*0560*/  FADD.FTZ R20, R3, R20 ;  /* 0x0000001403147221 */ /* 0x002fca0000010000 */
[----:B------:R-:W1:Y:S02]  /*0570*/  SHFL.BFLY PT, R13, R20, 0x8, 0x1f ;  /* 0x0d001f00140d7f89 */ /* 0x000e6400000e0000 */
[----:B-1----:R-:W-:-:S05]  /*0580*/  FADD.FTZ R13, R20, R13 ;  /* 0x0000000d140d7221 */ /* 0x002fca0000010000 */
[----:B------:R-:W1:Y:S02]  /*0590*/  SHFL.BFLY PT, R22, R13, 0x4, 0x1f ;  /* 0x0c801f000d167f89 */ /* 0x000e6400000e0000 */
[----:B-1----:R-:W-:-:S05]  /*05a0*/  FADD.FTZ R22, R13, R22 ;  /* 0x000000160d167221 */ /* 0x002fca0000010000 */
[----:B------:R-:W1:Y:S02]  /*05b0*/  SHFL.BFLY PT, R15, R22, 0x2, 0x1f ;  /* 0x0c401f00160f7f89 */ /* 0x000e6400000e0000 */
[----:B-1----:R-:W-:-:S05]  /*05c0*/  FADD.FTZ R15, R22, R15 ;  /* 0x0000000f160f7221 */ /* 0x002fca0000010000 */
[----:B------:R-:W1:Y:S01]  /*05d0*/  SHFL.BFLY PT, R24, R15, 0x1, 0x1f ;  /* 0x0c201f000f187f89 */ /* 0x000e6200000e0000 */
[----:B0-----:R-:W-:Y:S01]  /*05e0*/  UISETP.NE.U32.AND UP0, UPT, UR4, URZ, UPT ;  /* 0x000000ff0400728c */ /* 0x001fe2000bf05070 */
[----:B------:R-:W-:Y:S01]  /*05f0*/  ISETP.EQ.OR P0, PT, R14, RZ, !P0 ;  /* 0x000000ff0e00720c */ /* 0x000fe20004702670 */
[----:B-1----:R-:W-:-:S04]  /*0600*/  FADD.FTZ R24, R15, R24 ;  /* 0x000000180f187221 */ /* 0x002fc80000010000 */
[----:B------:R-:W0:Y:S01]  /*0610*/  MUFU.RCP R3, R24 ;  /* 0x0000001800037308 */ /* 0x000e220000001000 */
[----:B------:R-:W-:Y:S01]  /*0620*/  UISETP.NE.AND.EX UP0, UPT, UR5, URZ, UPT, UP0 ;  /* 0x000000ff0500728c */ /* 0x000fe2000bf05300 */
[----:B------:R-:W-:Y:S02]  /*0630*/  P2R R34, PR, RZ, 0x1 ;  /* 0x00000001ff227803 */ /* 0x000fe40000000000 */
[----:B------:R-:W-:Y:S01]  /*0640*/  LOP3.LUT R9, R9, 0x1f, RZ, 0xc0, !PT ;  /* 0x0000001f09097812 */ /* 0x000fe200078ec0ff */
        /* <DEDUP_REMOVED lines=54> */
.L_x_3033:
        /* <DEDUP_REMOVED lines=10> */
.L_x_3034:
        /* <DEDUP_REMOVED lines=14> */
.L_x_3040:
        /* <DEDUP_REMOVED lines=124> */
.L_x_3037:
[----:B-123--:R-:W-:Y:S05]  /*12f0*/  BSYNC.RECONVERGENT B0 ;  /* 0x0000000000007941 */ /* 0x00efea0003800200 */
.L_x_3036:
        /* <DEDUP_REMOVED lines=42> */
.L_x_3039:
[----:B------:R-:W-:Y:S05]  /*15a0*/  BSYNC.RECONVERGENT B0 ;  /* 0x0000000000007941 */ /* 0x000fea0003800200 */
.L_x_3038:
[----:B------:R-:W-:Y:S02]  /*15b0*/  VIADD R21, R21, UR11 ;  /* 0x0000000b15157c36 */ /* 0x000fe40008000000 */
[----:B------:R-:W-:Y:S01]  /*15c0*/  VIADD R23, R23, 0x1 ;  /* 0x0000000117177836 */ /* 0x000fe20000000000 */
[----:B------:R-:W-:Y:S06]  /*15d0*/  @P0 BRA `(.L_x_3040) ;  /* 0xfffffff400540947 */ /* 0x000fec000383ffff */
.L_x_3035:
        /* <DEDUP_REMOVED lines=22> */
.L_x_3042:
        /* <DEDUP_REMOVED lines=55> */
.L_x_3041:
        /* <DEDUP_REMOVED lines=34> */
.L_x_3043:
        /* <DEDUP_REMOVED lines=22> */
.L_x_3044:
[----:B------:R-:W-:Y:S05]  /*1e30*/  @!P1 EXIT ;  /* 0x000000000000994d */ /* 0x000fea0003800000 */
[----:B01--4-:R-:W0:Y:S01]  /*1e40*/  LDC.64 R4, c[0x0][0x390] ;  /* 0x0000e400ff047b82 */ /* 0x013e220000000a00 */
[----:B------:R1:W2:Y:S01]  /*1e50*/  MUFU.RCP R11, R22 ;  /* 0x00000016000b7308 */ /* 0x0002a20000001000 */
[----:B------:R-:W-:Y:S02]  /*1e60*/  IMAD.IADD R7, R0, 0x1, R7 ;  /* 0x0000000100077824 */ /* 0x000fe400078e0207 */
[----:B------:R-:W-:-:S07]  /*1e70*/  IMAD.MOV R6, RZ, RZ, -R6 ;  /* 0x000000ffff067224 */ /* 0x000fce00078e0a06 */
.L_x_3045:
        /* <DEDUP_REMOVED lines=9> */
.L_x_3046:
        /* <DEDUP_REMOVED lines=15> */
.L_x_3951:


//--------------------- .text._ZN4vllm3moe10topkGatingILi6ELi192ELi4ELi8ELi32ElfLNS0_11ScoringFuncE0EEEvPKT5_PKbPfiPT4_PiiiibPKf --------------------------
	.section	.text._ZN4vllm3moe10topkGatingILi6ELi192ELi4ELi8ELi32ElfLNS0_11ScoringFuncE0EEEvPKT5_PKbPfiPT4_PiiiibPKf,"ax",@progbits
	.align	128
        .global         _ZN4vllm3moe10topkGatingILi6ELi192ELi4ELi8ELi32ElfLNS0_11ScoringFuncE0EEEvPKT5_PKbPfiPT4_PiiiibPKf
        .type           _ZN4vllm3moe10topkGatingILi6ELi192ELi4ELi8ELi32ElfLNS0_11ScoringFuncE0EEEvPKT5_PKbPfiPT4_PiiiibPKf,@function
        .size           _ZN4vllm3moe10topkGatingILi6ELi192ELi4ELi8ELi32ElfLNS0_11ScoringFuncE0EEEvPKT5_PKbPfiPT4_PiiiibPKf,(.L_x_3952 - _ZN4vllm3moe10topkGatingILi6ELi192ELi4ELi8ELi32ElfLNS0_11ScoringFuncE0EEEvPKT5_PKbPfiPT4_PiiiibPKf)
        .other          _ZN4vllm3moe10topkGatingILi6ELi192ELi4ELi8ELi32ElfLNS0_11ScoringFuncE0EEEvPKT5_PKbPfiPT4_PiiiibPKf,@"STO_CUDA_ENTRY STV_DEFAULT"
_ZN4vllm3moe10topkGatingILi6ELi192ELi4ELi8ELi32ElfLNS0_11ScoringFuncE0EEEvPKT5_PKbPfiPT4_PiiiibPKf:
.text._ZN4vllm3moe10topkGatingILi6ELi192ELi4ELi8ELi32ElfLNS0_11ScoringFuncE0EEEvPKT5_PKbPfiPT4_PiiiibPKf:
        /* <DEDUP_REMOVED lines=21> */
[----:B------:R-:W3:Y:S04]  /*0150*/  LDG.E.64 R6, desc[UR6][R10.64+0x100] ;  /* 0x000100060a067981 */ /* 0x000ee8000c1e1b00 */
[----:B------:R1:W4:Y:S01]  /*0160*/  LDG.E.64 R4, desc[UR6][R10.64+0x200] ;  /* 0x000200060a047981 */ /* 0x000322000c1e1b00 */
[----:B--2---:R-:W-:-:S04]  /*0170*/  ISETP.NE.U32.AND P0, PT, RZ, UR8, PT ;  /* 0x00000008ff007c0c */ /* 0x004fc8000bf05070 */
[----:B------:R-:W-:Y:S02]  /*0180*/  ISETP.NE.AND.EX P0, PT, RZ, UR9, PT, P0 ;  /* 0x00000009ff007c0c */ /* 0x000fe4000bf05300 */
[----:B0-----:R-:W-:-:S04]  /*0190*/  ISETP.NE.U32.AND P1, PT, RZ, UR4, PT ;  /* 0x00000004ff007c0c */ /* 0x001fc8000bf25070 */
[----:B------:R-:W-:-:S13]  /*01a0*/  ISETP.NE.AND.EX P1, PT, RZ, UR5, PT, P1 ;  /* 0x00000005ff007c0c */ /* 0x000fda000bf25310 */
[C---:B------:R-:W-:Y:S01]  /*01b0*/  @P1 IADD3 R20, P2, PT, R0.reuse, UR4, RZ ;  /* 0x0000000400141c10 */ /* 0x040fe2000ff5e0ff */
[----:B------:R-:W0:Y:S03]  /*01c0*/  LDCU UR4, c[0x0][0x3b0] ;  /* 0x00007600ff0477ac */ /* 0x000e260008000800 */
[----:B------:R-:W-:-:S05]  /*01d0*/  @P1 LEA.HI.X.SX32 R21, R0, UR5, 0x1, P2 ;  /* 0x0000000500151c11 */ /* 0x000fca00090f0eff */
[----:B------:R2:W5:Y:S01]  /*01e0*/  @P1 LDG.E.U8 R18, desc[UR6][R20.64] ;  /* 0x0000000614121981 */ /* 0x000562000c1e1100 */
[----:B-1----:R-:W-:-:S05]  /*01f0*/  @P0 LEA R10, P2, R2, UR8, 0x2 ;  /* 0x00000008020a0c11 */ /* 0x002fca000f8410ff */
[----:B------:R-:W-:-:S05]  /*0200*/  @P0 IMAD.X R11, RZ, RZ, UR9, P2 ;  /* 0x00000009ff0b0e24 */ /* 0x000fca00090e06ff */
[----:B------:R-:W5:Y:S04]  /*0210*/  @P0 LDG.E R19, desc[UR6][R10.64+0x104] ;  /* 0x000104060a130981 */ /* 0x000f68000c1e1900 */
[----:B------:R-:W5:Y:S04]  /*0220*/  @P0 LDG.E R16, desc[UR6][R10.64+0x100] ;  /* 0x000100060a100981 */ /* 0x000f68000c1e1900 */
[----:B------:R-:W5:Y:S01]  /*0230*/  @P0 LDG.E R17, desc[UR6][R10.64+0x204] ;  /* 0x000204060a110981 */ /* 0x000f62000c1e1900 */
[----:B---3--:R-:W-:-:S04]  /*0240*/  FMNMX3.FTZ R12, R8, R9, R6, !PT ;  /* 0x00000009080c7276 */ /* 0x008fc80007810006 */
[----:B----4-:R-:W-:-:S04]  /*0250*/  FMNMX3.FTZ R12, R12, R7, R4, !PT ;  /* 0x000000070c0c7276 */ /* 0x010fc80007810004 */
[----:B------:R-:W-:-:S05]  /*0260*/  FMNMX.FTZ R12, R5, R12, !PT ;  /* 0x0000000c050c7209 */ /* 0x000fca0007810000 */
[----:B------:R-:W1:Y:S02]  /*0270*/  SHFL.BFLY PT, R13, R12, 0x10, 0x1f ;  /* 0x0e001f000c0d7f89 */ /* 0x000e6400000e0000 */
[----:B-1----:R-:W-:Y:S02]  /*0280*/  FMNMX.FTZ R13, R12, R13, !PT ;  /* 0x0000000d0c0d7209 */ /* 0x002fe40007810000 */
[----:B------:R-:W3:Y:S04]  /*0290*/  @P0 LDG.E R12, desc[UR6][R10.64] ;  /* 0x000000060a0c0981 */ /* 0x000ee8000c1e1900 */
[----:B------:R-:W1:Y:S02]  /*02a0*/  SHFL.BFLY PT, R14, R13, 0x8, 0x1f ;  /* 0x0d001f000d0e7f89 */ /* 0x000e6400000e0000 */
[----:B-1----:R-:W-:-:S02]  /*02b0*/  FMNMX.FTZ R15, R13, R14, !PT ;  /* 0x0000000e0d0f7209 */ /* 0x002fc40007810000 */
[----:B------:R-:W4:Y:S04]  /*02c0*/  @P0 LDG.E R13, desc[UR6][R10.64+0x4] ;  /* 0x000004060a0d0981 */ /* 0x000f28000c1e1900 */
[----:B------:R-:W1:Y:S04]  /*02d0*/  SHFL.BFLY PT, R22, R15, 0x4, 0x1f ;  /* 0x0c801f000f167f89 */ /* 0x000e6800000e0000 */
[----:B------:R0:W4:Y:S01]  /*02e0*/  @P0 LDG.E R14, desc[UR6][R10.64+0x200] ;  /* 0x000200060a0e0981 */ /* 0x000122000c1e1900 */
        /* <DEDUP_REMOVED lines=8> */
[--C-:B------:R-:W-:Y:S01]  /*0370*/  FADD.FTZ R21, R6, -R20.reuse ;  /* 0x8000001406157221 */ /* 0x100fe20000010000 */
[----:B------:R-:W-:Y:S02]  /*0380*/  FMUL.FTZ R9, R9, 1.4426950216293334961 ;  /* 0x3fb8aa3b09097820 */ /* 0x000fe40000410000 */
[----:B------:R-:W1:Y:S01]  /*0390*/  MUFU.EX2 R6, R8 ;  /* 0x0000000800067308 */ /* 0x000e620000000800 */
[--C-:B0-----:R-:W-:Y:S01]  /*03a0*/  FADD.FTZ R10, R7, -R20.reuse ;  /* 0x80000014070a7221 */ /* 0x101fe20000010000 */
[----:B------:R-:W-:Y:S02]  /*03b0*/  FMUL.FTZ R21, R21, 1.4426950216293334961 ;  /* 0x3fb8aa3b15157820 */ /* 0x000fe40000410000 */
[----:B------:R-:W0:Y:S01]  /*03c0*/  MUFU.EX2 R7, R9 ;  /* 0x0000000900077308 */ /* 0x000e220000000800 */
[----:B------:R-:W-:Y:S01]  /*03d0*/  FADD.FTZ R11, R4, -R20 ;  /* 0x80000014040b7221 */ /* 0x000fe20000010000 */
[----:B------:R-:W-:-:S02]  /*03e0*/  FMUL.FTZ R15, R10, 1.4426950216293334961 ;  /* 0x3fb8aa3b0a0f7820 */ /* 0x000fc40000410000 */
[----:B------:R-:W2:Y:S01]  /*03f0*/  MUFU.EX2 R4, R21 ;  /* 0x0000001500047308 */ /* 0x000ea20000000800 */
[----:B------:R-:W-:Y:S01]  /*0400*/  FADD.FTZ R22, R5, -R20 ;  /* 0x8000001405167221 */ /* 0x000fe20000010000 */
[----:B------:R-:W-:Y:S02]  /*0410*/  FMUL.FTZ R20, R11, 1.4426950216293334961 ;  /* 0x3fb8aa3b0b147820 */ /* 0x000fe40000410000 */
[----:B------:R-:W5:Y:S01]  /*0420*/  MUFU.EX2 R5, R15 ;  /* 0x0000000f00057308 */ /* 0x000f620000000800 */
[----:B-1----:R-:W-:Y:S01]  /*0430*/  FADD.FTZ R10, RZ, R6 ;  /* 0x00000006ff0a7221 */ /* 0x002fe20000010000 */
[----:B------:R-:W-:Y:S02]  /*0440*/  FMUL.FTZ R22, R22, 1.4426950216293334961 ;  /* 0x3fb8aa3b16167820 */ /* 0x000fe40000410000 */
[----:B------:R-:W1:Y:S01]  /*0450*/  MUFU.EX2 R8, R20 ;  /* 0x0000001400087308 */ /* 0x000e620000000800 */
[----:B0-----:R-:W-:-:S03]  /*0460*/  FADD.FTZ R11, R10, R7 ;  /* 0x000000070a0b7221 */ /* 0x001fc60000010000 */
[----:B------:R-:W0:Y:S01]  /*0470*/  MUFU.EX2 R9, R22 ;  /* 0x0000001600097308 */ /* 0x000e220000000800 */
[----:B--2---:R-:W-:-:S04]  /*0480*/  FADD.FTZ R10, R11, R4 ;  /* 0x000000040b0a7221 */ /* 0x004fc80000010000 */
[----:B-----5:R-:W-:-:S04]  /*0490*/  FADD.FTZ R11, R10, R5 ;  /* 0x000000050a0b7221 */ /* 0x020fc80000010000 */
[----:B-1----:R-:W-:-:S04]  /*04a0*/  FADD.FTZ R10, R11, R8 ;  /* 0x000000080b0a7221 */ /* 0x002fc80000010000 */
        /* <DEDUP_REMOVED lines=13> */
[----:B------:R-:W-:-:S04]  /*0580*/  ISETP.EQ.OR P1, PT, R18, RZ, !P1 ;  /* 0x000000ff1200720c */ /* 0x000fc80004f22670 */
[----:B------:R-:W-:Y:S02]  /*0590*/  P2R R25, PR, RZ, 0x2 ;  /* 0x00000002ff197803 */ /* 0x000fe40000000000 */
[----:B------:R-:W-:Y:S01]  /*05a0*/  ISETP.GE.AND P1, PT, R15, 0x1, PT ;  /* 0x000000010f00780c */ /* 0x000fe20003f26270 */
[-C--:B0-----:R-:W-:Y:S01]  /*05b0*/  FMUL.FTZ R6, R6, R21.reuse ;  /* 0x0000001506067220 */ /* 0x081fe20000410000 */
[-C--:B------:R-:W-:Y:S01]  /*05c0*/  FMUL.FTZ R7, R7, R21.reuse ;  /* 0x0000001507077220 */ /* 0x080fe20000410000 */
[-C--:B------:R-:W-:Y:S01]  /*05d0*/  FMUL.FTZ R10, R4, R21.reuse ;  /* 0x00000015040a7220 */ /* 0x080fe20000410000 */
[-C--:B------:R-:W-:Y:S01]  /*05e0*/  FMUL.FTZ R11, R5, R21.reuse ;  /* 0x00000015050b7220 */ /* 0x080fe20000410000 */
[-C--:B------:R-:W-:Y:S01]  /*05f0*/  FMUL.FTZ R22, R8, R21.reuse ;  /* 0x0000001508167220 */ /* 0x080fe20000410000 */
[----:B------:R-:W-:Y:S01]  /*0600*/  FSETP.NE.FTZ.AND P5, PT, |R6|, +INF , PT ;  /* 0x7f8000000600780b */ /* 0x000fe20003fb5200 */
[----:B------:R-:W-:Y:S01]  /*0610*/  FMUL.FTZ R23, R9, R21 ;  /* 0x0000001509177220 */ /* 0x000fe20000410000 */
[----:B------:R-:W-:-:S02]  /*0620*/  FSETP.NE.FTZ.AND P2, PT, |R7|, +INF , PT ;  /* 0x7f8000000700780b */ /* 0x000fc40003f55200 */
[----:B------:R-:W-:Y:S02]  /*0630*/  FSEL R5, R6, RZ, P5 ;  /* 0x000000ff06057208 */ /* 0x000fe40002800000 */
[----:B------:R-:W-:Y:S02]  /*0640*/  FSETP.NE.FTZ.AND P3, PT, |R10|, +INF , PT ;  /* 0x7f8000000a00780b */ /* 0x000fe40003f75200 */
[----:B------:R-:W-:Y:S02]  /*0650*/  FSETP.NE.FTZ.AND P4, PT, |R11|, +INF , PT ;  /* 0x7f8000000b00780b */ /* 0x000fe40003f95200 */
[----:B------:R-:W-:Y:S02]  /*0660*/  FSEL R6, R7, RZ, P2 ;  /* 0x000000ff07067208 */ /* 0x000fe40001000000 */
[----:B------:R-:W-:Y:S02]  /*0670*/  FSETP.NE.FTZ.AND P5, PT, |R22|, +INF , PT ;  /* 0x7f8000001600780b */ /* 0x000fe40003fb5200 */
[----:B------:R-:W-:-:S02]  /*0680*/  FSETP.NE.FTZ.AND P2, PT, |R23|, +INF , PT ;  /* 0x7f8000001700780b */ /* 0x000fc40003f55200 */
[----:B------:R-:W-:Y:S02]  /*0690*/  FSEL R7, R10, RZ, P3 ;  /* 0x000000ff0a077208 */ /* 0x000fe40001800000 */
[----:B------:R-:W-:Y:S02]  /*06a0*/  FSEL R8, R11, RZ, P4 ;  /* 0x000000ff0b087208 */ /* 0x000fe40002000000 */
[----:B------:R-:W-:Y:S02]  /*06b0*/  FSEL R9, R22, RZ, P5 ;  /* 0x000000ff16097208 */ /* 0x000fe40002800000 */
[----:B------:R-:W-:Y:S01]  /*06c0*/  FSEL R10, R23, RZ, P2 ;  /* 0x000000ff170a7208 */ /* 0x000fe20001000000 */
[----:B---3--:R-:W-:Y:S01]  /*06d0*/  @P0 FADD.FTZ R11, R5, R12 ;  /* 0x0000000c050b0221 */ /* 0x008fe20000010000 */
[----:B----4-:R-:W-:Y:S01]  /*06e0*/  @P0 FADD.FTZ R12, R6, R13 ;  /* 0x0000000d060c0221 */ /* 0x010fe20000010000 */
        /* <DEDUP_REMOVED lines=22> */
.L_x_3052:
        /* <DEDUP_REMOVED lines=98> */
.L_x_3049:
[----:B-123--:R-:W-:Y:S05]  /*0e70*/  BSYNC.RECONVERGENT B0 ;  /* 0x0000000000007941 */ /* 0x00efea0003800200 */
.L_x_3048:
        /* <DEDUP_REMOVED lines=34> */
.L_x_3051:
[----:B------:R-:W-:Y:S05]  /*10a0*/  BSYNC.RECONVERGENT B0 ;  /* 0x0000000000007941 */ /* 0x000fea0003800200 */
.L_x_3050:
[----:B------:R-:W-:Y:S02]  /*10b0*/  VIADD R23, R23, UR11 ;  /* 0x0000000b17177c36 */ /* 0x000fe40008000000 */
[----:B------:R-:W-:Y:S01]  /*10c0*/  VIADD R21, R21, 0x1 ;  /* 0x0000000115157836 */ /* 0x000fe20000000000 */
[----:B------:R-:W-:Y:S06]  /*10d0*/  @P0 BRA `(.L_x_3052) ;  /* 0xfffffff400dc0947 */ /* 0x000fec000383ffff */
.L_x_3047:
        /* <DEDUP_REMOVED lines=22> */
.L_x_3054:
        /* <DEDUP_REMOVED lines=55> */
.L_x_3053:
        /* <DEDUP_REMOVED lines=34> */
.L_x_3055:
        /* <DEDUP_REMOVED lines=22> */
.L_x_3056:
[----:B------:R-:W-:Y:S05]  /*1930*/  @!P1 EXIT ;  /* 0x000000000000994d */ /* 0x000fea0003800000 */
[----:B01----:R-:W0:Y:S01]  /*1940*/  LDC.64 R6, c[0x0][0x390] ;  /* 0x0000e400ff067b82 */ /* 0x003e220000000a00 */
[----:B------:R1:W2:Y:S01]  /*1950*/  MUFU.RCP R11, R4 ;  /* 0x00000004000b7308 */ /* 0x0002a20000001000 */
[----:B------:R-:W-:Y:S02]  /*1960*/  IMAD.IADD R5, R0, 0x1, R5 ;  /* 0x0000000100057824 */ /* 0x000fe400078e0205 */
[----:B------:R-:W-:-:S07]  /*1970*/  IMAD.MOV R15, RZ, RZ, -R15 ;  /* 0x000000ffff0f7224 */ /* 0x000fce00078e0a0f */
.L_x_3057:
        /* <DEDUP_REMOVED lines=9> */
.L_x_3058:
        /* <DEDUP_REMOVED lines=15> */
.L_x_3952:


//--------------------- .text._ZN4vllm3moe10topkGatingILi16ELi512ELi4ELi16ELi32ElfLNS0_11ScoringFuncE0EEEvPKT5_PKbPfiPT4_PiiiibPKf --------------------------
	.section	.text._ZN4vllm3moe10topkGatingILi16ELi512ELi4ELi16ELi32ElfLNS0_11ScoringFuncE0EEEvPKT5_PKbPfiPT4_PiiiibPKf,"ax",@progbits
	.align	128
        .global         _ZN4vllm3moe10topkGatingILi16ELi512ELi4ELi16ELi32ElfLNS0_11ScoringFuncE0EEEvPKT5_PKbPfiPT4_PiiiibPKf
        .type           _ZN4vllm3moe10topkGatingILi16ELi512ELi4ELi16ELi32ElfLNS0_11ScoringFuncE0EEEvPKT5_PKbPfiPT4_PiiiibPKf,@function
        .size           _ZN4vllm3moe10topkGatingILi16ELi512ELi4ELi16ELi32ElfLNS0_11ScoringFuncE0EEEvPKT5_PKbPfiPT4_PiiiibPKf,(.L_x_3953 - _ZN4vllm3moe10topkGatingILi16ELi512ELi4ELi16ELi32ElfLNS0_11ScoringFuncE0EEEvPKT5_PKbPfiPT4_PiiiibPKf)
        .other          _ZN4vllm3moe10topkGatingILi16ELi512ELi4ELi16ELi32ElfLNS0_11ScoringFuncE0EEEvPKT5_PKbPfiPT4_PiiiibPKf,@"STO_CUDA_ENTRY STV_DEFAULT"
_ZN4vllm3moe10topkGatingILi16ELi512ELi4ELi16ELi32ElfLNS0_11ScoringFuncE0EEEvPKT5_PKbPfiPT4_PiiiibPKf:
.text._ZN4vllm3moe10topkGatingILi16ELi512ELi4ELi16ELi32ElfLNS0_11ScoringFuncE0EEEvPKT5_PKbPfiPT4_PiiiibPKf:
        /* <DEDUP_REMOVED lines=24> */
[----:B------:R-:W-:Y:S02]  /*0180*/  ISETP.NE.AND.EX P0, PT, RZ, UR5, PT, P0 ;  /* 0x00000005ff007c0c */ /* 0x000fe4000bf05300 */
[----:B--2---:R-:W-:-:S04]  /*0190*/  FMNMX3.FTZ R22, R16, R17, R18, !PT ;  /* 0x0000001110167276 */ /* 0x004fc80007810012 */
[----:B---3--:R-:W-:-:S04]  /*01a0*/  FMNMX3.FTZ R22, R22, R19, R12, !PT ;  /* 0x0000001316167276 */ /* 0x008fc8000781000c */
[----:B------:R-:W-:-:S04]  /*01b0*/  FMNMX3.FTZ R22, R22, R13, R14, !PT ;  /* 0x0000000d16167276 */ /* 0x000fc8000781000e */
[----:B----4-:R-:W-:-:S04]  /*01c0*/  FMNMX3.FTZ R22, R22, R15, R8, !PT ;  /* 0x0000000f16167276 */ /* 0x010fc80007810008 */
[----:B------:R-:W-:-:S04]  /*01d0*/  FMNMX3.FTZ R22, R22, R9, R10, !PT ;  /* 0x0000000916167276 */ /* 0x000fc8000781000a */
[----:B-----5:R-:W-:-:S04]  /*01e0*/  FMNMX3.FTZ R22, R22, R11, R4, !PT ;  /* 0x0000000b16167276 */ /* 0x020fc80007810004 */
[----:B------:R-:W-:-:S04]  /*01f0*/  FMNMX3.FTZ R22, R22, R5, R6, !PT ;  /* 0x0000000516167276 */ /* 0x000fc80007810006 */
[----:B------:R-:W-:Y:S02]  /*0200*/  FMNMX.FTZ R24, R7, R22, !PT ;  /* 0x0000001607187209 */ /* 0x000fe40007810000 */
[----:B------:R-:W-:-:S03]  /*0210*/  @P0 IADD3 R22, P1, PT, R0, UR4, RZ ;  /* 0x0000000400160c10 */ /* 0x000fc6000ff3e0ff */
[----:B------:R-:W0:Y:S02]  /*0220*/  SHFL.BFLY PT, R23, R24, 0x10, 0x1f ;  /* 0x0e001f0018177f89 */ /* 0x000e2400000e0000 */
[----:B0-----:R-:W-:Y:S02]  /*0230*/  FMNMX.FTZ R25, R24, R23, !PT ;  /* 0x0000001718197209 */ /* 0x001fe40007810000 */
[----:B------:R-:W-:Y:S01]  /*0240*/  @P0 LEA.HI.X.SX32 R23, R0, UR5, 0x1, P1 ;  /* 0x0000000500170c11 */ /* 0x000fe200088f0eff */
[----:B------:R-:W0:Y:S02]  /*0250*/  LDCU.64 UR4, c[0x0][0x3c0] ;  /* 0x00007800ff0477ac */ /* 0x000e240008000a00 */
        /* <DEDUP_REMOVED lines=16> */
[----:B-1----:R-:W-:Y:S02]  /*0360*/  FMUL.FTZ R22, R18, 1.4426950216293334961 ;  /* 0x3fb8aa3b12167820 */ /* 0x002fe40000410000 */
[----:B------:R-:W1:Y:S01]  /*0370*/  MUFU.EX2 R17, R17 ;  /* 0x0000001100117308 */ /* 0x000e620000000800 */
[--C-:B------:R-:W-:Y:S01]  /*0380*/  FADD.FTZ R18, R12, -R21.reuse ;  /* 0x800000150c127221 */ /* 0x100fe20000010000 */
[----:B------:R-:W-:Y:S02]  /*0390*/  FMUL.FTZ R23, R19, 1.4426950216293334961 ;  /* 0x3fb8aa3b13177820 */ /* 0x000fe40000410000 */
[----:B------:R4:W5:Y:S01]  /*03a0*/  MUFU.EX2 R12, R22 ;  /* 0x00000016000c7308 */ /* 0x0009620000000800 */
        /* <DEDUP_REMOVED lines=8> */
[----:B-1----:R-:W-:Y:S01]  /*0430*/  FADD.FTZ R19, R18, R17 ;  /* 0x0000001112137221 */ /* 0x002fe20000010000 */
[----:B------:R-:W-:Y:S01]  /*0440*/  FMUL.FTZ R26, R26, 1.4426950216293334961 ;  /* 0x3fb8aa3b1a1a7820 */ /* 0x000fe20000410000 */
[----:B------:R1:W1:Y:S01]  /*0450*/  MUFU.EX2 R15, R25 ;  /* 0x00000019000f7308 */ /* 0x0002620000000800 */
[--C-:B----4-:R-:W-:Y:S01]  /*0460*/  FADD.FTZ R22, R8, -R21.reuse ;  /* 0x8000001508167221 */ /* 0x110fe20000010000 */
[----:B-----5:R-:W-:Y:S01]  /*0470*/  FADD.FTZ R18, R19, R12 ;  /* 0x0000000c13127221 */ /* 0x020fe20000010000 */
[----:B------:R-:W-:Y:S01]  /*0480*/  FMUL.FTZ R27, R27, 1.4426950216293334961 ;  /* 0x3fb8aa3b1b1b7820 */ /* 0x000fe20000410000 */
[----:B------:R4:W5:Y:S01]  /*0490*/  MUFU.EX2 R8, R26 ;  /* 0x0000001a00087308 */ /* 0x0009620000000800 */
[----:B0-----:R-:W-:Y:S01]  /*04a0*/  FADD.FTZ R23, R9, -R21 ;  /* 0x8000001509177221 */ /* 0x001fe20000010000 */
[----:B------:R-:W-:Y:S01]  /*04b0*/  FADD.FTZ R19, R18, R13 ;  /* 0x0000000d12137221 */ /* 0x000fe20000010000 */
[----:B------:R-:W-:Y:S01]  /*04c0*/  FMUL.FTZ R22, R22, 1.4426950216293334961 ;  /* 0x3fb8aa3b16167820 */ /* 0x000fe20000410000 */
[----:B------:R-:W0:Y:S01]  /*04d0*/  MUFU.EX2 R9, R27 ;  /* 0x0000001b00097308 */ /* 0x000e220000000800 */
[--C-:B---3--:R-:W-:Y:S01]  /*04e0*/  FADD.FTZ R24, R10, -R21.reuse ;  /* 0x800000150a187221 */ /* 0x108fe20000010000 */
[----:B------:R-:W-:Y:S01]  /*04f0*/  FADD.FTZ R18, R19, R14 ;  /* 0x0000000e13127221 */ /* 0x000fe20000010000 */
[----:B------:R-:W-:Y:S01]  /*0500*/  FMUL.FTZ R23, R23, 1.4426950216293334961 ;  /* 0x3fb8aa3b17177820 */ /* 0x000fe20000410000 */
[----:B------:R3:W3:Y:S01]  /*0510*/  MUFU.EX2 R10, R22 ;  /* 0x00000016000a7308 */ /* 0x0006e20000000800 */
[----:B-1----:R-:W-:Y:S01]  /*0520*/  FADD.FTZ R25, R11, -R21 ;  /* 0x800000150b197221 */ /* 0x002fe20000010000 */
[----:B------:R-:W-:Y:S01]  /*0530*/  FADD.FTZ R19, R18, R15 ;  /* 0x0000000f12137221 */ /* 0x000fe20000010000 */
[----:B------:R-:W-:Y:S01]  /*0540*/  FMUL.FTZ R24, R24, 1.4426950216293334961 ;  /* 0x3fb8aa3b18187820 */ /* 0x000fe20000410000 */
[----:B------:R-:W1:Y:S01]  /*0550*/  MUFU.EX2 R11, R23 ;  /* 0x00000017000b7308 */ /* 0x000e620000000800 */
[--C-:B----4-:R-:W-:Y:S01]  /*0560*/  FADD.FTZ R26, R4, -R21.reuse ;  /* 0x80000015041a7221 */ /* 0x110fe20000010000 */
[----:B-----5:R-:W-:Y:S01]  /*0570*/  FADD.FTZ R18, R19, R8 ;  /* 0x0000000813127221 */ /* 0x020fe20000010000 */
[----:B------:R-:W-:Y:S01]  /*0580*/  FMUL.FTZ R25, R25, 1.4426950216293334961 ;  /* 0x3fb8aa3b19197820 */ /* 0x000fe20000410000 */
[----:B------:R-:W4:Y:S01]  /*0590*/  MUFU.EX2 R4, R24 ;  /* 0x0000001800047308 */ /* 0x000f220000000800 */
[----:B------:R-:W-:Y:S01]  /*05a0*/  FADD.FTZ R19, R5, -R21 ;  /* 0x8000001505137221 */ /* 0x000fe20000010000 */
[----:B0-----:R-:W-:Y:S01]  /*05b0*/  FADD.FTZ R5, R18, R9 ;  /* 0x0000000912057221 */ /* 0x001fe20000010000 */
[----:B------:R-:W-:Y:S01]  /*05c0*/  FMUL.FTZ R26, R26, 1.4426950216293334961 ;  /* 0x3fb8aa3b1a1a7820 */ /* 0x000fe20000410000 */
[----:B------:R-:W0:Y:S01]  /*05d0*/  MUFU.EX2 R18, R25 ;  /* 0x0000001900127308 */ /* 0x000e220000000800 */
[----:B---3--:R-:W-:Y:S01]  /*05e0*/  FADD.FTZ R22, R6, -R21 ;  /* 0x8000001506167221 */ /* 0x008fe20000010000 */
[----:B------:R-:W-:Y:S01]  /*05f0*/  FADD.FTZ R6, R5, R10 ;  /* 0x0000000a05067221 */ /* 0x000fe20000010000 */
[----:B------:R-:W-:-:S02]  /*0600*/  FMUL.FTZ R19, R19, 1.4426950216293334961 ;  /* 0x3fb8aa3b13137820 */ /* 0x000fc40000410000 */
[----:B------:R-:W3:Y:S01]  /*0610*/  MUFU.EX2 R26, R26 ;  /* 0x0000001a001a7308 */ /* 0x000ee20000000800 */
[----:B-1----:R-:W-:Y:S01]  /*0620*/  FADD.FTZ R5, R6, R11 ;  /* 0x0000000b06057221 */ /* 0x002fe20000010000 */
[----:B------:R-:W-:Y:S01]  /*0630*/  FMUL.FTZ R22, R22, 1.4426950216293334961 ;  /* 0x3fb8aa3b16167820 */ /* 0x000fe20000410000 */
[----:B------:R-:W-:Y:S01]  /*0640*/  FADD.FTZ R7, R7, -R21 ;  /* 0x8000001507077221 */ /* 0x000fe20000010000 */
[----:B------:R-:W1:Y:S01]  /*0650*/  MUFU.EX2 R6, R19 ;  /* 0x0000001300067308 */ /* 0x000e620000000800 */
[----:B----4-:R-:W-:Y:S02]  /*0660*/  FADD.FTZ R5, R5, R4 ;  /* 0x0000000405057221 */ /* 0x010fe40000010000 */
[----:B------:R-:W-:Y:S01]  /*0670*/  FMUL.FTZ R7, R7, 1.4426950216293334961 ;  /* 0x3fb8aa3b07077820 */ /* 0x000fe20000410000 */
[----:B------:R-:W4:Y:S01]  /*0680*/  MUFU.EX2 R22, R22 ;  /* 0x0000001600167308 */ /* 0x000f220000000800 */
[----:B0-----:R-:W-:-:S03]  /*0690*/  FADD.FTZ R5, R5, R18 ;  /* 0x0000001205057221 */ /* 0x001fc60000010000 */
[----:B------:R-:W0:Y:S01]  /*06a0*/  MUFU.EX2 R24, R7 ;  /* 0x0000000700187308 */ /* 0x000e220000000800 */
[----:B---3--:R-:W-:-:S04]  /*06b0*/  FADD.FTZ R5, R5, R26 ;  /* 0x0000001a05057221 */ /* 0x008fc80000010000 */
[----:B-1----:R-:W-:-:S04]  /*06c0*/  FADD.FTZ R5, R5, R6 ;  /* 0x0000000605057221 */ /* 0x002fc80000010000 */
[----:B----4-:R-:W-:-:S04]  /*06d0*/  FADD.FTZ R5, R5, R22 ;  /* 0x0000001605057221 */ /* 0x010fc80000010000 */
        /* <DEDUP_REMOVED lines=29> */
[----:B------:R-:W-:Y:S01]  /*08b0*/  FSETP.NE.FTZ.AND P4, PT, |R21|, +INF , PT ;  /* 0x7f8000001500780b */ /* 0x000fe20003f95200 */
[-C--:B------:R-:W-:Y:S01]  /*08c0*/  FMUL.FTZ R4, R4, R5.reuse ;  /* 0x0000000504047220 */ /* 0x080fe20000410000 */
[----:B------:R-:W-:Y:S01]  /*08d0*/  FSEL R11, R16, RZ, P1 ;  /* 0x000000ff100b7208 */ /* 0x000fe20000800000 */
[-C--:B------:R-:W-:Y:S01]  /*08e0*/  FMUL.FTZ R28, R18, R5.reuse ;  /* 0x00000005121c7220 */ /* 0x080fe20000410000 */
[-C--:B------:R-:W-:Y:S01]  /*08f0*/  FMUL.FTZ R26, R26, R5.reuse ;  /* 0x000000051a1a7220 */ /* 0x080fe20000410000 */
[-C--:B------:R-:W-:Y:S01]  /*0900*/  FMUL.FTZ R6, R6, R5.reuse ;  /* 0x0000000506067220 */ /* 0x080fe20000410000 */
[-C--:B------:R-:W-:Y:S01]  /*0910*/  FMUL.FTZ R29, R22, R5.reuse ;  /* 0x00000005161d7220 */ /* 0x080fe20000410000 */
[----:B------:R-:W-:Y:S01]  /*0920*/  FSETP.NE.FTZ.AND P1, PT, |R8|, +INF , PT ;  /* 0x7f8000000800780b */ /* 0x000fe20003f35200 */
[----:B------:R-:W-:Y:S01]  /*0930*/  FMUL.FTZ R5, R24, R5 ;  /* 0x0000000518057220 */ /* 0x000fe20000410000 */
        /* <DEDUP_REMOVED lines=63> */
.L_x_3059:
        /* <DEDUP_REMOVED lines=16> */
.L_x_3060:
        /* <DEDUP_REMOVED lines=14> */
.L_x_3066:
        /* <DEDUP_REMOVED lines=153> */
.L_x_3063:
[----:B-123--:R-:W-:Y:S05]  /*18a0*/  BSYNC.RECONVERGENT B0 ;  /* 0x0000000000007941 */ /* 0x00efea0003800200 */
.L_x_3062:
        /* <DEDUP_REMOVED lines=54> */
.L_x_3065:
[----:B------:R-:W-:Y:S05]  /*1c10*/  BSYNC.RECONVERGENT B0 ;  /* 0x0000000000007941 */ /* 0x000fea0003800200 */
.L_x_3064:
[----:B------:R-:W-:Y:S02]  /*1c20*/  VIADD R47, R47, UR11 ;  /* 0x0000000b2f2f7c36 */ /* 0x000fe40008000000 */
[----:B------:R-:W-:Y:S01]  /*1c30*/  VIADD R45, R45, 0x1 ;  /* 0x000000012d2d7836 */ /* 0x000fe20000000000 */
[----:B------:R-:W-:Y:S06]  /*1c40*/  @P0 BRA `(.L_x_3066) ;  /* 0xfffffff000b00947 */ /* 0x000fec000383ffff */
.L_x_3061:
        /* <DEDUP_REMOVED lines=22> */
.L_x_3068:
        /* <DEDUP_REMOVED lines=55> */
.L_x_3067:
        /* <DEDUP_REMOVED lines=34> */
.L_x_3069:
        /* <DEDUP_REMOVED lines=22> */
.L_x_3070:
[----:B------:R-:W-:Y:S05]  /*24a0*/  @!P1 EXIT ;  /* 0x000000000000994d */ /* 0x000fea0003800000 */
[----:B01--4-:R-:W0:Y:S01]  /*24b0*/  LDC.64 R4, c[0x0][0x390] ;  /* 0x0000e400ff047b82 */ /* 0x013e220000000a00 */
[----:B------:R-:W1:Y:S01]  /*24c0*/  MUFU.RCP R43, R43 ;  /* 0x0000002b002b7308 */ /* 0x000e620000001000 */
[----:B------:R-:W-:Y:S02]  /*24d0*/  IMAD.IADD R7, R0, 0x1, R7 ;  /* 0x0000000100077824 */ /* 0x000fe400078e0207 */
[----:B------:R-:W-:-:S07]  /*24e0*/  IMAD.MOV R6, RZ, RZ, -R6 ;  /* 0x000000ffff067224 */ /* 0x000fce00078e0a06 */
.L_x_3071:
        /* <DEDUP_REMOVED lines=9> */
.L_x_3072:
        /* <DEDUP_REMOVED lines=16> */
.L_x_3953:


//--------------------- .text._ZN4vllm3moe10topkGatingILi8ELi256ELi4ELi16ELi32ElfLNS0_11ScoringFuncE0EEEvPKT5_PKbPfiPT4_PiiiibPKf --------------------------
	.section	.text._ZN4vllm3moe10topkGatingILi8ELi256ELi4ELi16ELi32ElfLNS0_11ScoringFuncE0EEEvPKT5_PKbPfiPT4_PiiiibPKf,"ax",@progbits
	.align	128
        .global         _ZN4vllm3moe10topkGatingILi8ELi256ELi4ELi16ELi32ElfLNS0_11ScoringFuncE0EEEvPKT5_PKbPfiPT4_PiiiibPKf
        .type           _ZN4vllm3moe10topkGatingILi8ELi256ELi4ELi16ELi32ElfLNS0_11ScoringFuncE0EEEvPKT5_PKbPfiPT4_PiiiibPKf,@function
        .size           _ZN4vllm3moe10topkGatingILi8ELi256ELi4ELi16ELi32ElfLNS0_11ScoringFuncE0EEEvPKT5_PKbPfiPT4_PiiiibPKf,(.L_x_3954 - _ZN4vllm3moe10topkGatingILi8ELi256ELi4ELi16ELi32ElfLNS0_11ScoringFuncE0EEEvPKT5_PKbPfiPT4_PiiiibPKf)
        .other          _ZN4vllm3moe10topkGatingILi8ELi256ELi4ELi16ELi32ElfLNS0_11ScoringFuncE0EEEvPKT5_PKbPfiPT4_PiiiibPKf,@"STO_CUDA_ENTRY STV_DEFAULT"
_ZN4vllm3moe10topkGatingILi8ELi256ELi4ELi16ELi32ElfLNS0_11ScoringFuncE0EEEvPKT5_PKbPfiPT4_PiiiibPKf:
.text._ZN4vllm3moe10topkGatingILi8ELi256ELi4ELi16ELi32ElfLNS0_11ScoringFuncE0EEEvPKT5_PKbPfiPT4_PiiiibPKf:
        /* <DEDUP_REMOVED lines=26> */
[----:B------:R-:W-:Y:S01]  /*01a0*/  @P1 IADD3 R14, P2, PT, R0, UR4, RZ ;  /* 0x00000004000e1c10 */ /* 0x000fe2000ff5e0ff */
[----:B------:R-:W0:Y:S01]  /*01b0*/  LDCU UR4, c[0x0][0x3b0] ;  /* 0x00007600ff0477ac */ /* 0x000e220008000800 */
[----:B---3--:R-:W-:-:S04]  /*01c0*/  FMNMX3.FTZ R2, R8, R9, R10, !PT ;  /* 0x0000000908027276 */ /* 0x008fc8000781000a */
[----:B----4-:R-:W-:-:S04]  /*01d0*/  FMNMX3.FTZ R2, R2, R11, R4, !PT ;  /* 0x0000000b02027276 */ /* 0x010fc80007810004 */
[----:B------:R-:W-:-:S04]  /*01e0*/  FMNMX3.FTZ R2, R2, R5, R6, !PT ;  /* 0x0000000502027276 */ /* 0x000fc80007810006 */
[----:B------:R-:W-:-:S05]  /*01f0*/  FMNMX.FTZ R2, R7, R2, !PT ;  /* 0x0000000207027209 */ /* 0x000fca0007810000 */
[----:B------:R-:W1:Y:S02]  /*0200*/  SHFL.BFLY PT, R15, R2, 0x10, 0x1f ;  /* 0x0e001f00020f7f89 */ /* 0x000e6400000e0000 */
[----:B-1----:R-:W-:-:S05]  /*0210*/  FMNMX.FTZ R16, R2, R15, !PT ;  /* 0x0000000f02107209 */ /* 0x002fca0007810000 */
[----:B------:R-:W1:Y:S02]  /*0220*/  SHFL.BFLY PT, R15, R16, 0x8, 0x1f ;  /* 0x0d001f00100f7f89 */ /* 0x000e6400000e0000 */
[----:B-1----:R-:W-:Y:S02]  /*0230*/  FMNMX.FTZ R17, R16, R15, !PT ;  /* 0x0000000f10117209 */ /* 0x002fe40007810000 */
[----:B------:R-:W-:-:S03]  /*0240*/  @P1 LEA.HI.X.SX32 R15, R0, UR5, 0x1, P2 ;  /* 0x00000005000f1c11 */ /* 0x000fc600090f0eff */
[----:B------:R-:W1:Y:S01]  /*0250*/  SHFL.BFLY PT, R18, R17, 0x4, 0x1f ;  /* 0x0c801f0011127f89 */ /* 0x000e6200000e0000 */
[----:B------:R-:W-:-:S03]  /*0260*/  @P0 LEA R12, P2, R3, UR8, 0x2 ;  /* 0x00000008030c0c11 */ /* 0x000fc6000f8410ff */
[----:B------:R-:W2:Y:S02]  /*0270*/  @P1 LDG.E.U8 R2, desc[UR6][R14.64] ;  /* 0x000000060e021981 */ /* 0x000ea4000c1e1100 */
[----:B------:R-:W-:-:S05]  /*0280*/  @P0 IMAD.X R13, RZ, RZ, UR9, P2 ;  /* 0x00000009ff0d0e24 */ /* 0x000fca00090e06ff */
[----:B------:R-:W3:Y:S04]  /*0290*/  @P0 LDG.E R16, desc[UR6][R12.64] ;  /* 0x000000060c100981 */ /* 0x000ee8000c1e1900 */
[----:B------:R-:W4:Y:S04]  /*02a0*/  @P0 LDG.E R19, desc[UR6][R12.64+0xc] ;  /* 0x00000c060c130981 */ /* 0x000f28000c1e1900 */
[----:B------:R-:W5:Y:S04]  /*02b0*/  @P0 LDG.E R20, desc[UR6][R12.64+0x200] ;  /* 0x000200060c140981 */ /* 0x000f68000c1e1900 */
[----:B------:R-:W5:Y:S01]  /*02c0*/  @P0 LDG.E R21, desc[UR6][R12.64+0x204] ;  /* 0x000204060c150981 */ /* 0x000f62000c1e1900 */
[----:B-1----:R-:W-:-:S03]  /*02d0*/  FMNMX.FTZ R23, R17, R18, !PT ;  /* 0x0000001211177209 */ /* 0x002fc60007810000 */
[----:B------:R-:W2:Y:S04]  /*02e0*/  @P0 LDG.E R17, desc[UR6][R12.64+0x4] ;  /* 0x000004060c110981 */ /* 0x000ea8000c1e1900 */
[----:B------:R-:W4:Y:S04]  /*02f0*/  @P0 LDG.E R18, desc[UR6][R12.64+0x8] ;  /* 0x000008060c120981 */ /* 0x000f28000c1e1900 */
[----:B------:R-:W1:Y:S04]  /*0300*/  SHFL.BFLY PT, R24, R23, 0x2, 0x1f ;  /* 0x0c401f0017187f89 */ /* 0x000e6800000e0000 */
[----:B------:R-:W5:Y:S04]  /*0310*/  @P0 LDG.E R14, desc[UR6][R12.64+0x208] ;  /* 0x000208060c0e0981 */ /* 0x000f68000c1e1900 */
[----:B------:R0:W5:Y:S01]  /*0320*/  @P0 LDG.E R15, desc[UR6][R12.64+0x20c] ;  /* 0x00020c060c0f0981 */ /* 0x000162000c1e1900 */
        /* <DEDUP_REMOVED lines=10> */
[----:B0-----:R-:W-:Y:S01]  /*03d0*/  FMUL.FTZ R12, R10, 1.4426950216293334961 ;  /* 0x3fb8aa3b0a0c7820 */ /* 0x001fe20000410000 */
[--C-:B------:R-:W-:Y:S02]  /*03e0*/  FADD.FTZ R13, R4, -R23.reuse ;  /* 0x80000017040d7221 */ /* 0x100fe40000010000 */
[----:B------:R-:W0:Y:S01]  /*03f0*/  MUFU.EX2 R9, R9 ;  /* 0x0000000900097308 */ /* 0x000e220000000800 */
[----:B------:R-:W-:Y:S01]  /*0400*/  FMUL.FTZ R10, R11, 1.4426950216293334961 ;  /* 0x3fb8aa3b0b0a7820 */ /* 0x000fe20000410000 */
[----:B------:R-:W-:Y:S02]  /*0410*/  FMUL.FTZ R11, R13, 1.4426950216293334961 ;  /* 0x3fb8aa3b0d0b7820 */ /* 0x000fe40000410000 */
[----:B------:R-:W0:Y:S01]  /*0420*/  MUFU.EX2 R4, R12 ;  /* 0x0000000c00047308 */ /* 0x000e220000000800 */
[--C-:B------:R-:W-:Y:S01]  /*0430*/  FADD.FTZ R5, R5, -R23.reuse ;  /* 0x8000001705057221 */ /* 0x100fe20000010000 */
[----:B------:R-:W-:-:S02]  /*0440*/  FADD.FTZ R13, R6, -R23 ;  /* 0x80000017060d7221 */ /* 0x000fc40000010000 */
[----:B------:R-:W0:Y:S01]  /*0450*/  MUFU.EX2 R10, R10 ;  /* 0x0000000a000a7308 */ /* 0x000e220000000800 */
[----:B-1----:R-:W-:Y:S01]  /*0460*/  FADD.FTZ R6, RZ, R8 ;  /* 0x00000008ff067221 */ /* 0x002fe20000010000 */
[----:B------:R-:W-:Y:S02]  /*0470*/  FMUL.FTZ R24, R5, 1.4426950216293334961 ;  /* 0x3fb8aa3b05187820 */ /* 0x000fe40000410000 */
[----:B------:R-:W1:Y:S01]  /*0480*/  MUFU.EX2 R11, R11 ;  /* 0x0000000b000b7308 */ /* 0x000e620000000800 */
[----:B------:R-:W-:Y:S01]  /*0490*/  FMUL.FTZ R13, R13, 1.4426950216293334961 ;  /* 0x3fb8aa3b0d0d7820 */ /* 0x000fe20000410000 */
[----:B0-----:R-:W-:Y:S01]  /*04a0*/  FADD.FTZ R5, R6, R9 ;  /* 0x0000000906057221 */ /* 0x001fe20000010000 */
[----:B------:R-:W-:Y:S01]  /*04b0*/  FADD.FTZ R7, R7, -R23 ;  /* 0x8000001707077221 */ /* 0x000fe20000010000 */
[----:B------:R-:W0:Y:S02]  /*04c0*/  MUFU.EX2 R12, R24 ;  /* 0x00000018000c7308 */ /* 0x000e240000000800 */
[----:B------:R-:W-:Y:S01]  /*04d0*/  FADD.FTZ R5, R5, R4 ;  /* 0x0000000405057221 */ /* 0x000fe20000010000 */
[----:B------:R-:W-:Y:S01]  /*04e0*/  FMUL.FTZ R7, R7, 1.4426950216293334961 ;  /* 0x3fb8aa3b07077820 */ /* 0x000fe20000410000 */
[----:B------:R-:W0:Y:S02]  /*04f0*/  MUFU.EX2 R13, R13 ;  /* 0x0000000d000d7308 */ /* 0x000e240000000800 */
[----:B------:R-:W-:-:S02]  /*0500*/  FADD.FTZ R6, R5, R10 ;  /* 0x0000000a05067221 */ /* 0x000fc40000010000 */
[----:B------:R-:W0:Y:S02]  /*0510*/  MUFU.EX2 R23, R7 ;  /* 0x0000000700177308 */ /* 0x000e240000000800 */
[----:B-1----:R-:W-:-:S04]  /*0520*/  FADD.FTZ R5, R6, R11 ;  /* 0x0000000b06057221 */ /* 0x002fc80000010000 */
[----:B0-----:R-:W-:-:S04]  /*0530*/  FADD.FTZ R6, R5, R12 ;  /* 0x0000000c05067221 */ /* 0x001fc80000010000 */
        /* <DEDUP_REMOVED lines=28> */
[----:B------:R-:W-:Y:S02]  /*0700*/  FSETP.NE.FTZ.AND P5, PT, |R9|, +INF , PT ;  /* 0x7f8000000900780b */ /* 0x000fe40003fb5200 */
[----:B------:R-:W-:Y:S02]  /*0710*/  FSEL R6, R6, RZ, P6 ;  /* 0x000000ff06067208 */ /* 0x000fe40003000000 */
[----:B------:R-:W-:Y:S02]  /*0720*/  FSETP.NE.FTZ.AND P6, PT, |R10|, +INF , PT ;  /* 0x7f8000000a00780b */ /* 0x000fe40003fd5200 */
[----:B------:R-:W-:-:S02]  /*0730*/  FSEL R7, R7, RZ, P3 ;  /* 0x000000ff07077208 */ /* 0x000fc40001800000 */
[----:B------:R-:W-:Y:S02]  /*0740*/  FSEL R8, R8, RZ, P4 ;  /* 0x000000ff08087208 */ /* 0x000fe40002000000 */
[----:B------:R-:W-:Y:S02]  /*0750*/  FSETP.NE.FTZ.AND P3, PT, |R11|, +INF , PT ;  /* 0x7f8000000b00780b */ /* 0x000fe40003f75200 */
[----:B------:R-:W-:Y:S01]  /*0760*/  FSETP.NE.FTZ.AND P4, PT, |R12|, +INF , PT ;  /* 0x7f8000000c00780b */ /* 0x000fe20003f95200 */
[----:B---3--:R-:W-:Y:S01]  /*0770*/  @P0 FADD.FTZ R13, R5, R16 ;  /* 0x00000010050d0221 */ /* 0x008fe20000010000 */
[----:B------:R-:W-:Y:S01]  /*0780*/  FSEL R9, R9, RZ, P5 ;  /* 0x000000ff09097208 */ /* 0x000fe20002800000 */
[----:B--2---:R-:W-:Y:S01]  /*0790*/  @P0 FADD.FTZ R16, R6, R17 ;  /* 0x0000001106100221 */ /* 0x004fe20000010000 */
[----:B------:R-:W-:Y:S01]  /*07a0*/  FSEL R10, R10, RZ, P6 ;  /* 0x000000ff0a0a7208 */ /* 0x000fe20003000000 */
[----:B----4-:R-:W-:Y:S01]  /*07b0*/  @P0 FADD.FTZ R17, R7, R18 ;  /* 0x0000001207110221 */ /* 0x010fe20000010000 */
[----:B------:R-:W-:-:S02]  /*07c0*/  FSEL R11, R11, RZ, P3 ;  /* 0x000000ff0b0b7208 */ /* 0x000fc40001800000 */
[----:B------:R-:W-:Y:S01]  /*07d0*/  FSEL R12, R12, RZ, P4 ;  /* 0x000000ff0c0c7208 */ /* 0x000fe20002000000 */
[----:B------:R-:W-:Y:S01]  /*07e0*/  @P0 FADD.FTZ R18, R8, R19 ;  /* 0x0000001308120221 */ /* 0x000fe20000010000 */
[----:B------:R-:W-:Y:S01]  /*07f0*/  ISETP.EQ.OR P1, PT, R2, RZ, !P1 ;  /* 0x000000ff0200720c */ /* 0x000fe20004f22670 */
[----:B-----5:R-:W-:Y:S01]  /*0800*/  @P0 FADD.FTZ R19, R9, R20 ;  /* 0x0000001409130221 */ /* 0x020fe20000010000 */
[----:B------:R-:W-:Y:S01]  /*0810*/  LOP3.LUT R2, R22, 0x1f, RZ, 0xc0, !PT ;  /* 0x0000001f16027812 */ /* 0x000fe200078ec0ff */
        /* <DEDUP_REMOVED lines=22> */
.L_x_3078:
        /* <DEDUP_REMOVED lines=103> */
.L_x_3075:
[----:B-123--:R-:W-:Y:S05]  /*0ff0*/  BSYNC.RECONVERGENT B0 ;  /* 0x0000000000007941 */ /* 0x00efea0003800200 */
.L_x_3074:
        /* <DEDUP_REMOVED lines=38> */
.L_x_3077:
[----:B------:R-:W-:Y:S05]  /*1260*/  BSYNC.RECONVERGENT B0 ;  /* 0x0000000000007941 */ /* 0x000fea0003800200 */
.L_x_3076:
[----:B0-----:R-:W-:Y:S02]  /*1270*/  VIADD R25, R25, UR11 ;  /* 0x0000000b19197c36 */ /* 0x001fe40008000000 */
[----:B------:R-:W-:Y:S01]  /*1280*/  VIADD R23, R23, 0x1 ;  /* 0x0000000117177836 */ /* 0x000fe20000000000 */
[----:B------:R-:W-:Y:S06]  /*1290*/  @P0 BRA `(.L_x_3078) ;  /* 0xfffffff400b80947 */ /* 0x000fec000383ffff */
.L_x_3073:
        /* <DEDUP_REMOVED lines=22> */
.L_x_3080:
        /* <DEDUP_REMOVED lines=55> */
.L_x_3079:
        /* <DEDUP_REMOVED lines=34> */
.L_x_3081:
        /* <DEDUP_REMOVED lines=22> */
.L_x_3082:
[----:B------:R-:W-:Y:S05]  /*1af0*/  @!P1 EXIT ;  /* 0x000000000000994d */ /* 0x000fea0003800000 */
[----:B-12---:R-:W1:Y:S01]  /*1b00*/  LDC.64 R6, c[0x0][0x390] ;  /* 0x0000e400ff067b82 */ /* 0x006e620000000a00 */
[----:B0-----:R0:W2:Y:S01]  /*1b10*/  MUFU.RCP R11, R4 ;  /* 0x00000004000b7308 */ /* 0x0010a20000001000 */
[----:B------:R-:W-:Y:S02]  /*1b20*/  IMAD.IADD R5, R0, 0x1, R5 ;  /* 0x0000000100057824 */ /* 0x000fe400078e0205 */
[----:B------:R-:W-:-:S07]  /*1b30*/  IMAD.MOV R27, RZ, RZ, -R27 ;  /* 0x000000ffff1b7224 */ /* 0x000fce00078e0a1b */
.L_x_3083:
        /* <DEDUP_REMOVED lines=9> */
.L_x_3084:
        /* <DEDUP_REMOVED lines=11> */
.L_x_3954:


//--------------------- .text._ZN4vllm3moe10topkGatingILi4ELi128ELi4ELi16ELi32ElfLNS0_11ScoringFuncE0EEEvPKT5_PKbPfiPT4_PiiiibPKf --------------------------
	.section	.text._ZN4vllm3moe10topkGatingILi4ELi128ELi4ELi16ELi32ElfLNS0_11ScoringFuncE0EEEvPKT5_PKbPfiPT4_PiiiibPKf,"ax",@progbits
	.align	128
        .global         _ZN4vllm3moe10topkGatingILi4ELi128ELi4ELi16ELi32ElfLNS0_11ScoringFuncE0EEEvPKT5_PKbPfiPT4_PiiiibPKf
        .type           _ZN4vllm3moe10topkGatingILi4ELi128ELi4ELi16ELi32ElfLNS0_11ScoringFuncE0EEEvPKT5_PKbPfiPT4_PiiiibPKf,@function
        .size           _ZN4vllm3moe10topkGatingILi4ELi128ELi4ELi16ELi32ElfLNS0_11ScoringFuncE0EEEvPKT5_PKbPfiPT4_PiiiibPKf,(.L_x_3955 - _ZN4vllm3moe10topkGatingILi4ELi128ELi4ELi16ELi32ElfLNS0_11ScoringFuncE0EEEvPKT5_PKbPfiPT4_PiiiibPKf)
        .other          _ZN4vllm3moe10topkGatingILi4ELi128ELi4ELi16ELi32ElfLNS0_11ScoringFuncE0EEEvPKT5_PKbPfiPT4_PiiiibPKf,@"STO_CUDA_ENTRY STV_DEFAULT"
_ZN4vllm3moe10topkGatingILi4ELi128ELi4ELi16ELi32ElfLNS0_11ScoringFuncE0EEEvPKT5_PKbPfiPT4_PiiiibPKf:
.text._ZN4vllm3moe10topkGatingILi4ELi128ELi4ELi16ELi32ElfLNS0_11ScoringFuncE0EEEvPKT5_PKbPfiPT4_PiiiibPKf:
        /* <DEDUP_REMOVED lines=31> */
[----:B------:R-:W4:Y:S01]  /*01f0*/  @P0 LDG.E R11, desc[UR6][R14.64+0x8] ;  /* 0x000008060e0b0981 */ /* 0x000f22000c1e1900 */
[----:B---3--:R-:W-:-:S04]  /*0200*/  FMNMX3.FTZ R8, R4, R5, R6, !PT ;  /* 0x0000000504087276 */ /* 0x008fc80007810006 */
[----:B------:R-:W-:-:S05]  /*0210*/  FMNMX.FTZ R8, R7, R8, !PT ;  /* 0x0000000807087209 */ /* 0x000fca0007810000 */
[----:B------:R-:W3:Y:S02]  /*0220*/  SHFL.BFLY PT, R9, R8, 0x10, 0x1f ;  /* 0x0e001f0008097f89 */ /* 0x000ee400000e0000 */
[----:B---3--:R-:W-:Y:S02]  /*0230*/  FMNMX.FTZ R10, R8, R9, !PT ;  /* 0x00000009080a7209 */ /* 0x008fe40007810000 */
[----:B------:R-:W3:Y:S04]  /*0240*/  @P0 LDG.E R8, desc[UR6][R14.64+0x4] ;  /* 0x000004060e080981 */ /* 0x000ee8000c1e1900 */
[----:B------:R-:W5:Y:S02]  /*0250*/  SHFL.BFLY PT, R9, R10, 0x8, 0x1f ;  /* 0x0d001f000a097f89 */ /* 0x000f6400000e0000 */
[----:B-----5:R-:W-:-:S02]  /*0260*/  FMNMX.FTZ R16, R10, R9, !PT ;  /* 0x000000090a107209 */ /* 0x020fc40007810000 */
[----:B------:R-:W5:Y:S04]  /*0270*/  @P0 LDG.E R9, desc[UR6][R14.64] ;  /* 0x000000060e090981 */ /* 0x000f68000c1e1900 */
[----:B------:R-:W0:Y:S04]  /*0280*/  SHFL.BFLY PT, R17, R16, 0x4, 0x1f ;  /* 0x0c801f0010117f89 */ /* 0x000e2800000e0000 */
[----:B------:R2:W4:Y:S01]  /*0290*/  @P0 LDG.E R10, desc[UR6][R14.64+0xc] ;  /* 0x00000c060e0a0981 */ /* 0x000522000c1e1900 */
[----:B0-----:R-:W-:-:S05]  /*02a0*/  FMNMX.FTZ R17, R16, R17, !PT ;  /* 0x0000001110117209 */ /* 0x001fca0007810000 */
[----:B------:R-:W0:Y:S02]  /*02b0*/  SHFL.BFLY PT, R18, R17, 0x2, 0x1f ;  /* 0x0c401f0011127f89 */ /* 0x000e2400000e0000 */
[----:B0-----:R-:W-:-:S05]  /*02c0*/  FMNMX.FTZ R18, R17, R18, !PT ;  /* 0x0000001211127209 */ /* 0x001fca0007810000 */
[----:B-1----:R-:W0:Y:S02]  /*02d0*/  SHFL.BFLY PT, R13, R18, 0x1, 0x1f ;  /* 0x0c201f00120d7f89 */ /* 0x002e2400000e0000 */
[----:B0-----:R-:W-:-:S05]  /*02e0*/  FMNMX.FTZ R13, R18, R13, !PT ;  /* 0x0000000d120d7209 */ /* 0x001fca0007810000 */
[--C-:B------:R-:W-:Y:S01]  /*02f0*/  FADD.FTZ R4, R4, -R13.reuse ;  /* 0x8000000d04047221 */ /* 0x100fe20000010000 */
[----:B------:R-:W-:-:S03]  /*0300*/  FADD.FTZ R5, R5, -R13 ;  /* 0x8000000d05057221 */ /* 0x000fc60000010000 */
[----:B------:R-:W-:Y:S01]  /*0310*/  FMUL.FTZ R4, R4, 1.4426950216293334961 ;  /* 0x3fb8aa3b04047820 */ /* 0x000fe20000410000 */
[--C-:B------:R-:W-:Y:S01]  /*0320*/  FADD.FTZ R6, R6, -R13.reuse ;  /* 0x8000000d06067221 */ /* 0x100fe20000010000 */
[----:B------:R-:W-:Y:S01]  /*0330*/  FMUL.FTZ R5, R5, 1.4426950216293334961 ;  /* 0x3fb8aa3b05057820 */ /* 0x000fe20000410000 */
[----:B------:R-:W-:-:S03]  /*0340*/  FADD.FTZ R7, R7, -R13 ;  /* 0x8000000d07077221 */ /* 0x000fc60000010000 */
[----:B------:R-:W2:Y:S01]  /*0350*/  MUFU.EX2 R4, R4 ;  /* 0x0000000400047308 */ /* 0x000ea20000000800 */
[----:B------:R-:W-:Y:S01]  /*0360*/  FMUL.FTZ R6, R6, 1.4426950216293334961 ;  /* 0x3fb8aa3b06067820 */ /* 0x000fe20000410000 */
[----:B------:R-:W-:Y:S02]  /*0370*/  FMUL.FTZ R7, R7, 1.4426950216293334961 ;  /* 0x3fb8aa3b07077820 */ /* 0x000fe40000410000 */
[----:B------:R-:W0:Y:S04]  /*0380*/  MUFU.EX2 R5, R5 ;  /* 0x0000000500057308 */ /* 0x000e280000000800 */
[----:B------:R-:W1:Y:S04]  /*0390*/  MUFU.EX2 R6, R6 ;  /* 0x0000000600067308 */ /* 0x000e680000000800 */
[----:B------:R-:W1:Y:S01]  /*03a0*/  MUFU.EX2 R7, R7 ;  /* 0x0000000700077308 */ /* 0x000e620000000800 */
[----:B--2---:R-:W-:-:S04]  /*03b0*/  FADD.FTZ R14, RZ, R4 ;  /* 0x00000004ff0e7221 */ /* 0x004fc80000010000 */
[----:B0-----:R-:W-:-:S04]  /*03c0*/  FADD.FTZ R13, R14, R5 ;  /* 0x000000050e0d7221 */ /* 0x001fc80000010000 */
[----:B-1----:R-:W-:-:S04]  /*03d0*/  FADD.FTZ R14, R13, R6 ;  /* 0x000000060d0e7221 */ /* 0x002fc80000010000 */
        /* <DEDUP_REMOVED lines=12> */
[----:B------:R-:W-:Y:S02]  /*04a0*/  IMAD.U32 R13, RZ, RZ, UR4 ;  /* 0x00000004ff0d7e24 */ /* 0x000fe4000f8e00ff */
[----:B0-----:R-:W-:-:S05]  /*04b0*/  FMUL.FTZ R4, R4, R17 ;  /* 0x0000001104047220 */ /* 0x001fca0000410000 */
[----:B------:R-:W-:Y:S01]  /*04c0*/  FSETP.NE.FTZ.AND P1, PT, |R4|, +INF , PT ;  /* 0x7f8000000400780b */ /* 0x000fe20003f35200 */
[-C--:B------:R-:W-:Y:S01]  /*04d0*/  FMUL.FTZ R5, R5, R17.reuse ;  /* 0x0000001105057220 */ /* 0x080fe20000410000 */
[-C--:B------:R-:W-:Y:S01]  /*04e0*/  FMUL.FTZ R6, R6, R17.reuse ;  /* 0x0000001106067220 */ /* 0x080fe20000410000 */
[----:B------:R-:W-:Y:S01]  /*04f0*/  FMUL.FTZ R7, R7, R17 ;  /* 0x0000001107077220 */ /* 0x000fe20000410000 */
[----:B------:R-:W-:Y:S02]  /*0500*/  FSEL R4, R4, RZ, P1 ;  /* 0x000000ff04047208 */ /* 0x000fe40000800000 */
[----:B------:R-:W-:Y:S02]  /*0510*/  ISETP.GE.AND P1, PT, R13, 0x1, PT ;  /* 0x000000010d00780c */ /* 0x000fe40003f26270 */
[----:B------:R-:W-:Y:S02]  /*0520*/  FSETP.NE.FTZ.AND P3, PT, |R5|, +INF , PT ;  /* 0x7f8000000500780b */ /* 0x000fe40003f75200 */
[----:B------:R-:W-:-:S02]  /*0530*/  FSETP.NE.FTZ.AND P4, PT, |R6|, +INF , PT ;  /* 0x7f8000000600780b */ /* 0x000fc40003f95200 */
[----:B------:R-:W-:Y:S02]  /*0540*/  FSETP.NE.FTZ.AND P5, PT, |R7|, +INF , PT ;  /* 0x7f8000000700780b */ /* 0x000fe40003fb5200 */
[----:B------:R-:W-:Y:S02]  /*0550*/  FSEL R5, R5, RZ, P3 ;  /* 0x000000ff05057208 */ /* 0x000fe40001800000 */
[----:B------:R-:W-:Y:S02]  /*0560*/  FSEL R6, R6, RZ, P4 ;  /* 0x000000ff06067208 */ /* 0x000fe40002000000 */
[----:B------:R-:W-:Y:S01]  /*0570*/  FSEL R7, R7, RZ, P5 ;  /* 0x000000ff07077208 */ /* 0x000fe20002800000 */
[----:B-----5:R-:W-:Y:S01]  /*0580*/  @P0 FADD.FTZ R9, R4, R9 ;  /* 0x0000000904090221 */ /* 0x020fe20000010000 */
[----:B------:R-:W-:Y:S01]  /*0590*/  ISETP.EQ.OR P2, PT, R12, RZ, !P2 ;  /* 0x000000ff0c00720c */ /* 0x000fe20005742670 */
[----:B---3--:R-:W-:Y:S01]  /*05a0*/  @P0 FADD.FTZ R12, R5, R8 ;  /* 0x00000008050c0221 */ /* 0x008fe20000010000 */
[----:B----4-:R-:W-:Y:S01]  /*05b0*/  @P0 FADD.FTZ R11, R6, R11 ;  /* 0x0000000b060b0221 */ /* 0x010fe20000010000 */
[----:B------:R-:W-:Y:S01]  /*05c0*/  @P0 FADD.FTZ R20, R7, R10 ;  /* 0x0000000a07140221 */ /* 0x000fe20000010000 */
[----:B------:R-:W-:Y:S01]  /*05d0*/  LOP3.LUT R3, R3, 0x1f, RZ, 0xc0, !PT ;  /* 0x0000001f03037812 */ /* 0x000fe200078ec0ff */
[----:B------:R-:W-:-:S02]  /*05e0*/  IMAD.MOV.U32 R8, RZ, RZ, RZ ;  /* 0x000000ffff087224 */ /* 0x000fc400078e00ff */
[----:B------:R-:W-:Y:S02]  /*05f0*/  @!P0 IMAD.MOV.U32 R9, RZ, RZ, R4 ;  /* 0x000000ffff098224 */ /* 0x000fe400078e0004 */
[----:B------:R-:W-:Y:S02]  /*0600*/  @!P0 IMAD.MOV.U32 R12, RZ, RZ, R5 ;  /* 0x000000ffff0c8224 */ /* 0x000fe400078e0005 */
[----:B------:R-:W-:Y:S02]  /*0610*/  @!P0 IMAD.MOV.U32 R11, RZ, RZ, R6 ;  /* 0x000000ffff0b8224 */ /* 0x000fe400078e0006 */
        /* <DEDUP_REMOVED lines=12> */
.L_x_3090:
        /* <DEDUP_REMOVED lines=87> */
.L_x_3087:
[----:B-123--:R-:W-:Y:S05]  /*0c50*/  BSYNC.RECONVERGENT B0 ;  /* 0x0000000000007941 */ /* 0x00efea0003800200 */
.L_x_3086:
        /* <DEDUP_REMOVED lines=30> */
.L_x_3089:
[----:B------:R-:W-:Y:S05]  /*0e40*/  BSYNC.RECONVERGENT B0 ;  /* 0x0000000000007941 */ /* 0x000fea0003800200 */
.L_x_3088:
[----:B------:R-:W-:Y:S02]  /*0e50*/  VIADD R23, R23, UR11 ;  /* 0x0000000b17177c36 */ /* 0x000fe40008000000 */
[----:B------:R-:W-:Y:S01]  /*0e60*/  VIADD R21, R21, 0x1 ;  /* 0x0000000115157836 */ /* 0x000fe20000000000 */
[----:B------:R-:W-:Y:S06]  /*0e70*/  @P0 BRA `(.L_x_3090) ;  /* 0xfffffff800180947 */ /* 0x000fec000383ffff */
.L_x_3085:
        /* <DEDUP_REMOVED lines=22> */
.L_x_3092:
        /* <DEDUP_REMOVED lines=55> */
.L_x_3091:
        /* <DEDUP_REMOVED lines=34> */
.L_x_3093:
        /* <DEDUP_REMOVED lines=22> */
.L_x_3094:
[----:B------:R-:W-:Y:S05]  /*16d0*/  @!P1 EXIT ;  /* 0x000000000000994d */ /* 0x000fea0003800000 */
[----:B01----:R-:W0:Y:S01]  /*16e0*/  LDC.64 R6, c[0x0][0x390] ;  /* 0x0000e400ff067b82 */ /* 0x003e220000000a00 */
[----:B------:R1:W2:Y:S01]  /*16f0*/  MUFU.RCP R11, R8 ;  /* 0x00000008000b7308 */ /* 0x0002a20000001000 */
[----:B------:R-:W-:Y:S02]  /*1700*/  IMAD.IADD R5, R0, 0x1, R5 ;  /* 0x0000000100057824 */ /* 0x000fe400078e0205 */
[----:B------:R-:W-:-:S07]  /*1710*/  IMAD.MOV R13, RZ, RZ, -R13 ;  /* 0x000000ffff0d7224 */ /* 0x000fce00078e0a0d */
.L_x_3095:
        /* <DEDUP_REMOVED lines=9> */
.L_x_3096:
        /* <DEDUP_REMOVED lines=13> */
.L_x_3955:


//--------------------- .text._ZN4vllm3moe10topkGatingILi4ELi64ELi4ELi16ELi32ElfLNS0_11ScoringFuncE0EEEvPKT5_PKbPfiPT4_PiiiibPKf --------------------------
	.section	.text._ZN4vllm3moe10topkGatingILi4ELi64ELi4ELi16ELi32ElfLNS0_11ScoringFuncE0EEEvPKT5_PKbPfiPT4_PiiiibPKf,"ax",@progbits
	.align	128
        .global         _ZN4vllm3moe10topkGatingILi4ELi64ELi4ELi16ELi32ElfLNS0_11ScoringFuncE0EEEvPKT5_PKbPfiPT4_PiiiibPKf
        .type           _ZN4vllm3moe10topkGatingILi4ELi64ELi4ELi16ELi32ElfLNS0_11ScoringFuncE0EEEvPKT5_PKbPfiPT4_PiiiibPKf,@function
        .size           _ZN4vllm3moe10topkGatingILi4ELi64ELi4ELi16ELi32ElfLNS0_11ScoringFuncE0EEEvPKT5_PKbPfiPT4_PiiiibPKf,(.L_x_3956 - _ZN4vllm3moe10topkGatingILi4ELi64ELi4ELi16ELi32ElfLNS0_11ScoringFuncE0EEEvPKT5_PKbPfiPT4_PiiiibPKf)
        .other          _ZN4vllm3moe10topkGatingILi4ELi64ELi4ELi16ELi32ElfLNS0_11ScoringFuncE0EEEvPKT5_PKbPfiPT4_PiiiibPKf,@"STO_CUDA_ENTRY STV_DEFAULT"
_ZN4vllm3moe10topkGatingILi4ELi64ELi4ELi16ELi32ElfLNS0_11ScoringFuncE0EEEvPKT5_PKbPfiPT4_PiiiibPKf:
.text._ZN4vllm3moe10topkGatingILi4ELi64ELi4ELi16ELi32ElfLNS0_11ScoringFuncE0EEEvPKT5_PKbPfiPT4_PiiiibPKf:
        /* <DEDUP_REMOVED lines=34> */
[----:B------:R-:W5:Y:S01]  /*0220*/  @P0 LDG.E R10, desc[UR6][R14.64+0xc] ;  /* 0x00000c060e0a0981 */ /* 0x000f62000c1e1900 */
[----:B---3--:R-:W-:-:S04]  /*0230*/  FMNMX3.FTZ R8, R4, R5, R6, !PT ;  /* 0x0000000504087276 */ /* 0x008fc80007810006 */
[----:B------:R-:W-:Y:S02]  /*0240*/  FMNMX.FTZ R16, R7, R8, !PT ;  /* 0x0000000807107209 */ /* 0x000fe40007810000 */
[----:B------:R3:W5:Y:S04]  /*0250*/  @P0 LDG.E R8, desc[UR6][R14.64+0x4] ;  /* 0x000004060e080981 */ /* 0x000768000c1e1900 */
[----:B------:R-:W0:Y:S02]  /*0260*/  SHFL.BFLY PT, R17, R16, 0x8, 0x101f ;  /* 0x0d101f0010117f89 */ /* 0x000e2400000e0000 */
[----:B0-----:R-:W-:-:S05]  /*0270*/  FMNMX.FTZ R17, R16, R17, !PT ;  /* 0x0000001110117209 */ /* 0x001fca0007810000 */
[----:B------:R-:W0:Y:S02]  /*0280*/  SHFL.BFLY PT, R18, R17, 0x4, 0x101f ;  /* 0x0c901f0011127f89 */ /* 0x000e2400000e0000 */
        /* <DEDUP_REMOVED lines=8> */
[----:B---3--:R-:W-:Y:S01]  /*0310*/  FADD.FTZ R14, R6, -R20 ;  /* 0x80000014060e7221 */ /* 0x008fe20000010000 */
[----:B------:R-:W-:-:S04]  /*0320*/  FMUL.FTZ R6, R5, 1.4426950216293334961 ;  /* 0x3fb8aa3b05067820 */ /* 0x000fc80000410000 */
[----:B------:R-:W0:Y:S01]  /*0330*/  MUFU.EX2 R4, R4 ;  /* 0x0000000400047308 */ /* 0x000e220000000800 */
[----:B------:R-:W-:Y:S01]  /*0340*/  FMUL.FTZ R14, R14, 1.4426950216293334961 ;  /* 0x3fb8aa3b0e0e7820 */ /* 0x000fe20000410000 */
[----:B------:R-:W-:Y:S02]  /*0350*/  FADD.FTZ R7, R7, -R20 ;  /* 0x8000001407077221 */ /* 0x000fe40000010000 */
[----:B------:R-:W1:Y:S02]  /*0360*/  MUFU.EX2 R6, R6 ;  /* 0x0000000600067308 */ /* 0x000e640000000800 */
[----:B------:R-:W-:Y:S02]  /*0370*/  FMUL.FTZ R7, R7, 1.4426950216293334961 ;  /* 0x3fb8aa3b07077820 */ /* 0x000fe40000410000 */
[----:B------:R-:W3:Y:S04]  /*0380*/  MUFU.EX2 R14, R14 ;  /* 0x0000000e000e7308 */ /* 0x000ee80000000800 */
[----:B------:R-:W2:Y:S01]  /*0390*/  MUFU.EX2 R16, R7 ;  /* 0x0000000700107308 */ /* 0x000ea20000000800 */
[----:B0-----:R-:W-:-:S04]  /*03a0*/  FADD.FTZ R5, RZ, R4 ;  /* 0x00000004ff057221 */ /* 0x001fc80000010000 */
        /* <DEDUP_REMOVED lines=13> */
[-C--:B0-----:R-:W-:Y:S01]  /*0480*/  FMUL.FTZ R4, R4, R7.reuse ;  /* 0x0000000704047220 */ /* 0x081fe20000410000 */
[----:B------:R-:W-:-:S04]  /*0490*/  FMUL.FTZ R5, R6, R7 ;  /* 0x0000000706057220 */ /* 0x000fc80000410000 */
[----:B------:R-:W-:Y:S01]  /*04a0*/  FSETP.NE.FTZ.AND P1, PT, |R4|, +INF , PT ;  /* 0x7f8000000400780b */ /* 0x000fe20003f35200 */
[-C--:B------:R-:W-:Y:S01]  /*04b0*/  FMUL.FTZ R6, R14, R7.reuse ;  /* 0x000000070e067220 */ /* 0x080fe20000410000 */
[----:B------:R-:W-:Y:S02]  /*04c0*/  FMUL.FTZ R16, R16, R7 ;  /* 0x0000000710107220 */ /* 0x000fe40000410000 */
        /* <DEDUP_REMOVED lines=8> */
[----:B----4-:R-:W-:Y:S01]  /*0550*/  @P0 FADD.FTZ R9, R4, R9 ;  /* 0x0000000904090221 */ /* 0x010fe20000010000 */
[----:B------:R-:W-:Y:S01]  /*0560*/  ISETP.EQ.OR P2, PT, R12, RZ, !P2 ;  /* 0x000000ff0c00720c */ /* 0x000fe20005742670 */
[----:B-----5:R-:W-:Y:S01]  /*0570*/  @P0 FADD.FTZ R12, R5, R8 ;  /* 0x00000008050c0221 */ /* 0x020fe20000010000 */
[----:B------:R-:W-:Y:S01]  /*0580*/  @P0 FADD.FTZ R11, R6, R11 ;  /* 0x0000000b060b0221 */ /* 0x000fe20000010000 */
        /* <DEDUP_REMOVED lines=18> */
.L_x_3102:
        /* <DEDUP_REMOVED lines=77> */
.L_x_3099:
[----:B-123--:R-:W-:Y:S05]  /*0b80*/  BSYNC.RECONVERGENT B0 ;  /* 0x0000000000007941 */ /* 0x00efea0003800200 */
.L_x_3098:
        /* <DEDUP_REMOVED lines=30> */
.L_x_3101:
[----:B------:R-:W-:Y:S05]  /*0d70*/  BSYNC.RECONVERGENT B0 ;  /* 0x0000000000007941 */ /* 0x000fea0003800200 */
.L_x_3100:
[----:B------:R-:W-:Y:S02]  /*0d80*/  VIADD R23, R23, UR11 ;  /* 0x0000000b17177c36 */ /* 0x000fe40008000000 */
[----:B------:R-:W-:Y:S01]  /*0d90*/  VIADD R21, R21, 0x1 ;  /* 0x0000000115157836 */ /* 0x000fe20000000000 */
[----:B------:R-:W-:Y:S06]  /*0da0*/  @P0 BRA `(.L_x_3102) ;  /* 0xfffffff800400947 */ /* 0x000fec000383ffff */
.L_x_3097:
        /* <DEDUP_REMOVED lines=22> */
.L_x_3104:
        /* <DEDUP_REMOVED lines=55> */
.L_x_3103:
        /* <DEDUP_REMOVED lines=34> */
.L_x_3105:
        /* <DEDUP_REMOVED lines=22> */
.L_x_3106:
[----:B------:R-:W-:Y:S05]  /*1600*/  @!P1 EXIT ;  /* 0x000000000000994d */ /* 0x000fea0003800000 */
[----:B01----:R-:W0:Y:S01]  /*1610*/  LDC.64 R6, c[0x0][0x390] ;  /* 0x0000e400ff067b82 */ /* 0x003e220000000a00 */
[----:B------:R1:W2:Y:S01]  /*1620*/  MUFU.RCP R11, R8 ;  /* 0x00000008000b7308 */ /* 0x0002a20000001000 */
[----:B------:R-:W-:Y:S02]  /*1630*/  IMAD.IADD R5, R0, 0x1, R5 ;  /* 0x0000000100057824 */ /* 0x000fe400078e0205 */
[----:B------:R-:W-:-:S07]  /*1640*/  IMAD.MOV R13, RZ, RZ, -R13 ;  /* 0x000000ffff0d7224 */ /* 0x000fce00078e0a0d */
.L_x_3107:
        /* <DEDUP_REMOVED lines=9> */
.L_x_3108:
        /* <DEDUP_REMOVED lines=10> */
.L_x_3956:


//--------------------- .text._ZN4vllm3moe10topkGatingILi4ELi32ELi4ELi16ELi32ElfLNS0_11ScoringFuncE0EEEvPKT5_PKbPfiPT4_PiiiibPKf --------------------------
	.section	.text._ZN4vllm3moe10topkGatingILi4ELi32ELi4ELi16ELi32ElfLNS0_11ScoringFuncE0EEEvPKT5_PKbPfiPT4_PiiiibPKf,"ax",@progbits
	.align	128
        .global         _ZN4vllm3moe10topkGatingILi4ELi32ELi4ELi16ELi32ElfLNS0_11ScoringFuncE0EEEvPKT5_PKbPfiPT4_PiiiibPKf
        .type           _ZN4vllm3moe10topkGatingILi4ELi32ELi4ELi16ELi32ElfLNS0_11ScoringFuncE0EEEvPKT5_PKbPfiPT4_PiiiibPKf,@function
        .size           _ZN4vllm3moe10topkGatingILi4ELi32ELi4ELi16ELi32ElfLNS0_11ScoringFuncE0EEEvPKT5_PKbPfiPT4_PiiiibPKf,(.L_x_3957 - _ZN4vllm3moe10topkGatingILi4ELi32ELi4ELi16ELi32ElfLNS0_11ScoringFuncE0EEEvPKT5_PKbPfiPT4_PiiiibPKf)
        .other          _ZN4vllm3moe10topkGatingILi4ELi32ELi4ELi16ELi32ElfLNS0_11ScoringFuncE0EEEvPKT5_PKbPfiPT4_PiiiibPKf,@"STO_CUDA_ENTRY STV_DEFAULT"
_ZN4vllm3moe10topkGatingILi4ELi32ELi4ELi16ELi32ElfLNS0_11ScoringFuncE0EEEvPKT5_PKbPfiPT4_PiiiibPKf:
.text._ZN4vllm3moe10topkGatingILi4ELi32ELi4ELi16ELi32ElfLNS0_11ScoringFuncE0EEEvPKT5_PKbPfiPT4_PiiiibPKf:
        /* <DEDUP_REMOVED lines=36> */
[----:B------:R-:W-:-:S02]  /*0240*/  LOP3.LUT R3, R3, 0x7, RZ, 0xc0, !PT ;  /* 0x0000000703037812 */ /* 0x000fc400078ec0ff */
[----:B---3--:R-:W-:-:S04]  /*0250*/  FMNMX3.FTZ R16, R4, R5, R6, !PT ;  /* 0x0000000504107276 */ /* 0x008fc80007810006 */
[----:B------:R-:W-:-:S05]  /*0260*/  FMNMX.FTZ R16, R7, R16, !PT ;  /* 0x0000001007107209 */ /* 0x000fca0007810000 */
[----:B------:R-:W3:Y:S02]  /*0270*/  SHFL.BFLY PT, R17, R16, 0x4, 0x181f ;  /* 0x0c981f0010117f89 */ /* 0x000ee400000e0000 */
[----:B---3--:R-:W-:-:S05]  /*0280*/  FMNMX.FTZ R17, R16, R17, !PT ;  /* 0x0000001110117209 */ /* 0x008fca0007810000 */
[----:B------:R-:W3:Y:S01]  /*0290*/  SHFL.BFLY PT, R18, R17, 0x2, 0x181f ;  /* 0x0c581f0011127f89 */ /* 0x000ee200000e0000 */
[----:B--2---:R-:W-:Y:S02]  /*02a0*/  ISETP.EQ.OR P1, PT, R12, RZ, !P1 ;  /* 0x000000ff0c00720c */ /* 0x004fe40004f22670 */
[----:B---3--:R-:W-:-:S05]  /*02b0*/  FMNMX.FTZ R18, R17, R18, !PT ;  /* 0x0000001211127209 */ /* 0x008fca0007810000 */
[----:B------:R-:W2:Y:S02]  /*02c0*/  SHFL.BFLY PT, R13, R18, 0x1, 0x181f ;  /* 0x0c381f00120d7f89 */ /* 0x000ea400000e0000 */
[----:B--2---:R-:W-:-:S05]  /*02d0*/  FMNMX.FTZ R13, R18, R13, !PT ;  /* 0x0000000d120d7209 */ /* 0x004fca0007810000 */
[--C-:B------:R-:W-:Y:S01]  /*02e0*/  FADD.FTZ R4, R4, -R13.reuse ;  /* 0x8000000d04047221 */ /* 0x100fe20000010000 */
[--C-:B------:R-:W-:Y:S01]  /*02f0*/  FADD.FTZ R5, R5, -R13.reuse ;  /* 0x8000000d05057221 */ /* 0x100fe20000010000 */
[--C-:B-1----:R-:W-:Y:S01]  /*0300*/  FADD.FTZ R14, R6, -R13.reuse ;  /* 0x8000000d060e7221 */ /* 0x102fe20000010000 */
[----:B------:R-:W-:Y:S01]  /*0310*/  FADD.FTZ R7, R7, -R13 ;  /* 0x8000000d07077221 */ /* 0x000fe20000010000 */
[----:B------:R-:W-:Y:S01]  /*0320*/  FMUL.FTZ R4, R4, 1.4426950216293334961 ;  /* 0x3fb8aa3b04047820 */ /* 0x000fe20000410000 */
[----:B------:R-:W-:Y:S01]  /*0330*/  FMUL.FTZ R6, R5, 1.4426950216293334961 ;  /* 0x3fb8aa3b05067820 */ /* 0x000fe20000410000 */
[----:B------:R-:W-:Y:S01]  /*0340*/  FMUL.FTZ R14, R14, 1.4426950216293334961 ;  /* 0x3fb8aa3b0e0e7820 */ /* 0x000fe20000410000 */
[----:B------:R-:W-:-:S03]  /*0350*/  FMUL.FTZ R7, R7, 1.4426950216293334961 ;  /* 0x3fb8aa3b07077820 */ /* 0x000fc60000410000 */
[----:B------:R-:W1:Y:S04]  /*0360*/  MUFU.EX2 R4, R4 ;  /* 0x0000000400047308 */ /* 0x000e680000000800 */
[----:B------:R-:W2:Y:S04]  /*0370*/  MUFU.EX2 R6, R6 ;  /* 0x0000000600067308 */ /* 0x000ea80000000800 */
[----:B------:R-:W3:Y:S04]  /*0380*/  MUFU.EX2 R14, R14 ;  /* 0x0000000e000e7308 */ /* 0x000ee80000000800 */
[----:B------:R-:W0:Y:S01]  /*0390*/  MUFU.EX2 R16, R7 ;  /* 0x0000000700107308 */ /* 0x000e220000000800 */
[----:B-1----:R-:W-:-:S04]  /*03a0*/  FADD.FTZ R5, RZ, R4 ;  /* 0x00000004ff057221 */ /* 0x002fc80000010000 */
[----:B--2---:R-:W-:-:S04]  /*03b0*/  FADD.FTZ R5, R5, R6 ;  /* 0x0000000605057221 */ /* 0x004fc80000010000 */
[----:B---3--:R-:W-:-:S04]  /*03c0*/  FADD.FTZ R5, R5, R14 ;  /* 0x0000000e05057221 */ /* 0x008fc80000010000 */
[----:B0-----:R-:W-:-:S05]  /*03d0*/  FADD.FTZ R5, R5, R16 ;  /* 0x0000001005057221 */ /* 0x001fca0000010000 */
[----:B------:R-:W0:Y:S02]  /*03e0*/  SHFL.BFLY PT, R18, R5, 0x4, 0x181f ;  /* 0x0c981f0005127f89 */ /* 0x000e2400000e0000 */
[----:B0-----:R-:W-:-:S05]  /*03f0*/  FADD.FTZ R18, R5, R18 ;  /* 0x0000001205127221 */ /* 0x001fca0000010000 */
[----:B------:R-:W0:Y:S02]  /*0400*/  SHFL.BFLY PT, R13, R18, 0x2, 0x181f ;  /* 0x0c581f00120d7f89 */ /* 0x000e2400000e0000 */
[----:B0-----:R-:W-:Y:S01]  /*0410*/  FADD.FTZ R15, R18, R13 ;  /* 0x0000000d120f7221 */ /* 0x001fe20000010000 */
[----:B------:R-:W-:-:S04]  /*0420*/  IMAD.U32 R13, RZ, RZ, UR4 ;  /* 0x00000004ff0d7e24 */ /* 0x000fc8000f8e00ff */
[----:B------:R-:W0:Y:S02]  /*0430*/  SHFL.BFLY PT, R20, R15, 0x1, 0x181f ;  /* 0x0c381f000f147f89 */ /* 0x000e2400000e0000 */
[----:B0-----:R-:W-:-:S04]  /*0440*/  FADD.FTZ R20, R15, R20 ;  /* 0x000000140f147221 */ /* 0x001fc80000010000 */
[----:B------:R-:W0:Y:S02]  /*0450*/  MUFU.RCP R7, R20 ;  /* 0x0000001400077308 */ /* 0x000e240000001000 */
[-C--:B0-----:R-:W-:Y:S01]  /*0460*/  FMUL.FTZ R4, R4, R7.reuse ;  /* 0x0000000704047220 */ /* 0x081fe20000410000 */
[-C--:B------:R-:W-:Y:S01]  /*0470*/  FMUL.FTZ R6, R6, R7.reuse ;  /* 0x0000000706067220 */ /* 0x080fe20000410000 */
[-C--:B------:R-:W-:Y:S01]  /*0480*/  FMUL.FTZ R14, R14, R7.reuse ;  /* 0x000000070e0e7220 */ /* 0x080fe20000410000 */
[----:B------:R-:W-:Y:S02]  /*0490*/  FMUL.FTZ R7, R16, R7 ;  /* 0x0000000710077220 */ /* 0x000fe40000410000 */
[----:B------:R-:W-:Y:S02]  /*04a0*/  FSETP.NE.FTZ.AND P2, PT, |R4|, +INF , PT ;  /* 0x7f8000000400780b */ /* 0x000fe40003f55200 */
[----:B------:R-:W-:Y:S02]  /*04b0*/  FSETP.NE.FTZ.AND P3, PT, |R6|, +INF , PT ;  /* 0x7f8000000600780b */ /* 0x000fe40003f75200 */
[----:B------:R-:W-:-:S02]  /*04c0*/  FSEL R4, R4, RZ, P2 ;  /* 0x000000ff04047208 */ /* 0x000fc40001000000 */
[----:B------:R-:W-:Y:S02]  /*04d0*/  ISETP.GE.AND P2, PT, R13, 0x1, PT ;  /* 0x000000010d00780c */ /* 0x000fe40003f46270 */
[----:B------:R-:W-:Y:S01]  /*04e0*/  FSETP.NE.FTZ.AND P4, PT, |R14|, +INF , PT ;  /* 0x7f8000000e00780b */ /* 0x000fe20003f95200 */
[----:B----4-:R-:W-:Y:S01]  /*04f0*/  @P0 FADD.FTZ R9, R4, R9 ;  /* 0x0000000904090221 */ /* 0x010fe20000010000 */
[C---:B------:R-:W-:Y:S01]  /*0500*/  FSETP.NE.FTZ.AND P5, PT, |R7|.reuse, +INF , PT ;  /* 0x7f8000000700780b */ /* 0x040fe20003fb5200 */
[----:B------:R-:W-:Y:S01]  /*0510*/  @!P0 IMAD.MOV.U32 R9, RZ, RZ, R4 ;  /* 0x000000ffff098224 */ /* 0x000fe200078e0004 */
[----:B------:R-:W-:Y:S02]  /*0520*/  FSEL R5, R6, RZ, P3 ;  /* 0x000000ff06057208 */ /* 0x000fe40001800000 */
[----:B------:R-:W-:Y:S02]  /*0530*/  FSEL R6, R14, RZ, P4 ;  /* 0x000000ff0e067208 */ /* 0x000fe40002000000 */
[----:B------:R-:W-:Y:S01]  /*0540*/  FSEL R7, R7, RZ, P5 ;  /* 0x000000ff07077208 */ /* 0x000fe20002800000 */
[----:B-----5:R-:W-:Y:S01]  /*0550*/  @P0 FADD.FTZ R12, R5, R8 ;  /* 0x00000008050c0221 */ /* 0x020fe20000010000 */
[----:B------:R-:W-:-:S02]  /*0560*/  IMAD.MOV.U32 R8, RZ, RZ, RZ ;  /* 0x000000ffff087224 */ /* 0x000fc400078e00ff */
[----:B------:R-:W-:Y:S01]  /*0570*/  @P0 FADD.FTZ R11, R6, R11 ;  /* 0x0000000b060b0221 */ /* 0x000fe20000010000 */
[----:B------:R-:W-:Y:S02]  /*0580*/  @!P0 IMAD.MOV.U32 R12, RZ, RZ, R5 ;  /* 0x000000ffff0c8224 */ /* 0x000fe400078e0005 */
[----:B------:R-:W-:Y:S01]  /*0590*/  @P0 FADD.FTZ R20, R7, R10 ;  /* 0x0000000a07140221 */ /* 0x000fe20000010000 */
        /* <DEDUP_REMOVED lines=13> */
.L_x_3114:
        /* <DEDUP_REMOVED lines=67> */
.L_x_3111:
[----:B-123--:R-:W-:Y:S05]  /*0aa0*/  BSYNC.RECONVERGENT B0 ;  /* 0x0000000000007941 */ /* 0x00efea0003800200 */
.L_x_3110:
        /* <DEDUP_REMOVED lines=29> */
.L_x_3113:
[----:B------:R-:W-:Y:S05]  /*0c80*/  BSYNC.RECONVERGENT B0 ;  /* 0x0000000000007941 */ /* 0x000fea0003800200 */
.L_x_3112:
[----:B------:R-:W-:Y:S02]  /*0c90*/  VIADD R23, R23, UR11 ;  /* 0x0000000b17177c36 */ /* 0x000fe40008000000 */
[----:B------:R-:W-:Y:S01]  /*0ca0*/  VIADD R21, R21, 0x1 ;  /* 0x0000000115157836 */ /* 0x000fe20000000000 */
[----:B------:R-:W-:Y:S06]  /*0cb0*/  @P0 BRA `(.L_x_3114) ;  /* 0xfffffff8006c0947 */ /* 0x000fec000383ffff */
.L_x_3109:
        /* <DEDUP_REMOVED lines=22> */
.L_x_3116:
        /* <DEDUP_REMOVED lines=55> */
.L_x_3115:
        /* <DEDUP_REMOVED lines=34> */
.L_x_3117:
        /* <DEDUP_REMOVED lines=22> */
.L_x_3118:
[----:B------:R-:W-:Y:S05]  /*1510*/  @!P1 EXIT ;  /* 0x000000000000994d */ /* 0x000fea0003800000 */
[----:B01----:R-:W0:Y:S01]  /*1520*/  LDC.64 R6, c[0x0][0x390] ;  /* 0x0000e400ff067b82 */ /* 0x003e220000000a00 */
[----:B------:R1:W2:Y:S01]  /*1530*/  MUFU.RCP R11, R8 ;  /* 0x00000008000b7308 */ /* 0x0002a20000001000 */
[----:B------:R-:W-:Y:S02]  /*1540*/  IMAD.IADD R5, R0, 0x1, R5 ;  /* 0x0000000100057824 */ /* 0x000fe400078e0205 */
[----:B------:R-:W-:-:S07]  /*1550*/  IMAD.MOV R13, RZ, RZ, -R13 ;  /* 0x000000ffff0d7224 */ /* 0x000fce00078e0a0d */
.L_x_3119:
        /* <DEDUP_REMOVED lines=9> */
.L_x_3120:
        /* <DEDUP_REMOVED lines=9> */
.L_x_3957:


//--------------------- .text._ZN4vllm3moe10topkGatingILi4ELi16ELi4ELi16ELi32ElfLNS0_11ScoringFuncE0EEEvPKT5_PKbPfiPT4_PiiiibPKf --------------------------
	.section	.text._ZN4vllm3moe10topkGatingILi4ELi16ELi4ELi16ELi32ElfLNS0_11ScoringFuncE0EEEvPKT5_PKbPfiPT4_PiiiibPKf,"ax",@progbits
	.align	128
        .global         _ZN4vllm3moe10topkGatingILi4ELi16ELi4ELi16ELi32ElfLNS0_11ScoringFuncE0EEEvPKT5_PKbPfiPT4_PiiiibPKf
        .type           _ZN4vllm3moe10topkGatingILi4ELi16ELi4ELi16ELi32ElfLNS0_11ScoringFuncE0EEEvPKT5_PKbPfiPT4_PiiiibPKf,@function
        .size           _ZN4vllm3moe10topkGatingILi4ELi16ELi4ELi16ELi32ElfLNS0_11ScoringFuncE0EEEvPKT5_PKbPfiPT4_PiiiibPKf,(.L_x_3958 - _ZN4vllm3moe10topkGatingILi4ELi16ELi4ELi16ELi32ElfLNS0_11ScoringFuncE0EEEvPKT5_PKbPfiPT4_PiiiibPKf)
        .other          _ZN4vllm3moe10topkGatingILi4ELi16ELi4ELi16ELi32ElfLNS0_11ScoringFuncE0EEEvPKT5_PKbPfiPT4_PiiiibPKf,@"STO_CUDA_ENTRY STV_DEFAULT"
_ZN4vllm3moe10topkGatingILi4ELi16ELi4ELi16ELi32ElfLNS0_11ScoringFuncE0EEEvPKT5_PKbPfiPT4_PiiiibPKf:
.text._ZN4vllm3moe10topkGatingILi4ELi16ELi4ELi16ELi32ElfLNS0_11ScoringFuncE0EEEvPKT5_PKbPfiPT4_PiiiibPKf:
        /* <DEDUP_REMOVED lines=52> */
[----:B------:R-:W2:Y:S04]  /*0340*/  MUFU.EX2 R4, R4 ;  /* 0x0000000400047308 */ /* 0x000ea80000000800 */
[----:B------:R-:W3:Y:S04]  /*0350*/  MUFU.EX2 R6, R6 ;  /* 0x0000000600067308 */ /* 0x000ee80000000800 */
[----:B-1----:R0:W1:Y:S04]  /*0360*/  MUFU.EX2 R14, R13 ;  /* 0x0000000d000e7308 */ /* 0x0020680000000800 */
[----:B------:R-:W4:Y:S01]  /*0370*/  MUFU.EX2 R16, R7 ;  /* 0x0000000700107308 */ /* 0x000f220000000800 */
[----:B--2---:R-:W-:Y:S01]  /*0380*/  FADD.FTZ R5, RZ, R4 ;  /* 0x00000004ff057221 */ /* 0x004fe20000010000 */
[----:B0-----:R-:W-:-:S03]  /*0390*/  IMAD.U32 R13, RZ, RZ, UR4 ;  /* 0x00000004ff0d7e24 */ /* 0x001fc6000f8e00ff */
[----:B---3--:R-:W-:-:S04]  /*03a0*/  FADD.FTZ R5, R5, R6 ;  /* 0x0000000605057221 */ /* 0x008fc80000010000 */
[----:B-1----:R-:W-:-:S04]  /*03b0*/  FADD.FTZ R5, R5, R14 ;  /* 0x0000000e05057221 */ /* 0x002fc80000010000 */
[----:B----4-:R-:W-:-:S05]  /*03c0*/  FADD.FTZ R5, R5, R16 ;  /* 0x0000001005057221 */ /* 0x010fca0000010000 */
        /* <DEDUP_REMOVED lines=14> */
[----:B------:R-:W-:Y:S01]  /*04b0*/  @P0 FADD.FTZ R9, R4, R9 ;  /* 0x0000000904090221 */ /* 0x000fe20000010000 */
        /* <DEDUP_REMOVED lines=8> */
[----:B------:R-:W-:Y:S01]  /*0540*/  @!P0 MOV R12, R5 ;  /* 0x00000005000c8202 */ /* 0x000fe20000000f00 */
        /* <DEDUP_REMOVED lines=14> */
.L_x_3126:
        /* <DEDUP_REMOVED lines=36> */
[C---:B--2---:R-:W-:Y:S01]  /*0870*/  IADD3 R16, PT, PT, R24.reuse, -UR9, RZ ;  /* 0x8000000918107c10 */ /* 0x044fe2000fffe0ff */
[----:B------:R-:W-:Y:S01]  /*0880*/  UPRMT UR5, UR8, 0x8880, URZ ;  /* 0x0000888008057896 */ /* 0x000fe200080000ff */
[C---:B---3--:R-:W-:Y:S02]  /*0890*/  ISETP.GE.AND P2, PT, R24.reuse, UR10, PT ;  /* 0x0000000a18007c0c */ /* 0x048fe4000bf46270 */
[----:B------:R-:W-:Y:S02]  /*08a0*/  SHF.R.S32.HI R17, RZ, 0x1f, R16 ;  /* 0x0000001fff117819 */ /* 0x000fe40000011410 */
[----:B------:R-:W-:Y:S01]  /*08b0*/  ISETP.GE.AND P0, PT, R24, UR9, PT ;  /* 0x0000000918007c0c */ /* 0x000fe2000bf06270 */
        /* <DEDUP_REMOVED lines=16> */
.L_x_3123:
[----:B-123--:R-:W-:Y:S05]  /*09c0*/  BSYNC.RECONVERGENT B0 ;  /* 0x0000000000007941 */ /* 0x00efea0003800200 */
.L_x_3122:
        /* <DEDUP_REMOVED lines=26> */
[----:B------:R-:W-:Y:S02]  /*0b70*/  @P3 MOV R10, 0xc61c4000 ;  /* 0xc61c4000000a3802 */ /* 0x000fe40000000f00 */
[----:B------:R-:W-:Y:S02]  /*0b80*/  @P4 IMAD.MOV.U32 R11, RZ, RZ, -0x39e3c000 ;  /* 0xc61c4000ff0b4424 */ /* 0x000fe400078e00ff */
[----:B------:R-:W-:-:S07]  /*0b90*/  @P5 IMAD.MOV.U32 R20, RZ, RZ, -0x39e3c000 ;  /* 0xc61c4000ff145424 */ /* 0x000fce00078e00ff */
.L_x_3125:
[----:B------:R-:W-:Y:S05]  /*0ba0*/  BSYNC.RECONVERGENT B0 ;  /* 0x0000000000007941 */ /* 0x000fea0003800200 */
.L_x_3124:
[----:B------:R-:W-:Y:S02]  /*0bb0*/  VIADD R23, R23, UR11 ;  /* 0x0000000b17177c36 */ /* 0x000fe40008000000 */
[----:B------:R-:W-:Y:S01]  /*0bc0*/  VIADD R21, R21, 0x1 ;  /* 0x0000000115157836 */ /* 0x000fe20000000000 */
[----:B------:R-:W-:Y:S06]  /*0bd0*/  @P0 BRA `(.L_x_3126) ;  /* 0xfffffff800940947 */ /* 0x000fec000383ffff */
.L_x_3121:
        /* <DEDUP_REMOVED lines=22> */
.L_x_3128:
        /* <DEDUP_REMOVED lines=55> */
.L_x_3127:
        /* <DEDUP_REMOVED lines=34> */
.L_x_3129:
        /* <DEDUP_REMOVED lines=22> */
.L_x_3130:
[----:B------:R-:W-:Y:S05]  /*1430*/  @!P1 EXIT ;  /* 0x000000000000994d */ /* 0x000fea0003800000 */
[----:B01----:R-:W0:Y:S01]  /*1440*/  LDC.64 R6, c[0x0][0x390] ;  /* 0x0000e400ff067b82 */ /* 0x003e220000000a00 */
[----:B------:R1:W2:Y:S01]  /*1450*/  MUFU.RCP R11, R8 ;  /* 0x00000008000b7308 */ /* 0x0002a20000001000 */
[----:B------:R-:W-:Y:S02]  /*1460*/  IMAD.IADD R5, R0, 0x1, R5 ;  /* 0x0000000100057824 */ /* 0x000fe400078e0205 */
[----:B------:R-:W-:-:S07]  /*1470*/  IMAD.MOV R13, RZ, RZ, -R13 ;  /* 0x000000ffff0d7224 */ /* 0x000fce00078e0a0d */
.L_x_3131:
        /* <DEDUP_REMOVED lines=9> */
.L_x_3132:
        /* <DEDUP_REMOVED lines=15> */
.L_x_3958:


//--------------------- .text._ZN4vllm3moe10topkGatingILi4ELi8ELi4ELi16ELi32ElfLNS0_11ScoringFuncE0EEEvPKT5_PKbPfiPT4_PiiiibPKf --------------------------
	.section	.text._ZN4vllm3moe10topkGatingILi4ELi8ELi4ELi16ELi32ElfLNS0_11ScoringFuncE0EEEvPKT5_PKbPfiPT4_PiiiibPKf,"ax",@progbits
	.align	128
        .global         _ZN4vllm3moe10topkGatingILi4ELi8ELi4ELi16ELi32ElfLNS0_11ScoringFuncE0EEEvPKT5_PKbPfiPT4_PiiiibPKf
        .type           _ZN4vllm3moe10topkGatingILi4ELi8ELi4ELi16ELi32ElfLNS0_11ScoringFuncE0EEEvPKT5_PKbPfiPT4_PiiiibPKf,@function
        .size           _ZN4vllm3moe10topkGatingILi4ELi8ELi4ELi16ELi32ElfLNS0_11ScoringFuncE0EEEvPKT5_PKbPfiPT4_PiiiibPKf,(.L_x_3959 - _ZN4vllm3moe10topkGatingILi4ELi8ELi4ELi16ELi32ElfLNS0_11ScoringFuncE0EEEvPKT5_PKbPfiPT4_PiiiibPKf)
        .other          _ZN4vllm3moe10topkGatingILi4ELi8ELi4ELi16ELi32ElfLNS0_11ScoringFuncE0EEEvPKT5_PKbPfiPT4_PiiiibPKf,@"STO_CUDA_ENTRY STV_DEFAULT"
_ZN4vllm3moe10topkGatingILi4ELi8ELi4ELi16ELi32ElfLNS0_11ScoringFuncE0EEEvPKT5_PKbPfiPT4_PiiiibPKf:
.text._ZN4vllm3moe10topkGatingILi4ELi8ELi4ELi16ELi32ElfLNS0_11ScoringFuncE0EEEvPKT5_PKbPfiPT4_PiiiibPKf:
        /* <DEDUP_REMOVED lines=50> */
[----:B------:R-:W-:Y:S01]  /*0320*/  FMUL.FTZ R7, R7, 1.4426950216293334961 ;  /* 0x3fb8aa3b07077820 */ /* 0x000fe20000410000 */
[----:B--2---:R-:W-:Y:S02]  /*0330*/  ISETP.EQ.OR P1, PT, R8, RZ, !P1 ;  /* 0x000000ff0800720c */ /* 0x004fe40004f22670 */
[----:B------:R-:W2:Y:S04]  /*0340*/  MUFU.EX2 R4, R4 ;  /* 0x0000000400047308 */ /* 0x000ea80000000800 */
[----:B------:R-:W3:Y:S04]  /*0350*/  MUFU.EX2 R6, R6 ;  /* 0x0000000600067308 */ /* 0x000ee80000000800 */
[----:B------:R-:W0:Y:S04]  /*0360*/  MUFU.EX2 R18, R18 ;  /* 0x0000001200127308 */ /* 0x000e280000000800 */
[----:B------:R-:W1:Y:S01]  /*0370*/  MUFU.EX2 R12, R7 ;  /* 0x00000007000c7308 */ /* 0x000e620000000800 */
[----:B--2---:R-:W-:-:S04]  /*0380*/  FADD.FTZ R5, RZ, R4 ;  /* 0x00000004ff057221 */ /* 0x004fc80000010000 */
[----:B---3--:R-:W-:-:S04]  /*0390*/  FADD.FTZ R5, R5, R6 ;  /* 0x0000000605057221 */ /* 0x008fc80000010000 */
[----:B0-----:R-:W-:-:S04]  /*03a0*/  FADD.FTZ R5, R5, R18 ;  /* 0x0000001205057221 */ /* 0x001fc80000010000 */
[----:B-1----:R-:W-:-:S05]  /*03b0*/  FADD.FTZ R17, R5, R12 ;  /* 0x0000000c05117221 */ /* 0x002fca0000010000 */
[----:B------:R-:W0:Y:S02]  /*03c0*/  SHFL.BFLY PT, R20, R17, 0x1, 0x1e1f ;  /* 0x0c3e1f0011147f89 */ /* 0x000e2400000e0000 */
[----:B0-----:R-:W-:-:S04]  /*03d0*/  FADD.FTZ R20, R17, R20 ;  /* 0x0000001411147221 */ /* 0x001fc80000010000 */
[----:B------:R-:W0:Y:S02]  /*03e0*/  MUFU.RCP R5, R20 ;  /* 0x0000001400057308 */ /* 0x000e240000001000 */
[-C--:B0-----:R-:W-:Y:S01]  /*03f0*/  FMUL.FTZ R4, R4, R5.reuse ;  /* 0x0000000504047220 */ /* 0x081fe20000410000 */
[-C--:B------:R-:W-:Y:S01]  /*0400*/  FMUL.FTZ R6, R6, R5.reuse ;  /* 0x0000000506067220 */ /* 0x080fe20000410000 */
[-C--:B------:R-:W-:Y:S01]  /*0410*/  FMUL.FTZ R18, R18, R5.reuse ;  /* 0x0000000512127220 */ /* 0x080fe20000410000 */
[----:B------:R-:W-:Y:S01]  /*0420*/  FMUL.FTZ R8, R12, R5 ;  /* 0x000000050c087220 */ /* 0x000fe20000410000 */
[----:B------:R-:W-:Y:S01]  /*0430*/  IMAD.U32 R5, RZ, RZ, UR4 ;  /* 0x00000004ff057e24 */ /* 0x000fe2000f8e00ff */
[----:B------:R-:W-:Y:S02]  /*0440*/  FSETP.NE.FTZ.AND P2, PT, |R4|, +INF , PT ;  /* 0x7f8000000400780b */ /* 0x000fe40003f55200 */
[----:B------:R-:W-:Y:S02]  /*0450*/  FSETP.NE.FTZ.AND P3, PT, |R6|, +INF , PT ;  /* 0x7f8000000600780b */ /* 0x000fe40003f75200 */
[----:B------:R-:W-:-:S02]  /*0460*/  FSEL R4, R4, RZ, P2 ;  /* 0x000000ff04047208 */ /* 0x000fc40001000000 */
[----:B------:R-:W-:Y:S02]  /*0470*/  ISETP.GE.AND P2, PT, R5, 0x1, PT ;  /* 0x000000010500780c */ /* 0x000fe40003f46270 */
[----:B------:R-:W-:Y:S01]  /*0480*/  FSETP.NE.FTZ.AND P4, PT, |R18|, +INF , PT ;  /* 0x7f8000001200780b */ /* 0x000fe20003f95200 */
[----:B----4-:R-:W-:Y:S01]  /*0490*/  @P0 FADD.FTZ R9, R4, R9 ;  /* 0x0000000904090221 */ /* 0x010fe20000010000 */
[----:B------:R-:W-:Y:S01]  /*04a0*/  FSETP.NE.FTZ.AND P5, PT, |R8|, +INF , PT ;  /* 0x7f8000000800780b */ /* 0x000fe20003fb5200 */
[----:B------:R-:W-:Y:S01]  /*04b0*/  @!P0 IMAD.MOV.U32 R9, RZ, RZ, R4 ;  /* 0x000000ffff098224 */ /* 0x000fe200078e0004 */
[----:B------:R-:W-:Y:S02]  /*04c0*/  FSEL R7, R6, RZ, P3 ;  /* 0x000000ff06077208 */ /* 0x000fe40001800000 */
[----:B------:R-:W-:Y:S01]  /*04d0*/  FSEL R6, R18, RZ, P4 ;  /* 0x000000ff12067208 */ /* 0x000fe20002000000 */
[----:B------:R-:W-:Y:S01]  /*04e0*/  IMAD.MOV.U32 R18, RZ, RZ, RZ ;  /* 0x000000ffff127224 */ /* 0x000fe200078e00ff */
[----:B------:R-:W-:Y:S01]  /*04f0*/  FSEL R8, R8, RZ, P5 ;  /* 0x000000ff08087208 */ /* 0x000fe20002800000 */
[----:B-----5:R-:W-:Y:S01]  /*0500*/  @P0 FADD.FTZ R10, R7, R10 ;  /* 0x0000000a070a0221 */ /* 0x020fe20000010000 */
[----:B------:R-:W-:-:S02]  /*0510*/  @!P0 IMAD.MOV.U32 R10, RZ, RZ, R7 ;  /* 0x000000ffff0a8224 */ /* 0x000fc400078e0007 */
[----:B------:R-:W-:Y:S01]  /*0520*/  @P0 FADD.FTZ R11, R6, R11 ;  /* 0x0000000b060b0221 */ /* 0x000fe20000010000 */
[----:B------:R-:W-:Y:S02]  /*0530*/  @!P0 IMAD.MOV.U32 R11, RZ, RZ, R6 ;  /* 0x000000ffff0b8224 */ /* 0x000fe400078e0006 */
        /* <DEDUP_REMOVED lines=22> */
.L_x_3143:
        /* <DEDUP_REMOVED lines=47> */
.L_x_3136:
[----:B--234-:R-:W-:Y:S05]  /*0990*/  BSYNC.RECONVERGENT B0 ;  /* 0x0000000000007941 */ /* 0x01cfea0003800200 */
.L_x_3135:
        /* <DEDUP_REMOVED lines=26> */
.L_x_3138:
[----:B------:R-:W-:Y:S05]  /*0b40*/  BSYNC.RECONVERGENT B0 ;  /* 0x0000000000007941 */ /* 0x000fea0003800200 */
.L_x_3137:
        /* <DEDUP_REMOVED lines=52> */
.L_x_3140:
[----:B------:R-:W-:Y:S05]  /*0e90*/  BSYNC.RECONVERGENT B0 ;  /* 0x0000000000007941 */ /* 0x000fea0003800200 */
.L_x_3139:
        /* <DEDUP_REMOVED lines=26> */
.L_x_3142:
[----:B------:R-:W-:Y:S05]  /*1040*/  BSYNC.RECONVERGENT B0 ;  /* 0x0000000000007941 */ /* 0x000fea0003800200 */
.L_x_3141:
        /* <DEDUP_REMOVED lines=8> */
.L_x_3134:
        /* <DEDUP_REMOVED lines=55> */
.L_x_3144:
[----:B------:R-:W-:Y:S05]  /*1440*/  BSYNC.RECONVERGENT B0 ;  /* 0x0000000000007941 */ /* 0x000fea0003800200 */
.L_x_3133:
        /* <DEDUP_REMOVED lines=22> */
.L_x_3146:
        /* <DEDUP_REMOVED lines=55> */
.L_x_3145:
        /* <DEDUP_REMOVED lines=34> */
.L_x_3147:
        /* <DEDUP_REMOVED lines=22> */
.L_x_3148:
[----:B------:R-:W-:Y:S05]  /*1ca0*/  @!P1 EXIT ;  /* 0x000000000000994d */ /* 0x000fea0003800000 */
[----:B-1----:R-:W1:Y:S01]  /*1cb0*/  LDC.64 R4, c[0x0][0x390] ;  /* 0x0000e400ff047b82 */ /* 0x002e620000000a00 */
[----:B0-----:R0:W2:Y:S01]  /*1cc0*/  MUFU.RCP R11, R18 ;  /* 0x00000012000b7308 */ /* 0x0010a20000001000 */
[----:B------:R-:W-:Y:S02]  /*1cd0*/  IMAD.IADD R7, R0, 0x1, R7 ;  /* 0x0000000100077824 */ /* 0x000fe400078e0207 */
[----:B------:R-:W-:-:S07]  /*1ce0*/  IMAD.MOV R6, RZ, RZ, -R6 ;  /* 0x000000ffff067224 */ /* 0x000fce00078e0a06 */
.L_x_3149:
        /* <DEDUP_REMOVED lines=9> */
.L_x_3150:
        /* <DEDUP_REMOVED lines=16> */
.L_x_3959:


//--------------------- .text._ZN4vllm3moe10topkGatingILi4ELi4ELi4ELi16ELi32ElfLNS0_11ScoringFuncE0EEEvPKT5_PKbPfiPT4_PiiiibPKf --------------------------
	.section	.text._ZN4vllm3moe10topkGatingILi4ELi4ELi4ELi16ELi32ElfLNS0_11ScoringFuncE0EEEvPKT5_PKbPfiPT4_PiiiibPKf,"ax",@progbits
	.align	128
        .global         _ZN4vllm3moe10topkGatingILi4ELi4ELi4ELi16ELi32ElfLNS0_11ScoringFuncE0EEEvPKT5_PKbPfiPT4_PiiiibPKf
        .type           _ZN4vllm3moe10topkGatingILi4ELi4ELi4ELi16ELi32ElfLNS0_11ScoringFuncE0EEEvPKT5_PKbPfiPT4_PiiiibPKf,@function
        .size           _ZN4vllm3moe10topkGatingILi4ELi4ELi4ELi16ELi32ElfLNS0_11ScoringFuncE0EEEvPKT5_PKbPfiPT4_PiiiibPKf,(.L_x_3960 - _ZN4vllm3moe10topkGatingILi4ELi4ELi4ELi16ELi32ElfLNS0_11ScoringFuncE0EEEvPKT5_PKbPfiPT4_PiiiibPKf)
        .other          _ZN4vllm3moe10topkGatingILi4ELi4ELi4ELi16ELi32ElfLNS0_11ScoringFuncE0EEEvPKT5_PKbPfiPT4_PiiiibPKf,@"STO_CUDA_ENTRY STV_DEFAULT"
_ZN4vllm3moe10topkGatingILi4ELi4ELi4ELi16ELi32ElfLNS0_11ScoringFuncE0EEEvPKT5_PKbPfiPT4_PiiiibPKf:
.text._ZN4vllm3moe10topkGatingILi4ELi4ELi4ELi16ELi32ElfLNS0_11ScoringFuncE0EEEvPKT5_PKbPfiPT4_PiiiibPKf:
        /* <DEDUP_REMOVED lines=30> */
[----:B------:R-:W-:Y:S01]  /*01e0*/  IMAD.MOV.U32 R18, RZ, RZ, RZ ;  /* 0x000000ffff127224 */ /* 0x000fe200078e00ff */
[----:B----4-:R-:W-:-:S04]  /*01f0*/  FMNMX3.FTZ R8, R4, R5, R6, !PT ;  /* 0x0000000504087276 */ /* 0x010fc80007810006 */
        /* <DEDUP_REMOVED lines=9> */
[----:B------:R-:W0:Y:S04]  /*0290*/  MUFU.EX2 R4, R4 ;  /* 0x0000000400047308 */ /* 0x000e280000000800 */
[----:B------:R-:W4:Y:S04]  /*02a0*/  MUFU.EX2 R6, R6 ;  /* 0x0000000600067308 */ /* 0x000f280000000800 */
[----:B------:R-:W1:Y:S01]  /*02b0*/  MUFU.EX2 R12, R12 ;  /* 0x0000000c000c7308 */ /* 0x000e620000000800 */
[----:B--2---:R-:W-:-:S03]  /*02c0*/  ISETP.EQ.OR P0, PT, R0, RZ, !P0 ;  /* 0x000000ff0000720c */ /* 0x004fc60004702670 */
[----:B------:R-:W2:Y:S01]  /*02d0*/  MUFU.EX2 R8, R7 ;  /* 0x0000000700087308 */ /* 0x000ea20000000800 */
[----:B0-----:R-:W-:-:S04]  /*02e0*/  FADD.FTZ R5, RZ, R4 ;  /* 0x00000004ff057221 */ /* 0x001fc80000010000 */
[----:B----4-:R-:W-:-:S04]  /*02f0*/  FADD.FTZ R5, R5, R6 ;  /* 0x0000000605057221 */ /* 0x010fc80000010000 */
[----:B-1----:R-:W-:-:S04]  /*0300*/  FADD.FTZ R5, R5, R12 ;  /* 0x0000000c05057221 */ /* 0x002fc80000010000 */
[----:B--2---:R-:W-:-:S06]  /*0310*/  FADD.FTZ R5, R5, R8 ;  /* 0x0000000805057221 */ /* 0x004fcc0000010000 */
        /* <DEDUP_REMOVED lines=35> */
.L_x_3157:
        /* <DEDUP_REMOVED lines=28> */
.L_x_3153:
        /* <DEDUP_REMOVED lines=34> */
.L_x_3154:
        /* <DEDUP_REMOVED lines=32> */
.L_x_3155:
        /* <DEDUP_REMOVED lines=62> */
.L_x_3156:
[----:B------:R-:W-:-:S09]  /*0f10*/  UISETP.NE.AND UP0, UPT, UR4, UR5, UPT ;  /* 0x000000050400728c */ /* 0x000fd2000bf05270 */
[----:B------:R-:W-:Y:S05]  /*0f20*/  BRA.U UP0, `(.L_x_3157) ;  /* 0xfffffff500887547 */ /* 0x000fea000b83ffff */
[----:B------:R-:W-:-:S05]  /*0f30*/  UMOV UR4, UR5 ;  /* 0x0000000500047c82 */ /* 0x000fca0008000000 */
.L_x_3152:
        /* <DEDUP_REMOVED lines=27> */
.L_x_3159:
        /* <DEDUP_REMOVED lines=63> */
.L_x_3158:
        /* <DEDUP_REMOVED lines=42> */
.L_x_3151:
        /* <DEDUP_REMOVED lines=22> */
.L_x_3161:
        /* <DEDUP_REMOVED lines=55> */
.L_x_3160:
        /* <DEDUP_REMOVED lines=34> */
.L_x_3162:
        /* <DEDUP_REMOVED lines=22> */
.L_x_3163:
[----:B------:R-:W-:Y:S05]  /*1fd0*/  @!P0 EXIT ;  /* 0x000000000000894d */ /* 0x000fea0003800000 */
[----:B0123--:R-:W0:Y:S01]  /*1fe0*/  LDC.64 R4, c[0x0][0x390] ;  /* 0x0000e400ff047b82 */ /* 0x00fe220000000a00 */
[----:B------:R1:W2:Y:S01]  /*1ff0*/  MUFU.RCP R9, R18 ;  /* 0x0000001200097308 */ /* 0x0002a20000001000 */
[----:B------:R-:W-:Y:S01]  /*2000*/  VIADD R13, R13, UR4 ;  /* 0x000000040d0d7c36 */ /* 0x000fe20008000000 */
[----:B------:R-:W-:-:S12]  /*2010*/  UIADD3 UR5, UPT, UPT, -UR5, URZ, URZ ;  /* 0x000000ff05057290 */ /* 0x000fd8000fffe1ff */
.L_x_3164:
        /* <DEDUP_REMOVED lines=9> */
.L_x_3165:
        /* <DEDUP_REMOVED lines=13> */
.L_x_3960:


//--------------------- .text._ZN4vllm3moe10topkGatingILi2ELi2ELi4ELi8ELi32ElfLNS0_11ScoringFuncE0EEEvPKT5_PKbPfiPT4_PiiiibPKf --------------------------
	.section	.text._ZN4vllm3moe10topkGatingILi2ELi2ELi4ELi8ELi32ElfLNS0_11ScoringFuncE0EEEvPKT5_PKbPfiPT4_PiiiibPKf,"ax",@progbits
	.align	128
        .global         _ZN4vllm3moe10topkGatingILi2ELi2ELi4ELi8ELi32ElfLNS0_11ScoringFuncE0EEEvPKT5_PKbPfiPT4_PiiiibPKf
        .type           _ZN4vllm3moe10topkGatingILi2ELi2ELi4ELi8ELi32ElfLNS0_11ScoringFuncE0EEEvPKT5_PKbPfiPT4_PiiiibPKf,@function
        .size           _ZN4vllm3moe10topkGatingILi2ELi2ELi4ELi8ELi32ElfLNS0_11ScoringFuncE0EEEvPKT5_PKbPfiPT4_PiiiibPKf,(.L_x_3961 - _ZN4vllm3moe10topkGatingILi2ELi2ELi4ELi8ELi32ElfLNS0_11ScoringFuncE0EEEvPKT5_PKbPfiPT4_PiiiibPKf)
        .other          _ZN4vllm3moe10topkGatingILi2ELi2ELi4ELi8ELi32ElfLNS0_11ScoringFuncE0EEEvPKT5_PKbPfiPT4_PiiiibPKf,@"STO_CUDA_ENTRY STV_DEFAULT"
_ZN4vllm3moe10topkGatingILi2ELi2ELi4ELi8ELi32ElfLNS0_11ScoringFuncE0EEEvPKT5_PKbPfiPT4_PiiiibPKf:
.text._ZN4vllm3moe10topkGatingILi2ELi2ELi4ELi8ELi32ElfLNS0_11ScoringFuncE0EEEvPKT5_PKbPfiPT4_PiiiibPKf:
        /* <DEDUP_REMOVED lines=28> */
[----:B-----5:R-:W-:-:S05]  /*01c0*/  FMNMX.FTZ R0, R4, R5, !PT ;  /* 0x0000000504007209 */ /* 0x020fca0007810000 */
[--C-:B------:R-:W-:Y:S01]  /*01d0*/  FADD.FTZ R4, R4, -R0.reuse ;  /* 0x8000000004047221 */ /* 0x100fe20000010000 */
[----:B------:R-:W-:-:S03]  /*01e0*/  FADD.FTZ R0, R5, -R0 ;  /* 0x8000000005007221 */ /* 0x000fc60000010000 */
[----:B------:R-:W-:Y:S01]  /*01f0*/  FMUL.FTZ R4, R4, 1.4426950216293334961 ;  /* 0x3fb8aa3b04047820 */ /* 0x000fe20000410000 */
[----:B------:R-:W-:-:S04]  /*0200*/  FMUL.FTZ R2, R0, 1.4426950216293334961 ;  /* 0x3fb8aa3b00027820 */ /* 0x000fc80000410000 */
[----:B------:R-:W-:Y:S04]  /*0210*/  MUFU.EX2 R5, R2 ;  /* 0x0000000200057308 */ /* 0x000fe80000000800 */
[----:B------:R-:W0:Y:S01]  /*0220*/  MUFU.EX2 R4, R4 ;  /* 0x0000000400047308 */ /* 0x000e220000000800 */
[----:B--2---:R-:W-:Y:S01]  /*0230*/  ISETP.EQ.OR P0, PT, R8, RZ, !P0 ;  /* 0x000000ff0800720c */ /* 0x004fe20004702670 */
[----:B------:R-:W-:Y:S02]  /*0240*/  IMAD.MOV.U32 R8, RZ, RZ, RZ ;  /* 0x000000ffff087224 */ /* 0x000fe400078e00ff */
[----:B0-----:R-:W-:-:S04]  /*0250*/  FADD.FTZ R0, RZ, R4 ;  /* 0x00000004ff007221 */ /* 0x001fc80000010000 */
        /* <DEDUP_REMOVED lines=24> */
.L_x_3169:
        /* <DEDUP_REMOVED lines=25> */
.L_x_3168:
        /* <DEDUP_REMOVED lines=98> */
.L_x_3167:
        /* <DEDUP_REMOVED lines=70> */
.L_x_3170:
        /* <DEDUP_REMOVED lines=29> */
.L_x_3166:
        /* <DEDUP_REMOVED lines=21> */
.L_x_3172:
        /* <DEDUP_REMOVED lines=55> */
.L_x_3171:
        /* <DEDUP_REMOVED lines=34> */
.L_x_3173:
        /* <DEDUP_REMOVED lines=22> */
.L_x_3174:
[----:B------:R-:W-:Y:S05]  /*1a00*/  @!P1 EXIT ;  /* 0x000000000000994d */ /* 0x000fea0003800000 */
[----:B01----:R-:W0:Y:S01]  /*1a10*/  LDC.64 R6, c[0x0][0x390] ;  /* 0x0000e400ff067b82 */ /* 0x003e220000000a00 */
[----:B------:R1:W2:Y:S01]  /*1a20*/  MUFU.RCP R11, R8 ;  /* 0x00000008000b7308 */ /* 0x0002a20000001000 */
[----:B------:R-:W-:Y:S02]  /*1a30*/  IMAD.IADD R5, R0, 0x1, R5 ;  /* 0x0000000100057824 */ /* 0x000fe400078e0205 */
[----:B------:R-:W-:-:S07]  /*1a40*/  IMAD.MOV R0, RZ, RZ, -R14 ;  /* 0x000000ffff007224 */ /* 0x000fce00078e0a0e */
.L_x_3175:
        /* <DEDUP_REMOVED lines=9> */
.L_x_3176:
        /* <DEDUP_REMOVED lines=10> */
.L_x_3961:


//--------------------- .text._ZN4vllm3moe10topkGatingILi1ELi1ELi4ELi4ELi32ElfLNS0_11ScoringFuncE0EEEvPKT5_PKbPfiPT4_PiiiibPKf --------------------------
	.section	.text._ZN4vllm3moe10topkGatingILi1ELi1ELi4ELi4ELi32ElfLNS0_11ScoringFuncE0EEEvPKT5_PKbPfiPT4_PiiiibPKf,"ax",@progbits
	.align	128
        .global         _ZN4vllm3moe10topkGatingILi1ELi1ELi4ELi4ELi32ElfLNS0_11ScoringFuncE0EEEvPKT5_PKbPfiPT4_PiiiibPKf
        .type           _ZN4vllm3moe10topkGatingILi1ELi1ELi4ELi4ELi32ElfLNS0_11ScoringFuncE0EEEvPKT5_PKbPfiPT4_PiiiibPKf,@function
        .size           _ZN4vllm3moe10topkGatingILi1ELi1ELi4ELi4ELi32ElfLNS0_11ScoringFuncE0EEEvPKT5_PKbPfiPT4_PiiiibPKf,(.L_x_3962 - _ZN4vllm3moe10topkGatingILi1ELi1ELi4ELi4ELi32ElfLNS0_11ScoringFuncE0EEEvPKT5_PKbPfiPT4_PiiiibPKf)
        .other          _ZN4vllm3moe10topkGatingILi1ELi1ELi4ELi4ELi32ElfLNS0_11ScoringFuncE0EEEvPKT5_PKbPfiPT4_PiiiibPKf,@"STO_CUDA_ENTRY STV_DEFAULT"
_ZN4vllm3moe10topkGatingILi1ELi1ELi4ELi4ELi32ElfLNS0_11ScoringFuncE0EEEvPKT5_PKbPfiPT4_PiiiibPKf:
.text._ZN4vllm3moe10topkGatingILi1ELi1ELi4ELi4ELi32ElfLNS0_11ScoringFuncE0EEEvPKT5_PKbPfiPT4_PiiiibPKf:
        /* <DEDUP_REMOVED lines=13> */
[----:B-1----:R-:W3:Y:S01]  /*00d0*/  LDG.E R2, desc[UR16][R2.64] ;  /* 0x0000001002027981 */ /* 0x002ee2000c1e1900 */
[----:B--2---:R-:W-:-:S04]  /*00e0*/  ISETP.NE.U32.AND P0, PT, RZ, UR4, PT ;  /* 0x00000004ff007c0c */ /* 0x004fc8000bf05070 */
[----:B------:R-:W-:-:S13]  /*00f0*/  ISETP.NE.AND.EX P0, PT, RZ, UR5, PT, P0 ;  /* 0x00000005ff007c0c */ /* 0x000fda000bf05300 */
[----:B------:R-:W-:-:S04]  /*0100*/  @P0 IADD3 R8, P1, PT, R11, UR4, RZ ;  /* 0x000000040b080c10 */ /* 0x000fc8000ff3e0ff */
[----:B------:R-:W-:-:S05]  /*0110*/  @P0 LEA.HI.X.SX32 R9, R11, UR5, 0x1, P1 ;  /* 0x000000050b090c11 */ /* 0x000fca00088f0eff */
[----:B------:R-:W2:Y:S01]  /*0120*/  @P0 LDG.E.U8 R8, desc[UR16][R8.64] ;  /* 0x0000001008080981 */ /* 0x000ea2000c1e1100 */
[----:B------:R-:W-:Y:S02]  /*0130*/  IMAD.MOV.U32 R12, RZ, RZ, RZ ;  /* 0x000000ffff0c7224 */ /* 0x000fe400078e00ff */
[----:B---3--:R-:W-:-:S04]  /*0140*/  FADD.FTZ R0, R2, -R2 ;  /* 0x8000000202007221 */ /* 0x008fc80000010000 */
[----:B------:R-:W-:Y:S02]  /*0150*/  FMUL.FTZ R7, R0, 1.4426950216293334961 ;  /* 0x3fb8aa3b00077820 */ /* 0x000fe40000410000 */
[----:B------:R-:W0:Y:S04]  /*0160*/  LDC R0, c[0x0][0x3b0] ;  /* 0x0000ec00ff007b82 */ /* 0x000e280000000800 */
[----:B------:R-:W1:Y:S02]  /*0170*/  MUFU.EX2 R7, R7 ;  /* 0x0000000700077308 */ /* 0x000e640000000800 */
[----:B-1----:R-:W-:Y:S01]  /*0180*/  FADD.FTZ R14, RZ, R7 ;  /* 0x00000007ff0e7221 */ /* 0x002fe20000010000 */
[----:B--2---:R-:W-:-:S05]  /*0190*/  ISETP.EQ.OR P0, PT, R8, RZ, !P0 ;  /* 0x000000ff0800720c */ /* 0x004fca0004702670 */
        /* <DEDUP_REMOVED lines=45> */
.L_x_3179:
        /* <DEDUP_REMOVED lines=33> */
.L_x_3178:
        /* <DEDUP_REMOVED lines=27> */
.L_x_3180:
        /* <DEDUP_REMOVED lines=16> */
.L_x_3177:
        /* <DEDUP_REMOVED lines=20> */
.L_x_3182:
        /* <DEDUP_REMOVED lines=55> */
.L_x_3181:
        /* <DEDUP_REMOVED lines=34> */
.L_x_3183:
        /* <DEDUP_REMOVED lines=22> */
.L_x_3184:
[----:B------:R-:W-:Y:S05]  /*1160*/  @!P1 EXIT ;  /* 0x000000000000994d */ /* 0x000fea0003800000 */
[----:B-12---:R-:W1:Y:S01]  /*1170*/  LDC.64 R6, c[0x0][0x390] ;  /* 0x0000e400ff067b82 */ /* 0x006e620000000a00 */
[----:B0-----:R0:W2:Y:S01]  /*1180*/  MUFU.RCP R9, R12 ;  /* 0x0000000c00097308 */ /* 0x0010a20000001000 */
[----:B------:R-:W-:Y:S01]  /*1190*/  IADD3 R11, PT, PT, R11, R4, RZ ;  /* 0x000000040b0b7210 */ /* 0x000fe20007ffe0ff */
[----:B------:R-:W-:-:S07]  /*11a0*/  IMAD.MOV R0, RZ, RZ, -R14 ;  /* 0x000000ffff007224 */ /* 0x000fce00078e0a0e */
.L_x_3185:
        /* <DEDUP_REMOVED lines=9> */
.L_x_3186:
        /* <DEDUP_REMOVED lines=12> */
.L_x_3962:


//--------------------- .text._ZN4vllm3moe7moeTopKILi256EjEEvPKfPKbPfPT0_PiiiiibS3_ --------------------------
	.section	.text._ZN4vllm3moe7moeTopKILi256EjEEvPKfPKbPfPT0_PiiiiibS3_,"ax",@progbits
	.align	128
        .global         _ZN4vllm3moe7moeTopKILi256EjEEvPKfPKbPfPT0_PiiiiibS3_
        .type           _ZN4vllm3moe7moeTopKILi256EjEEvPKfPKbPfPT0_PiiiiibS3_,@function
        .size           _ZN4vllm3moe7moeTopKILi256EjEEvPKfPKbPfPT0_PiiiiibS3_,(.L_x_3963 - _ZN4vllm3moe7moeTopKILi256EjEEvPKfPKbPfPT0_PiiiiibS3_)
        .other          _ZN4vllm3moe7moeTopKILi256EjEEvPKfPKbPfPT0_PiiiiibS3_,@"STO_CUDA_ENTRY STV_DEFAULT"
_ZN4vllm3moe7moeTopKILi256EjEEvPKfPKbPfPT0_PiiiiibS3_:
.text._ZN4vllm3moe7moeTopKILi256EjEEvPKfPKbPfPT0_PiiiiibS3_:
[----:B------:R-:W-:Y:S08]  /*0000*/  LDC R1, c[0x0][0x37c] ;  /* 0x0000df00ff017b82 */ /* 0x000ff00000000800 */
[----:B------:R-:W0:Y:S01]  /*0010*/  LDC.64 R2, c[0x0][0x388] ;  /* 0x0000e200ff027b82 */ /* 0x000e220000000a00 */
[----:B------:R-:W1:Y:S01]  /*0020*/  LDCU.64 UR6, c[0x0][0x358] ;  /* 0x00006b00ff0677ac */ /* 0x000e620008000a00 */
[----:B------:R-:W2:Y:S06]  /*0030*/  LDCU UR4, c[0x0][0x3ac] ;  /* 0x00007580ff0477ac */ /* 0x000eac0008000800 */
[----:B------:R-:W3:Y:S01]  /*0040*/  S2UR UR8, SR_CTAID.X ;  /* 0x00000000000879c3 */ /* 0x000ee20000002500 */
[----:B0-----:R-:W-:-:S04]  /*0050*/  ISETP.NE.U32.AND P0, PT, R2, RZ, PT ;  /* 0x000000ff0200720c */ /* 0x001fc80003f05070 */
[----:B------:R-:W-:-:S13]  /*0060*/  ISETP.NE.AND.EX P0, PT, R3, RZ, PT, P0 ;  /* 0x000000ff0300720c */ /* 0x000fda0003f05300 */
[----:B---3--:R-:W-:-:S05]  /*0070*/  @P0 IADD3 R2, P1, PT, R2, UR8, RZ ;  /* 0x0000000802020c10 */ /* 0x008fca000ff3e0ff */
[----:B------:R-:W-:-:S05]  /*0080*/  @P0 IMAD.X R3, RZ, RZ, R3, P1 ;  /* 0x000000ffff030224 */ /* 0x000fca00008e0603 */
[----:B-1----:R-:W3:Y:S01]  /*0090*/  @P0 LDG.E.U8 R2, desc[UR6][R2.64] ;  /* 0x0000000602020981 */ /* 0x002ee2000c1e1100 */
[----:B--2---:R-:W-:Y:S02]  /*00a0*/  IMAD.U32 R0, RZ, RZ, UR4 ;  /* 0x00000004ff007e24 */ /* 0x004fe4000f8e00ff */
[----:B------:R-:W-:-:S03]  /*00b0*/  IMAD.MOV.U32 R21, RZ, RZ, RZ ;  /* 0x000000ffff157224 */ /* 0x000fc600078e00ff */
[----:B------:R-:W-:Y:S02]  /*00c0*/  ISETP.GE.AND P1, PT, R0, 0x1, PT ;  /* 0x000000010000780c */ /* 0x000fe40003f26270 */
[----:B---3--:R-:W-:-:S11]  /*00d0*/  ISETP.EQ.OR P0, PT, R2, RZ, !P0 ;  /* 0x000000ff0200720c */ /* 0x008fd60004702670 */
[----:B------:R-:W-:Y:S05]  /*00e0*/  @!P1 BRA `(.L_x_3187) ;  /* 0x00000034002c9947 */ /* 0x000fea0003800000 */
[----:B------:R-:W0:Y:S01]  /*00f0*/  S2R R19, SR_TID.X ;  /* 0x0000000000137919 */ /* 0x000e220000002100 */
[----:B------:R-:W1:Y:S01]  /*0100*/  LDC R20, c[0x0][0x370] ;  /* 0x0000dc00ff147b82 */ /* 0x000e620000000800 */
[----:B------:R-:W2:Y:S01]  /*0110*/  LDCU UR4, c[0x0][0x3a8] ;  /* 0x00007500ff0477ac */ /* 0x000ea20008000800 */
[----:B------:R-:W-:Y:S01]  /*0120*/  IMAD R18, R0, UR8, RZ ;  /* 0x0000000800127c24 */ /* 0x000fe2000f8e02ff */
[----:B------:R-:W-:Y:S01]  /*0130*/  PRMT R16, RZ, 0x7610, R16 ;  /* 0x00007610ff107816 */ /* 0x000fe20000000010 */
[----:B------:R-:W-:Y:S01]  /*0140*/  IMAD.MOV.U32 R21, RZ, RZ, RZ ;  /* 0x000000ffff157224 */ /* 0x000fe200078e00ff */
[----:B------:R-:W-:Y:S01]  /*0150*/  PRMT R3, RZ, 0x7610, R3 ;  /* 0x00007610ff037816 */ /* 0x000fe20000000003 */
[----:B------:R-:W-:Y:S01]  /*0160*/  IMAD.MOV.U32 R17, RZ, RZ, RZ ;  /* 0x000000ffff117224 */ /* 0x000fe200078e00ff */
[----:B0-----:R-:W-:-:S05]  /*0170*/  LOP3.LUT R2, RZ, R19, RZ, 0x33, !PT ;  /* 0x00000013ff027212 */ /* 0x001fca00078e33ff */
[----:B--2---:R-:W-:-:S07]  /*0180*/  VIADD R2, R2, UR4 ;  /* 0x0000000402027c36 */ /* 0x004fce0008000000 */
.L_x_3233:
[----:B0-----:R-:W0:Y:S01]  /*0190*/  LDCU UR4, c[0x0][0x3a8] ;  /* 0x00007500ff0477ac */ /* 0x001e220008000800 */
[----:B------:R-:W-:Y:S01]  /*01a0*/  BSSY.RECONVERGENT B0, `(.L_x_3188) ;  /* 0x000029c000007945 */ /* 0x000fe20003800200 */
[----:B-1----:R-:W-:Y:S01]  /*01b0*/  IMAD.MOV.U32 R4, RZ, RZ, RZ ;  /* 0x000000ffff047224 */ /* 0x002fe200078e00ff */
[----:B--2---:R-:W2:Y:S01]  /*01c0*/  LDCU UR10, c[0x0][0x3a8] ;  /* 0x00007500ff0a77ac */ /* 0x004ea20008000800 */
[----:B------:R-:W-:Y:S01]  /*01d0*/  IMAD.MOV.U32 R5, RZ, RZ, -0x40800000 ;  /* 0xbf800000ff057424 */ /* 0x000fe200078e00ff */
[----:B---3--:R-:W3:Y:S01]  /*01e0*/  LDCU UR9, c[0x0][0x3a8] ;  /* 0x00007500ff0977ac */ /* 0x008ee20008000800 */
[----:B0-----:R-:W-:-:S05]  /*01f0*/  IMAD.U32 R0, RZ, RZ, UR4 ;  /* 0x00000004ff007e24 */ /* 0x001fca000f8e00ff */
[----:B------:R-:W-:-:S13]  /*0200*/  ISETP.GE.AND P1, PT, R19, R0, PT ;  /* 0x000000001300720c */ /* 0x000fda0003f26270 */
[----:B--234-:R-:W-:Y:S05]  /*0210*/  @P1 BRA `(.L_x_3189) ;  /* 0x0000002800501947 */ /* 0x01cfea0003800000 */
        /* <DEDUP_REMOVED lines=8> */
[----:B------:R-:W-:-:S13]  /*02a0*/  ISETP.NE.AND P1, PT, R17, RZ, PT ;  /* 0x000000ff1100720c */ /* 0x000fda0003f25270 */
[----:B------:R-:W-:Y:S05]  /*02b0*/  @!P1 BRA `(.L_x_3191) ;  /* 0x0000000800549947 */ /* 0x000fea0003800000 */
[----:B------:R-:W-:Y:S01]  /*02c0*/  BSSY.RECONVERGENT B1, `(.L_x_3192) ;  /* 0x0000093000017945 */ /* 0x000fe20003800200 */
[----:B------:R-:W-:Y:S01]  /*02d0*/  LOP3.LUT R12, R17, 0x7ffffff0, RZ, 0xc0, !PT ;  /* 0x7ffffff0110c7812 */ /* 0x000fe200078ec0ff */
[----:B------:R-:W-:Y:S02]  /*02e0*/  IMAD.MOV.U32 R5, RZ, RZ, -0x40800000 ;  /* 0xbf800000ff057424 */ /* 0x000fe400078e00ff */
[----:B------:R-:W-:Y:S02]  /*02f0*/  IMAD.MOV.U32 R4, RZ, RZ, RZ ;  /* 0x000000ffff047224 */ /* 0x000fe400078e00ff */
[----:B------:R-:W-:-:S07]  /*0300*/  IMAD.MOV.U32 R13, RZ, RZ, R19 ;  /* 0x000000ffff0d7224 */ /* 0x000fce00078e0013 */
.L_x_3198:
[----:B------:R-:W0:Y:S01]  /*0310*/  LDCU UR4, c[0x0][0x3a8] ;  /* 0x00007500ff0477ac */ /* 0x000e220008000800 */
[----:B------:R-:W2:Y:S01]  /*0320*/  LDC.64 R6, c[0x0][0x380] ;  /* 0x0000e000ff067b82 */ /* 0x000ea20000000a00 */
[----:B0-----:R-:W-:-:S04]  /*0330*/  IMAD.U32 R0, RZ, RZ, UR4 ;  /* 0x00000004ff007e24 */ /* 0x001fc8000f8e00ff */
[----:B------:R-:W-:-:S04]  /*0340*/  IMAD R9, R0, UR8, R13 ;  /* 0x0000000800097c24 */ /* 0x000fc8000f8e020d */
[----:B--2---:R-:W-:-:S05]  /*0350*/  IMAD.WIDE R6, R9, 0x4, R6 ;  /* 0x0000000409067825 */ /* 0x004fca00078e0206 */
[----:B------:R0:W5:Y:S01]  /*0360*/  LDG.E R14, desc[UR6][R6.64] ;  /* 0x00000006060e7981 */ /* 0x000162000c1e1900 */
[----:B------:R-:W-:Y:S01]  /*0370*/  ISETP.GE.U32.AND P1, PT, R17, 0x10, PT ;  /* 0x000000101100780c */ /* 0x000fe20003f26070 */
[----:B------:R-:W-:Y:S02]  /*0380*/  IMAD.MOV.U32 R23, RZ, RZ, RZ ;  /* 0x000000ffff177224 */ /* 0x000fe400078e00ff */
[----:B------:R-:W-:-:S10]  /*0390*/  IMAD.MOV.U32 R15, RZ, RZ, R13 ;  /* 0x000000ffff0f7224 */ /* 0x000fd400078e000d */
[----:B0-----:R-:W-:Y:S05]  /*03a0*/  @!P1 BRA `(.L_x_3193) ;  /* 0x0000000000ac9947 */ /* 0x001fea0003800000 */
[----:B------:R-:W-:Y:S02]  /*03b0*/  IMAD.MOV.U32 R9, RZ, RZ, RZ ;  /* 0x000000ffff097224 */ /* 0x000fe400078e00ff */
[----:B------:R-:W-:-:S07]  /*03c0*/  IMAD.MOV.U32 R15, RZ, RZ, R13 ;  /* 0x000000ffff0f7224 */ /* 0x000fce00078e000d */
.L_x_3194:
[----:B------:R-:W0:Y:S01]  /*03d0*/  LDC.64 R6, c[0x0][0x398] ;  /* 0x0000e600ff067b82 */ /* 0x000e220000000a00 */
[----:B------:R-:W-:-:S04]  /*03e0*/  IMAD.IADD R23, R18, 0x1, R9 ;  /* 0x0000000112177824 */ /* 0x000fc800078e0209 */
[----:B0-----:R-:W-:-:S05]  /*03f0*/  IMAD.WIDE.U32 R6, R23, 0x4, R6 ;  /* 0x0000000417067825 */ /* 0x001fca00078e0006 */
[----:B------:R-:W2:Y:S04]  /*0400*/  LDG.E R28, desc[UR6][R6.64+0x38] ;  /* 0x00003806061c7981 */ /* 0x000ea8000c1e1900 */
[----:B------:R-:W3:Y:S04]  /*0410*/  LDG.E R25, desc[UR6][R6.64+0x3c] ;  /* 0x00003c0606197981 */ /* 0x000ee8000c1e1900 */
        /* <DEDUP_REMOVED lines=12> */
[----:B------:R-:W3:Y:S01]  /*04e0*/  LDG.E R8, desc[UR6][R6.64+0x18] ;  /* 0x0000180606087981 */ /* 0x000ee2000c1e1900 */
[----:B------:R-:W-:-:S03]  /*04f0*/  ISETP.EQ.OR P1, PT, R22, R13, P1 ;  /* 0x0000000d1600720c */ /* 0x000fc60000f22670 */
[----:B------:R-:W3:Y:S01]  /*0500*/  LDG.E R22, desc[UR6][R6.64+0x14] ;  /* 0x0000140606167981 */ /* 0x000ee2000c1e1900 */
[----:B------:R-:W-:-:S03]  /*0510*/  ISETP.EQ.OR P1, PT, R26, R13, P1 ;  /* 0x0000000d1a00720c */ /* 0x000fc60000f22670 */
[----:B------:R-:W3:Y:S01]  /*0520*/  LDG.E R26, desc[UR6][R6.64+0x10] ;  /* 0x00001006061a7981 */ /* 0x000ee2000c1e1900 */
[----:B------:R-:W-:-:S03]  /*0530*/  ISETP.EQ.OR P1, PT, R23, R13, P1 ;  /* 0x0000000d1700720c */ /* 0x000fc60000f22670 */
[----:B------:R-:W3:Y:S01]  /*0540*/  LDG.E R23, desc[UR6][R6.64+0x8] ;  /* 0x0000080606177981 */ /* 0x000ee2000c1e1900 */
[----:B--2---:R-:W-:-:S03]  /*0550*/  ISETP.EQ.OR P1, PT, R28, R13, P1 ;  /* 0x0000000d1c00720c */ /* 0x004fc60000f22670 */
[----:B------:R-:W2:Y:S01]  /*0560*/  LDG.E R28, desc[UR6][R6.64+0x4] ;  /* 0x00000406061c7981 */ /* 0x000ea2000c1e1900 */
[----:B----4-:R-:W-:-:S03]  /*0570*/  ISETP.EQ.OR P1, PT, R24, R13, P1 ;  /* 0x0000000d1800720c */ /* 0x010fc60000f22670 */
[----:B------:R-:W4:Y:S01]  /*0580*/  LDG.E R24, desc[UR6][R6.64] ;  /* 0x0000000606187981 */ /* 0x000f22000c1e1900 */
[----:B---3--:R-:W-:-:S04]  /*0590*/  ISETP.EQ.OR P1, PT, R8, R13, P1 ;  /* 0x0000000d0800720c */ /* 0x008fc80000f22670 */
[----:B------:R-:W-:Y:S01]  /*05a0*/  ISETP.EQ.OR P1, PT, R22, R13, P1 ;  /* 0x0000000d1600720c */ /* 0x000fe20000f22670 */
[----:B------:R-:W-:-:S03]  /*05b0*/  VIADD R9, R9, 0x10 ;  /* 0x0000001009097836 */ /* 0x000fc60000000000 */
[-C--:B------:R-:W-:Y:S02]  /*05c0*/  ISETP.EQ.OR P1, PT, R26, R13.reuse, P1 ;  /* 0x0000000d1a00720c */ /* 0x080fe40000f22670 */
[----:B------:R-:W-:Y:S02]  /*05d0*/  ISETP.NE.AND P2, PT, R9, R12, PT ;  /* 0x0000000c0900720c */ /* 0x000fe40003f45270 */
[----:B------:R-:W-:-:S04]  /*05e0*/  ISETP.EQ.OR P1, PT, R25, R13, P1 ;  /* 0x0000000d1900720c */ /* 0x000fc80000f22670 */
[----:B------:R-:W-:-:S04]  /*05f0*/  ISETP.EQ.OR P1, PT, R23, R13, P1 ;  /* 0x0000000d1700720c */ /* 0x000fc80000f22670 */
[----:B--2---:R-:W-:-:S04]  /*0600*/  ISETP.EQ.OR P1, PT, R28, R13, P1 ;  /* 0x0000000d1c00720c */ /* 0x004fc80000f22670 */
[----:B----4-:R-:W-:-:S04]  /*0610*/  ISETP.EQ.OR P1, PT, R24, R13, P1 ;  /* 0x0000000d1800720c */ /* 0x010fc80000f22670 */
[----:B-----5:R-:W-:Y:S02]  /*0620*/  FSEL R14, R5, R14, P1 ;  /* 0x0000000e050e7208 */ /* 0x020fe40000800000 */
[----:B------:R-:W-:Y:S01]  /*0630*/  SEL R15, R4, R15, P1 ;  /* 0x0000000f040f7207 */ /* 0x000fe20000800000 */
[----:B------:R-:W-:Y:S06]  /*0640*/  @P2 BRA `(.L_x_3194) ;  /* 0xfffffffc00602947 */ /* 0x000fec000383ffff */
[----:B------:R-:W-:-:S07]  /*0650*/  IMAD.MOV.U32 R23, RZ, RZ, R12 ;  /* 0x000000ffff177224 */ /* 0x000fce00078e000c */
.L_x_3193:
[----:B------:R-:W-:-:S13]  /*0660*/  LOP3.LUT P1, RZ, R17, 0xf, RZ, 0xc0, !PT ;  /* 0x0000000f11ff7812 */ /* 0x000fda000782c0ff */
[----:B------:R-:W-:Y:S05]  /*0670*/  @!P1 BRA `(.L_x_3195) ;  /* 0x00000004003c9947 */ /* 0x000fea0003800000 */
[----:B------:R-:W-:Y:S02]  /*0680*/  ISETP.GE.U32.AND P1, PT, R11, 0x7, PT ;  /* 0x000000070b00780c */ /* 0x000fe40003f26070 */
[----:B------:R-:W-:-:S11]  /*0690*/  LOP3.LUT P2, RZ, R3, 0x7, RZ, 0xc0, !PT ;  /* 0x0000000703ff7812 */ /* 0x000fd6000784c0ff */
[----:B------:R-:W-:Y:S05]  /*06a0*/  @!P1 BRA `(.L_x_3196) ;  /* 0x00000000006c9947 */ /* 0x000fea0003800000 */
[----:B------:R-:W0:Y:S01]  /*06b0*/  LDC.64 R6, c[0x0][0x398] ;  /* 0x0000e600ff067b82 */ /* 0x000e220000000a00 */
[----:B------:R-:W-:-:S05]  /*06c0*/  IADD3 R8, P1, PT, R18, R23, RZ ;  /* 0x0000001712087210 */ /* 0x000fca0007f3e0ff */
[----:B------:R-:W-:Y:S01]  /*06d0*/  IMAD.X R9, RZ, RZ, RZ, P1 ;  /* 0x000000ffff097224 */ /* 0x000fe200008e06ff */
[----:B0-----:R-:W-:-:S04]  /*06e0*/  LEA R6, P1, R8, R6, 0x2 ;  /* 0x0000000608067211 */ /* 0x001fc800078210ff */
[----:B------:R-:W-:-:S05]  /*06f0*/  LEA.HI.X R7, R8, R7, R9, 0x2, P1 ;  /* 0x0000000708077211 */ /* 0x000fca00008f1409 */
[----:B------:R-:W2:Y:S04]  /*0700*/  LDG.E R8, desc[UR6][R6.64+0x18] ;  /* 0x0000180606087981 */ /* 0x000ea8000c1e1900 */
[----:B------:R-:W3:Y:S04]  /*0710*/  LDG.E R27, desc[UR6][R6.64+0x1c] ;  /* 0x00001c06061b7981 */ /* 0x000ee8000c1e1900 */
[----:B------:R-:W4:Y:S04]  /*0720*/  LDG.E R25, desc[UR6][R6.64+0x14] ;  /* 0x0000140606197981 */ /* 0x000f28000c1e1900 */
[----:B------:R-:W4:Y:S04]  /*0730*/  LDG.E R28, desc[UR6][R6.64+0x10] ;  /* 0x00001006061c7981 */ /* 0x000f28000c1e1900 */
[----:B------:R-:W4:Y:S04]  /*0740*/  LDG.E R26, desc[UR6][R6.64+0xc] ;  /* 0x00000c06061a7981 */ /* 0x000f28000c1e1900 */
[----:B------:R-:W4:Y:S04]  /*0750*/  LDG.E R24, desc[UR6][R6.64+0x8] ;  /* 0x0000080606187981 */ /* 0x000f28000c1e1900 */
[----:B------:R-:W4:Y:S01]  /*0760*/  LDG.E R22, desc[UR6][R6.64+0x4] ;  /* 0x0000040606167981 */ /* 0x000f22000c1e1900 */
[----:B--2---:R-:W-:-:S02]  /*0770*/  ISETP.NE.AND P1, PT, R8, R13, PT ;  /* 0x0000000d0800720c */ /* 0x004fc40003f25270 */
[----:B------:R-:W0:Y:S02]  /*0780*/  LDC.64 R8, c[0x0][0x398] ;  /* 0x0000e600ff087b82 */ /* 0x000e240000000a00 */
[----:B---3--:R-:W-:Y:S01]  /*0790*/  ISETP.EQ.OR P1, PT, R27, R13, !P1 ;  /* 0x0000000d1b00720c */ /* 0x008fe20004f22670 */
[----:B------:R-:W-:-:S04]  /*07a0*/  IMAD.IADD R27, R18, 0x1, R23 ;  /* 0x00000001121b7824 */ /* 0x000fc800078e0217 */
[----:B0-----:R-:W-:-:S06]  /*07b0*/  IMAD.WIDE.U32 R8, R27, 0x4, R8 ;  /* 0x000000041b087825 */ /* 0x001fcc00078e0008 */
[----:B------:R-:W2:Y:S01]  /*07c0*/  LDG.E R8, desc[UR6][R8.64] ;  /* 0x0000000608087981 */ /* 0x000ea2000c1e1900 */
[----:B----4-:R-:W-:-:S04]  /*07d0*/  ISETP.EQ.OR P1, PT, R25, R13, P1 ;  /* 0x0000000d1900720c */ /* 0x010fc80000f22670 */
[----:B------:R-:W-:-:S04]  /*07e0*/  ISETP.EQ.OR P1, PT, R28, R13, P1 ;  /* 0x0000000d1c00720c */ /* 0x000fc80000f22670 */
[----:B------:R-:W-:-:S04]  /*07f0*/  ISETP.EQ.OR P1, PT, R26, R13, P1 ;  /* 0x0000000d1a00720c */ /* 0x000fc80000f22670 */
[----:B------:R-:W-:-:S04]  /*0800*/  ISETP.EQ.OR P1, PT, R24, R13, P1 ;  /* 0x0000000d1800720c */ /* 0x000fc80000f22670 */
[----:B------:R-:W-:Y:S01]  /*0810*/  ISETP.EQ.OR P1, PT, R22, R13, P1 ;  /* 0x0000000d1600720c */ /* 0x000fe20000f22670 */
[----:B------:R-:W-:-:S03]  /*0820*/  VIADD R23, R23, 0x8 ;  /* 0x0000000817177836 */ /* 0x000fc60000000000 */
[----:B--2---:R-:W-:-:S04]  /*0830*/  ISETP.EQ.OR P1, PT, R8, R13, P1 ;  /* 0x0000000d0800720c */ /* 0x004fc80000f22670 */
[----:B-----5:R-:W-:Y:S02]  /*0840*/  FSEL R14, R5, R14, P1 ;  /* 0x0000000e050e7208 */ /* 0x020fe40000800000 */
[----:B------:R-:W-:-:S07]  /*0850*/  SEL R15, R4, R15, P1 ;  /* 0x0000000f040f7207 */ /* 0x000fce0000800000 */
.L_x_3196:
[----:B------:R-:W-:Y:S05]  /*0860*/  @!P2 BRA `(.L_x_3195) ;  /* 0x0000000000c0a947 */ /* 0x000fea0003800000 */
[----:B------:R-:W-:-:S13]  /*0870*/  ISETP.GE.U32.AND P1, PT, R10, 0x3, PT ;  /* 0x000000030a00780c */ /* 0x000fda0003f26070 */
[----:B------:R-:W-:Y:S05]  /*0880*/  @!P1 BRA `(.L_x_3197) ;  /* 0x00000000004c9947 */ /* 0x000fea0003800000 */
[----:B------:R-:W0:Y:S01]  /*0890*/  LDC.64 R6, c[0x0][0x398] ;  /* 0x0000e600ff067b82 */ /* 0x000e220000000a00 */
[----:B------:R-:W-:-:S05]  /*08a0*/  IADD3 R22, P1, PT, R18, R23, RZ ;  /* 0x0000001712167210 */ /* 0x000fca0007f3e0ff */
[----:B------:R-:W-:Y:S02]  /*08b0*/  IMAD.X R24, RZ, RZ, RZ, P1 ;  /* 0x000000ffff187224 */ /* 0x000fe400008e06ff */
[----:B------:R-:W2:Y:S01]  /*08c0*/  LDC.64 R8, c[0x0][0x398] ;  /* 0x0000e600ff087b82 */ /* 0x000ea20000000a00 */
[----:B------:R-:W-:Y:S01]  /*08d0*/  IMAD.IADD R25, R18, 0x1, R23 ;  /* 0x0000000112197824 */ /* 0x000fe200078e0217 */
[----:B0-----:R-:W-:-:S04]  /*08e0*/  LEA R6, P1, R22, R6, 0x2 ;  /* 0x0000000616067211 */ /* 0x001fc800078210ff */
[----:B------:R-:W-:-:S05]  /*08f0*/  LEA.HI.X R7, R22, R7, R24, 0x2, P1 ;  /* 0x0000000716077211 */ /* 0x000fca00008f1418 */
[----:B------:R-:W3:Y:S01]  /*0900*/  LDG.E R24, desc[UR6][R6.64+0x8] ;  /* 0x0000080606187981 */ /* 0x000ee2000c1e1900 */
[----:B--2---:R-:W-:-:S03]  /*0910*/  IMAD.WIDE.U32 R8, R25, 0x4, R8 ;  /* 0x0000000419087825 */ /* 0x004fc600078e0008 */
[----:B------:R-:W2:Y:S04]  /*0920*/  LDG.E R26, desc[UR6][R6.64+0xc] ;  /* 0x00000c06061a7981 */ /* 0x000ea8000c1e1900 */
[----:B------:R-:W4:Y:S04]  /*0930*/  LDG.E R22, desc[UR6][R6.64+0x4] ;  /* 0x0000040606167981 */ /* 0x000f28000c1e1900 */
[----:B------:R-:W4:Y:S01]  /*0940*/  LDG.E R8, desc[UR6][R8.64] ;  /* 0x0000000608087981 */ /* 0x000f22000c1e1900 */
[----:B------:R-:W-:Y:S01]  /*0950*/  VIADD R23, R23, 0x4 ;  /* 0x0000000417177836 */ /* 0x000fe20000000000 */
[----:B---3--:R-:W-:-:S04]  /*0960*/  ISETP.NE.AND P1, PT, R24, R13, PT ;  /* 0x0000000d1800720c */ /* 0x008fc80003f25270 */
[----:B--2---:R-:W-:-:S04]  /*0970*/  ISETP.EQ.OR P1, PT, R26, R13, !P1 ;  /* 0x0000000d1a00720c */ /* 0x004fc80004f22670 */
[----:B----4-:R-:W-:-:S04]  /*0980*/  ISETP.EQ.OR P1, PT, R22, R13, P1 ;  /* 0x0000000d1600720c */ /* 0x010fc80000f22670 */
[----:B------:R-:W-:-:S04]  /*0990*/  ISETP.EQ.OR P1, PT, R8, R13, P1 ;  /* 0x0000000d0800720c */ /* 0x000fc80000f22670 */
[----:B-----5:R-:W-:Y:S02]  /*09a0*/  FSEL R14, R5, R14, P1 ;  /* 0x0000000e050e7208 */ /* 0x020fe40000800000 */
[----:B------:R-:W-:-:S07]  /*09b0*/  SEL R15, R4, R15, P1 ;  /* 0x0000000f040f7207 */ /* 0x000fce0000800000 */
.L_x_3197:
[----:B------:R-:W-:-:S04]  /*09c0*/  LOP3.LUT R6, R16, 0x7, RZ, 0xc0, !PT ;  /* 0x0000000710067812 */ /* 0x000fc800078ec0ff */
[----:B------:R-:W-:-:S04]  /*09d0*/  LOP3.LUT R22, R6, 0x3, RZ, 0xc0, !PT ;  /* 0x0000000306167812 */ /* 0x000fc800078ec0ff */
[----:B------:R-:W-:-:S13]  /*09e0*/  ISETP.NE.AND P1, PT, R22, RZ, PT ;  /* 0x000000ff1600720c */ /* 0x000fda0003f25270 */
[----:B------:R-:W-:Y:S05]  /*09f0*/  @!P1 BRA `(.L_x_3195) ;  /* 0x00000000005c9947 */ /* 0x000fea0003800000 */
[----:B------:R-:W0:Y:S01]  /*0a00*/  LDC.64 R6, c[0x0][0x398] ;  /* 0x0000e600ff067b82 */ /* 0x000e220000000a00 */
[----:B------:R-:W-:-:S04]  /*0a10*/  IMAD.IADD R9, R18, 0x1, R23 ;  /* 0x0000000112097824 */ /* 0x000fc800078e0217 */
        /* <DEDUP_REMOVED lines=8> */
[----:B------:R-:W-:Y:S02]  /*0aa0*/  IADD3 R8, P1, PT, R18, R23, RZ ;  /* 0x0000001712087210 */ /* 0x000fe40007f3e0ff */
[----:B------:R-:W-:-:S03]  /*0ab0*/  ISETP.NE.AND P2, PT, R22, 0x2, PT ;  /* 0x000000021600780c */ /* 0x000fc60003f45270 */
[----:B------:R-:W-:Y:S01]  /*0ac0*/  IMAD.X R9, RZ, RZ, RZ, P1 ;  /* 0x000000ffff097224 */ /* 0x000fe200008e06ff */
[----:B0-----:R-:W-:-:S04]  /*0ad0*/  LEA R6, P1, R8, R6, 0x2 ;  /* 0x0000000608067211 */ /* 0x001fc800078210ff */
[----:B------:R-:W-:-:S05]  /*0ae0*/  LEA.HI.X R7, R8, R7, R9, 0x2, P1 ;  /* 0x0000000708077211 */ /* 0x000fca00008f1409 */
[----:B------:R-:W2:Y:S04]  /*0af0*/  LDG.E R8, desc[UR6][R6.64+0x4] ;  /* 0x0000040606087981 */ /* 0x000ea8000c1e1900 */
[----:B------:R-:W3:Y:S01]  /*0b00*/  @P2 LDG.E R22, desc[UR6][R6.64+0x8] ;  /* 0x0000080606162981 */ /* 0x000ee2000c1e1900 */
[-C--:B--2---:R-:W-:Y:S02]  /*0b10*/  ISETP.NE.AND P1, PT, R8, R13.reuse, PT ;  /* 0x0000000d0800720c */ /* 0x084fe40003f25270 */
[----:B---3--:R-:W-:Y:S02]  /*0b20*/  @P2 ISETP.NE.AND P3, PT, R22, R13, PT ;  /* 0x0000000d1600220c */ /* 0x008fe40003f65270 */
[----:B------:R-:W-:Y:S02]  /*0b30*/  FSEL R14, R5, R14, !P1 ;  /* 0x0000000e050e7208 */ /* 0x000fe40004800000 */
[----:B------:R-:W-:-:S02]  /*0b40*/  SEL R15, R4, R15, !P1 ;  /* 0x0000000f040f7207 */ /* 0x000fc40004800000 */
[----:B------:R-:W-:Y:S02]  /*0b50*/  @P2 FSEL R14, R5, R14, !P3 ;  /* 0x0000000e050e2208 */ /* 0x000fe40005800000 */
[----:B------:R-:W-:-:S07]  /*0b60*/  @P2 SEL R15, R4, R15, !P3 ;  /* 0x0000000f040f2207 */ /* 0x000fce0005800000 */
.L_x_3195:
        /* <DEDUP_REMOVED lines=9> */
.L_x_3192:
[----:B------:R-:W-:Y:S05]  /*0c00*/  BRA `(.L_x_3189) ;  /* 0x0000001c00d47947 */ /* 0x000fea0003800000 */
.L_x_3191:
        /* <DEDUP_REMOVED lines=14> */
.L_x_3201:
        /* <DEDUP_REMOVED lines=12> */
[----:B0-----:R-:W-:-:S04]  /*0db0*/  LEA.HI R8, R2, 0x1, RZ, 0x18 ;  /* 0x0000000102087811 */ /* 0x001fc800078fc0ff */
[----:B------:R-:W-:Y:S02]  /*0dc0*/  LOP3.LUT R8, R8, 0x1fffff8, RZ, 0xc0, !PT ;  /* 0x01fffff808087812 */ /* 0x000fe400078ec0ff */
        /* <DEDUP_REMOVED lines=41> */
[----:B------:R-:W-:Y:S02]  /*1060*/  FSETP.GT.FTZ.AND P4, PT, R5, R24, PT ;  /* 0x000000180500720b */ /* 0x000fe40003f94000 */
[----:B------:R-:W-:-:S11]  /*1070*/  ISETP.NE.AND P3, PT, R13, R8, PT ;  /* 0x000000080d00720c */ /* 0x000fd60003f65270 */
[C---:B------:R-:W-:Y:S01]  /*1080*/  @!P4 VIADD R9, R11.reuse, 0x700 ;  /* 0x000007000b09c836 */ /* 0x040fe20000000000 */
[----:B------:R-:W-:Y:S01]  /*1090*/  @!P4 FSETP.NEU.FTZ.AND P1, PT, R24, R5, PT ;  /* 0x000000051800c20b */ /* 0x000fe20003f3d000 */
[----:B------:R-:W-:-:S03]  /*10a0*/  VIADD R11, R11, 0x800 ;  /* 0x000008000b0b7836 */ /* 0x000fc60000000000 */
[----:B------:R-:W-:-:S04]  /*10b0*/  @!P4 ISETP.LT.AND P1, PT, R4, R9, !P1 ;  /* 0x000000090400c20c */ /* 0x000fc80004f21270 */
[----:B------:R-:W-:Y:S02]  /*10c0*/  @!P4 FSEL R5, R5, R24, P1 ;  /* 0x000000180505c208 */ /* 0x000fe40000800000 */
[----:B------:R-:W-:Y:S01]  /*10d0*/  @!P4 SEL R4, R4, R9, P1 ;  /* 0x000000090404c207 */ /* 0x000fe20000800000 */
[----:B------:R-:W-:Y:S06]  /*10e0*/  @P3 BRA `(.L_x_3201) ;  /* 0xfffffffc00003947 */ /* 0x000fec000383ffff */
.L_x_3200:
[----:B------:R-:W-:Y:S05]  /*10f0*/  BSYNC.RECONVERGENT B1 ;  /* 0x0000000000017941 */ /* 0x000fea0003800200 */
.L_x_3199:
        /* <DEDUP_REMOVED lines=32> */
[C---:B------:R-:W-:Y:S01]  /*1300*/  @!P3 VIADD R7, R11.reuse, 0x300 ;  /* 0x000003000b07b836 */ /* 0x040fe20000000000 */
[----:B------:R-:W-:Y:S01]  /*1310*/  @!P3 FSETP.NEU.FTZ.AND P1, PT, R14, R5, PT ;  /* 0x000000050e00b20b */ /* 0x000fe20003f3d000 */
[----:B------:R-:W-:-:S03]  /*1320*/  VIADD R11, R11, 0x400 ;  /* 0x000004000b0b7836 */ /* 0x000fc60000000000 */
[----:B------:R-:W-:-:S04]  /*1330*/  @!P3 ISETP.LT.AND P1, PT, R4, R7, !P1 ;  /* 0x000000070400b20c */ /* 0x000fc80004f21270 */
[----:B------:R-:W-:Y:S02]  /*1340*/  @!P3 FSEL R5, R5, R14, P1 ;  /* 0x0000000e0505b208 */ /* 0x000fe40000800000 */
[----:B------:R-:W-:-:S07]  /*1350*/  @!P3 SEL R4, R4, R7, P1 ;  /* 0x000000070404b207 */ /* 0x000fce0000800000 */
.L_x_3203:
[----:B------:R-:W-:Y:S05]  /*1360*/  BSYNC.RECONVERGENT B1 ;  /* 0x0000000000017941 */ /* 0x000fea0003800200 */
.L_x_3202:
        /* <DEDUP_REMOVED lines=16> */
[C---:B------:R-:W-:Y:S01]  /*1470*/  @!P4 VIADD R9, R11.reuse, 0x100 ;  /* 0x000001000b09c836 */ /* 0x040fe20000000000 */
[----:B------:R-:W-:Y:S01]  /*1480*/  @!P4 FSETP.NEU.FTZ.AND P1, PT, R10, R5, PT ;  /* 0x000000050a00c20b */ /* 0x000fe20003f3d000 */
[----:B------:R-:W-:-:S03]  /*1490*/  VIADD R11, R11, 0x200 ;  /* 0x000002000b0b7836 */ /* 0x000fc60000000000 */
[----:B------:R-:W-:-:S04]  /*14a0*/  @!P4 ISETP.LT.AND P1, PT, R4, R9, !P1 ;  /* 0x000000090400c20c */ /* 0x000fc80004f21270 */
[----:B------:R-:W-:Y:S02]  /*14b0*/  @!P4 FSEL R5, R5, R10, P1 ;  /* 0x0000000a0505c208 */ /* 0x000fe40000800000 */
[----:B------:R-:W-:-:S07]  /*14c0*/  @!P4 SEL R4, R4, R9, P1 ;  /* 0x000000090404c207 */ /* 0x000fce0000800000 */
.L_x_3205:
[----:B------:R-:W-:Y:S05]  /*14d0*/  BSYNC.RECONVERGENT B1 ;  /* 0x0000000000017941 */ /* 0x000fea0003800200 */
.L_x_3204:
        /* <DEDUP_REMOVED lines=12> */
.L_x_3190:
[----:B------:R-:W-:-:S13]  /*15a0*/  ISETP.NE.AND P1, PT, R17, RZ, PT ;  /* 0x000000ff1100720c */ /* 0x000fda0003f25270 */
[----:B------:R-:W-:Y:S05]  /*15b0*/  @!P1 BRA `(.L_x_3206) ;  /* 0x0000000800749947 */ /* 0x000fea0003800000 */
[----:B------:R-:W-:Y:S01]  /*15c0*/  BSSY.RECONVERGENT B1, `(.L_x_3207) ;  /* 0x000009b000017945 */ /* 0x000fe20003800200 */
[----:B------:R-:W-:Y:S02]  /*15d0*/  IMAD.MOV.U32 R5, RZ, RZ, -0x40800000 ;  /* 0xbf800000ff057424 */ /* 0x000fe400078e00ff */
[----:B------:R-:W-:Y:S02]  /*15e0*/  IMAD.MOV.U32 R4, RZ, RZ, RZ ;  /* 0x000000ffff047224 */ /* 0x000fe400078e00ff */
[----:B------:R-:W-:-:S07]  /*15f0*/  IMAD.MOV.U32 R13, RZ, RZ, R19 ;  /* 0x000000ffff0d7224 */ /* 0x000fce00078e0013 */
.L_x_3213:
[----:B------:R-:W0:Y:S01]  /*1600*/  LDCU UR4, c[0x0][0x3a8] ;  /* 0x00007500ff0477ac */ /* 0x000e220008000800 */
[----:B------:R-:W2:Y:S08]  /*1610*/  LDC.64 R8, c[0x0][0x3c0] ;  /* 0x0000f000ff087b82 */ /* 0x000eb00000000a00 */
[----:B------:R-:W3:Y:S01]  /*1620*/  LDC.64 R6, c[0x0][0x380] ;  /* 0x0000e000ff067b82 */ /* 0x000ee20000000a00 */
[----:B0-----:R-:W-:-:S04]  /*1630*/  IMAD.U32 R0, RZ, RZ, UR4 ;  /* 0x00000004ff007e24 */ /* 0x001fc8000f8e00ff */
[----:B------:R-:W-:Y:S02]  /*1640*/  IMAD R15, R0, UR8, R13 ;  /* 0x00000008000f7c24 */ /* 0x000fe4000f8e020d */
[----:B--2---:R-:W-:-:S06]  /*1650*/  IMAD.WIDE.U32 R8, R13, 0x4, R8 ;  /* 0x000000040d087825 */ /* 0x004fcc00078e0008 */
[----:B------:R-:W2:Y:S01]  /*1660*/  LDG.E R9, desc[UR6][R8.64] ;  /* 0x0000000608097981 */ /* 0x000ea2000c1e1900 */
[----:B---3--:R-:W-:-:S06]  /*1670*/  IMAD.WIDE R6, R15, 0x4, R6 ;  /* 0x000000040f067825 */ /* 0x008fcc00078e0206 */
[----:B------:R-:W2:Y:S01]  /*1680*/  LDG.E R6, desc[UR6][R6.64] ;  /* 0x0000000606067981 */ /* 0x000ea2000c1e1900 */
[----:B------:R-:W-:Y:S01]  /*1690*/  ISETP.GE.U32.AND P1, PT, R17, 0x10, PT ;  /* 0x000000101100780c */ /* 0x000fe20003f26070 */
[----:B------:R-:W-:Y:S02]  /*16a0*/  IMAD.MOV.U32 R23, RZ, RZ, RZ ;  /* 0x000000ffff177224 */ /* 0x000fe400078e00ff */
[----:B------:R-:W-:Y:S02]  /*16b0*/  IMAD.MOV.U32 R15, RZ, RZ, R13 ;  /* 0x000000ffff0f7224 */ /* 0x000fe400078e000d */
[----:B--2---:R-:W-:-:S08]  /*16c0*/  FADD.FTZ R12, R6, R9 ;  /* 0x00000009060c7221 */ /* 0x004fd00000010000 */
[----:B------:R-:W-:Y:S05]  /*16d0*/  @!P1 BRA `(.L_x_3208) ;  /* 0x0000000000c09947 */ /* 0x000fea0003800000 */
[----:B------:R-:W0:Y:S01]  /*16e0*/  LDC.64 R6, c[0x0][0x398] ;  /* 0x0000e600ff067b82 */ /* 0x000e220000000a00 */
[----:B------:R-:W-:Y:S01]  /*16f0*/  LOP3.LUT R9, R17, 0xfffffff0, RZ, 0xc0, !PT ;  /* 0xfffffff011097812 */ /* 0x000fe200078ec0ff */
[----:B------:R-:W-:-:S04]  /*1700*/  IMAD.MOV.U32 R15, RZ, RZ, R13 ;  /* 0x000000ffff0f7224 */ /* 0x000fc800078e000d */
[----:B------:R-:W-:Y:S01]  /*1710*/  IMAD.MOV R9, RZ, RZ, -R9 ;  /* 0x000000ffff097224 */ /* 0x000fe200078e0a09 */
[----:B0-----:R-:W-:-:S04]  /*1720*/  LEA R6, P1, R18, R6, 0x2 ;  /* 0x0000000612067211 */ /* 0x001fc800078210ff */
[----:B------:R-:W-:Y:S02]  /*1730*/  IADD3 R6, P2, PT, R6, 0x20, RZ ;  /* 0x0000002006067810 */ /* 0x000fe40007f5e0ff */
[----:B------:R-:W-:-:S05]  /*1740*/  LEA.HI.X R7, R18, R7, RZ, 0x2, P1 ;  /* 0x0000000712077211 */ /* 0x000fca00008f14ff */
[----:B------:R-:W-:-:S07]  /*1750*/  IMAD.X R7, RZ, RZ, R7, P2 ;  /* 0x000000ffff077224 */ /* 0x000fce00010e0607 */
.L_x_3209:
        /* <DEDUP_REMOVED lines=8> */
[----:B--2---:R-:W-:-:S03]  /*17e0*/  ISETP.NE.AND P1, PT, R22, R13, PT ;  /* 0x0000000d1600720c */ /* 0x004fc60003f25270 */
[----:B------:R-:W2:Y:S01]  /*17f0*/  LDG.E R22, desc[UR6][R6.64+-0x4] ;  /* 0xfffffc0606167981 */ /* 0x000ea2000c1e1900 */
[----:B---3--:R-:W-:-:S04]  /*1800*/  ISETP.EQ.OR P1, PT, R25, R13, !P1 ;  /* 0x0000000d1900720c */ /* 0x008fc80004f22670 */
[-C--:B----4-:R-:W-:Y:S02]  /*1810*/  ISETP.EQ.OR P1, PT, R8, R13.reuse, P1 ;  /* 0x0000000d0800720c */ /* 0x090fe40000f22670 */
[----:B------:R-:W3:Y:S02]  /*1820*/  LDG.E R8, desc[UR6][R6.64+-0x8] ;  /* 0xfffff80606087981 */ /* 0x000ee4000c1e1900 */
[-C--:B-----5:R-:W-:Y:S02]  /*1830*/  ISETP.EQ.OR P1, PT, R14, R13.reuse, P1 ;  /* 0x0000000d0e00720c */ /* 0x0a0fe40000f22670 */
[----:B------:R-:W4:Y:S02]  /*1840*/  LDG.E R14, desc[UR6][R6.64+-0xc] ;  /* 0xfffff406060e7981 */ /* 0x000f24000c1e1900 */
[-C--:B------:R-:W-:Y:S02]  /*1850*/  ISETP.EQ.OR P1, PT, R24, R13.reuse, P1 ;  /* 0x0000000d1800720c */ /* 0x080fe40000f22670 */
[----:B------:R-:W5:Y:S02]  /*1860*/  LDG.E R24, desc[UR6][R6.64+-0x10] ;  /* 0xfffff00606187981 */ /* 0x000f64000c1e1900 */
[----:B------:R-:W-:-:S02]  /*1870*/  ISETP.EQ.OR P1, PT, R23, R13, P1 ;  /* 0x0000000d1700720c */ /* 0x000fc40000f22670 */
[----:B------:R-:W5:Y:S02]  /*1880*/  LDG.E R23, desc[UR6][R6.64+-0x14] ;  /* 0xffffec0606177981 */ /* 0x000f64000c1e1900 */
[-C--:B------:R-:W-:Y:S02]  /*1890*/  ISETP.EQ.OR P1, PT, R28, R13.reuse, P1 ;  /* 0x0000000d1c00720c */ /* 0x080fe40000f22670 */
[----:B------:R-:W5:Y:S02]  /*18a0*/  LDG.E R28, desc[UR6][R6.64+-0x18] ;  /* 0xffffe806061c7981 */ /* 0x000f64000c1e1900 */
[-C--:B------:R-:W-:Y:S02]  /*18b0*/  ISETP.EQ.OR P1, PT, R26, R13.reuse, P1 ;  /* 0x0000000d1a00720c */ /* 0x080fe40000f22670 */
[----:B------:R-:W5:Y:S02]  /*18c0*/  LDG.E R26, desc[UR6][R6.64+-0x1c] ;  /* 0xffffe406061a7981 */ /* 0x000f64000c1e1900 */
[----:B--2---:R-:W-:-:S02]  /*18d0*/  ISETP.EQ.OR P1, PT, R22, R13, P1 ;  /* 0x0000000d1600720c */ /* 0x004fc40000f22670 */
[----:B------:R0:W2:Y:S02]  /*18e0*/  LDG.E R22, desc[UR6][R6.64+-0x20] ;  /* 0xffffe00606167981 */ /* 0x0000a4000c1e1900 */
[----:B---3--:R-:W-:-:S04]  /*18f0*/  ISETP.EQ.OR P1, PT, R8, R13, P1 ;  /* 0x0000000d0800720c */ /* 0x008fc80000f22670 */
[----:B----4-:R-:W-:Y:S01]  /*1900*/  ISETP.EQ.OR P1, PT, R14, R13, P1 ;  /* 0x0000000d0e00720c */ /* 0x010fe20000f22670 */
[----:B------:R-:W-:-:S03]  /*1910*/  VIADD R9, R9, 0x10 ;  /* 0x0000001009097836 */ /* 0x000fc60000000000 */
[-C--:B-----5:R-:W-:Y:S02]  /*1920*/  ISETP.EQ.OR P1, PT, R24, R13.reuse, P1 ;  /* 0x0000000d1800720c */ /* 0x0a0fe40000f22670 */
[----:B------:R-:W-:Y:S02]  /*1930*/  ISETP.NE.AND P2, PT, R9, RZ, PT ;  /* 0x000000ff0900720c */ /* 0x000fe40003f45270 */
[----:B------:R-:W-:-:S04]  /*1940*/  ISETP.EQ.OR P1, PT, R23, R13, P1 ;  /* 0x0000000d1700720c */ /* 0x000fc80000f22670 */
[----:B------:R-:W-:-:S04]  /*1950*/  ISETP.EQ.OR P1, PT, R28, R13, P1 ;  /* 0x0000000d1c00720c */ /* 0x000fc80000f22670 */
[----:B------:R-:W-:Y:S02]  /*1960*/  ISETP.EQ.OR P1, PT, R26, R13, P1 ;  /* 0x0000000d1a00720c */ /* 0x000fe40000f22670 */
[----:B0-----:R-:W-:-:S05]  /*1970*/  IADD3 R6, P3, PT, R6, 0x40, RZ ;  /* 0x0000004006067810 */ /* 0x001fca0007f7e0ff */
[----:B------:R-:W-:Y:S01]  /*1980*/  IMAD.X R7, RZ, RZ, R7, P3 ;  /* 0x000000ffff077224 */ /* 0x000fe200018e0607 */
[----:B--2---:R-:W-:-:S04]  /*1990*/  ISETP.EQ.OR P1, PT, R22, R13, P1 ;  /* 0x0000000d1600720c */ /* 0x004fc80000f22670 */
[----:B------:R-:W-:Y:S02]  /*19a0*/  FSEL R12, R5, R12, P1 ;  /* 0x0000000c050c7208 */ /* 0x000fe40000800000 */
[----:B------:R-:W-:Y:S01]  /*19b0*/  SEL R15, R4, R15, P1 ;  /* 0x0000000f040f7207 */ /* 0x000fe20000800000 */
[----:B------:R-:W-:Y:S06]  /*19c0*/  @P2 BRA `(.L_x_3209) ;  /* 0xfffffffc00642947 */ /* 0x000fec000383ffff */
[----:B------:R-:W-:-:S07]  /*19d0*/  LOP3.LUT R23, R17, 0x7ffffff0, RZ, 0xc0, !PT ;  /* 0x7ffffff011177812 */ /* 0x000fce00078ec0ff */
.L_x_3208:
        /* <DEDUP_REMOVED lines=9> */
[----:B------:R-:W-:Y:S02]  /*1a70*/  LEA.HI.X R7, R8, R7, R9, 0x2, P1 ;  /* 0x0000000708077211 */ /* 0x000fe400008f1409 */
[----:B------:R-:W0:Y:S03]  /*1a80*/  LDC.64 R8, c[0x0][0x398] ;  /* 0x0000e600ff087b82 */ /* 0x000e260000000a00 */
[----:B------:R-:W2:Y:S04]  /*1a90*/  LDG.E R27, desc[UR6][R6.64+0x18] ;  /* 0x00001806061b7981 */ /* 0x000ea8000c1e1900 */
[----:B------:R-:W3:Y:S04]  /*1aa0*/  LDG.E R25, desc[UR6][R6.64+0x1c] ;  /* 0x00001c0606197981 */ /* 0x000ee8000c1e1900 */
[----:B------:R-:W4:Y:S04]  /*1ab0*/  LDG.E R28, desc[UR6][R6.64+0x14] ;  /* 0x00001406061c7981 */ /* 0x000f28000c1e1900 */
[----:B------:R-:W5:Y:S04]  /*1ac0*/  LDG.E R26, desc[UR6][R6.64+0x10] ;  /* 0x00001006061a7981 */ /* 0x000f68000c1e1900 */
[----:B------:R-:W5:Y:S04]  /*1ad0*/  LDG.E R24, desc[UR6][R6.64+0xc] ;  /* 0x00000c0606187981 */ /* 0x000f68000c1e1900 */
[----:B------:R-:W5:Y:S04]  /*1ae0*/  LDG.E R22, desc[UR6][R6.64+0x8] ;  /* 0x0000080606167981 */ /* 0x000f68000c1e1900 */
[----:B------:R-:W5:Y:S01]  /*1af0*/  LDG.E R14, desc[UR6][R6.64+0x4] ;  /* 0x00000406060e7981 */ /* 0x000f62000c1e1900 */
[----:B--2---:R-:W-:Y:S01]  /*1b00*/  ISETP.NE.AND P1, PT, R27, R13, PT ;  /* 0x0000000d1b00720c */ /* 0x004fe20003f25270 */
[----:B------:R-:W-:-:S04]  /*1b10*/  IMAD.IADD R27, R18, 0x1, R23 ;  /* 0x00000001121b7824 */ /* 0x000fc800078e0217 */
[----:B0-----:R-:W-:-:S06]  /*1b20*/  IMAD.WIDE.U32 R8, R27, 0x4, R8 ;  /* 0x000000041b087825 */ /* 0x001fcc00078e0008 */
[----:B------:R-:W2:Y:S01]  /*1b30*/  LDG.E R8, desc[UR6][R8.64] ;  /* 0x0000000608087981 */ /* 0x000ea2000c1e1900 */
[----:B---3--:R-:W-:-:S04]  /*1b40*/  ISETP.EQ.OR P1, PT, R25, R13, !P1 ;  /* 0x0000000d1900720c */ /* 0x008fc80004f22670 */
[----:B----4-:R-:W-:-:S04]  /*1b50*/  ISETP.EQ.OR P1, PT, R28, R13, P1 ;  /* 0x0000000d1c00720c */ /* 0x010fc80000f22670 */
[----:B-----5:R-:W-:-:S04]  /*1b60*/  ISETP.EQ.OR P1, PT, R26, R13, P1 ;  /* 0x0000000d1a00720c */ /* 0x020fc80000f22670 */
[----:B------:R-:W-:-:S04]  /*1b70*/  ISETP.EQ.OR P1, PT, R24, R13, P1 ;  /* 0x0000000d1800720c */ /* 0x000fc80000f22670 */
[----:B------:R-:W-:-:S04]  /*1b80*/  ISETP.EQ.OR P1, PT, R22, R13, P1 ;  /* 0x0000000d1600720c */ /* 0x000fc80000f22670 */
[----:B------:R-:W-:Y:S01]  /*1b90*/  ISETP.EQ.OR P1, PT, R14, R13, P1 ;  /* 0x0000000d0e00720c */ /* 0x000fe20000f22670 */
[----:B------:R-:W-:-:S03]  /*1ba0*/  VIADD R23, R23, 0x8 ;  /* 0x0000000817177836 */ /* 0x000fc60000000000 */
[----:B--2---:R-:W-:-:S04]  /*1bb0*/  ISETP.EQ.OR P1, PT, R8, R13, P1 ;  /* 0x0000000d0800720c */ /* 0x004fc80000f22670 */
[----:B------:R-:W-:Y:S02]  /*1bc0*/  FSEL R12, R5, R12, P1 ;  /* 0x0000000c050c7208 */ /* 0x000fe40000800000 */
[----:B------:R-:W-:-:S07]  /*1bd0*/  SEL R15, R4, R15, P1 ;  /* 0x0000000f040f7207 */ /* 0x000fce0000800000 */
.L_x_3211:
[----:B------:R-:W-:Y:S05]  /*1be0*/  @!P2 BRA `(.L_x_3210) ;  /* 0x0000000000c0a947 */ /* 0x000fea0003800000 */
[----:B------:R-:W-:Y:S02]  /*1bf0*/  ISETP.GE.U32.AND P1, PT, R10, 0x3, PT ;  /* 0x000000030a00780c */ /* 0x000fe40003f26070 */
[----:B------:R-:W-:-:S04]  /*1c00*/  LOP3.LUT R14, R16, 0x7, RZ, 0xc0, !PT ;  /* 0x00000007100e7812 */ /* 0x000fc800078ec0ff */
[----:B------:R-:W-:-:S04]  /*1c10*/  LOP3.LUT R14, R14, 0x3, RZ, 0xc0, !PT ;  /* 0x000000030e0e7812 */ /* 0x000fc800078ec0ff */
[----:B------:R-:W-:-:S03]  /*1c20*/  ISETP.NE.AND P2, PT, R14, RZ, PT ;  /* 0x000000ff0e00720c */ /* 0x000fc60003f45270 */
[----:B------:R-:W-:Y:S10]  /*1c30*/  @!P1 BRA `(.L_x_3212) ;  /* 0x00000000004c9947 */ /* 0x000ff40003800000 */
        /* <DEDUP_REMOVED lines=11> */
[----:B------:R-:W5:Y:S01]  /*1cf0*/  LDG.E R8, desc[UR6][R8.64] ;  /* 0x0000000608087981 */ /* 0x000f62000c1e1900 */
[----:B------:R-:W-:Y:S01]  /*1d00*/  VIADD R23, R23, 0x4 ;  /* 0x0000000417177836 */ /* 0x000fe20000000000 */
[----:B---3--:R-:W-:-:S04]  /*1d10*/  ISETP.NE.AND P1, PT, R24, R13, PT ;  /* 0x0000000d1800720c */ /* 0x008fc80003f25270 */
[----:B--2---:R-:W-:-:S04]  /*1d20*/  ISETP.EQ.OR P1, PT, R26, R13, !P1 ;  /* 0x0000000d1a00720c */ /* 0x004fc80004f22670 */
[----:B----4-:R-:W-:-:S04]  /*1d30*/  ISETP.EQ.OR P1, PT, R22, R13, P1 ;  /* 0x0000000d1600720c */ /* 0x010fc80000f22670 */
[----:B-----5:R-:W-:-:S04]  /*1d40*/  ISETP.EQ.OR P1, PT, R8, R13, P1 ;  /* 0x0000000d0800720c */ /* 0x020fc80000f22670 */
[----:B------:R-:W-:Y:S02]  /*1d50*/  FSEL R12, R5, R12, P1 ;  /* 0x0000000c050c7208 */ /* 0x000fe40000800000 */
[----:B------:R-:W-:-:S07]  /*1d60*/  SEL R15, R4, R15, P1 ;  /* 0x0000000f040f7207 */ /* 0x000fce0000800000 */
.L_x_3212:
[----:B------:R-:W-:Y:S05]  /*1d70*/  @!P2 BRA `(.L_x_3210) ;  /* 0x00000000005ca947 */ /* 0x000fea0003800000 */
[----:B------:R-:W0:Y:S01]  /*1d80*/  LDC.64 R6, c[0x0][0x398] ;  /* 0x0000e600ff067b82 */ /* 0x000e220000000a00 */
[----:B------:R-:W-:-:S04]  /*1d90*/  IMAD.IADD R9, R18, 0x1, R23 ;  /* 0x0000000112097824 */ /* 0x000fc800078e0217 */
        /* <DEDUP_REMOVED lines=21> */
.L_x_3210:
        /* <DEDUP_REMOVED lines=9> */
.L_x_3207:
[----:B------:R-:W-:Y:S05]  /*1f80*/  BRA `(.L_x_3189) ;  /* 0x0000000800f47947 */ /* 0x000fea0003800000 */
.L_x_3206:
        /* <DEDUP_REMOVED lines=11> */
[----:B------:R-:W2:Y:S06]  /*2040*/  LDC.64 R8, c[0x0][0x3c0] ;  /* 0x0000f000ff087b82 */ /* 0x000eac0000000a00 */
.L_x_3216:
[----:B------:R-:W-:Y:S02]  /*2050*/  IMAD.U32 R0, RZ, RZ, UR10 ;  /* 0x0000000aff007e24 */ /* 0x000fe4000f8e00ff */
[----:B--2---:R-:W-:-:S04]  /*2060*/  IMAD.WIDE.U32 R10, R15, 0x4, R8 ;  /* 0x000000040f0a7825 */ /* 0x004fc800078e0008 */
        /* <DEDUP_REMOVED lines=9> */
[----:B------:R-:W5:Y:S01]  /*2100*/  LDG.E R29, desc[UR6][R12.64+0x1c00] ;  /* 0x001c00060c1d7981 */ /* 0x000f62000c1e1900 */
[----:B--2---:R-:W-:-:S05]  /*2110*/  FADD.FTZ R22, R22, R23 ;  /* 0x0000001716167221 */ /* 0x004fca0000010000 */
[----:B------:R-:W-:Y:S01]  /*2120*/  FSETP.GT.FTZ.AND P2, PT, R5, R22, PT ;  /* 0x000000160500720b */ /* 0x000fe20003f54000 */
[----:B---3--:R-:W-:Y:S02]  /*2130*/  FADD.FTZ R24, R24, R25 ;  /* 0x0000001918187221 */ /* 0x008fe40000010000 */
[----:B------:R-:W2:Y:S10]  /*2140*/  LDG.E R25, desc[UR6][R12.64+0x800] ;  /* 0x000800060c197981 */ /* 0x000eb4000c1e1900 */
[----:B------:R-:W-:-:S04]  /*2150*/  @!P2 FSETP.NEU.FTZ.AND P1, PT, R22, R5, PT ;  /* 0x000000051600a20b */ /* 0x000fc80003f3d000 */
[----:B------:R-:W-:-:S04]  /*2160*/  @!P2 ISETP.LT.AND P1, PT, R4, R15, !P1 ;  /* 0x0000000f0400a20c */ /* 0x000fc80004f21270 */
[----:B------:R-:W-:Y:S02]  /*2170*/  @!P2 FSEL R5, R5, R22, P1 ;  /* 0x000000160505a208 */ /* 0x000fe40000800000 */
[----:B------:R-:W2:Y:S02]  /*2180*/  LDG.E R22, desc[UR6][R10.64+0x800] ;  /* 0x000800060a167981 */ /* 0x000ea4000c1e1900 */
[----:B------:R-:W-:Y:S02]  /*2190*/  FSETP.GT.FTZ.AND P3, PT, R5, R24, PT ;  /* 0x000000180500720b */ /* 0x000fe40003f74000 */
[----:B------:R-:W-:-:S11]  /*21a0*/  @!P2 SEL R4, R4, R15, P1 ;  /* 0x0000000f0404a207 */ /* 0x000fd60000800000 */
[----:B------:R-:W-:Y:S01]  /*21b0*/  @!P3 VIADD R23, R15, 0x100 ;  /* 0x000001000f17b836 */ /* 0x000fe20000000000 */
[----:B------:R-:W-:-:S04]  /*21c0*/  @!P3 FSETP.NEU.FTZ.AND P1, PT, R24, R5, PT ;  /* 0x000000051800b20b */ /* 0x000fc80003f3d000 */
[----:B------:R-:W-:-:S04]  /*21d0*/  @!P3 ISETP.LT.AND P1, PT, R4, R23, !P1 ;  /* 0x000000170400b20c */ /* 0x000fc80004f21270 */
[----:B------:R-:W-:Y:S02]  /*21e0*/  @!P3 SEL R4, R4, R23, P1 ;  /* 0x000000170404b207 */ /* 0x000fe40000800000 */
[----:B------:R-:W5:Y:S01]  /*21f0*/  LDG.E R23, desc[UR6][R10.64+0x1000] ;  /* 0x001000060a177981 */ /* 0x000f62000c1e1900 */
[----:B----4-:R-:W-:-:S03]  /*2200*/  FADD.FTZ R28, R28, R27 ;  /* 0x0000001b1c1c7221 */ /* 0x010fc60000010000 */
[----:B------:R-:W3:Y:S01]  /*2210*/  LDG.E R27, desc[UR6][R10.64+0x1400] ;  /* 0x001400060a1b7981 */ /* 0x000ee2000c1e1900 */
[----:B--2---:R-:W-:-:S03]  /*2220*/  FADD.FTZ R25, R25, R22 ;  /* 0x0000001619197221 */ /* 0x004fc60000010000 */
[----:B------:R-:W3:Y:S01]  /*2230*/  LDG.E R22, desc[UR6][R12.64+0x1400] ;  /* 0x001400060c167981 */ /* 0x000ee2000c1e1900 */
[----:B------:R-:W-:-:S03]  /*2240*/  @!P3 FSEL R5, R5, R24, P1 ;  /* 0x000000180505b208 */ /* 0x000fc60000800000 */
[----:B------:R-:W2:Y:S01]  /*2250*/  LDG.E R24, desc[UR6][R12.64+0x1800] ;  /* 0x001800060c187981 */ /* 0x000ea2000c1e1900 */
[----:B-----5:R-:W-:-:S03]  /*2260*/  FADD.FTZ R26, R26, R23 ;  /* 0x000000171a1a7221 */ /* 0x020fc60000010000 */
[----:B------:R-:W2:Y:S01]  /*2270*/  LDG.E R23, desc[UR6][R10.64+0x1800] ;  /* 0x001800060a177981 */ /* 0x000ea2000c1e1900 */
[----:B------:R-:W-:-:S13]  /*2280*/  FSETP.GT.FTZ.AND P2, PT, R5, R25, PT ;  /* 0x000000190500720b */ /* 0x000fda0003f54000 */
[----:B------:R-:W-:Y:S01]  /*2290*/  @!P2 FSETP.NEU.FTZ.AND P1, PT, R25, R5, PT ;  /* 0x000000051900a20b */ /* 0x000fe20003f3d000 */
[----:B---3--:R-:W-:Y:S02]  /*22a0*/  FADD.FTZ R22, R22, R27 ;  /* 0x0000001b16167221 */ /* 0x008fe40000010000 */
[----:B------:R0:W3:Y:S02]  /*22b0*/  LDG.E R27, desc[UR6][R10.64+0x1c00] ;  /* 0x001c00060a1b7981 */ /* 0x0000e4000c1e1900 */
[----:B0-----:R-:W-:-:S05]  /*22c0*/  @!P2 VIADD R11, R15, 0x200 ;  /* 0x000002000f0ba836 */ /* 0x001fca0000000000 */
[----:B------:R-:W-:-:S04]  /*22d0*/  @!P2 ISETP.LT.AND P1, PT, R4, R11, !P1 ;  /* 0x0000000b0400a20c */ /* 0x000fc80004f21270 */
[----:B------:R-:W-:-:S04]  /*22e0*/  @!P2 FSEL R5, R5, R25, P1 ;  /* 0x000000190505a208 */ /* 0x000fc80000800000 */
[----:B------:R-:W-:Y:S02]  /*22f0*/  FSETP.GT.FTZ.AND P3, PT, R5, R28, PT ;  /* 0x0000001c0500720b */ /* 0x000fe40003f74000 */
[----:B------:R-:W-:-:S11]  /*2300*/  @!P2 SEL R4, R4, R11, P1 ;  /* 0x0000000b0404a207 */ /* 0x000fd60000800000 */
        /* <DEDUP_REMOVED lines=11> */
[----:B------:R-:W-:Y:S01]  /*23c0*/  @!P2 SEL R4, R4, R11, P1 ;  /* 0x0000000b0404a207 */ /* 0x000fe20000800000 */
[----:B--2---:R-:W-:-:S10]  /*23d0*/  FADD.FTZ R24, R24, R23 ;  /* 0x0000001718187221 */ /* 0x004fd40000010000 */
        /* <DEDUP_REMOVED lines=10> */
[----:B------:R-:W-:Y:S01]  /*2480*/  LEA.HI R12, R2, 0x1, RZ, 0x18 ;  /* 0x00000001020c7811 */ /* 0x000fe200078fc0ff */
[----:B------:R-:W-:-:S03]  /*2490*/  VIADD R14, R14, 0x8 ;  /* 0x000000080e0e7836 */ /* 0x000fc60000000000 */
[----:B------:R-:W-:Y:S02]  /*24a0*/  LOP3.LUT R13, R12, 0x1fffff8, RZ, 0xc0, !PT ;  /* 0x01fffff80c0d7812 */ /* 0x000fe400078ec0ff */
[----:B------:R-:W-:Y:S02]  /*24b0*/  @!P2 SEL R4, R4, R11, P1 ;  /* 0x0000000b0404a207 */ /* 0x000fe40000800000 */
[----:B------:R-:W-:Y:S01]  /*24c0*/  ISETP.NE.AND P2, PT, R14, R13, PT ;  /* 0x0000000d0e00720c */ /* 0x000fe20003f45270 */
[----:B---3--:R-:W-:-:S05]  /*24d0*/  FADD.FTZ R10, R29, R27 ;  /* 0x0000001b1d0a7221 */ /* 0x008fca0000010000 */
[----:B------:R-:W-:-:S13]  /*24e0*/  FSETP.GT.FTZ.AND P3, PT, R5, R10, PT ;  /* 0x0000000a0500720b */ /* 0x000fda0003f74000 */
[----:B------:R-:W-:Y:S01]  /*24f0*/  @!P3 VIADD R11, R15, 0x700 ;  /* 0x000007000f0bb836 */ /* 0x000fe20000000000 */
[----:B------:R-:W-:-:S04]  /*2500*/  @!P3 FSETP.NEU.FTZ.AND P1, PT, R10, R5, PT ;  /* 0x000000050a00b20b */ /* 0x000fc80003f3d000 */
[----:B------:R-:W-:Y:S01]  /*2510*/  @!P3 ISETP.LT.AND P1, PT, R4, R11, !P1 ;  /* 0x0000000b0400b20c */ /* 0x000fe20004f21270 */
[----:B------:R-:W-:-:S03]  /*2520*/  VIADD R15, R15, 0x800 ;  /* 0x000008000f0f7836 */ /* 0x000fc60000000000 */
[----:B------:R-:W-:Y:S02]  /*2530*/  @!P3 FSEL R5, R5, R10, P1 ;  /* 0x0000000a0505b208 */ /* 0x000fe40000800000 */
[----:B------:R-:W-:Y:S01]  /*2540*/  @!P3 SEL R4, R4, R11, P1 ;  /* 0x0000000b0404b207 */ /* 0x000fe20000800000 */
[----:B------:R-:W-:Y:S06]  /*2550*/  @P2 BRA `(.L_x_3216) ;  /* 0xfffffff800bc2947 */ /* 0x000fec000383ffff */
.L_x_3215:
[----:B------:R-:W-:Y:S05]  /*2560*/  BSYNC.RECONVERGENT B1 ;  /* 0x0000000000017941 */ /* 0x000fea0003800200 */
.L_x_3214:
        /* <DEDUP_REMOVED lines=12> */
[----:B------:R-:W2:Y:S01]  /*2630*/  LDC.64 R6, c[0x0][0x3c0] ;  /* 0x0000f000ff067b82 */ /* 0x000ea20000000a00 */
[----:B0-----:R-:W-:-:S05]  /*2640*/  IMAD.WIDE R8, R11, 0x4, R8 ;  /* 0x000000040b087825 */ /* 0x001fca00078e0208 */
[----:B------:R-:W3:Y:S01]  /*2650*/  LDG.E R11, desc[UR6][R8.64] ;  /* 0x00000006080b7981 */ /* 0x000ee2000c1e1900 */
[----:B--2---:R-:W-:-:S03]  /*2660*/  IMAD.WIDE.U32 R6, R15, 0x4, R6 ;  /* 0x000000040f067825 */ /* 0x004fc600078e0006 */
[----:B------:R-:W2:Y:S04]  /*2670*/  LDG.E R13, desc[UR6][R8.64+0x400] ;  /* 0x00040006080d7981 */ /* 0x000ea8000c1e1900 */
[----:B------:R-:W3:Y:S04]  /*2680*/  LDG.E R12, desc[UR6][R6.64] ;  /* 0x00000006060c7981 */ /* 0x000ee8000c1e1900 */
[----:B------:R-:W2:Y:S04]  /*2690*/  LDG.E R14, desc[UR6][R6.64+0x400] ;  /* 0x00040006060e7981 */ /* 0x000ea8000c1e1900 */
[----:B------:R-:W4:Y:S04]  /*26a0*/  LDG.E R22, desc[UR6][R8.64+0x800] ;  /* 0x0008000608167981 */ /* 0x000f28000c1e1900 */
[----:B------:R-:W4:Y:S04]  /*26b0*/  LDG.E R23, desc[UR6][R6.64+0x800] ;  /* 0x0008000606177981 */ /* 0x000f28000c1e1900 */
[----:B------:R0:W5:Y:S04]  /*26c0*/  LDG.E R24, desc[UR6][R8.64+0xc00] ;  /* 0x000c000608187981 */ /* 0x000168000c1e1900 */
[----:B------:R-:W5:Y:S01]  /*26d0*/  LDG.E R25, desc[UR6][R6.64+0xc00] ;  /* 0x000c000606197981 */ /* 0x000f62000c1e1900 */
[----:B---3--:R-:W-:-:S05]  /*26e0*/  FADD.FTZ R12, R11, R12 ;  /* 0x0000000c0b0c7221 */ /* 0x008fca0000010000 */
[----:B------:R-:W-:Y:S01]  /*26f0*/  FSETP.GT.FTZ.AND P4, PT, R5, R12, PT ;  /* 0x0000000c0500720b */ /* 0x000fe20003f94000 */
[----:B--2---:R-:W-:-:S12]  /*2700*/  FADD.FTZ R14, R13, R14 ;  /* 0x0000000e0d0e7221 */ /* 0x004fd80000010000 */
        /* <DEDUP_REMOVED lines=25> */
.L_x_3218:
[----:B------:R-:W-:Y:S05]  /*28a0*/  BSYNC.RECONVERGENT B1 ;  /* 0x0000000000017941 */ /* 0x000fea0003800200 */
.L_x_3217:
[----:B------:R-:W-:Y:S05]  /*28b0*/  @!P2 BRA `(.L_x_3189) ;  /* 0x0000000000a8a947 */ /* 0x000fea0003800000 */
[----:B------:R-:W-:Y:S01]  /*28c0*/  ISETP.NE.AND P1, PT, R10, 0x1, PT ;  /* 0x000000010a00780c */ /* 0x000fe20003f25270 */
[----:B------:R-:W-:Y:S01]  /*28d0*/  BSSY.RECONVERGENT B1, `(.L_x_3219) ;  /* 0x000001a000017945 */ /* 0x000fe20003800200 */
[----:B------:R-:W-:-:S11]  /*28e0*/  LOP3.LUT P2, RZ, R2, 0x100, RZ, 0xc0, !PT ;  /* 0x0000010002ff7812 */ /* 0x000fd6000784c0ff */
        /* <DEDUP_REMOVED lines=9> */
[----:B------:R-:W2:Y:S01]  /*2980*/  LDG.E R13, desc[UR6][R8.64+0x400] ;  /* 0x00040006080d7981 */ /* 0x000ea2000c1e1900 */
[----:B---3--:R-:W-:-:S05]  /*2990*/  FADD.FTZ R10, R10, R11 ;  /* 0x0000000b0a0a7221 */ /* 0x008fca0000010000 */
[----:B------:R-:W-:Y:S01]  /*29a0*/  FSETP.GT.FTZ.AND P3, PT, R5, R10, PT ;  /* 0x0000000a0500720b */ /* 0x000fe20003f74000 */
[----:B--2---:R-:W-:-:S12]  /*29b0*/  FADD.FTZ R12, R12, R13 ;  /* 0x0000000d0c0c7221 */ /* 0x004fd80000010000 */
        /* <DEDUP_REMOVED lines=11> */
.L_x_3220:
[----:B------:R-:W-:Y:S05]  /*2a70*/  BSYNC.RECONVERGENT B1 ;  /* 0x0000000000017941 */ /* 0x000fea0003800200 */
.L_x_3219:
[----:B------:R-:W-:Y:S05]  /*2a80*/  @P2 BRA `(.L_x_3189) ;  /* 0x0000000000342947 */ /* 0x000fea0003800000 */
[----:B------:R-:W0:Y:S01]  /*2a90*/  LDC.64 R8, c[0x0][0x380] ;  /* 0x0000e000ff087b82 */ /* 0x000e220000000a00 */
[----:B------:R-:W-:-:S07]  /*2aa0*/  IMAD R11, R0, UR8, R15 ;  /* 0x00000008000b7c24 */ /* 0x000fce000f8e020f */
[----:B------:R-:W2:Y:S01]  /*2ab0*/  LDC.64 R6, c[0x0][0x3c0] ;  /* 0x0000f000ff067b82 */ /* 0x000ea20000000a00 */
[----:B0-----:R-:W-:-:S06]  /*2ac0*/  IMAD.WIDE R8, R11, 0x4, R8 ;  /* 0x000000040b087825 */ /* 0x001fcc00078e0208 */
[----:B------:R-:W3:Y:S01]  /*2ad0*/  LDG.E R8, desc[UR6][R8.64] ;  /* 0x0000000608087981 */ /* 0x000ee2000c1e1900 */
[----:B--2---:R-:W-:-:S06]  /*2ae0*/  IMAD.WIDE.U32 R6, R15, 0x4, R6 ;  /* 0x000000040f067825 */ /* 0x004fcc00078e0006 */
[----:B------:R-:W3:Y:S02]  /*2af0*/  LDG.E R7, desc[UR6][R6.64] ;  /* 0x0000000606077981 */ /* 0x000ee4000c1e1900 */
[----:B---3--:R-:W-:-:S05]  /*2b00*/  FADD.FTZ R10, R8, R7 ;  /* 0x00000007080a7221 */ /* 0x008fca0000010000 */
[----:B------:R-:W-:-:S13]  /*2b10*/  FSETP.GT.FTZ.AND P2, PT, R5, R10, PT ;  /* 0x0000000a0500720b */ /* 0x000fda0003f54000 */
[----:B------:R-:W-:-:S04]  /*2b20*/  @!P2 FSETP.NEU.FTZ.AND P1, PT, R10, R5, PT ;  /* 0x000000050a00a20b */ /* 0x000fc80003f3d000 */
[----:B------:R-:W-:-:S04]  /*2b30*/  @!P2 ISETP.LT.AND P1, PT, R4, R15, !P1 ;  /* 0x0000000f0400a20c */ /* 0x000fc80004f21270 */
[----:B------:R-:W-:Y:S02]  /*2b40*/  @!P2 FSEL R5, R5, R10, P1 ;  /* 0x0000000a0505a208 */ /* 0x000fe40000800000 */
[----:B------:R-:W-:-:S07]  /*2b50*/  @!P2 SEL R4, R4, R15, P1 ;  /* 0x0000000f0404a207 */ /* 0x000fce0000800000 */
.L_x_3189:
[----:B------:R-:W-:Y:S05]  /*2b60*/  BSYNC.RECONVERGENT B0 ;  /* 0x0000000000007941 */ /* 0x000fea0003800200 */
.L_x_3188:
[----:B------:R-:W0:Y:S01]  /*2b70*/  S2R R10, SR_LANEID ;  /* 0x00000000000a7919 */ /* 0x000e220000000000 */
[----:B------:R-:W-:Y:S01]  /*2b80*/  BSSY.RECONVERGENT B0, `(.L_x_3221) ;  /* 0x0000012000007945 */ /* 0x000fe20003800200 */
[----:B------:R-:W-:Y:S01]  /*2b90*/  IMAD.MOV.U32 R6, RZ, RZ, R5 ;  /* 0x000000ffff067224 */ /* 0x000fe200078e0005 */
[----:B------:R2:W3:Y:S01]  /*2ba0*/  SHFL.DOWN PT, R9, R4, 0x1, 0x1f ;  /* 0x08201f0004097f89 */ /* 0x0004e200000e0000 */
[----:B------:R-:W-:-:S03]  /*2bb0*/  IMAD.MOV.U32 R7, RZ, RZ, R4 ;  /* 0x000000ffff077224 */ /* 0x000fc600078e0004 */
[----:B------:R2:W4:Y:S01]  /*2bc0*/  SHFL.DOWN PT, R8, R5, 0x1, 0x1f ;  /* 0x08201f0005087f89 */ /* 0x00052200000e0000 */
[C---:B0-----:R-:W-:Y:S02]  /*2bd0*/  ISETP.GT.AND P1, PT, R10.reuse, 0x1e, PT ;  /* 0x0000001e0a00780c */ /* 0x041fe40003f24270 */
[C---:B------:R-:W-:Y:S02]  /*2be0*/  ISETP.GT.AND P5, PT, R10.reuse, 0x1d, PT ;  /* 0x0000001d0a00780c */ /* 0x040fe40003fa4270 */
[C---:B------:R-:W-:Y:S02]  /*2bf0*/  ISETP.GT.AND P4, PT, R10.reuse, 0x1b, PT ;  /* 0x0000001b0a00780c */ /* 0x040fe40003f84270 */
[C---:B------:R-:W-:Y:S02]  /*2c00*/  ISETP.GT.AND P3, PT, R10.reuse, 0x17, PT ;  /* 0x000000170a00780c */ /* 0x040fe40003f64270 */
[----:B------:R-:W-:-:S05]  /*2c10*/  ISETP.GT.AND P2, PT, R10, 0xf, PT ;  /* 0x0000000f0a00780c */ /* 0x000fca0003f44270 */
[----:B--234-:R-:W-:Y:S08]  /*2c20*/  @P1 BRA `(.L_x_3222) ;  /* 0x00000000001c1947 */ /* 0x01cff00003800000 */
[----:B------:R-:W-:Y:S01]  /*2c30*/  FSETP.GEU.FTZ.AND P6, PT, R5, R8, PT ;  /* 0x000000080500720b */ /* 0x000fe20003fde000 */
[----:B------:R-:W-:Y:S02]  /*2c40*/  IMAD.MOV.U32 R6, RZ, RZ, R8 ;  /* 0x000000ffff067224 */ /* 0x000fe400078e0008 */
[----:B------:R-:W-:-:S10]  /*2c50*/  IMAD.MOV.U32 R7, RZ, RZ, R9 ;  /* 0x000000ffff077224 */ /* 0x000fd400078e0009 */
[----:B------:R-:W-:-:S04]  /*2c60*/  @P6 FSETP.NEU.FTZ.AND P1, PT, R5, R8, PT ;  /* 0x000000080500620b */ /* 0x000fc80003f3d000 */
[----:B------:R-:W-:-:S04]  /*2c70*/  @P6 ISETP.LT.AND P1, PT, R9, R4, !P1 ;  /* 0x000000040900620c */ /* 0x000fc80004f21270 */
[----:B------:R-:W-:Y:S02]  /*2c80*/  @P6 FSEL R6, R8, R5, P1 ;  /* 0x0000000508066208 */ /* 0x000fe40000800000 */
[----:B------:R-:W-:-:S07]  /*2c90*/  @P6 SEL R7, R9, R4, P1 ;  /* 0x0000000409076207 */ /* 0x000fce0000800000 */
.L_x_3222:
[----:B------:R-:W-:Y:S05]  /*2ca0*/  BSYNC.RECONVERGENT B0 ;  /* 0x0000000000007941 */ /* 0x000fea0003800200 */
.L_x_3221:
[----:B------:R0:W2:Y:S01]  /*2cb0*/  SHFL.DOWN PT, R8, R7, 0x2, 0x1f ;  /* 0x08401f0007087f89 */ /* 0x0000a200000e0000 */
[----:B------:R-:W-:Y:S01]  /*2cc0*/  BSSY.RECONVERGENT B0, `(.L_x_3223) ;  /* 0x000000c000007945 */ /* 0x000fe20003800200 */
[----:B------:R-:W-:Y:S02]  /*2cd0*/  IMAD.MOV.U32 R4, RZ, RZ, R6 ;  /* 0x000000ffff047224 */ /* 0x000fe400078e0006 */
[----:B------:R0:W3:Y:S01]  /*2ce0*/  SHFL.DOWN PT, R9, R6, 0x2, 0x1f ;  /* 0x08401f0006097f89 */ /* 0x0000e200000e0000 */
[----:B------:R-:W-:Y:S01]  /*2cf0*/  IMAD.MOV.U32 R5, RZ, RZ, R7 ;  /* 0x000000ffff057224 */ /* 0x000fe200078e0007 */
[----:B------:R-:W-:Y:S06]  /*2d00*/  @P5 BRA `(.L_x_3224) ;  /* 0x00000000001c5947 */ /* 0x000fec0003800000 */
[----:B---3--:R-:W-:Y:S01]  /*2d10*/  FSETP.GEU.FTZ.AND P5, PT, R6, R9, PT ;  /* 0x000000090600720b */ /* 0x008fe20003fbe000 */
[----:B------:R-:W-:Y:S02]  /*2d20*/  IMAD.MOV.U32 R4, RZ, RZ, R9 ;  /* 0x000000ffff047224 */ /* 0x000fe400078e0009 */
[----:B--2---:R-:W-:-:S10]  /*2d30*/  IMAD.MOV.U32 R5, RZ, RZ, R8 ;  /* 0x000000ffff057224 */ /* 0x004fd400078e0008 */
[----:B------:R-:W-:-:S04]  /*2d40*/  @P5 FSETP.NEU.FTZ.AND P1, PT, R6, R9, PT ;  /* 0x000000090600520b */ /* 0x000fc80003f3d000 */
[----:B------:R-:W-:-:S04]  /*2d50*/  @P5 ISETP.LT.AND P1, PT, R8, R7, !P1 ;  /* 0x000000070800520c */ /* 0x000fc80004f21270 */
[----:B------:R-:W-:Y:S02]  /*2d60*/  @P5 FSEL R4, R9, R6, P1 ;  /* 0x0000000609045208 */ /* 0x000fe40000800000 */
[----:B------:R-:W-:-:S07]  /*2d70*/  @P5 SEL R5, R8, R7, P1 ;  /* 0x0000000708055207 */ /* 0x000fce0000800000 */
.L_x_3224:
[----:B------:R-:W-:Y:S05]  /*2d80*/  BSYNC.RECONVERGENT B0 ;  /* 0x0000000000007941 */ /* 0x000fea0003800200 */
.L_x_3223:
[----:B--2---:R2:W4:Y:S01]  /*2d90*/  SHFL.DOWN PT, R8, R5, 0x4, 0x1f ;  /* 0x08801f0005087f89 */ /* 0x00452200000e0000 */
[----:B------:R-:W-:Y:S01]  /*2da0*/  BSSY.RECONVERGENT B0, `(.L_x_3225) ;  /* 0x000000c000007945 */ /* 0x000fe20003800200 */
[----:B0-----:R-:W-:Y:S02]  /*2db0*/  IMAD.MOV.U32 R6, RZ, RZ, R4 ;  /* 0x000000ffff067224 */ /* 0x001fe400078e0004 */
[----:B---3--:R2:W0:Y:S01]  /*2dc0*/  SHFL.DOWN PT, R9, R4, 0x4, 0x1f ;  /* 0x08801f0004097f89 */ /* 0x00842200000e0000 */
[----:B------:R-:W-:Y:S01]  /*2dd0*/  IMAD.MOV.U32 R7, RZ, RZ, R5 ;  /* 0x000000ffff077224 */ /* 0x000fe200078e0005 */
[----:B------:R-:W-:Y:S06]  /*2de0*/  @P4 BRA `(.L_x_3226) ;  /* 0x00000000001c4947 */ /* 0x000fec0003800000 */
[----:B0-----:R-:W-:Y:S01]  /*2df0*/  FSETP.GEU.FTZ.AND P4, PT, R4, R9, PT ;  /* 0x000000090400720b */ /* 0x001fe20003f9e000 */
[----:B------:R-:W-:Y:S02]  /*2e00*/  IMAD.MOV.U32 R6, RZ, RZ, R9 ;  /* 0x000000ffff067224 */ /* 0x000fe400078e0009 */
[----:B----4-:R-:W-:-:S10]  /*2e10*/  IMAD.MOV.U32 R7, RZ, RZ, R8 ;  /* 0x000000ffff077224 */ /* 0x010fd400078e0008 */
[----:B------:R-:W-:-:S04]  /*2e20*/  @P4 FSETP.NEU.FTZ.AND P1, PT, R4, R9, PT ;  /* 0x000000090400420b */ /* 0x000fc80003f3d000 */
[----:B------:R-:W-:-:S04]  /*2e30*/  @P4 ISETP.LT.AND P1, PT, R8, R5, !P1 ;  /* 0x000000050800420c */ /* 0x000fc80004f21270 */
[----:B------:R-:W-:Y:S02]  /*2e40*/  @P4 FSEL R6, R9, R4, P1 ;  /* 0x0000000409064208 */ /* 0x000fe40000800000 */
[----:B------:R-:W-:-:S07]  /*2e50*/  @P4 SEL R7, R8, R5, P1 ;  /* 0x0000000508074207 */ /* 0x000fce0000800000 */
.L_x_3226:
[----:B------:R-:W-:Y:S05]  /*2e60*/  BSYNC.RECONVERGENT B0 ;  /* 0x0000000000007941 */ /* 0x000fea0003800200 */
.L_x_3225:
[----:B--2---:R2:W3:Y:S01]  /*2e70*/  SHFL.DOWN PT, R4, R7, 0x8, 0x1f ;  /* 0x09001f0007047f89 */ /* 0x0044e200000e0000 */
[----:B------:R-:W-:Y:S01]  /*2e80*/  BSSY.RECONVERGENT B0, `(.L_x_3227) ;  /* 0x000000c000007945 */ /* 0x000fe20003800200 */
[----:B------:R-:W-:Y:S02]  /*2e90*/  IMAD.MOV.U32 R12, RZ, RZ, R6 ;  /* 0x000000ffff0c7224 */ /* 0x000fe400078e0006 */
        /* <DEDUP_REMOVED lines=10> */
.L_x_3228:
[----:B------:R-:W-:Y:S05]  /*2f40*/  BSYNC.RECONVERGENT B0 ;  /* 0x0000000000007941 */ /* 0x000fea0003800200 */
.L_x_3227:
[----:B---3--:R3:W1:Y:S01]  /*2f50*/  SHFL.DOWN PT, R4, R13, 0x10, 0x1f ;  /* 0x0a001f000d047f89 */ /* 0x00866200000e0000 */
[----:B------:R-:W-:Y:S03]  /*2f60*/  BSSY.RECONVERGENT B0, `(.L_x_3229) ;  /* 0x0000012000007945 */ /* 0x000fe60003800200 */
[----:B0-----:R3:W0:Y:S01]  /*2f70*/  SHFL.DOWN PT, R5, R12, 0x10, 0x1f ;  /* 0x0a001f000c057f89 */ /* 0x00162200000e0000 */
[----:B------:R-:W-:Y:S05]  /*2f80*/  @P2 BRA `(.L_x_3230) ;  /* 0x00000000003c2947 */ /* 0x000fea0003800000 */
[----:B------:R-:W-:Y:S02]  /*2f90*/  ISETP.NE.AND P3, PT, R10, RZ, PT ;  /* 0x000000ff0a00720c */ /* 0x000fe40003f65270 */
[----:B0-----:R-:W-:-:S11]  /*2fa0*/  FSETP.GEU.FTZ.AND P2, PT, R12, R5, PT ;  /* 0x000000050c00720b */ /* 0x001fd60003f5e000 */
[----:B----4-:R-:W0:Y:S01]  /*2fb0*/  @!P3 S2R R8, SR_CgaCtaId ;  /* 0x000000000008b919 */ /* 0x010e220000008800 */
[----:B--2---:R-:W-:Y:S02]  /*2fc0*/  @!P3 MOV R7, 0x400 ;  /* 0x000004000007b802 */ /* 0x004fe40000000f00 */
[----:B------:R-:W-:Y:S02]  /*2fd0*/  @!P3 SHF.R.U32.HI R6, RZ, 0x2, R19 ;  /* 0x00000002ff06b819 */ /* 0x000fe40000011613 */
[----:B------:R-:W-:Y:S02]  /*2fe0*/  @P2 FSETP.NEU.FTZ.AND P1, PT, R12, R5, PT ;  /* 0x000000050c00220b */ /* 0x000fe40003f3d000 */
[----:B------:R-:W-:Y:S02]  /*2ff0*/  @!P3 LOP3.LUT R6, R6, 0xf8, RZ, 0xc0, !PT ;  /* 0x000000f80606b812 */ /* 0x000fe400078ec0ff */
[----:B-1----:R-:W-:-:S04]  /*3000*/  @P2 ISETP.LT.AND P1, PT, R4, R13, !P1 ;  /* 0x0000000d0400220c */ /* 0x002fc80004f21270 */
[----:B------:R-:W-:Y:S02]  /*3010*/  @P2 SEL R4, R4, R13, P1 ;  /* 0x0000000d04042207 */ /* 0x000fe40000800000 */
[----:B------:R-:W-:-:S03]  /*3020*/  @P2 FSEL R5, R5, R12, P1 ;  /* 0x0000000c05052208 */ /* 0x000fc60000800000 */
[----:B---3--:R-:W-:Y:S02]  /*3030*/  IMAD.MOV.U32 R13, RZ, RZ, R4 ;  /* 0x000000ffff0d7224 */ /* 0x008fe400078e0004 */
[----:B------:R-:W-:Y:S01]  /*3040*/  IMAD.MOV.U32 R12, RZ, RZ, R5 ;  /* 0x000000ffff0c7224 */ /* 0x000fe200078e0005 */
[----:B0-----:R-:W-:-:S05]  /*3050*/  @!P3 LEA R7, R8, R7, 0x18 ;  /* 0x000000070807b211 */ /* 0x001fca00078ec0ff */
[----:B------:R-:W-:-:S05]  /*3060*/  @!P3 IMAD.IADD R6, R6, 0x1, R7 ;  /* 0x000000010606b824 */ /* 0x000fca00078e0207 */
[----:B------:R0:W-:Y:S02]  /*3070*/  @!P3 STS.64 [R6+0x8], R4 ;  /* 0x000008040600b388 */ /* 0x0001e40000000a00 */
.L_x_3230:
[----:B------:R-:W-:Y:S05]  /*3080*/  BSYNC.RECONVERGENT B0 ;  /* 0x0000000000007941 */ /* 0x000fea0003800200 */
.L_x_3229:
[----:B------:R-:W-:Y:S01]  /*3090*/  BAR.SYNC.DEFER_BLOCKING 0x0 ;  /* 0x0000000000007b1d */ /* 0x000fe20000010000 */
[----:B------:R-:W-:-:S05]  /*30a0*/  ISETP.NE.AND P1, PT, R19, RZ, PT ;  /* 0x000000ff1300720c */ /* 0x000fca0003f25270 */
[----:B------:R-:W-:Y:S08]  /*30b0*/  BSSY.RECONVERGENT B0, `(.L_x_3231) ;  /* 0x0000047000007945 */ /* 0x000ff00003800200 */
[----:B------:R-:W-:Y:S05]  /*30c0*/  @P1 BRA `(.L_x_3232) ;  /* 0x0000000400141947 */ /* 0x000fea0003800000 */
[----:B------:R-:W5:Y:S01]  /*30d0*/  S2UR UR5, SR_CgaCtaId ;  /* 0x00000000000579c3 */ /* 0x000f620000008800 */
[----:B------:R-:W-:Y:S02]  /*30e0*/  UMOV UR4, 0x400 ;  /* 0x0000040000047882 */ /* 0x000fe40000000000 */
[----:B-----5:R-:W-:-:S09]  /*30f0*/  ULEA UR4, UR5, UR4, 0x18 ;  /* 0x0000000405047291 */ /* 0x020fd2000f8ec0ff */
[----:B012---:R-:W0:Y:S04]  /*3100*/  LDS.128 R4, [UR4+0x10] ;  /* 0x00001004ff047984 */ /* 0x007e280008000c00 */
[----:B----4-:R-:W1:Y:S01]  /*3110*/  LDS.128 R8, [UR4+0x20] ;  /* 0x00002004ff087984 */ /* 0x010e620008000c00 */
[----:B0-----:R-:W-:-:S13]  /*3120*/  FSETP.GT.FTZ.AND P2, PT, R5, R12, PT ;  /* 0x0000000c0500720b */ /* 0x001fda0003f54000 */
[----:B------:R-:W-:-:S04]  /*3130*/  @!P2 FSETP.NEU.FTZ.AND P1, PT, R12, R5, PT ;  /* 0x000000050c00a20b */ /* 0x000fc80003f3d000 */
[----:B------:R-:W-:-:S04]  /*3140*/  @!P2 ISETP.LT.AND P1, PT, R4, R13, !P1 ;  /* 0x0000000d0400a20c */ /* 0x000fc80004f21270 */
[----:B------:R-:W-:Y:S02]  /*3150*/  @!P2 FSEL R5, R5, R12, P1 ;  /* 0x0000000c0505a208 */ /* 0x000fe40000800000 */
[----:B------:R-:W-:Y:S02]  /*3160*/  @!P2 SEL R4, R4, R13, P1 ;  /* 0x0000000d0404a207 */ /* 0x000fe40000800000 */
[----:B------:R-:W-:Y:S01]  /*3170*/  FSETP.GT.FTZ.AND P3, PT, R7, R5, PT ;  /* 0x000000050700720b */ /* 0x000fe20003f74000 */
[----:B---3--:R-:W0:-:S12]  /*3180*/  LDS.128 R12, [UR4+0x30] ;  /* 0x00003004ff0c7984 */ /* 0x008e180008000c00 */
[----:B------:R-:W-:-:S04]  /*3190*/  @!P3 FSETP.NEU.FTZ.AND P1, PT, R5, R7, PT ;  /* 0x000000070500b20b */ /* 0x000fc80003f3d000 */
[----:B------:R-:W-:-:S04]  /*31a0*/  @!P3 ISETP.LT.AND P1, PT, R6, R4, !P1 ;  /* 0x000000040600b20c */ /* 0x000fc80004f21270 */
[----:B------:R-:W-:Y:S02]  /*31b0*/  @!P3 FSEL R7, R7, R5, P1 ;  /* 0x000000050707b208 */ /* 0x000fe40000800000 */
[----:B------:R-:W-:Y:S02]  /*31c0*/  @!P3 SEL R6, R6, R4, P1 ;  /* 0x000000040606b207 */ /* 0x000fe40000800000 */
[----:B-1----:R-:W-:Y:S01]  /*31d0*/  FSETP.GT.FTZ.AND P2, PT, R9, R7, PT ;  /* 0x000000070900720b */ /* 0x002fe20003f54000 */
[----:B------:R-:W1:Y:S01]  /*31e0*/  LDS.64 R4, [UR4+0x40] ;  /* 0x00004004ff047984 */ /* 0x000e620008000a00 */
[----:B------:R-:W2:Y:S11]  /*31f0*/  LDCU.64 UR4, c[0x0][0x3b0] ;  /* 0x00007600ff0477ac */ /* 0x000eb60008000a00 */
[----:B------:R-:W-:-:S04]  /*3200*/  @!P2 FSETP.NEU.FTZ.AND P1, PT, R7, R9, PT ;  /* 0x000000090700a20b */ /* 0x000fc80003f3d000 */
[----:B------:R-:W-:-:S04]  /*3210*/  @!P2 ISETP.LT.AND P1, PT, R8, R6, !P1 ;  /* 0x000000060800a20c */ /* 0x000fc80004f21270 */
[----:B------:R-:W-:Y:S02]  /*3220*/  @!P2 FSEL R9, R9, R7, P1 ;  /* 0x000000070909a208 */ /* 0x000fe40000800000 */
[----:B------:R-:W-:Y:S02]  /*3230*/  @!P2 SEL R8, R8, R6, P1 ;  /* 0x000000060808a207 */ /* 0x000fe40000800000 */
[----:B------:R-:W-:Y:S01]  /*3240*/  FSETP.GT.FTZ.AND P3, PT, R11, R9, PT ;  /* 0x000000090b00720b */ /* 0x000fe20003f74000 */
[----:B------:R-:W3:-:S12]  /*3250*/  LDC.64 R6, c[0x0][0x380] ;  /* 0x0000e000ff067b82 */ /* 0x000ed80000000a00 */
[----:B------:R-:W-:-:S04]  /*3260*/  @!P3 FSETP.NEU.FTZ.AND P1, PT, R9, R11, PT ;  /* 0x0000000b0900b20b */ /* 0x000fc80003f3d000 */
[----:B------:R-:W-:-:S04]  /*3270*/  @!P3 ISETP.LT.AND P1, PT, R10, R8, !P1 ;  /* 0x000000080a00b20c */ /* 0x000fc80004f21270 */
[----:B------:R-:W-:Y:S02]  /*3280*/  @!P3 FSEL R11, R11, R9, P1 ;  /* 0x000000090b0bb208 */ /* 0x000fe40000800000 */
[----:B------:R-:W-:Y:S02]  /*3290*/  @!P3 SEL R10, R10, R8, P1 ;  /* 0x000000080a0ab207 */ /* 0x000fe40000800000 */
[----:B0-----:R-:W-:Y:S01]  /*32a0*/  FSETP.GT.FTZ.AND P2, PT, R13, R11, PT ;  /* 0x0000000b0d00720b */ /* 0x001fe20003f54000 */
[----:B------:R-:W0:-:S12]  /*32b0*/  LDC.64 R8, c[0x0][0x398] ;  /* 0x0000e600ff087b82 */ /* 0x000e180000000a00 */
[----:B------:R-:W-:-:S04]  /*32c0*/  @!P2 FSETP.NEU.FTZ.AND P1, PT, R11, R13, PT ;  /* 0x0000000d0b00a20b */ /* 0x000fc80003f3d000 */
[----:B------:R-:W-:-:S04]  /*32d0*/  @!P2 ISETP.LT.AND P1, PT, R12, R10, !P1 ;  /* 0x0000000a0c00a20c */ /* 0x000fc80004f21270 */
[----:B------:R-:W-:Y:S02]  /*32e0*/  @!P2 FSEL R13, R13, R11, P1 ;  /* 0x0000000b0d0da208 */ /* 0x000fe40000800000 */
[----:B------:R-:W-:Y:S02]  /*32f0*/  @!P2 SEL R12, R12, R10, P1 ;  /* 0x0000000a0c0ca207 */ /* 0x000fe40000800000 */
[----:B------:R-:W-:Y:S01]  /*3300*/  FSETP.GT.FTZ.AND P3, PT, R15, R13, PT ;  /* 0x0000000d0f00720b */ /* 0x000fe20003f74000 */
[----:B------:R-:W4:-:S12]  /*3310*/  LDC.64 R10, c[0x0][0x390] ;  /* 0x0000e400ff0a7b82 */ /* 0x000f180000000a00 */
        /* <DEDUP_REMOVED lines=9> */
[----:B---3--:R-:W-:Y:S02]  /*33b0*/  IMAD.WIDE R4, R5, 0x4, R6 ;  /* 0x0000000405047825 */ /* 0x008fe400078e0206 */
[----:B------:R-:W1:Y:S03]  /*33c0*/  LDC.64 R6, c[0x0][0x3a0] ;  /* 0x0000e800ff067b82 */ /* 0x000e660000000a00 */
[----:B------:R-:W3:Y:S01]  /*33d0*/  LDG.E R13, desc[UR6][R4.64] ;  /* 0x00000006040d7981 */ /* 0x000ee2000c1e1900 */
[C---:B--2---:R-:W-:Y:S01]  /*33e0*/  VIADD R23, R15.reuse, -UR4 ;  /* 0x800000040f177c36 */ /* 0x044fe20008000000 */
[C---:B------:R-:W-:Y:S02]  /*33f0*/  ISETP.GE.AND P2, PT, R15.reuse, UR5, PT ;  /* 0x000000050f007c0c */ /* 0x040fe4000bf46270 */
[----:B------:R-:W-:Y:S01]  /*3400*/  ISETP.GE.AND P1, PT, R15, UR4, PT ;  /* 0x000000040f007c0c */ /* 0x000fe2000bf26270 */
[----:B------:R-:W2:Y:S01]  /*3410*/  LDCU.U8 UR4, c[0x0][0x3b8] ;  /* 0x00007700ff0477ac */ /* 0x000ea20008000000 */
[----:B------:R-:W-:Y:S01]  /*3420*/  SEL R23, R23, R0, !P2 ;  /* 0x0000000017177207 */ /* 0x000fe20005000000 */
[----:B------:R-:W-:-:S03]  /*3430*/  IMAD.IADD R15, R18, 0x1, R17 ;  /* 0x00000001120f7824 */ /* 0x000fc600078e0211 */
[----:B------:R-:W-:Y:S01]  /*3440*/  SEL R23, R23, R0, P1 ;  /* 0x0000000017177207 */ /* 0x000fe20000800000 */
[----:B----4-:R-:W-:-:S03]  /*3450*/  IMAD.WIDE.U32 R10, R15, 0x4, R10 ;  /* 0x000000040f0a7825 */ /* 0x010fc600078e000a */
[----:B------:R-:W-:Y:S01]  /*3460*/  SEL R23, R23, R0, P0 ;  /* 0x0000000017177207 */ /* 0x000fe20000000000 */
[----:B0-----:R-:W-:-:S04]  /*3470*/  IMAD.WIDE.U32 R8, R15, 0x4, R8 ;  /* 0x000000040f087825 */ /* 0x001fc800078e0008 */
[----:B-1----:R-:W-:Y:S01]  /*3480*/  IMAD.WIDE.U32 R6, R15, 0x4, R6 ;  /* 0x000000040f067825 */ /* 0x002fe200078e0006 */
[----:B--2---:R-:W-:-:S03]  /*3490*/  UPRMT UR4, UR4, 0x8880, URZ ;  /* 0x0000888004047896 */ /* 0x004fc600080000ff */
[----:B------:R-:W-:Y:S01]  /*34a0*/  IMAD R15, R20, R17, UR8 ;  /* 0x00000008140f7e24 */ /* 0x000fe2000f8e0211 */
[----:B------:R-:W-:Y:S01]  /*34b0*/  UISETP.NE.AND UP0, UPT, UR4, URZ, UPT ;  /* 0x000000ff0400728c */ /* 0x000fe2000bf05270 */
[----:B---3--:R0:W-:Y:S04]  /*34c0*/  STG.E desc[UR6][R10.64], R13 ;  /* 0x0000000d0a007986 */ /* 0x0081e8000c101906 */
[----:B------:R0:W-:Y:S04]  /*34d0*/  STG.E desc[UR6][R8.64], R23 ;  /* 0x0000001708007986 */ /* 0x0001e8000c101906 */
[----:B------:R0:W-:Y:S01]  /*34e0*/  STG.E desc[UR6][R6.64], R15 ;  /* 0x0000000f06007986 */ /* 0x0001e2000c101906 */
[----:B------:R-:W-:Y:S05]  /*34f0*/  BRA.U !UP0, `(.L_x_3232) ;  /* 0x0000000108087547 */ /* 0x000fea000b800000 */
[----:B------:R-:W2:Y:S02]  /*3500*/  LDG.E R4, desc[UR6][R4.64] ;  /* 0x0000000604047981 */ /* 0x000ea4000c1e1900 */
[----:B--2---:R-:W-:-:S07]  /*3510*/  FADD.FTZ R21, R21, R4 ;  /* 0x0000000415157221 */ /* 0x004fce0000010000 */
.L_x_3232:
[----:B------:R-:W-:Y:S05]  /*3520*/  BSYNC.RECONVERGENT B0 ;  /* 0x0000000000007941 */ /* 0x000fea0003800200 */
.L_x_3231:
[----:B------:R-:W5:Y:S01]  /*3530*/  LDC R0, c[0x0][0x3ac] ;  /* 0x0000eb00ff007b82 */ /* 0x000f620000000800 */
[----:B------:R-:W-:Y:S02]  /*3540*/  VIADD R17, R17, 0x1 ;  /* 0x0000000111117836 */ /* 0x000fe40000000000 */
[----:B------:R-:W-:Y:S02]  /*3550*/  VIADD R3, R3, 0x1 ;  /* 0x0000000103037836 */ /* 0x000fe40000000000 */
[----:B------:R-:W-:-:S03]  /*3560*/  VIADD R16, R16, 0x1 ;  /* 0x0000000110107836 */ /* 0x000fc60000000000 */
[----:B------:R-:W-:Y:S01]  /*3570*/  BAR.SYNC.DEFER_BLOCKING 0x0 ;  /* 0x0000000000007b1d */ /* 0x000fe20000010000 */
[----:B-----5:R-:W-:-:S13]  /*3580*/  ISETP.NE.AND P1, PT, R17, R0, PT ;  /* 0x000000001100720c */ /* 0x020fda0003f25270 */
[----:B------:R-:W-:Y:S05]  /*3590*/  @P1 BRA `(.L_x_3233) ;  /* 0xffffffc800fc1947 */ /* 0x000fea000383ffff */
.L_x_3187:
[----:B------:R-:W5:Y:S01]  /*35a0*/  S2R R2, SR_TID.X ;  /* 0x0000000000027919 */ /* 0x000f620000002100 */
[----:B------:R-:W0:Y:S02]  /*35b0*/  LDCU.U8 UR4, c[0x0][0x3b8] ;  /* 0x00007700ff0477ac */ /* 0x000e240008000000 */
[----:B0-----:R-:W-:-:S06]  /*35c0*/  UPRMT UR4, UR4, 0x8880, URZ ;  /* 0x0000888004047896 */ /* 0x001fcc00080000ff */
[----:B------:R-:W-:-:S04]  /*35d0*/  ISETP.NE.AND P0, PT, RZ, UR4, PT ;  /* 0x00000004ff007c0c */ /* 0x000fc8000bf05270 */
[----:B-----5:R-:W-:-:S13]  /*35e0*/  ISETP.NE.OR P0, PT, R2, RZ, !P0 ;  /* 0x000000ff0200720c */ /* 0x020fda0004705670 */
[----:B------:R-:W-:Y:S05]  /*35f0*/  @P0 EXIT ;  /* 0x000000000000094d */ /* 0x000fea0003800000 */
[----:B------:R-:W-:-:S13]  /*3600*/  ISETP.GE.AND P0, PT, R0, 0x1, PT ;  /* 0x000000010000780c */ /* 0x000fda0003f06270 */
[----:B------:R-:W-:Y:S05]  /*3610*/  @!P0 EXIT ;  /* 0x000000000000894d */ /* 0x000fea0003800000 */
[C---:B------:R-:W-:Y:S01]  /*3620*/  ISETP.GE.U32.AND P1, PT, R0.reuse, 0x10, PT ;  /* 0x000000100000780c */ /* 0x040fe20003f26070 */
[C---:B-1----:R-:W-:Y:S01]  /*3630*/  IMAD R4, R0.reuse, UR8, RZ ;  /* 0x0000000800047c24 */ /* 0x042fe2000f8e02ff */
[----:B------:R-:W-:Y:S01]  /*3640*/  LOP3.LUT R14, R0, 0xf, RZ, 0xc0, !PT ;  /* 0x0000000f000e7812 */ /* 0x000fe200078ec0ff */
[----:B------:R-:W-:Y:S01]  /*3650*/  IMAD.MOV.U32 R5, RZ, RZ, RZ ;  /* 0x000000ffff057224 */ /* 0x000fe200078e00ff */
[C---:B------:R-:W-:Y:S02]  /*3660*/  FSETP.GT.FTZ.AND P0, PT, R21.reuse, RZ, PT ;  /* 0x000000ff1500720b */ /* 0x040fe40003f14000 */
[----:B------:R-:W-:Y:S02]  /*3670*/  ISETP.NE.AND P2, PT, R14, RZ, PT ;  /* 0x000000ff0e00720c */ /* 0x000fe40003f45270 */
[----:B------:R-:W-:-:S05]  /*3680*/  FSEL R21, R21, 1, P0 ;  /* 0x3f80000015157808 */ /* 0x000fca0000000000 */
[----:B------:R-:W-:Y:S06]  /*3690*/  @!P1 BRA `(.L_x_3234) ;  /* 0x0000000000f89947 */ /* 0x000fec0003800000 */
[----:B------:R-:W0:Y:S01]  /*36a0*/  LDC.64 R2, c[0x0][0x390] ;  /* 0x0000e400ff027b82 */ /* 0x000e220000000a00 */
[----:B--2---:R1:W2:Y:S01]  /*36b0*/  MUFU.RCP R6, R21 ;  /* 0x0000001500067308 */ /* 0x0042a20000001000 */
[----:B------:R-:W-:-:S05]  /*36c0*/  LOP3.LUT R5, R0, 0x7ffffff0, RZ, 0xc0, !PT ;  /* 0x7ffffff000057812 */ /* 0x000fca00078ec0ff */
[----:B------:R-:W-:Y:S02]  /*36d0*/  IMAD.MOV R7, RZ, RZ, -R5 ;  /* 0x000000ffff077224 */ /* 0x000fe400078e0a05 */
[----:B0-----:R-:W-:-:S03]  /*36e0*/  IMAD.WIDE.U32 R2, R4, 0x4, R2 ;  /* 0x0000000404027825 */ /* 0x001fc600078e0002 */
[----:B----4-:R-:W-:-:S05]  /*36f0*/  IADD3 R8, P0, PT, R2, 0x20, RZ ;  /* 0x0000002002087810 */ /* 0x010fca0007f1e0ff */
[----:B-12---:R-:W-:-:S08]  /*3700*/  IMAD.X R19, RZ, RZ, R3, P0 ;  /* 0x000000ffff137224 */ /* 0x006fd000000e0603 */
.L_x_3235:
[----:B------:R-:W-:Y:S02]  /*3710*/  IMAD.MOV.U32 R2, RZ, RZ, R8 ;  /* 0x000000ffff027224 */ /* 0x000fe400078e0008 */
[----:B------:R-:W-:-:S05]  /*3720*/  IMAD.MOV.U32 R3, RZ, RZ, R19 ;  /* 0x000000ffff037224 */ /* 0x000fca00078e0013 */
[----:B------:R-:W2:Y:S04]  /*3730*/  LDG.E R10, desc[UR6][R2.64+-0x20] ;  /* 0xffffe006020a7981 */ /* 0x000ea8000c1e1900 */
[----:B---3--:R-:W3:Y:S04]  /*3740*/  LDG.E R12, desc[UR6][R2.64+-0x1c] ;  /* 0xffffe406020c7981 */ /* 0x008ee8000c1e1900 */
        /* <DEDUP_REMOVED lines=14> */
[----:B------:R-:W-:-:S05]  /*3830*/  VIADD R7, R7, 0x10 ;  /* 0x0000001007077836 */ /* 0x000fca0000000000 */
[----:B------:R-:W-:Y:S01]  /*3840*/  ISETP.NE.AND P0, PT, R7, RZ, PT ;  /* 0x000000ff0700720c */ /* 0x000fe20003f05270 */
[-C--:B--2---:R-:W-:Y:S01]  /*3850*/  FMUL.FTZ R10, R10, R6.reuse ;  /* 0x000000060a0a7220 */ /* 0x084fe20000410000 */
[-C--:B---3--:R-:W-:Y:S01]  /*3860*/  FMUL.FTZ R12, R12, R6.reuse ;  /* 0x000000060c0c7220 */ /* 0x088fe20000410000 */
[-C--:B----4-:R-:W-:Y:S01]  /*3870*/  FMUL.FTZ R16, R16, R6.reuse ;  /* 0x0000000610107220 */ /* 0x090fe20000410000 */
[-C--:B-----5:R-:W-:Y:S01]  /*3880*/  FMUL.FTZ R18, R18, R6.reuse ;  /* 0x0000000612127220 */ /* 0x0a0fe20000410000 */
        /* <DEDUP_REMOVED lines=30> */
[----:B------:R-:W-:Y:S07]  /*3a70*/  @P0 BRA `(.L_x_3235) ;  /* 0xfffffffc00240947 */ /* 0x000fee000383ffff */
.L_x_3234:
[----:B------:R-:W-:Y:S05]  /*3a80*/  @!P2 EXIT ;  /* 0x000000000000a94d */ /* 0x000fea0003800000 */
[----:B------:R-:W-:Y:S02]  /*3a90*/  ISETP.GE.U32.AND P0, PT, R14, 0x8, PT ;  /* 0x000000080e00780c */ /* 0x000fe40003f06070 */
[----:B------:R-:W-:-:S04]  /*3aa0*/  LOP3.LUT R19, R0, 0x7, RZ, 0xc0, !PT ;  /* 0x0000000700137812 */ /* 0x000fc800078ec0ff */
[----:B------:R-:W-:-:S07]  /*3ab0*/  ISETP.NE.AND P1, PT, R19, RZ, PT ;  /* 0x000000ff1300720c */ /* 0x000fce0003f25270 */
[----:B------:R-:W-:Y:S06]  /*3ac0*/  @!P0 BRA `(.L_x_3236) ;  /* 0x0000000000888947 */ /* 0x000fec0003800000 */
[----:B--2---:R-:W0:Y:S01]  /*3ad0*/  LDC.64 R6, c[0x0][0x390] ;  /* 0x0000e400ff067b82 */ /* 0x004e220000000a00 */
[----:B------:R-:W-:-:S07]  /*3ae0*/  IMAD.IADD R3, R4, 0x1, R5 ;  /* 0x0000000104037824 */ /* 0x000fce00078e0205 */
[----:B---3--:R-:W1:Y:S01]  /*3af0*/  LDC.64 R12, c[0x0][0x390] ;  /* 0x0000e400ff0c7b82 */ /* 0x008e620000000a00 */
[----:B0-----:R-:W-:-:S05]  /*3b00*/  IMAD.WIDE.U32 R6, R3, 0x4, R6 ;  /* 0x0000000403067825 */ /* 0x001fca00078e0006 */
[----:B----4-:R-:W2:Y:S01]  /*3b10*/  LDG.E R8, desc[UR6][R6.64] ;  /* 0x0000000606087981 */ /* 0x010ea2000c1e1900 */
[----:B------:R-:W2:Y:S01]  /*3b20*/  MUFU.RCP R23, R21 ;  /* 0x0000001500177308 */ /* 0x000ea20000001000 */
[----:B------:R-:W-:-:S05]  /*3b30*/  IADD3 R3, P0, PT, R4, R5, RZ ;  /* 0x0000000504037210 */ /* 0x000fca0007f1e0ff */
[----:B------:R-:W-:Y:S01]  /*3b40*/  IMAD.X R10, RZ, RZ, RZ, P0 ;  /* 0x000000ffff0a7224 */ /* 0x000fe200000e06ff */
[----:B-1----:R-:W-:-:S04]  /*3b50*/  LEA R2, P0, R3, R12, 0x2 ;  /* 0x0000000c03027211 */ /* 0x002fc800078010ff */
[----:B------:R-:W-:Y:S01]  /*3b60*/  LEA.HI.X R3, R3, R13, R10, 0x2, P0 ;  /* 0x0000000d03037211 */ /* 0x000fe200000f140a */
[----:B--2---:R-:W-:-:S05]  /*3b70*/  FMUL.FTZ R9, R8, R23 ;  /* 0x0000001708097220 */ /* 0x004fca0000410000 */
        /* <DEDUP_REMOVED lines=23> */
.L_x_3236:
[----:B------:R-:W-:Y:S05]  /*3cf0*/  @!P1 EXIT ;  /* 0x000000000000994d */ /* 0x000fea0003800000 */
[----:B------:R-:W-:Y:S02]  /*3d00*/  ISETP.GE.U32.AND P0, PT, R19, 0x4, PT ;  /* 0x000000041300780c */ /* 0x000fe40003f06070 */
[----:B------:R-:W-:-:S04]  /*3d10*/  LOP3.LUT R0, R0, 0x3, RZ, 0xc0, !PT ;  /* 0x0000000300007812 */ /* 0x000fc800078ec0ff */
[----:B------:R-:W-:-:S07]  /*3d20*/  ISETP.NE.AND P1, PT, R0, RZ, PT ;  /* 0x000000ff0000720c */ /* 0x000fce0003f25270 */
[----:B------:R-:W-:Y:S06]  /*3d30*/  @!P0 BRA `(.L_x_3237) ;  /* 0x0000000000588947 */ /* 0x000fec0003800000 */
[----:B-1----:R-:W0:Y:S01]  /*3d40*/  LDC.64 R2, c[0x0][0x390] ;  /* 0x0000e400ff027b82 */ /* 0x002e220000000a00 */
[----:B--2---:R-:W-:-:S07]  /*3d50*/  IMAD.IADD R7, R4, 0x1, R5 ;  /* 0x0000000104077824 */ /* 0x004fce00078e0205 */
        /* <DEDUP_REMOVED lines=20> */
.L_x_3237:
[----:B------:R-:W-:Y:S05]  /*3ea0*/  @!P1 EXIT ;  /* 0x000000000000994d */ /* 0x000fea0003800000 */
[----:B01----:R-:W0:Y:S01]  /*3eb0*/  LDC.64 R2, c[0x0][0x390] ;  /* 0x0000e400ff027b82 */ /* 0x003e220000000a00 */
[----:B------:R-:W1:Y:S01]  /*3ec0*/  MUFU.RCP R21, R21 ;  /* 0x0000001500157308 */ /* 0x000e620000001000 */
[----:B------:R-:W-:Y:S02]  /*3ed0*/  IMAD.IADD R5, R4, 0x1, R5 ;  /* 0x0000000104057824 */ /* 0x000fe400078e0205 */
[----:B------:R-:W-:Y:S02]  /*3ee0*/  IMAD.MOV R0, RZ, RZ, -R0 ;  /* 0x000000ffff007224 */ /* 0x000fe400078e0a00 */
[----:B0-----:R-:W-:-:S04]  /*3ef0*/  IMAD.WIDE.U32 R2, R5, 0x4, R2 ;  /* 0x0000000405027825 */ /* 0x001fc800078e0002 */
[----:B------:R-:W-:Y:S02]  /*3f00*/  IMAD.MOV.U32 R4, RZ, RZ, R2 ;  /* 0x000000ffff047224 */ /* 0x000fe400078e0002 */
[----:B-12---:R-:W-:-:S07]  /*3f10*/  IMAD.MOV.U32 R7, RZ, RZ, R3 ;  /* 0x000000ffff077224 */ /* 0x006fce00078e0003 */
.L_x_3238:
[----:B0-----:R-:W-:Y:S02]  /*3f20*/  IMAD.MOV.U32 R2, RZ, RZ, R4 ;  /* 0x000000ffff027224 */ /* 0x001fe400078e0004 */
[----:B------:R-:W-:-:S05]  /*3f30*/  IMAD.MOV.U32 R3, RZ, RZ, R7 ;  /* 0x000000ffff037224 */ /* 0x000fca00078e0007 */
[----:B------:R-:W2:Y:S01]  /*3f40*/  LDG.E R4, desc[UR6][R2.64] ;  /* 0x0000000602047981 */ /* 0x000ea2000c1e1900 */
[----:B------:R-:W-:-:S05]  /*3f50*/  VIADD R0, R0, 0x1 ;  /* 0x0000000100007836 */ /* 0x000fca0000000000 */
[----:B------:R-:W-:Y:S01]  /*3f60*/  ISETP.NE.AND P0, PT, R0, RZ, PT ;  /* 0x000000ff0000720c */ /* 0x000fe20003f05270 */
[----:B--2---:R-:W-:Y:S01]  /*3f70*/  FMUL.FTZ R5, R4, R21 ;  /* 0x0000001504057220 */ /* 0x004fe20000410000 */
[----:B------:R-:W-:-:S04]  /*3f80*/  IADD3 R4, P1, PT, R2, 0x4, RZ ;  /* 0x0000000402047810 */ /* 0x000fc80007f3e0ff */
[----:B------:R0:W-:Y:S01]  /*3f90*/  STG.E desc[UR6][R2.64], R5 ;  /* 0x0000000502007986 */ /* 0x0001e2000c101906 */
[----:B------:R-:W-:-:S06]  /*3fa0*/  IMAD.X R7, RZ, RZ, R3, P1 ;  /* 0x000000ffff077224 */ /* 0x000fcc00008e0603 */
[----:B------:R-:W-:Y:S05]  /*3fb0*/  @P0 BRA `(.L_x_3238) ;  /* 0xfffffffc00d80947 */ /* 0x000fea000383ffff */
[----:B------:R-:W-:Y:S05]  /*3fc0*/  EXIT ;  /* 0x000000000000794d */ /* 0x000fea0003800000 */
.L_x_3239:
        /* <DEDUP_REMOVED lines=11> */
.L_x_3963:


//--------------------- .text._ZN4vllm3moe10topkGatingILi18ELi576ELi4ELi8ELi32EjfLNS0_11ScoringFuncE0EEEvPKT5_PKbPfiPT4_PiiiibPKf --------------------------
	.section	.text._ZN4vllm3moe10topkGatingILi18ELi576ELi4ELi8ELi32EjfLNS0_11ScoringFuncE0EEEvPKT5_PKbPfiPT4_PiiiibPKf,"ax",@progbits
	.align	128
        .global         _ZN4vllm3moe10topkGatingILi18ELi576ELi4ELi8ELi32EjfLNS0_11ScoringFuncE0EEEvPKT5_PKbPfiPT4_PiiiibPKf
        .type           _ZN4vllm3moe10topkGatingILi18ELi576ELi4ELi8ELi32EjfLNS0_11ScoringFuncE0EEEvPKT5_PKbPfiPT4_PiiiibPKf,@function
        .size           _ZN4vllm3moe10topkGatingILi18ELi576ELi4ELi8ELi32EjfLNS0_11ScoringFuncE0EEEvPKT5_PKbPfiPT4_PiiiibPKf,(.L_x_3964 - _ZN4vllm3moe10topkGatingILi18ELi576ELi4ELi8ELi32EjfLNS0_11ScoringFuncE0EEEvPKT5_PKbPfiPT4_PiiiibPKf)
        .other          _ZN4vllm3moe10topkGatingILi18ELi576ELi4ELi8ELi32EjfLNS0_11ScoringFuncE0EEEvPKT5_PKbPfiPT4_PiiiibPKf,@"STO_CUDA_ENTRY STV_DEFAULT"
_ZN4vllm3moe10topkGatingILi18ELi576ELi4ELi8ELi32EjfLNS0_11ScoringFuncE0EEEvPKT5_PKbPfiPT4_PiiiibPKf:
.text._ZN4vllm3moe10topkGatingILi18ELi576ELi4ELi8ELi32EjfLNS0_11ScoringFuncE0EEEvPKT5_PKbPfiPT4_PiiiibPKf:
        /* <DEDUP_REMOVED lines=151> */
[-C--:B------:R-:W-:Y:S01]  /*0970*/  FMUL.FTZ R4, R4, R2.reuse ;  /* 0x0000000204047220 */ /* 0x080fe20000410000 */
[----:B------:R-:W-:Y:S01]  /*0980*/  FMUL.FTZ R5, R5, R2 ;  /* 0x0000000205057220 */ /* 0x000fe20000410000 */
[----:B------:R-:W-:-:S02]  /*0990*/  FSETP.NE.FTZ.AND P2, PT, |R16|, +INF , PT ;  /* 0x7f8000001000780b */ /* 0x000fc40003f55200 */
[----:B------:R-:W-:Y:S02]  /*09a0*/  FSETP.NE.FTZ.AND P3, PT, |R17|, +INF , PT ;  /* 0x7f8000001100780b */ /* 0x000fe40003f75200 */
[----:B------:R-:W-:Y:S02]  /*09b0*/  FSETP.NE.FTZ.AND P4, PT, |R14|, +INF , PT ;  /* 0x7f8000000e00780b */ /* 0x000fe40003f95200 */
[----:B------:R-:W-:Y:S01]  /*09c0*/  FSETP.NE.FTZ.AND P5, PT, |R15|, +INF , PT ;  /* 0x7f8000000f00780b */ /* 0x000fe20003fb5200 */
[----:B------:R-:W-:Y:S01]  /*09d0*/  UISETP.NE.AND.EX UP0, UPT, UR5, URZ, UPT, UP0 ;  /* 0x000000ff0500728c */ /* 0x000fe2000bf05300 */
[----:B------:R-:W-:Y:S01]  /*09e0*/  FSEL R10, R18, RZ, P0 ;  /* 0x000000ff120a7208 */ /* 0x000fe20000000000 */
        /* <DEDUP_REMOVED lines=30> */
[----:B------:R-:W-:Y:S02]  /*0bd0*/  LOP3.LUT R9, R9, 0x1f, RZ, 0xc0, !PT ;  /* 0x0000001f09097812 */ /* 0x000fe400078ec0ff */
        /* <DEDUP_REMOVED lines=45> */
.L_x_3240:
        /* <DEDUP_REMOVED lines=18> */
.L_x_3241:
        /* <DEDUP_REMOVED lines=14> */
.L_x_3247:
        /* <DEDUP_REMOVED lines=164> */
.L_x_3244:
[----:B--234-:R-:W-:Y:S05]  /*1af0*/  BSYNC.RECONVERGENT B0 ;  /* 0x0000000000007941 */ /* 0x01cfea0003800200 */
.L_x_3243:
        /* <DEDUP_REMOVED lines=54> */
.L_x_3246:
[----:B------:R-:W-:Y:S05]  /*1e60*/  BSYNC.RECONVERGENT B0 ;  /* 0x0000000000007941 */ /* 0x000fea0003800200 */
.L_x_3245:
[----:B0-----:R-:W-:Y:S02]  /*1e70*/  VIADD R49, R49, UR14 ;  /* 0x0000000e31317c36 */ /* 0x001fe40008000000 */
[----:B------:R-:W-:Y:S01]  /*1e80*/  VIADD R47, R47, 0x1 ;  /* 0x000000012f2f7836 */ /* 0x000fe20000000000 */
[----:B------:R-:W-:Y:S06]  /*1e90*/  BRA.U UP1, `(.L_x_3247) ;  /* 0xfffffff101847547 */ /* 0x000fec000b83ffff */
.L_x_3242:
        /* <DEDUP_REMOVED lines=22> */
.L_x_3249:
        /* <DEDUP_REMOVED lines=55> */
.L_x_3248:
        /* <DEDUP_REMOVED lines=34> */
.L_x_3250:
        /* <DEDUP_REMOVED lines=22> */
.L_x_3251:
[----:B------:R-:W-:-:S13]  /*26f0*/  ISETP.NE.AND P0, PT, RZ, UR5, PT ;  /* 0x00000005ff007c0c */ /* 0x000fda000bf05270 */
[----:B------:R-:W-:Y:S05]  /*2700*/  @!P0 EXIT ;  /* 0x000000000000894d */ /* 0x000fea0003800000 */
[----:B01----:R-:W0:Y:S01]  /*2710*/  LDC.64 R4, c[0x0][0x390] ;  /* 0x0000e400ff047b82 */ /* 0x003e220000000a00 */
[----:B----4-:R1:W2:Y:S01]  /*2720*/  MUFU.RCP R11, R46 ;  /* 0x0000002e000b7308 */ /* 0x0102a20000001000 */
[----:B------:R-:W-:Y:S01]  /*2730*/  VIADD R7, R0, UR4 ;  /* 0x0000000400077c36 */ /* 0x000fe20008000000 */
[----:B------:R-:W-:-:S12]  /*2740*/  UIADD3 UR5, UPT, UPT, -UR5, URZ, URZ ;  /* 0x000000ff05057290 */ /* 0x000fd8000fffe1ff */
.L_x_3252:
        /* <DEDUP_REMOVED lines=9> */
.L_x_3253:
        /* <DEDUP_REMOVED lines=10> */
.L_x_3964:


//--------------------- .text._ZN4vllm3moe10topkGatingILi14ELi448ELi4ELi8ELi32EjfLNS0_11ScoringFuncE0EEEvPKT5_PKbPfiPT4_PiiiibPKf --------------------------
	.section	.text._ZN4vllm3moe10topkGatingILi14ELi448ELi4ELi8ELi32EjfLNS0_11ScoringFuncE0EEEvPKT5_PKbPfiPT4_PiiiibPKf,"ax",@progbits
	.align	128
        .global         _ZN4vllm3moe10topkGatingILi14ELi448ELi4ELi8ELi32EjfLNS0_11ScoringFuncE0EEEvPKT5_PKbPfiPT4_PiiiibPKf
        .type           _ZN4vllm3moe10topkGatingILi14ELi448ELi4ELi8ELi32EjfLNS0_11ScoringFuncE0EEEvPKT5_PKbPfiPT4_PiiiibPKf,@function
        .size           _ZN4vllm3moe10topkGatingILi14ELi448ELi4ELi8ELi32EjfLNS0_11ScoringFuncE0EEEvPKT5_PKbPfiPT4_PiiiibPKf,(.L_x_3965 - _ZN4vllm3moe10topkGatingILi14ELi448ELi4ELi8ELi32EjfLNS0_11ScoringFuncE0EEEvPKT5_PKbPfiPT4_PiiiibPKf)
        .other          _ZN4vllm3moe10topkGatingILi14ELi448ELi4ELi8ELi32EjfLNS0_11ScoringFuncE0EEEvPKT5_PKbPfiPT4_PiiiibPKf,@"STO_CUDA_ENTRY STV_DEFAULT"
_ZN4vllm3moe10topkGatingILi14ELi448ELi4ELi8ELi32EjfLNS0_11ScoringFuncE0EEEvPKT5_PKbPfiPT4_PiiiibPKf:
.text._ZN4vllm3moe10topkGatingILi14ELi448ELi4ELi8ELi32EjfLNS0_11ScoringFuncE0EEEvPKT5_PKbPfiPT4_PiiiibPKf:
        /* <DEDUP_REMOVED lines=195> */
.L_x_3254:
        /* <DEDUP_REMOVED lines=14> */
.L_x_3255:
        /* <DEDUP_REMOVED lines=14> */
.L_x_3261:
        /* <DEDUP_REMOVED lines=140> */
.L_x_3258:
[----:B-123--:R-:W-:Y:S05]  /*16b0*/  BSYNC.RECONVERGENT B0 ;  /* 0x0000000000007941 */ /* 0x00efea0003800200 */
.L_x_3257:
        /* <DEDUP_REMOVED lines=50> */
.L_x_3260:
[----:B------:R-:W-:Y:S05]  /*19e0*/  BSYNC.RECONVERGENT B0 ;  /* 0x0000000000007941 */ /* 0x000fea0003800200 */
.L_x_3259:
[----:B------:R-:W-:Y:S02]  /*19f0*/  VIADD R41, R41, UR11 ;  /* 0x0000000b29297c36 */ /* 0x000fe40008000000 */
[----:B------:R-:W-:Y:S01]  /*1a00*/  VIADD R39, R39, 0x1 ;  /* 0x0000000127277836 */ /* 0x000fe20000000000 */
[----:B------:R-:W-:Y:S06]  /*1a10*/  @P0 BRA `(.L_x_3261) ;  /* 0xfffffff000f40947 */ /* 0x000fec000383ffff */
.L_x_3256:
        /* <DEDUP_REMOVED lines=22> */
.L_x_3263:
        /* <DEDUP_REMOVED lines=55> */
.L_x_3262:
        /* <DEDUP_REMOVED lines=34> */
.L_x_3264:
        /* <DEDUP_REMOVED lines=22> */
.L_x_3265:
[----:B------:R-:W-:Y:S05]  /*2270*/  @!P1 EXIT ;  /* 0x000000000000994d */ /* 0x000fea0003800000 */
[----:B01--4-:R-:W0:Y:S01]  /*2280*/  LDC.64 R4, c[0x0][0x390] ;  /* 0x0000e400ff047b82 */ /* 0x013e220000000a00 */
[----:B------:R1:W2:Y:S01]  /*2290*/  MUFU.RCP R11, R38 ;  /* 0x00000026000b7308 */ /* 0x0002a20000001000 */
[----:B------:R-:W-:Y:S02]  /*22a0*/  IMAD.IADD R7, R0, 0x1, R7 ;  /* 0x0000000100077824 */ /* 0x000fe400078e0207 */
[----:B------:R-:W-:-:S07]  /*22b0*/  IMAD.MOV R6, RZ, RZ, -R6 ;  /* 0x000000ffff067224 */ /* 0x000fce00078e0a06 */
.L_x_3266:
        /* <DEDUP_REMOVED lines=9> */
.L_x_3267:
        /* <DEDUP_REMOVED lines=11> */
.L_x_3965:


//--------------------- .text._ZN4vllm3moe10topkGatingILi12ELi384ELi4ELi8ELi32EjfLNS0_11ScoringFuncE0EEEvPKT5_PKbPfiPT4_PiiiibPKf --------------------------
	.section	.text._ZN4vllm3moe10topkGatingILi12ELi384ELi4ELi8ELi32EjfLNS0_11ScoringFuncE0EEEvPKT5_PKbPfiPT4_PiiiibPKf,"ax",@progbits
	.align	128
        .global         _ZN4vllm3moe10topkGatingILi12ELi384ELi4ELi8ELi32EjfLNS0_11ScoringFuncE0EEEvPKT5_PKbPfiPT4_PiiiibPKf
        .type           _ZN4vllm3moe10topkGatingILi12ELi384ELi4ELi8ELi32EjfLNS0_11ScoringFuncE0EEEvPKT5_PKbPfiPT4_PiiiibPKf,@function
        .size           _ZN4vllm3moe10topkGatingILi12ELi384ELi4ELi8ELi32EjfLNS0_11ScoringFuncE0EEEvPKT5_PKbPfiPT4_PiiiibPKf,(.L_x_3966 - _ZN4vllm3moe10topkGatingILi12ELi384ELi4ELi8ELi32EjfLNS0_11ScoringFuncE0EEEvPKT5_PKbPfiPT4_PiiiibPKf)
        .other          _ZN4vllm3moe10topkGatingILi12ELi384ELi4ELi8ELi32EjfLNS0_11ScoringFuncE0EEEvPKT5_PKbPfiPT4_PiiiibPKf,@"STO_CUDA_ENTRY STV_DEFAULT"
_ZN4vllm3moe10topkGatingILi12ELi384ELi4ELi8ELi32EjfLNS0_11ScoringFuncE0EEEvPKT5_PKbPfiPT4_PiiiibPKf:
.text._ZN4vllm3moe10topkGatingILi12ELi384ELi4ELi8ELi32EjfLNS0_11ScoringFuncE0EEEvPKT5_PKbPfiPT4_PiiiibPKf:
        /* <DEDUP_REMOVED lines=175> */
.L_x_3268:
        /* <DEDUP_REMOVED lines=12> */
.L_x_3269:
        /* <DEDUP_REMOVED lines=14> */
.L_x_3275:
        /* <DEDUP_REMOVED lines=129> */
.L_x_3272:
[----:B-123--:R-:W-:Y:S05]  /*14a0*/  BSYNC.RECONVERGENT B0 ;  /* 0x0000000000007941 */ /* 0x00efea0003800200 */
.L_x_3271:
        /* <DEDUP_REMOVED lines=46> */
.L_x_3274:
[----:B------:R-:W-:Y:S05]  /*1790*/  BSYNC.RECONVERGENT B0 ;  /* 0x0000000000007941 */ /* 0x000fea0003800200 */
.L_x_3273:
[----:B------:R-:W-:Y:S02]  /*17a0*/  VIADD R37, R37, UR11 ;  /* 0x0000000b25257c36 */ /* 0x000fe40008000000 */
[----:B------:R-:W-:Y:S01]  /*17b0*/  VIADD R35, R35, 0x1 ;  /* 0x0000000123237836 */ /* 0x000fe20000000000 */
[----:B------:R-:W-:Y:S06]  /*17c0*/  @P0 BRA `(.L_x_3275) ;  /* 0xfffffff400300947 */ /* 0x000fec000383ffff */
.L_x_3270:
        /* <DEDUP_REMOVED lines=22> */
.L_x_3277:
        /* <DEDUP_REMOVED lines=55> */
.L_x_3276:
        /* <DEDUP_REMOVED lines=34> */
.L_x_3278:
        /* <DEDUP_REMOVED lines=22> */
.L_x_3279:
[----:B------:R-:W-:Y:S05]  /*2020*/  @!P1 EXIT ;  /* 0x000000000000994d */ /* 0x000fea0003800000 */
[----:B01----:R-:W0:Y:S01]  /*2030*/  LDC.64 R6, c[0x0][0x390] ;  /* 0x0000e400ff067b82 */ /* 0x003e220000000a00 */
[----:B----4-:R1:W2:Y:S01]  /*2040*/  MUFU.RCP R11, R34 ;  /* 0x00000022000b7308 */ /* 0x0102a20000001000 */
[----:B------:R-:W-:Y:S02]  /*2050*/  IMAD.IADD R5, R0, 0x1, R5 ;  /* 0x0000000100057824 */ /* 0x000fe400078e0205 */
[----:B------:R-:W-:-:S07]  /*2060*/  IMAD.MOV R21, RZ, RZ, -R21 ;  /* 0x000000ffff157224 */ /* 0x000fce00078e0a15 */
.L_x_3280:
        /* <DEDUP_REMOVED lines=9> */
.L_x_3281:
        /* <DEDUP_REMOVED lines=16> */
.L_x_3966:


//--------------------- .text._ZN4vllm3moe10topkGatingILi10ELi320ELi4ELi8ELi32EjfLNS0_11ScoringFuncE0EEEvPKT5_PKbPfiPT4_PiiiibPKf --------------------------
	.section	.text._ZN4vllm3moe10topkGatingILi10ELi320ELi4ELi8ELi32EjfLNS0_11ScoringFuncE0EEEvPKT5_PKbPfiPT4_PiiiibPKf,"ax",@progbits
	.align	128
        .global         _ZN4vllm3moe10topkGatingILi10ELi320ELi4ELi8ELi32EjfLNS0_11ScoringFuncE0EEEvPKT5_PKbPfiPT4_PiiiibPKf
        .type           _ZN4vllm3moe10topkGatingILi10ELi320ELi4ELi8ELi32EjfLNS0_11ScoringFuncE0EEEvPKT5_PKbPfiPT4_PiiiibPKf,@function
        .size           _ZN4vllm3moe10topkGatingILi10ELi320ELi4ELi8ELi32EjfLNS0_11ScoringFuncE0EEEvPKT5_PKbPfiPT4_PiiiibPKf,(.L_x_3967 - _ZN4vllm3moe10topkGatingILi10ELi320ELi4ELi8ELi32EjfLNS0_11ScoringFuncE0EEEvPKT5_PKbPfiPT4_PiiiibPKf)
        .other          _ZN4vllm3moe10topkGatingILi10ELi320ELi4ELi8ELi32EjfLNS0_11ScoringFuncE0EEEvPKT5_PKbPfiPT4_PiiiibPKf,@"STO_CUDA_ENTRY STV_DEFAULT"
_ZN4vllm3moe10topkGatingILi10ELi320ELi4ELi8ELi32EjfLNS0_11ScoringFuncE0EEEvPKT5_PKbPfiPT4_PiiiibPKf:
.text._ZN4vllm3moe10topkGatingILi10ELi320ELi4ELi8ELi32EjfLNS0_11ScoringFuncE0EEEvPKT5_PKbPfiPT4_PiiiibPKf:
        /* <DEDUP_REMOVED lines=28> */
[----:B------:R-:W0:Y:S01]  /*01c0*/  LDCU.64 UR4, c[0x0][0x3c0] ;  /* 0x00007800ff0477ac */ /* 0x000e220008000a00 */
[----:B--2---:R-:W-:-:S04]  /*01d0*/  FMNMX3.FTZ R9, R12, R13, R10, !PT ;  /* 0x0000000d0c097276 */ /* 0x004fc8000781000a */
[----:B---3--:R-:W-:-:S04]  /*01e0*/  FMNMX3.FTZ R9, R9, R11, R6, !PT ;  /* 0x0000000b09097276 */ /* 0x008fc80007810006 */
[----:B----4-:R-:W-:-:S04]  /*01f0*/  FMNMX3.FTZ R9, R9, R7, R4, !PT ;  /* 0x0000000709097276 */ /* 0x010fc80007810004 */
[----:B-----5:R-:W-:-:S04]  /*0200*/  FMNMX3.FTZ R16, R9, R5, R2, !PT ;  /* 0x0000000509107276 */ /* 0x020fc80007810002 */
[----:B------:R-:W-:-:S05]  /*0210*/  FMNMX.FTZ R16, R3, R16, !PT ;  /* 0x0000001003107209 */ /* 0x000fca0007810000 */
        /* <DEDUP_REMOVED lines=16> */
[----:B------:R-:W3:Y:S01]  /*0320*/  MUFU.EX2 R10, R12 ;  /* 0x0000000c000a7308 */ /* 0x000ee20000000800 */
[--C-:B-1----:R-:W-:Y:S01]  /*0330*/  FADD.FTZ R14, R11, -R17.reuse ;  /* 0x800000110b0e7221 */ /* 0x102fe20000010000 */
[----:B------:R-:W-:Y:S02]  /*0340*/  FMUL.FTZ R18, R18, 1.4426950216293334961 ;  /* 0x3fb8aa3b12127820 */ /* 0x000fe40000410000 */
[----:B------:R-:W1:Y:S01]  /*0350*/  MUFU.EX2 R11, R13 ;  /* 0x0000000d000b7308 */ /* 0x000e620000000800 */
[----:B------:R-:W-:Y:S01]  /*0360*/  FADD.FTZ R15, R6, -R17 ;  /* 0x80000011060f7221 */ /* 0x000fe20000010000 */
[----:B------:R-:W-:-:S02]  /*0370*/  FMUL.FTZ R14, R14, 1.4426950216293334961 ;  /* 0x3fb8aa3b0e0e7820 */ /* 0x000fc40000410000 */
[----:B------:R4:W5:Y:S01]  /*0380*/  MUFU.EX2 R6, R18 ;  /* 0x0000001200067308 */ /* 0x0009620000000800 */
[--C-:B------:R-:W-:Y:S01]  /*0390*/  FADD.FTZ R16, R7, -R17.reuse ;  /* 0x8000001107107221 */ /* 0x100fe20000010000 */
[----:B------:R-:W-:Y:S02]  /*03a0*/  FMUL.FTZ R15, R15, 1.4426950216293334961 ;  /* 0x3fb8aa3b0f0f7820 */ /* 0x000fe40000410000 */
[----:B------:R-:W0:Y:S01]  /*03b0*/  MUFU.EX2 R7, R14 ;  /* 0x0000000e00077308 */ /* 0x000e220000000800 */
[--C-:B------:R-:W-:Y:S01]  /*03c0*/  FADD.FTZ R20, R4, -R17.reuse ;  /* 0x8000001104147221 */ /* 0x100fe20000010000 */
[----:B---3--:R-:W-:Y:S01]  /*03d0*/  FADD.FTZ R12, RZ, R10 ;  /* 0x0000000aff0c7221 */ /* 0x008fe20000010000 */
[----:B------:R-:W-:Y:S01]  /*03e0*/  FMUL.FTZ R16, R16, 1.4426950216293334961 ;  /* 0x3fb8aa3b10107820 */ /* 0x000fe20000410000 */
[----:B------:R-:W3:Y:S01]  /*03f0*/  MUFU.EX2 R4, R15 ;  /* 0x0000000f00047308 */ /* 0x000ee20000000800 */
[----:B------:R-:W-:Y:S01]  /*0400*/  FADD.FTZ R21, R5, -R17 ;  /* 0x8000001105157221 */ /* 0x000fe20000010000 */
[----:B-1----:R-:W-:Y:S01]  /*0410*/  FADD.FTZ R13, R12, R11 ;  /* 0x0000000b0c0d7221 */ /* 0x002fe20000010000 */
        /* <DEDUP_REMOVED lines=9> */
[----:B------:R-:W0:Y:S02]  /*04b0*/  MUFU.EX2 R14, R21 ;  /* 0x00000015000e7308 */ /* 0x000e240000000800 */
[----:B---3--:R-:W-:Y:S01]  /*04c0*/  FADD.FTZ R12, R3, R4 ;  /* 0x00000004030c7221 */ /* 0x008fe20000010000 */
[----:B------:R-:W-:-:S02]  /*04d0*/  FMUL.FTZ R17, R17, 1.4426950216293334961 ;  /* 0x3fb8aa3b11117820 */ /* 0x000fc40000410000 */
[----:B------:R-:W3:Y:S01]  /*04e0*/  MUFU.EX2 R18, R18 ;  /* 0x0000001200127308 */ /* 0x000ee20000000800 */
[----:B-1----:R-:W-:-:S03]  /*04f0*/  FADD.FTZ R3, R12, R5 ;  /* 0x000000050c037221 */ /* 0x002fc60000010000 */
[----:B------:R-:W1:Y:S01]  /*0500*/  MUFU.EX2 R12, R17 ;  /* 0x00000011000c7308 */ /* 0x000e620000000800 */
[----:B----4-:R-:W-:-:S04]  /*0510*/  FADD.FTZ R3, R3, R2 ;  /* 0x0000000203037221 */ /* 0x010fc80000010000 */
[----:B0-----:R-:W-:-:S04]  /*0520*/  FADD.FTZ R3, R3, R14 ;  /* 0x0000000e03037221 */ /* 0x001fc80000010000 */
[----:B---3--:R-:W-:-:S04]  /*0530*/  FADD.FTZ R3, R3, R18 ;  /* 0x0000001203037221 */ /* 0x008fc80000010000 */
        /* <DEDUP_REMOVED lines=11> */
[----:B--2---:R-:W-:Y:S01]  /*05f0*/  ISETP.EQ.OR P0, PT, R9, RZ, !P0 ;  /* 0x000000ff0900720c */ /* 0x004fe20004702670 */
[----:B0-----:R-:W-:-:S04]  /*0600*/  FADD.FTZ R22, R15, R22 ;  /* 0x000000160f167221 */ /* 0x001fc80000010000 */
        /* <DEDUP_REMOVED lines=58> */
.L_x_3282:
        /* <DEDUP_REMOVED lines=10> */
.L_x_3283:
        /* <DEDUP_REMOVED lines=14> */
.L_x_3289:
        /* <DEDUP_REMOVED lines=120> */
.L_x_3286:
[----:B-123--:R-:W-:Y:S05]  /*12b0*/  BSYNC.RECONVERGENT B0 ;  /* 0x0000000000007941 */ /* 0x00efea0003800200 */
.L_x_3285:
        /* <DEDUP_REMOVED lines=42> */
.L_x_3288:
[----:B------:R-:W-:Y:S05]  /*1560*/  BSYNC.RECONVERGENT B0 ;  /* 0x0000000000007941 */ /* 0x000fea0003800200 */
.L_x_3287:
[----:B------:R-:W-:Y:S02]  /*1570*/  VIADD R33, R33, UR11 ;  /* 0x0000000b21217c36 */ /* 0x000fe40008000000 */
[----:B------:R-:W-:Y:S01]  /*1580*/  VIADD R31, R31, 0x1 ;  /* 0x000000011f1f7836 */ /* 0x000fe20000000000 */
[----:B------:R-:W-:Y:S06]  /*1590*/  @P0 BRA `(.L_x_3289) ;  /* 0xfffffff400640947 */ /* 0x000fec000383ffff */
.L_x_3284:
        /* <DEDUP_REMOVED lines=22> */
.L_x_3291:
        /* <DEDUP_REMOVED lines=55> */
.L_x_3290:
        /* <DEDUP_REMOVED lines=34> */
.L_x_3292:
        /* <DEDUP_REMOVED lines=22> */
.L_x_3293:
[----:B------:R-:W-:Y:S05]  /*1df0*/  @!P1 EXIT ;  /* 0x000000000000994d */ /* 0x000fea0003800000 */
[----:B01--4-:R-:W0:Y:S01]  /*1e00*/  LDC.64 R4, c[0x0][0x390] ;  /* 0x0000e400ff047b82 */ /* 0x013e220000000a00 */
[----:B------:R1:W2:Y:S01]  /*1e10*/  MUFU.RCP R11, R30 ;  /* 0x0000001e000b7308 */ /* 0x0002a20000001000 */
[----:B------:R-:W-:Y:S02]  /*1e20*/  IMAD.IADD R7, R0, 0x1, R7 ;  /* 0x0000000100077824 */ /* 0x000fe400078e0207 */
[----:B------:R-:W-:-:S07]  /*1e30*/  IMAD.MOV R6, RZ, RZ, -R6 ;  /* 0x000000ffff067224 */ /* 0x000fce00078e0a06 */
.L_x_3294:
        /* <DEDUP_REMOVED lines=9> */
.L_x_3295:
        /* <DEDUP_REMOVED lines=11> */
.L_x_3967:


//--------------------- .text._ZN4vllm3moe10topkGatingILi6ELi192ELi4ELi8ELi32EjfLNS0_11ScoringFuncE0EEEvPKT5_PKbPfiPT4_PiiiibPKf --------------------------
	.section	.text._ZN4vllm3moe10topkGatingILi6ELi192ELi4ELi8ELi32EjfLNS0_11ScoringFuncE0EEEvPKT5_PKbPfiPT4_PiiiibPKf,"ax",@progbits
	.align	128
        .global         _ZN4vllm3moe10topkGatingILi6ELi192ELi4ELi8ELi32EjfLNS0_11ScoringFuncE0EEEvPKT5_PKbPfiPT4_PiiiibPKf
        .type           _ZN4vllm3moe10topkGatingILi6ELi192ELi4ELi8ELi32EjfLNS0_11ScoringFuncE0EEEvPKT5_PKbPfiPT4_PiiiibPKf,@function
        .size           _ZN4vllm3moe10topkGatingILi6ELi192ELi4ELi8ELi32EjfLNS0_11ScoringFuncE0EEEvPKT5_PKbPfiPT4_PiiiibPKf,(.L_x_3968 - _ZN4vllm3moe10topkGatingILi6ELi192ELi4ELi8ELi32EjfLNS0_11ScoringFuncE0EEEvPKT5_PKbPfiPT4_PiiiibPKf)
        .other          _ZN4vllm3moe10topkGatingILi6ELi192ELi4ELi8ELi32EjfLNS0_11ScoringFuncE0EEEvPKT5_PKbPfiPT4_PiiiibPKf,@"STO_CUDA_ENTRY STV_DEFAULT"
_ZN4vllm3moe10topkGatingILi6ELi192ELi4ELi8ELi32EjfLNS0_11ScoringFuncE0EEEvPKT5_PKbPfiPT4_PiiiibPKf:
.text._ZN4vllm3moe10topkGatingILi6ELi192ELi4ELi8ELi32EjfLNS0_11ScoringFuncE0EEEvPKT5_PKbPfiPT4_PiiiibPKf:
        /* <DEDUP_REMOVED lines=133> */
.L_x_3301:
        /* <DEDUP_REMOVED lines=94> */
.L_x_3298:
[----:B-123--:R-:W-:Y:S05]  /*0e30*/  BSYNC.RECONVERGENT B0 ;  /* 0x0000000000007941 */ /* 0x00efea0003800200 */
.L_x_3297:
        /* <DEDUP_REMOVED lines=34> */
.L_x_3300:
[----:B------:R-:W-:Y:S05]  /*1060*/  BSYNC.RECONVERGENT B0 ;  /* 0x0000000000007941 */ /* 0x000fea0003800200 */
.L_x_3299:
[----:B------:R-:W-:Y:S02]  /*1070*/  VIADD R23, R23, UR11 ;  /* 0x0000000b17177c36 */ /* 0x000fe40008000000 */
[----:B------:R-:W-:Y:S01]  /*1080*/  VIADD R21, R21, 0x1 ;  /* 0x0000000115157836 */ /* 0x000fe20000000000 */
[----:B------:R-:W-:Y:S06]  /*1090*/  @P0 BRA `(.L_x_3301) ;  /* 0xfffffff400ec0947 */ /* 0x000fec000383ffff */
.L_x_3296:
        /* <DEDUP_REMOVED lines=22> */
.L_x_3303:
        /* <DEDUP_REMOVED lines=55> */
.L_x_3302:
        /* <DEDUP_REMOVED lines=34> */
.L_x_3304:
        /* <DEDUP_REMOVED lines=22> */
.L_x_3305:
[----:B------:R-:W-:Y:S05]  /*18f0*/  @!P1 EXIT ;  /* 0x000000000000994d */ /* 0x000fea0003800000 */
[----:B01----:R-:W0:Y:S01]  /*1900*/  LDC.64 R6, c[0x0][0x390] ;  /* 0x0000e400ff067b82 */ /* 0x003e220000000a00 */
[----:B------:R1:W2:Y:S01]  /*1910*/  MUFU.RCP R11, R4 ;  /* 0x00000004000b7308 */ /* 0x0002a20000001000 */
[----:B------:R-:W-:Y:S02]  /*1920*/  IMAD.IADD R5, R0, 0x1, R5 ;  /* 0x0000000100057824 */ /* 0x000fe400078e0205 */
[----:B------:R-:W-:-:S07]  /*1930*/  IMAD.MOV R15, RZ, RZ, -R15 ;  /* 0x000000ffff0f7224 */ /* 0x000fce00078e0a0f */
.L_x_3306:
        /* <DEDUP_REMOVED lines=9> */
.L_x_3307:
        /* <DEDUP_REMOVED lines=11> */
.L_x_3968:


//--------------------- .text._ZN4vllm3moe10topkGatingILi16ELi512ELi4ELi16ELi32EjfLNS0_11ScoringFuncE0EEEvPKT5_PKbPfiPT4_PiiiibPKf --------------------------
	.section	.text._ZN4vllm3moe10topkGatingILi16ELi512ELi4ELi16ELi32EjfLNS0_11ScoringFuncE0EEEvPKT5_PKbPfiPT4_PiiiibPKf,"ax",@progbits
	.align	128
        .global         _ZN4vllm3moe10topkGatingILi16ELi512ELi4ELi16ELi32EjfLNS0_11ScoringFuncE0EEEvPKT5_PKbPfiPT4_PiiiibPKf
        .type           _ZN4vllm3moe10topkGatingILi16ELi512ELi4ELi16ELi32EjfLNS0_11ScoringFuncE0EEEvPKT5_PKbPfiPT4_PiiiibPKf,@function
        .size           _ZN4vllm3moe10topkGatingILi16ELi512ELi4ELi16ELi32EjfLNS0_11ScoringFuncE0EEEvPKT5_PKbPfiPT4_PiiiibPKf,(.L_x_3969 - _ZN4vllm3moe10topkGatingILi16ELi512ELi4ELi16ELi32EjfLNS0_11ScoringFuncE0EEEvPKT5_PKbPfiPT4_PiiiibPKf)
        .other          _ZN4vllm3moe10topkGatingILi16ELi512ELi4ELi16ELi32EjfLNS0_11ScoringFuncE0EEEvPKT5_PKbPfiPT4_PiiiibPKf,@"STO_CUDA_ENTRY STV_DEFAULT"
_ZN4vllm3moe10topkGatingILi16ELi512ELi4ELi16ELi32EjfLNS0_11ScoringFuncE0EEEvPKT5_PKbPfiPT4_PiiiibPKf:
.text._ZN4vllm3moe10topkGatingILi16ELi512ELi4ELi16ELi32EjfLNS0_11ScoringFuncE0EEEvPKT5_PKbPfiPT4_PiiiibPKf:
        /* <DEDUP_REMOVED lines=27> */
[----:B------:R-:W0:Y:S01]  /*01b0*/  LDCU.64 UR4, c[0x0][0x3c0] ;  /* 0x00007800ff0477ac */ /* 0x000e220008000a00 */
[----:B--2---:R-:W-:-:S04]  /*01c0*/  FMNMX3.FTZ R10, R20, R21, R22, !PT ;  /* 0x00000015140a7276 */ /* 0x004fc80007810016 */
[----:B---3--:R-:W-:-:S04]  /*01d0*/  FMNMX3.FTZ R10, R10, R23, R16, !PT ;  /* 0x000000170a0a7276 */ /* 0x008fc80007810010 */
[----:B------:R-:W-:-:S04]  /*01e0*/  FMNMX3.FTZ R10, R10, R17, R18, !PT ;  /* 0x000000110a0a7276 */ /* 0x000fc80007810012 */
[----:B----4-:R-:W-:-:S04]  /*01f0*/  FMNMX3.FTZ R10, R10, R19, R12, !PT ;  /* 0x000000130a0a7276 */ /* 0x010fc8000781000c */
[----:B------:R-:W-:-:S04]  /*0200*/  FMNMX3.FTZ R10, R10, R13, R14, !PT ;  /* 0x0000000d0a0a7276 */ /* 0x000fc8000781000e */
[----:B-----5:R-:W-:-:S04]  /*0210*/  FMNMX3.FTZ R10, R10, R15, R4, !PT ;  /* 0x0000000f0a0a7276 */ /* 0x020fc80007810004 */
        /* <DEDUP_REMOVED lines=22> */
[--C-:B------:R-:W-:Y:S01]  /*0380*/  FADD.FTZ R20, R16, -R3.reuse ;  /* 0x8000000310147221 */ /* 0x100fe20000010000 */
[----:B------:R-:W-:Y:S02]  /*0390*/  FMUL.FTZ R23, R23, 1.4426950216293334961 ;  /* 0x3fb8aa3b17177820 */ /* 0x000fe40000410000 */
[----:B------:R5:W0:Y:S01]  /*03a0*/  MUFU.EX2 R16, R22 ;  /* 0x0000001600107308 */ /* 0x000a220000000800 */
[----:B------:R-:W-:Y:S01]  /*03b0*/  FADD.FTZ R21, R17, -R3 ;  /* 0x8000000311157221 */ /* 0x000fe20000010000 */
[----:B-1----:R-:W-:-:S02]  /*03c0*/  FMUL.FTZ R24, R20, 1.4426950216293334961 ;  /* 0x3fb8aa3b14187820 */ /* 0x002fc40000410000 */
[----:B------:R1:W1:Y:S01]  /*03d0*/  MUFU.EX2 R17, R23 ;  /* 0x0000001700117308 */ /* 0x0002620000000800 */
        /* <DEDUP_REMOVED lines=8> */
[--C-:B-----5:R-:W-:Y:S01]  /*0460*/  FADD.FTZ R22, R12, -R3.reuse ;  /* 0x800000030c167221 */ /* 0x120fe20000010000 */
[----:B0-----:R-:W-:Y:S01]  /*0470*/  FADD.FTZ R20, R21, R16 ;  /* 0x0000001015147221 */ /* 0x001fe20000010000 */
[----:B------:R-:W-:Y:S01]  /*0480*/  FMUL.FTZ R27, R27, 1.4426950216293334961 ;  /* 0x3fb8aa3b1b1b7820 */ /* 0x000fe20000410000 */
[----:B------:R0:W5:Y:S01]  /*0490*/  MUFU.EX2 R12, R26 ;  /* 0x0000001a000c7308 */ /* 0x0001620000000800 */
[----:B-1----:R-:W-:Y:S01]  /*04a0*/  FADD.FTZ R23, R13, -R3 ;  /* 0x800000030d177221 */ /* 0x002fe20000010000 */
[----:B------:R-:W-:Y:S01]  /*04b0*/  FADD.FTZ R21, R20, R17 ;  /* 0x0000001114157221 */ /* 0x000fe20000010000 */
[----:B------:R-:W-:Y:S01]  /*04c0*/  FMUL.FTZ R22, R22, 1.4426950216293334961 ;  /* 0x3fb8aa3b16167820 */ /* 0x000fe20000410000 */
[----:B------:R-:W1:Y:S01]  /*04d0*/  MUFU.EX2 R13, R27 ;  /* 0x0000001b000d7308 */ /* 0x000e620000000800 */
[--C-:B---3--:R-:W-:Y:S01]  /*04e0*/  FADD.FTZ R24, R14, -R3.reuse ;  /* 0x800000030e187221 */ /* 0x108fe20000010000 */
[----:B------:R-:W-:Y:S01]  /*04f0*/  FADD.FTZ R20, R21, R18 ;  /* 0x0000001215147221 */ /* 0x000fe20000010000 */
[----:B------:R-:W-:Y:S01]  /*0500*/  FMUL.FTZ R23, R23, 1.4426950216293334961 ;  /* 0x3fb8aa3b17177820 */ /* 0x000fe20000410000 */
[----:B------:R3:W3:Y:S01]  /*0510*/  MUFU.EX2 R14, R22 ;  /* 0x00000016000e7308 */ /* 0x0006e20000000800 */
[----:B----4-:R-:W-:Y:S01]  /*0520*/  FADD.FTZ R25, R15, -R3 ;  /* 0x800000030f197221 */ /* 0x010fe20000010000 */
[----:B------:R-:W-:Y:S01]  /*0530*/  FADD.FTZ R21, R20, R19 ;  /* 0x0000001314157221 */ /* 0x000fe20000010000 */
[----:B------:R-:W-:Y:S01]  /*0540*/  FMUL.FTZ R24, R24, 1.4426950216293334961 ;  /* 0x3fb8aa3b18187820 */ /* 0x000fe20000410000 */
[----:B------:R-:W4:Y:S01]  /*0550*/  MUFU.EX2 R15, R23 ;  /* 0x00000017000f7308 */ /* 0x000f220000000800 */
[--C-:B0-----:R-:W-:Y:S01]  /*0560*/  FADD.FTZ R26, R4, -R3.reuse ;  /* 0x80000003041a7221 */ /* 0x101fe20000010000 */
[----:B-----5:R-:W-:Y:S01]  /*0570*/  FADD.FTZ R20, R21, R12 ;  /* 0x0000000c15147221 */ /* 0x020fe20000010000 */
[----:B------:R-:W-:Y:S01]  /*0580*/  FMUL.FTZ R25, R25, 1.4426950216293334961 ;  /* 0x3fb8aa3b19197820 */ /* 0x000fe20000410000 */
[----:B------:R-:W0:Y:S01]  /*0590*/  MUFU.EX2 R4, R24 ;  /* 0x0000001800047308 */ /* 0x000e220000000800 */
[----:B------:R-:W-:Y:S01]  /*05a0*/  FADD.FTZ R21, R5, -R3 ;  /* 0x8000000305157221 */ /* 0x000fe20000010000 */
[----:B-1----:R-:W-:Y:S01]  /*05b0*/  FADD.FTZ R5, R20, R13 ;  /* 0x0000000d14057221 */ /* 0x002fe20000010000 */
[----:B------:R-:W-:Y:S01]  /*05c0*/  FMUL.FTZ R26, R26, 1.4426950216293334961 ;  /* 0x3fb8aa3b1a1a7820 */ /* 0x000fe20000410000 */
[----:B------:R-:W1:Y:S01]  /*05d0*/  MUFU.EX2 R20, R25 ;  /* 0x0000001900147308 */ /* 0x000e620000000800 */
[--C-:B---3--:R-:W-:Y:S01]  /*05e0*/  FADD.FTZ R22, R6, -R3.reuse ;  /* 0x8000000306167221 */ /* 0x108fe20000010000 */
[----:B------:R-:W-:Y:S01]  /*05f0*/  FADD.FTZ R6, R5, R14 ;  /* 0x0000000e05067221 */ /* 0x000fe20000010000 */
[----:B------:R-:W-:Y:S01]  /*0600*/  FMUL.FTZ R21, R21, 1.4426950216293334961 ;  /* 0x3fb8aa3b15157820 */ /* 0x000fe20000410000 */
[----:B------:R-:W-:Y:S01]  /*0610*/  FADD.FTZ R7, R7, -R3 ;  /* 0x8000000307077221 */ /* 0x000fe20000010000 */
[----:B------:R-:W3:Y:S01]  /*0620*/  MUFU.EX2 R26, R26 ;  /* 0x0000001a001a7308 */ /* 0x000ee20000000800 */
[----:B----4-:R-:W-:Y:S01]  /*0630*/  FADD.FTZ R3, R6, R15 ;  /* 0x0000000f06037221 */ /* 0x010fe20000010000 */
[----:B------:R-:W-:-:S02]  /*0640*/  FMUL.FTZ R22, R22, 1.4426950216293334961 ;  /* 0x3fb8aa3b16167820 */ /* 0x000fc40000410000 */
[----:B------:R-:W4:Y:S01]  /*0650*/  MUFU.EX2 R6, R21 ;  /* 0x0000001500067308 */ /* 0x000f220000000800 */
[----:B0-----:R-:W-:Y:S01]  /*0660*/  FADD.FTZ R3, R3, R4 ;  /* 0x0000000403037221 */ /* 0x001fe20000010000 */
[----:B------:R-:W-:Y:S02]  /*0670*/  FMUL.FTZ R7, R7, 1.4426950216293334961 ;  /* 0x3fb8aa3b07077820 */ /* 0x000fe40000410000 */
[----:B------:R-:W0:Y:S01]  /*0680*/  MUFU.EX2 R22, R22 ;  /* 0x0000001600167308 */ /* 0x000e220000000800 */
[----:B-1----:R-:W-:-:S03]  /*0690*/  FADD.FTZ R3, R3, R20 ;  /* 0x0000001403037221 */ /* 0x002fc60000010000 */
[----:B------:R-:W1:Y:S01]  /*06a0*/  MUFU.EX2 R24, R7 ;  /* 0x0000000700187308 */ /* 0x000e620000000800 */
[----:B---3--:R-:W-:-:S04]  /*06b0*/  FADD.FTZ R3, R3, R26 ;  /* 0x0000001a03037221 */ /* 0x008fc80000010000 */
        /* <DEDUP_REMOVED lines=103> */
.L_x_3308:
        /* <DEDUP_REMOVED lines=16> */
.L_x_3309:
        /* <DEDUP_REMOVED lines=14> */
.L_x_3315:
        /* <DEDUP_REMOVED lines=149> */
.L_x_3312:
[----:B-123--:R-:W-:Y:S05]  /*1860*/  BSYNC.RECONVERGENT B0 ;  /* 0x0000000000007941 */ /* 0x00efea0003800200 */
.L_x_3311:
        /* <DEDUP_REMOVED lines=54> */
.L_x_3314:
[----:B------:R-:W-:Y:S05]  /*1bd0*/  BSYNC.RECONVERGENT B0 ;  /* 0x0000000000007941 */ /* 0x000fea0003800200 */
.L_x_3313:
[----:B------:R-:W-:Y:S02]  /*1be0*/  VIADD R45, R45, UR11 ;  /* 0x0000000b2d2d7c36 */ /* 0x000fe40008000000 */
[----:B------:R-:W-:Y:S01]  /*1bf0*/  VIADD R43, R43, 0x1 ;  /* 0x000000012b2b7836 */ /* 0x000fe20000000000 */
[----:B------:R-:W-:Y:S06]  /*1c00*/  @P0 BRA `(.L_x_3315) ;  /* 0xfffffff000c00947 */ /* 0x000fec000383ffff */
.L_x_3310:
        /* <DEDUP_REMOVED lines=22> */
.L_x_3317:
        /* <DEDUP_REMOVED lines=55> */
.L_x_3316:
        /* <DEDUP_REMOVED lines=34> */
.L_x_3318:
        /* <DEDUP_REMOVED lines=22> */
.L_x_3319:
[----:B------:R-:W-:Y:S05]  /*2460*/  @!P1 EXIT ;  /* 0x000000000000994d */ /* 0x000fea0003800000 */
[----:B01--4-:R-:W0:Y:S01]  /*2470*/  LDC.64 R4, c[0x0][0x390] ;  /* 0x0000e400ff047b82 */ /* 0x013e220000000a00 */
[----:B------:R1:W2:Y:S01]  /*2480*/  MUFU.RCP R11, R42 ;  /* 0x0000002a000b7308 */ /* 0x0002a20000001000 */
[----:B------:R-:W-:Y:S02]  /*2490*/  IMAD.IADD R7, R0, 0x1, R7 ;  /* 0x0000000100077824 */ /* 0x000fe400078e0207 */
[----:B------:R-:W-:-:S07]  /*24a0*/  IMAD.MOV R6, RZ, RZ, -R6 ;  /* 0x000000ffff067224 */ /* 0x000fce00078e0a06 */
.L_x_3320:
        /* <DEDUP_REMOVED lines=9> */
.L_x_3321:
        /* <DEDUP_REMOVED lines=12> */
.L_x_3969:


//--------------------- .text._ZN4vllm3moe10topkGatingILi8ELi256ELi4ELi16ELi32EjfLNS0_11ScoringFuncE0EEEvPKT5_PKbPfiPT4_PiiiibPKf --------------------------
	.section	.text._ZN4vllm3moe10topkGatingILi8ELi256ELi4ELi16ELi32EjfLNS0_11ScoringFuncE0EEEvPKT5_PKbPfiPT4_PiiiibPKf,"ax",@progbits
	.align	128
        .global         _ZN4vllm3moe10topkGatingILi8ELi256ELi4ELi16ELi32EjfLNS0_11ScoringFuncE0EEEvPKT5_PKbPfiPT4_PiiiibPKf
        .type           _ZN4vllm3moe10topkGatingILi8ELi256ELi4ELi16ELi32EjfLNS0_11ScoringFuncE0EEEvPKT5_PKbPfiPT4_PiiiibPKf,@function
        .size           _ZN4vllm3moe10topkGatingILi8ELi256ELi4ELi16ELi32EjfLNS0_11ScoringFuncE0EEEvPKT5_PKbPfiPT4_PiiiibPKf,(.L_x_3970 - _ZN4vllm3moe10topkGatingILi8ELi256ELi4ELi16ELi32EjfLNS0_11ScoringFuncE0EEEvPKT5_PKbPfiPT4_PiiiibPKf)
        .other          _ZN4vllm3moe10topkGatingILi8ELi256ELi4ELi16ELi32EjfLNS0_11ScoringFuncE0EEEvPKT5_PKbPfiPT4_PiiiibPKf,@"STO_CUDA_ENTRY STV_DEFAULT"
_ZN4vllm3moe10topkGatingILi8ELi256ELi4ELi16ELi32EjfLNS0_11ScoringFuncE0EEEvPKT5_PKbPfiPT4_PiiiibPKf:
.text._ZN4vllm3moe10topkGatingILi8ELi256ELi4ELi16ELi32EjfLNS0_11ScoringFuncE0EEEvPKT5_PKbPfiPT4_PiiiibPKf:
        /* <DEDUP_REMOVED lines=152> */
.L_x_3327:
        /* <DEDUP_REMOVED lines=99> */
.L_x_3324:
[----:B-123--:R-:W-:Y:S05]  /*0fb0*/  BSYNC.RECONVERGENT B0 ;  /* 0x0000000000007941 */ /* 0x00efea0003800200 */
.L_x_3323:
        /* <DEDUP_REMOVED lines=38> */
.L_x_3326:
[----:B------:R-:W-:Y:S05]  /*1220*/  BSYNC.RECONVERGENT B0 ;  /* 0x0000000000007941 */ /* 0x000fea0003800200 */
.L_x_3325:
[----:B0-----:R-:W-:Y:S02]  /*1230*/  VIADD R25, R25, UR11 ;  /* 0x0000000b19197c36 */ /* 0x001fe40008000000 */
[----:B------:R-:W-:Y:S01]  /*1240*/  VIADD R23, R23, 0x1 ;  /* 0x0000000117177836 */ /* 0x000fe20000000000 */
[----:B------:R-:W-:Y:S06]  /*1250*/  @P0 BRA `(.L_x_3327) ;  /* 0xfffffff400c80947 */ /* 0x000fec000383ffff */
.L_x_3322:
        /* <DEDUP_REMOVED lines=22> */
.L_x_3329:
        /* <DEDUP_REMOVED lines=55> */
.L_x_3328:
        /* <DEDUP_REMOVED lines=34> */
.L_x_3330:
        /* <DEDUP_REMOVED lines=22> */
.L_x_3331:
[----:B------:R-:W-:Y:S05]  /*1ab0*/  @!P1 EXIT ;  /* 0x000000000000994d */ /* 0x000fea0003800000 */
[----:B01----:R-:W0:Y:S01]  /*1ac0*/  LDC.64 R6, c[0x0][0x390] ;  /* 0x0000e400ff067b82 */ /* 0x003e220000000a00 */
[----:B------:R1:W2:Y:S01]  /*1ad0*/  MUFU.RCP R11, R4 ;  /* 0x00000004000b7308 */ /* 0x0002a20000001000 */
[----:B------:R-:W-:Y:S02]  /*1ae0*/  IMAD.IADD R5, R0, 0x1, R5 ;  /* 0x0000000100057824 */ /* 0x000fe400078e0205 */
[----:B------:R-:W-:-:S07]  /*1af0*/  IMAD.MOV R27, RZ, RZ, -R27 ;  /* 0x000000ffff1b7224 */ /* 0x000fce00078e0a1b */
.L_x_3332:
        /* <DEDUP_REMOVED lines=9> */
.L_x_3333:
        /* <DEDUP_REMOVED lines=15> */
.L_x_3970:


//--------------------- .text._ZN4vllm3moe10topkGatingILi4ELi128ELi4ELi16ELi32EjfLNS0_11ScoringFuncE0EEEvPKT5_PKbPfiPT4_PiiiibPKf --------------------------
	.section	.text._ZN4vllm3moe10topkGatingILi4ELi128ELi4ELi16ELi32EjfLNS0_11ScoringFuncE0EEEvPKT5_PKbPfiPT4_PiiiibPKf,"ax",@progbits
	.align	128
        .global         _ZN4vllm3moe10topkGatingILi4ELi128ELi4ELi16ELi32EjfLNS0_11ScoringFuncE0EEEvPKT5_PKbPfiPT4_PiiiibPKf
        .type           _ZN4vllm3moe10topkGatingILi4ELi128ELi4ELi16ELi32EjfLNS0_11ScoringFuncE0EEEvPKT5_PKbPfiPT4_PiiiibPKf,@function
        .size           _ZN4vllm3moe10topkGatingILi4ELi128ELi4ELi16ELi32EjfLNS0_11ScoringFuncE0EEEvPKT5_PKbPfiPT4_PiiiibPKf,(.L_x_3971 - _ZN4vllm3moe10topkGatingILi4ELi128ELi4ELi16ELi32EjfLNS0_11ScoringFuncE0EEEvPKT5_PKbPfiPT4_PiiiibPKf)
        .other          _ZN4vllm3moe10topkGatingILi4ELi128ELi4ELi16ELi32EjfLNS0_11ScoringFuncE0EEEvPKT5_PKbPfiPT4_PiiiibPKf,@"STO_CUDA_ENTRY STV_DEFAULT"
_ZN4vllm3moe10topkGatingILi4ELi128ELi4ELi16ELi32EjfLNS0_11ScoringFuncE0EEEvPKT5_PKbPfiPT4_PiiiibPKf:
.text._ZN4vllm3moe10topkGatingILi4ELi128ELi4ELi16ELi32EjfLNS0_11ScoringFuncE0EEEvPKT5_PKbPfiPT4_PiiiibPKf:
        /* <DEDUP_REMOVED lines=28> */
[----:B------:R-:W-:-:S05]  /*01c0*/  @P0 LEA R10, P1, R0, UR8, 0x2 ;  /* 0x00000008000a0c11 */ /* 0x000fca000f8210ff */
[----:B------:R-:W-:-:S05]  /*01d0*/  @P0 IMAD.X R11, RZ, RZ, UR9, P1 ;  /* 0x00000009ff0b0e24 */ /* 0x000fca00088e06ff */
[----:B------:R-:W2:Y:S04]  /*01e0*/  @P0 LDG.E R15, desc[UR6][R10.64] ;  /* 0x000000060a0f0981 */ /* 0x000ea8000c1e1900 */
[----:B------:R-:W4:Y:S04]  /*01f0*/  @P0 LDG.E R17, desc[UR6][R10.64+0x8] ;  /* 0x000008060a110981 */ /* 0x000f28000c1e1900 */
[----:B------:R-:W5:Y:S01]  /*0200*/  @P0 LDG.E R14, desc[UR6][R10.64+0xc] ;  /* 0x00000c060a0e0981 */ /* 0x000f62000c1e1900 */
[----:B---3--:R-:W-:-:S04]  /*0210*/  FMNMX3.FTZ R2, R4, R5, R6, !PT ;  /* 0x0000000504027276 */ /* 0x008fc80007810006 */
[----:B------:R-:W-:-:S05]  /*0220*/  FMNMX.FTZ R2, R7, R2, !PT ;  /* 0x0000000207027209 */ /* 0x000fca0007810000 */
[----:B------:R-:W1:Y:S02]  /*0230*/  SHFL.BFLY PT, R3, R2, 0x10, 0x1f ;  /* 0x0e001f0002037f89 */ /* 0x000e6400000e0000 */
[----:B-1----:R-:W-:Y:S02]  /*0240*/  FMNMX.FTZ R9, R2, R3, !PT ;  /* 0x0000000302097209 */ /* 0x002fe40007810000 */
[----:B------:R-:W3:Y:S04]  /*0250*/  @P2 LDG.E.U8 R3, desc[UR6][R18.64] ;  /* 0x0000000612032981 */ /* 0x000ee8000c1e1100 */
[----:B------:R-:W1:Y:S04]  /*0260*/  SHFL.BFLY PT, R12, R9, 0x8, 0x1f ;  /* 0x0d001f00090c7f89 */ /* 0x000e6800000e0000 */
[----:B------:R0:W4:Y:S01]  /*0270*/  @P0 LDG.E R2, desc[UR6][R10.64+0x4] ;  /* 0x000004060a020981 */ /* 0x000122000c1e1900 */
[----:B-1----:R-:W-:-:S05]  /*0280*/  FMNMX.FTZ R12, R9, R12, !PT ;  /* 0x0000000c090c7209 */ /* 0x002fca0007810000 */
[----:B------:R-:W1:Y:S02]  /*0290*/  SHFL.BFLY PT, R21, R12, 0x4, 0x1f ;  /* 0x0c801f000c157f89 */ /* 0x000e6400000e0000 */
[----:B-1----:R-:W-:-:S05]  /*02a0*/  FMNMX.FTZ R21, R12, R21, !PT ;  /* 0x000000150c157209 */ /* 0x002fca0007810000 */
[----:B------:R-:W1:Y:S02]  /*02b0*/  SHFL.BFLY PT, R16, R21, 0x2, 0x1f ;  /* 0x0c401f0015107f89 */ /* 0x000e6400000e0000 */
[----:B-1----:R-:W-:-:S05]  /*02c0*/  FMNMX.FTZ R16, R21, R16, !PT ;  /* 0x0000001015107209 */ /* 0x002fca0007810000 */
[----:B------:R-:W1:Y:S02]  /*02d0*/  SHFL.BFLY PT, R9, R16, 0x1, 0x1f ;  /* 0x0c201f0010097f89 */ /* 0x000e6400000e0000 */
[----:B-1----:R-:W-:-:S05]  /*02e0*/  FMNMX.FTZ R9, R16, R9, !PT ;  /* 0x0000000910097209 */ /* 0x002fca0007810000 */
[--C-:B------:R-:W-:Y:S01]  /*02f0*/  FADD.FTZ R4, R4, -R9.reuse ;  /* 0x8000000904047221 */ /* 0x100fe20000010000 */
[----:B------:R-:W-:-:S03]  /*0300*/  FADD.FTZ R5, R5, -R9 ;  /* 0x8000000905057221 */ /* 0x000fc60000010000 */
[----:B------:R-:W-:Y:S01]  /*0310*/  FMUL.FTZ R4, R4, 1.4426950216293334961 ;  /* 0x3fb8aa3b04047820 */ /* 0x000fe20000410000 */
[--C-:B------:R-:W-:Y:S01]  /*0320*/  FADD.FTZ R6, R6, -R9.reuse ;  /* 0x8000000906067221 */ /* 0x100fe20000010000 */
[----:B------:R-:W-:Y:S01]  /*0330*/  FMUL.FTZ R5, R5, 1.4426950216293334961 ;  /* 0x3fb8aa3b05057820 */ /* 0x000fe20000410000 */
[----:B------:R-:W-:-:S03]  /*0340*/  FADD.FTZ R7, R7, -R9 ;  /* 0x8000000907077221 */ /* 0x000fc60000010000 */
[----:B------:R-:W0:Y:S01]  /*0350*/  MUFU.EX2 R4, R4 ;  /* 0x0000000400047308 */ /* 0x000e220000000800 */
[----:B------:R-:W-:Y:S01]  /*0360*/  FMUL.FTZ R6, R6, 1.4426950216293334961 ;  /* 0x3fb8aa3b06067820 */ /* 0x000fe20000410000 */
[----:B------:R-:W-:Y:S02]  /*0370*/  FMUL.FTZ R7, R7, 1.4426950216293334961 ;  /* 0x3fb8aa3b07077820 */ /* 0x000fe40000410000 */
[----:B------:R-:W1:Y:S04]  /*0380*/  MUFU.EX2 R5, R5 ;  /* 0x0000000500057308 */ /* 0x000e680000000800 */
[----:B------:R-:W2:Y:S04]  /*0390*/  MUFU.EX2 R6, R6 ;  /* 0x0000000600067308 */ /* 0x000ea80000000800 */
[----:B------:R-:W5:Y:S01]  /*03a0*/  MUFU.EX2 R7, R7 ;  /* 0x0000000700077308 */ /* 0x000f620000000800 */
[----:B0-----:R-:W-:-:S04]  /*03b0*/  FADD.FTZ R10, RZ, R4 ;  /* 0x00000004ff0a7221 */ /* 0x001fc80000010000 */
[----:B-1----:R-:W-:-:S04]  /*03c0*/  FADD.FTZ R9, R10, R5 ;  /* 0x000000050a097221 */ /* 0x002fc80000010000 */
[----:B--2---:R-:W-:-:S04]  /*03d0*/  FADD.FTZ R10, R9, R6 ;  /* 0x00000006090a7221 */ /* 0x004fc80000010000 */
[----:B-----5:R-:W-:-:S05]  /*03e0*/  FADD.FTZ R10, R10, R7 ;  /* 0x000000070a0a7221 */ /* 0x020fca0000010000 */
        /* <DEDUP_REMOVED lines=11> */
[----:B---3--:R-:W-:Y:S01]  /*04a0*/  ISETP.EQ.OR P2, PT, R3, RZ, !P2 ;  /* 0x000000ff0300720c */ /* 0x008fe20005742670 */
        /* <DEDUP_REMOVED lines=14> */
[----:B------:R-:W-:Y:S01]  /*0590*/  @P0 FADD.FTZ R20, R12, R15 ;  /* 0x0000000f0c140221 */ /* 0x000fe20000010000 */
[----:B----4-:R-:W-:Y:S01]  /*05a0*/  @P0 FADD.FTZ R19, R11, R2 ;  /* 0x000000020b130221 */ /* 0x010fe20000010000 */
[----:B------:R-:W-:Y:S01]  /*05b0*/  @P0 FADD.FTZ R18, R10, R17 ;  /* 0x000000110a120221 */ /* 0x000fe20000010000 */
[----:B------:R-:W-:Y:S01]  /*05c0*/  LOP3.LUT R13, R13, 0x1f, RZ, 0xc0, !PT ;  /* 0x0000001f0d0d7812 */ /* 0x000fe200078ec0ff */
[----:B------:R-:W-:Y:S01]  /*05d0*/  @P0 FADD.FTZ R16, R9, R14 ;  /* 0x0000000e09100221 */ /* 0x000fe20000010000 */
[----:B------:R-:W-:-:S02]  /*05e0*/  IMAD.MOV.U32 R21, RZ, RZ, RZ ;  /* 0x000000ffff157224 */ /* 0x000fc400078e00ff */
        /* <DEDUP_REMOVED lines=14> */
.L_x_3339:
        /* <DEDUP_REMOVED lines=83> */
.L_x_3336:
[----:B-123--:R-:W-:Y:S05]  /*0c00*/  BSYNC.RECONVERGENT B0 ;  /* 0x0000000000007941 */ /* 0x00efea0003800200 */
.L_x_3335:
        /* <DEDUP_REMOVED lines=30> */
.L_x_3338:
[----:B------:R-:W-:Y:S05]  /*0df0*/  BSYNC.RECONVERGENT B0 ;  /* 0x0000000000007941 */ /* 0x000fea0003800200 */
.L_x_3337:
[----:B------:R-:W-:Y:S02]  /*0e00*/  VIADD R15, R15, UR11 ;  /* 0x0000000b0f0f7c36 */ /* 0x000fe40008000000 */
[----:B------:R-:W-:Y:S01]  /*0e10*/  VIADD R17, R17, 0x1 ;  /* 0x0000000111117836 */ /* 0x000fe20000000000 */
[----:B------:R-:W-:Y:S06]  /*0e20*/  @P0 BRA `(.L_x_3339) ;  /* 0xfffffff800280947 */ /* 0x000fec000383ffff */
.L_x_3334:
        /* <DEDUP_REMOVED lines=22> */
.L_x_3341:
        /* <DEDUP_REMOVED lines=55> */
.L_x_3340:
        /* <DEDUP_REMOVED lines=34> */
.L_x_3342:
        /* <DEDUP_REMOVED lines=22> */
.L_x_3343:
[----:B------:R-:W-:Y:S05]  /*1680*/  @!P1 EXIT ;  /* 0x000000000000994d */ /* 0x000fea0003800000 */
[----:B01----:R-:W0:Y:S01]  /*1690*/  LDC.64 R4, c[0x0][0x390] ;  /* 0x0000e400ff047b82 */ /* 0x003e220000000a00 */
[----:B------:R-:W1:Y:S01]  /*16a0*/  MUFU.RCP R21, R21 ;  /* 0x0000001500157308 */ /* 0x000e620000001000 */
[----:B------:R-:W-:Y:S02]  /*16b0*/  IMAD.IADD R7, R8, 0x1, R7 ;  /* 0x0000000108077824 */ /* 0x000fe400078e0207 */
[----:B------:R-:W-:-:S07]  /*16c0*/  IMAD.MOV R0, RZ, RZ, -R0 ;  /* 0x000000ffff007224 */ /* 0x000fce00078e0a00 */
.L_x_3344:
        /* <DEDUP_REMOVED lines=9> */
.L_x_3345:
        /* <DEDUP_REMOVED lines=10> */
.L_x_3971:


//--------------------- .text._ZN4vllm3moe10topkGatingILi4ELi64ELi4ELi16ELi32EjfLNS0_11ScoringFuncE0EEEvPKT5_PKbPfiPT4_PiiiibPKf --------------------------
	.section	.text._ZN4vllm3moe10topkGatingILi4ELi64ELi4ELi16ELi32EjfLNS0_11ScoringFuncE0EEEvPKT5_PKbPfiPT4_PiiiibPKf,"ax",@progbits
	.align	128
        .global         _ZN4vllm3moe10topkGatingILi4ELi64ELi4ELi16ELi32EjfLNS0_11ScoringFuncE0EEEvPKT5_PKbPfiPT4_PiiiibPKf
        .type           _ZN4vllm3moe10topkGatingILi4ELi64ELi4ELi16ELi32EjfLNS0_11ScoringFuncE0EEEvPKT5_PKbPfiPT4_PiiiibPKf,@function
        .size           _ZN4vllm3moe10topkGatingILi4ELi64ELi4ELi16ELi32EjfLNS0_11ScoringFuncE0EEEvPKT5_PKbPfiPT4_PiiiibPKf,(.L_x_3972 - _ZN4vllm3moe10topkGatingILi4ELi64ELi4ELi16ELi32EjfLNS0_11ScoringFuncE0EEEvPKT5_PKbPfiPT4_PiiiibPKf)
        .other          _ZN4vllm3moe10topkGatingILi4ELi64ELi4ELi16ELi32EjfLNS0_11ScoringFuncE0EEEvPKT5_PKbPfiPT4_PiiiibPKf,@"STO_CUDA_ENTRY STV_DEFAULT"
_ZN4vllm3moe10topkGatingILi4ELi64ELi4ELi16ELi32EjfLNS0_11ScoringFuncE0EEEvPKT5_PKbPfiPT4_PiiiibPKf:
.text._ZN4vllm3moe10topkGatingILi4ELi64ELi4ELi16ELi32EjfLNS0_11ScoringFuncE0EEEvPKT5_PKbPfiPT4_PiiiibPKf:
        /* <DEDUP_REMOVED lines=49> */
[----:B------:R-:W-:Y:S01]  /*0310*/  FADD.FTZ R9, R6, -R19 ;  /* 0x8000001306097221 */ /* 0x000fe20000010000 */
[----:B------:R-:W-:-:S04]  /*0320*/  FMUL.FTZ R6, R5, 1.4426950216293334961 ;  /* 0x3fb8aa3b05067820 */ /* 0x000fc80000410000 */
[----:B------:R-:W0:Y:S01]  /*0330*/  MUFU.EX2 R4, R4 ;  /* 0x0000000400047308 */ /* 0x000e220000000800 */
[----:B------:R-:W-:Y:S01]  /*0340*/  FADD.FTZ R7, R7, -R19 ;  /* 0x8000001307077221 */ /* 0x000fe20000010000 */
[----:B------:R-:W-:Y:S02]  /*0350*/  FMUL.FTZ R9, R9, 1.4426950216293334961 ;  /* 0x3fb8aa3b09097820 */ /* 0x000fe40000410000 */
[----:B------:R-:W1:Y:S01]  /*0360*/  MUFU.EX2 R6, R6 ;  /* 0x0000000600067308 */ /* 0x000e620000000800 */
[----:B------:R-:W-:-:S03]  /*0370*/  FMUL.FTZ R7, R7, 1.4426950216293334961 ;  /* 0x3fb8aa3b07077820 */ /* 0x000fc60000410000 */
[----:B---3--:R-:W3:Y:S04]  /*0380*/  MUFU.EX2 R10, R9 ;  /* 0x00000009000a7308 */ /* 0x008ee80000000800 */
        /* <DEDUP_REMOVED lines=14> */
[----:B------:R-:W-:Y:S01]  /*0470*/  ISETP.EQ.OR P2, PT, R3, RZ, !P2 ;  /* 0x000000ff0300720c */ /* 0x000fe20005742670 */
        /* <DEDUP_REMOVED lines=10> */
[C---:B------:R-:W-:Y:S02]  /*0520*/  FSETP.NE.FTZ.AND P5, PT, |R9|.reuse, +INF , PT ;  /* 0x7f8000000900780b */ /* 0x040fe40003fb5200 */
[----:B------:R-:W-:Y:S02]  /*0530*/  FSEL R11, R6, RZ, P3 ;  /* 0x000000ff060b7208 */ /* 0x000fe40001800000 */
[----:B------:R-:W-:Y:S02]  /*0540*/  FSEL R10, R10, RZ, P4 ;  /* 0x000000ff0a0a7208 */ /* 0x000fe40002000000 */
[----:B------:R-:W-:Y:S01]  /*0550*/  FSEL R9, R9, RZ, P5 ;  /* 0x000000ff09097208 */ /* 0x000fe20002800000 */
[----:B----4-:R-:W-:Y:S01]  /*0560*/  @P0 FADD.FTZ R20, R12, R15 ;  /* 0x0000000f0c140221 */ /* 0x010fe20000010000 */
[----:B-----5:R-:W-:Y:S01]  /*0570*/  @P0 FADD.FTZ R19, R11, R2 ;  /* 0x000000020b130221 */ /* 0x020fe20000010000 */
        /* <DEDUP_REMOVED lines=18> */
.L_x_3351:
        /* <DEDUP_REMOVED lines=73> */
.L_x_3348:
[----:B-123--:R-:W-:Y:S05]  /*0b30*/  BSYNC.RECONVERGENT B0 ;  /* 0x0000000000007941 */ /* 0x00efea0003800200 */
.L_x_3347:
        /* <DEDUP_REMOVED lines=30> */
.L_x_3350:
[----:B------:R-:W-:Y:S05]  /*0d20*/  BSYNC.RECONVERGENT B0 ;  /* 0x0000000000007941 */ /* 0x000fea0003800200 */
.L_x_3349:
[----:B------:R-:W-:Y:S02]  /*0d30*/  VIADD R15, R15, UR11 ;  /* 0x0000000b0f0f7c36 */ /* 0x000fe40008000000 */
[----:B------:R-:W-:Y:S01]  /*0d40*/  VIADD R17, R17, 0x1 ;  /* 0x0000000111117836 */ /* 0x000fe20000000000 */
[----:B------:R-:W-:Y:S06]  /*0d50*/  @P0 BRA `(.L_x_3351) ;  /* 0xfffffff800500947 */ /* 0x000fec000383ffff */
.L_x_3346:
        /* <DEDUP_REMOVED lines=22> */
.L_x_3353:
        /* <DEDUP_REMOVED lines=55> */
.L_x_3352:
        /* <DEDUP_REMOVED lines=34> */
.L_x_3354:
        /* <DEDUP_REMOVED lines=22> */
.L_x_3355:
[----:B------:R-:W-:Y:S05]  /*15b0*/  @!P1 EXIT ;  /* 0x000000000000994d */ /* 0x000fea0003800000 */
[----:B01----:R-:W0:Y:S01]  /*15c0*/  LDC.64 R4, c[0x0][0x390] ;  /* 0x0000e400ff047b82 */ /* 0x003e220000000a00 */
[----:B------:R-:W1:Y:S01]  /*15d0*/  MUFU.RCP R21, R21 ;  /* 0x0000001500157308 */ /* 0x000e620000001000 */
[----:B------:R-:W-:Y:S02]  /*15e0*/  IMAD.IADD R7, R8, 0x1, R7 ;  /* 0x0000000108077824 */ /* 0x000fe400078e0207 */
[----:B------:R-:W-:-:S07]  /*15f0*/  IMAD.MOV R0, RZ, RZ, -R0 ;  /* 0x000000ffff007224 */ /* 0x000fce00078e0a00 */
.L_x_3356:
        /* <DEDUP_REMOVED lines=9> */
.L_x_3357:
        /* <DEDUP_REMOVED lines=15> */
.L_x_3972:


//--------------------- .text._ZN4vllm3moe10topkGatingILi4ELi32ELi4ELi16ELi32EjfLNS0_11ScoringFuncE0EEEvPKT5_PKbPfiPT4_PiiiibPKf --------------------------
	.section	.text._ZN4vllm3moe10topkGatingILi4ELi32ELi4ELi16ELi32EjfLNS0_11ScoringFuncE0EEEvPKT5_PKbPfiPT4_PiiiibPKf,"ax",@progbits
	.align	128
        .global         _ZN4vllm3moe10topkGatingILi4ELi32ELi4ELi16ELi32EjfLNS0_11ScoringFuncE0EEEvPKT5_PKbPfiPT4_PiiiibPKf
        .type           _ZN4vllm3moe10topkGatingILi4ELi32ELi4ELi16ELi32EjfLNS0_11ScoringFuncE0EEEvPKT5_PKbPfiPT4_PiiiibPKf,@function
        .size           _ZN4vllm3moe10topkGatingILi4ELi32ELi4ELi16ELi32EjfLNS0_11ScoringFuncE0EEEvPKT5_PKbPfiPT4_PiiiibPKf,(.L_x_3973 - _ZN4vllm3moe10topkGatingILi4ELi32ELi4ELi16ELi32EjfLNS0_11ScoringFuncE0EEEvPKT5_PKbPfiPT4_PiiiibPKf)
        .other          _ZN4vllm3moe10topkGatingILi4ELi32ELi4ELi16ELi32EjfLNS0_11ScoringFuncE0EEEvPKT5_PKbPfiPT4_PiiiibPKf,@"STO_CUDA_ENTRY STV_DEFAULT"
_ZN4vllm3moe10topkGatingILi4ELi32ELi4ELi16ELi32EjfLNS0_11ScoringFuncE0EEEvPKT5_PKbPfiPT4_PiiiibPKf:
.text._ZN4vllm3moe10topkGatingILi4ELi32ELi4ELi16ELi32EjfLNS0_11ScoringFuncE0EEEvPKT5_PKbPfiPT4_PiiiibPKf:
        /* <DEDUP_REMOVED lines=37> */
[----:B------:R-:W-:Y:S01]  /*0250*/  IMAD.MOV.U32 R21, RZ, RZ, RZ ;  /* 0x000000ffff157224 */ /* 0x000fe200078e00ff */
[----:B---3--:R-:W-:-:S04]  /*0260*/  FMNMX3.FTZ R12, R4, R5, R6, !PT ;  /* 0x00000005040c7276 */ /* 0x008fc80007810006 */
[----:B------:R-:W-:-:S05]  /*0270*/  FMNMX.FTZ R12, R7, R12, !PT ;  /* 0x0000000c070c7209 */ /* 0x000fca0007810000 */
[----:B------:R-:W3:Y:S02]  /*0280*/  SHFL.BFLY PT, R9, R12, 0x4, 0x181f ;  /* 0x0c981f000c097f89 */ /* 0x000ee400000e0000 */
[----:B---3--:R-:W-:-:S05]  /*0290*/  FMNMX.FTZ R9, R12, R9, !PT ;  /* 0x000000090c097209 */ /* 0x008fca0007810000 */
[----:B------:R-:W3:Y:S01]  /*02a0*/  SHFL.BFLY PT, R16, R9, 0x2, 0x181f ;  /* 0x0c581f0009107f89 */ /* 0x000ee200000e0000 */
[----:B--2---:R-:W-:Y:S01]  /*02b0*/  ISETP.EQ.OR P1, PT, R3, RZ, !P1 ;  /* 0x000000ff0300720c */ /* 0x004fe20004f22670 */
[----:B0-----:R-:W-:Y:S01]  /*02c0*/  IMAD.U32 R3, RZ, RZ, UR4 ;  /* 0x00000004ff037e24 */ /* 0x001fe2000f8e00ff */
[----:B---3--:R-:W-:-:S05]  /*02d0*/  FMNMX.FTZ R16, R9, R16, !PT ;  /* 0x0000001009107209 */ /* 0x008fca0007810000 */
[----:B------:R-:W0:Y:S02]  /*02e0*/  SHFL.BFLY PT, R19, R16, 0x1, 0x181f ;  /* 0x0c381f0010137f89 */ /* 0x000e2400000e0000 */
[----:B0-----:R-:W-:-:S05]  /*02f0*/  FMNMX.FTZ R19, R16, R19, !PT ;  /* 0x0000001310137209 */ /* 0x001fca0007810000 */
        /* <DEDUP_REMOVED lines=8> */
[----:B------:R-:W0:Y:S04]  /*0380*/  MUFU.EX2 R4, R4 ;  /* 0x0000000400047308 */ /* 0x000e280000000800 */
[----:B------:R-:W1:Y:S04]  /*0390*/  MUFU.EX2 R6, R6 ;  /* 0x0000000600067308 */ /* 0x000e680000000800 */
[----:B------:R-:W2:Y:S04]  /*03a0*/  MUFU.EX2 R10, R10 ;  /* 0x0000000a000a7308 */ /* 0x000ea80000000800 */
[----:B------:R-:W3:Y:S01]  /*03b0*/  MUFU.EX2 R12, R7 ;  /* 0x00000007000c7308 */ /* 0x000ee20000000800 */
[----:B0-----:R-:W-:-:S04]  /*03c0*/  FADD.FTZ R5, RZ, R4 ;  /* 0x00000004ff057221 */ /* 0x001fc80000010000 */
[----:B-1----:R-:W-:-:S04]  /*03d0*/  FADD.FTZ R5, R5, R6 ;  /* 0x0000000605057221 */ /* 0x002fc80000010000 */
[----:B--2---:R-:W-:-:S04]  /*03e0*/  FADD.FTZ R5, R5, R10 ;  /* 0x0000000a05057221 */ /* 0x004fc80000010000 */
[----:B---3--:R-:W-:-:S05]  /*03f0*/  FADD.FTZ R5, R5, R12 ;  /* 0x0000000c05057221 */ /* 0x008fca0000010000 */
        /* <DEDUP_REMOVED lines=38> */
.L_x_3363:
        /* <DEDUP_REMOVED lines=13> */
[----:B------:R-:W-:-:S03]  /*0730*/  FSEL R3, R11, R12, P2 ;  /* 0x0000000c0b037208 */ /* 0x000fc60001000000 */
        /* <DEDUP_REMOVED lines=49> */
.L_x_3360:
[----:B-123--:R-:W-:Y:S05]  /*0a50*/  BSYNC.RECONVERGENT B0 ;  /* 0x0000000000007941 */ /* 0x00efea0003800200 */
.L_x_3359:
        /* <DEDUP_REMOVED lines=29> */
.L_x_3362:
[----:B------:R-:W-:Y:S05]  /*0c30*/  BSYNC.RECONVERGENT B0 ;  /* 0x0000000000007941 */ /* 0x000fea0003800200 */
.L_x_3361:
[----:B------:R-:W-:Y:S02]  /*0c40*/  VIADD R15, R15, UR11 ;  /* 0x0000000b0f0f7c36 */ /* 0x000fe40008000000 */
[----:B------:R-:W-:Y:S01]  /*0c50*/  VIADD R17, R17, 0x1 ;  /* 0x0000000111117836 */ /* 0x000fe20000000000 */
[----:B------:R-:W-:Y:S06]  /*0c60*/  @P0 BRA `(.L_x_3363) ;  /* 0xfffffff8007c0947 */ /* 0x000fec000383ffff */
.L_x_3358:
        /* <DEDUP_REMOVED lines=22> */
.L_x_3365:
        /* <DEDUP_REMOVED lines=55> */
.L_x_3364:
        /* <DEDUP_REMOVED lines=34> */
.L_x_3366:
        /* <DEDUP_REMOVED lines=22> */
.L_x_3367:
[----:B------:R-:W-:Y:S05]  /*14c0*/  @!P1 EXIT ;  /* 0x000000000000994d */ /* 0x000fea0003800000 */
[----:B01----:R-:W0:Y:S01]  /*14d0*/  LDC.64 R4, c[0x0][0x390] ;  /* 0x0000e400ff047b82 */ /* 0x003e220000000a00 */
[----:B------:R-:W1:Y:S01]  /*14e0*/  MUFU.RCP R21, R21 ;  /* 0x0000001500157308 */ /* 0x000e620000001000 */
[----:B------:R-:W-:Y:S02]  /*14f0*/  IMAD.IADD R7, R8, 0x1, R7 ;  /* 0x0000000108077824 */ /* 0x000fe400078e0207 */
[----:B------:R-:W-:-:S07]  /*1500*/  IMAD.MOV R0, RZ, RZ, -R0 ;  /* 0x000000ffff007224 */ /* 0x000fce00078e0a00 */
.L_x_3368:
        /* <DEDUP_REMOVED lines=9> */
.L_x_3369:
        /* <DEDUP_REMOVED lines=14> */
.L_x_3973:


//--------------------- .text._ZN4vllm3moe10topkGatingILi4ELi16ELi4ELi16ELi32EjfLNS0_11ScoringFuncE0EEEvPKT5_PKbPfiPT4_PiiiibPKf --------------------------
	.section	.text._ZN4vllm3moe10topkGatingILi4ELi16ELi4ELi16ELi32EjfLNS0_11ScoringFuncE0EEEvPKT5_PKbPfiPT4_PiiiibPKf,"ax",@progbits
	.align	128
        .global         _ZN4vllm3moe10topkGatingILi4ELi16ELi4ELi16ELi32EjfLNS0_11ScoringFuncE0EEEvPKT5_PKbPfiPT4_PiiiibPKf
        .type           _ZN4vllm3moe10topkGatingILi4ELi16ELi4ELi16ELi32EjfLNS0_11ScoringFuncE0EEEvPKT5_PKbPfiPT4_PiiiibPKf,@function
        .size           _ZN4vllm3moe10topkGatingILi4ELi16ELi4ELi16ELi32EjfLNS0_11ScoringFuncE0EEEvPKT5_PKbPfiPT4_PiiiibPKf,(.L_x_3974 - _ZN4vllm3moe10topkGatingILi4ELi16ELi4ELi16ELi32EjfLNS0_11ScoringFuncE0EEEvPKT5_PKbPfiPT4_PiiiibPKf)
        .other          _ZN4vllm3moe10topkGatingILi4ELi16ELi4ELi16ELi32EjfLNS0_11ScoringFuncE0EEEvPKT5_PKbPfiPT4_PiiiibPKf,@"STO_CUDA_ENTRY STV_DEFAULT"
_ZN4vllm3moe10topkGatingILi4ELi16ELi4ELi16ELi32EjfLNS0_11ScoringFuncE0EEEvPKT5_PKbPfiPT4_PiiiibPKf:
.text._ZN4vllm3moe10topkGatingILi4ELi16ELi4ELi16ELi32EjfLNS0_11ScoringFuncE0EEEvPKT5_PKbPfiPT4_PiiiibPKf:
        /* <DEDUP_REMOVED lines=55> */
[----:B------:R-:W2:Y:S04]  /*0370*/  MUFU.EX2 R6, R6 ;  /* 0x0000000600067308 */ /* 0x000ea80000000800 */
[----:B------:R-:W3:Y:S04]  /*0380*/  MUFU.EX2 R18, R18 ;  /* 0x0000001200127308 */ /* 0x000ee80000000800 */
[----:B-1----:R-:W1:Y:S01]  /*0390*/  MUFU.EX2 R10, R7 ;  /* 0x00000007000a7308 */ /* 0x002e620000000800 */
[----:B0-----:R-:W-:-:S04]  /*03a0*/  FADD.FTZ R5, RZ, R4 ;  /* 0x00000004ff057221 */ /* 0x001fc80000010000 */
[----:B--2---:R-:W-:-:S04]  /*03b0*/  FADD.FTZ R5, R5, R6 ;  /* 0x0000000605057221 */ /* 0x004fc80000010000 */
[----:B---3--:R-:W-:-:S04]  /*03c0*/  FADD.FTZ R5, R5, R18 ;  /* 0x0000001205057221 */ /* 0x008fc80000010000 */
[----:B-1----:R-:W-:-:S05]  /*03d0*/  FADD.FTZ R5, R5, R10 ;  /* 0x0000000a05057221 */ /* 0x002fca0000010000 */
        /* <DEDUP_REMOVED lines=15> */
[C---:B------:R-:W-:Y:S02]  /*04d0*/  FSETP.NE.FTZ.AND P5, PT, |R7|.reuse, +INF , PT ;  /* 0x7f8000000700780b */ /* 0x040fe40003fb5200 */
[----:B------:R-:W-:Y:S02]  /*04e0*/  FSEL R11, R6, RZ, P3 ;  /* 0x000000ff060b7208 */ /* 0x000fe40001800000 */
[----:B------:R-:W-:Y:S02]  /*04f0*/  FSEL R10, R18, RZ, P4 ;  /* 0x000000ff120a7208 */ /* 0x000fe40002000000 */
[----:B------:R-:W-:Y:S01]  /*0500*/  FSEL R9, R7, RZ, P5 ;  /* 0x000000ff07097208 */ /* 0x000fe20002800000 */
[----:B-----5:R-:W-:Y:S01]  /*0510*/  @P0 FADD.FTZ R19, R11, R2 ;  /* 0x000000020b130221 */ /* 0x020fe20000010000 */
[----:B------:R-:W-:Y:S01]  /*0520*/  @!P0 MOV R20, R12 ;  /* 0x0000000c00148202 */ /* 0x000fe20000000f00 */
[----:B------:R-:W-:Y:S01]  /*0530*/  @P0 FADD.FTZ R18, R10, R17 ;  /* 0x000000110a120221 */ /* 0x000fe20000010000 */
[----:B------:R-:W-:-:S02]  /*0540*/  @!P0 IMAD.MOV.U32 R19, RZ, RZ, R11 ;  /* 0x000000ffff138224 */ /* 0x000fc400078e000b */
[----:B------:R-:W-:Y:S01]  /*0550*/  @P0 FADD.FTZ R16, R9, R14 ;  /* 0x0000000e09100221 */ /* 0x000fe20000010000 */
        /* <DEDUP_REMOVED lines=12> */
.L_x_3375:
        /* <DEDUP_REMOVED lines=53> */
.L_x_3372:
[----:B-123--:R-:W-:Y:S05]  /*0970*/  BSYNC.RECONVERGENT B0 ;  /* 0x0000000000007941 */ /* 0x00efea0003800200 */
.L_x_3371:
        /* <DEDUP_REMOVED lines=29> */
.L_x_3374:
[----:B------:R-:W-:Y:S05]  /*0b50*/  BSYNC.RECONVERGENT B0 ;  /* 0x0000000000007941 */ /* 0x000fea0003800200 */
.L_x_3373:
[----:B------:R-:W-:Y:S01]  /*0b60*/  IADD3 R15, PT, PT, R15, UR11, RZ ;  /* 0x0000000b0f0f7c10 */ /* 0x000fe2000fffe0ff */
[----:B------:R-:W-:Y:S01]  /*0b70*/  VIADD R17, R17, 0x1 ;  /* 0x0000000111117836 */ /* 0x000fe20000000000 */
[----:B------:R-:W-:Y:S06]  /*0b80*/  @P0 BRA `(.L_x_3375) ;  /* 0xfffffff800a40947 */ /* 0x000fec000383ffff */
.L_x_3370:
        /* <DEDUP_REMOVED lines=22> */
.L_x_3377:
        /* <DEDUP_REMOVED lines=55> */
.L_x_3376:
        /* <DEDUP_REMOVED lines=34> */
.L_x_3378:
        /* <DEDUP_REMOVED lines=22> */
.L_x_3379:
[----:B------:R-:W-:Y:S05]  /*13e0*/  @!P1 EXIT ;  /* 0x000000000000994d */ /* 0x000fea0003800000 */
[----:B01----:R-:W0:Y:S01]  /*13f0*/  LDC.64 R4, c[0x0][0x390] ;  /* 0x0000e400ff047b82 */ /* 0x003e220000000a00 */
[----:B------:R-:W1:Y:S01]  /*1400*/  MUFU.RCP R21, R21 ;  /* 0x0000001500157308 */ /* 0x000e620000001000 */
[----:B------:R-:W-:Y:S02]  /*1410*/  IMAD.IADD R7, R8, 0x1, R7 ;  /* 0x0000000108077824 */ /* 0x000fe400078e0207 */
[----:B------:R-:W-:-:S07]  /*1420*/  IMAD.MOV R0, RZ, RZ, -R0 ;  /* 0x000000ffff007224 */ /* 0x000fce00078e0a00 */
.L_x_3380:
        /* <DEDUP_REMOVED lines=9> */
.L_x_3381:
        /* <DEDUP_REMOVED lines=12> */
.L_x_3974:


//--------------------- .text._ZN4vllm3moe10topkGatingILi4ELi8ELi4ELi16ELi32EjfLNS0_11ScoringFuncE0EEEvPKT5_PKbPfiPT4_PiiiibPKf --------------------------
	.section	.text._ZN4vllm3moe10topkGatingILi4ELi8ELi4ELi16ELi32EjfLNS0_11ScoringFuncE0EEEvPKT5_PKbPfiPT4_PiiiibPKf,"ax",@progbits
	.align	128
        .global         _ZN4vllm3moe10topkGatingILi4ELi8ELi4ELi16ELi32EjfLNS0_11ScoringFuncE0EEEvPKT5_PKbPfiPT4_PiiiibPKf
        .type           _ZN4vllm3moe10topkGatingILi4ELi8ELi4ELi16ELi32EjfLNS0_11ScoringFuncE0EEEvPKT5_PKbPfiPT4_PiiiibPKf,@function
        .size           _ZN4vllm3moe10topkGatingILi4ELi8ELi4ELi16ELi32EjfLNS0_11ScoringFuncE0EEEvPKT5_PKbPfiPT4_PiiiibPKf,(.L_x_3975 - _ZN4vllm3moe10topkGatingILi4ELi8ELi4ELi16ELi32EjfLNS0_11ScoringFuncE0EEEvPKT5_PKbPfiPT4_PiiiibPKf)
        .other          _ZN4vllm3moe10topkGatingILi4ELi8ELi4ELi16ELi32EjfLNS0_11ScoringFuncE0EEEvPKT5_PKbPfiPT4_PiiiibPKf,@"STO_CUDA_ENTRY STV_DEFAULT"
_ZN4vllm3moe10topkGatingILi4ELi8ELi4ELi16ELi32EjfLNS0_11ScoringFuncE0EEEvPKT5_PKbPfiPT4_PiiiibPKf:
.text._ZN4vllm3moe10topkGatingILi4ELi8ELi4ELi16ELi32EjfLNS0_11ScoringFuncE0EEEvPKT5_PKbPfiPT4_PiiiibPKf:
        /* <DEDUP_REMOVED lines=36> */
[----:B------:R-:W5:Y:S04]  /*0240*/  @P0 LDG.E R14, desc[UR6][R12.64+0x8] ;  /* 0x000008060c0e0981 */ /* 0x000f68000c1e1900 */
[----:B------:R2:W5:Y:S01]  /*0250*/  @P0 LDG.E R19, desc[UR6][R12.64+0xc] ;  /* 0x00000c060c130981 */ /* 0x000562000c1e1900 */
[----:B0-----:R-:W-:Y:S01]  /*0260*/  IMAD.U32 R23, RZ, RZ, UR4 ;  /* 0x00000004ff177e24 */ /* 0x001fe2000f8e00ff */
[----:B------:R-:W-:-:S02]  /*0270*/  LOP3.LUT R16, R16, 0x1, RZ, 0xc0, !PT ;  /* 0x0000000110107812 */ /* 0x000fc400078ec0ff */
[----:B---3--:R-:W-:-:S04]  /*0280*/  FMNMX3.FTZ R20, R4, R5, R6, !PT ;  /* 0x0000000504147276 */ /* 0x008fc80007810006 */
[----:B------:R-:W-:-:S05]  /*0290*/  FMNMX.FTZ R20, R7, R20, !PT ;  /* 0x0000001407147209 */ /* 0x000fca0007810000 */
        /* <DEDUP_REMOVED lines=9> */
[----:B------:R-:W-:Y:S01]  /*0330*/  FMUL.FTZ R7, R7, 1.4426950216293334961 ;  /* 0x3fb8aa3b07077820 */ /* 0x000fe20000410000 */
[----:B--2---:R-:W-:Y:S02]  /*0340*/  ISETP.EQ.OR P1, PT, R10, RZ, !P1 ;  /* 0x000000ff0a00720c */ /* 0x004fe40004f22670 */
        /* <DEDUP_REMOVED lines=54> */
.L_x_3392:
        /* <DEDUP_REMOVED lines=43> */
.L_x_3385:
[----:B--234-:R-:W-:Y:S05]  /*0960*/  BSYNC.RECONVERGENT B0 ;  /* 0x0000000000007941 */ /* 0x01cfea0003800200 */
.L_x_3384:
        /* <DEDUP_REMOVED lines=26> */
.L_x_3387:
[----:B------:R-:W-:Y:S05]  /*0b10*/  BSYNC.RECONVERGENT B0 ;  /* 0x0000000000007941 */ /* 0x000fea0003800200 */
.L_x_3386:
        /* <DEDUP_REMOVED lines=48> */
.L_x_3389:
[----:B------:R-:W-:Y:S05]  /*0e20*/  BSYNC.RECONVERGENT B0 ;  /* 0x0000000000007941 */ /* 0x000fea0003800200 */
.L_x_3388:
        /* <DEDUP_REMOVED lines=26> */
.L_x_3391:
[----:B------:R-:W-:Y:S05]  /*0fd0*/  BSYNC.RECONVERGENT B0 ;  /* 0x0000000000007941 */ /* 0x000fea0003800200 */
.L_x_3390:
        /* <DEDUP_REMOVED lines=8> */
.L_x_3383:
        /* <DEDUP_REMOVED lines=51> */
.L_x_3393:
[----:B------:R-:W-:Y:S05]  /*1390*/  BSYNC.RECONVERGENT B0 ;  /* 0x0000000000007941 */ /* 0x000fea0003800200 */
.L_x_3382:
        /* <DEDUP_REMOVED lines=22> */
.L_x_3395:
        /* <DEDUP_REMOVED lines=55> */
.L_x_3394:
        /* <DEDUP_REMOVED lines=34> */
.L_x_3396:
        /* <DEDUP_REMOVED lines=22> */
.L_x_3397:
[----:B------:R-:W-:Y:S05]  /*1bf0*/  @!P1 EXIT ;  /* 0x000000000000994d */ /* 0x000fea0003800000 */
[----:B01----:R-:W0:Y:S01]  /*1c00*/  LDC.64 R6, c[0x0][0x390] ;  /* 0x0000e400ff067b82 */ /* 0x003e220000000a00 */
[----:B------:R1:W2:Y:S01]  /*1c10*/  MUFU.RCP R11, R9 ;  /* 0x00000009000b7308 */ /* 0x0002a20000001000 */
[----:B------:R-:W-:Y:S02]  /*1c20*/  IMAD.IADD R5, R18, 0x1, R5 ;  /* 0x0000000112057824 */ /* 0x000fe400078e0205 */
[----:B------:R-:W-:-:S07]  /*1c30*/  IMAD.MOV R23, RZ, RZ, -R23 ;  /* 0x000000ffff177224 */ /* 0x000fce00078e0a17 */
.L_x_3398:
        /* <DEDUP_REMOVED lines=9> */
.L_x_3399:
        /* <DEDUP_REMOVED lines=11> */
.L_x_3975:


//--------------------- .text._ZN4vllm3moe10topkGatingILi4ELi4ELi4ELi16ELi32EjfLNS0_11ScoringFuncE0EEEvPKT5_PKbPfiPT4_PiiiibPKf --------------------------
	.section	.text._ZN4vllm3moe10topkGatingILi4ELi4ELi4ELi16ELi32EjfLNS0_11ScoringFuncE0EEEvPKT5_PKbPfiPT4_PiiiibPKf,"ax",@progbits
	.align	128
        .global         _ZN4vllm3moe10topkGatingILi4ELi4ELi4ELi16ELi32EjfLNS0_11ScoringFuncE0EEEvPKT5_PKbPfiPT4_PiiiibPKf
        .type           _ZN4vllm3moe10topkGatingILi4ELi4ELi4ELi16ELi32EjfLNS0_11ScoringFuncE0EEEvPKT5_PKbPfiPT4_PiiiibPKf,@function
        .size           _ZN4vllm3moe10topkGatingILi4ELi4ELi4ELi16ELi32EjfLNS0_11ScoringFuncE0EEEvPKT5_PKbPfiPT4_PiiiibPKf,(.L_x_3976 - _ZN4vllm3moe10topkGatingILi4ELi4ELi4ELi16ELi32EjfLNS0_11ScoringFuncE0EEEvPKT5_PKbPfiPT4_PiiiibPKf)
        .other          _ZN4vllm3moe10topkGatingILi4ELi4ELi4ELi16ELi32EjfLNS0_11ScoringFuncE0EEEvPKT5_PKbPfiPT4_PiiiibPKf,@"STO_CUDA_ENTRY STV_DEFAULT"
_ZN4vllm3moe10topkGatingILi4ELi4ELi4ELi16ELi32EjfLNS0_11ScoringFuncE0EEEvPKT5_PKbPfiPT4_PiiiibPKf:
.text._ZN4vllm3moe10topkGatingILi4ELi4ELi4ELi16ELi32EjfLNS0_11ScoringFuncE0EEEvPKT5_PKbPfiPT4_PiiiibPKf:
        /* <DEDUP_REMOVED lines=42> */
[----:B-1----:R-:W1:Y:S01]  /*02a0*/  MUFU.EX2 R12, R15 ;  /* 0x0000000f000c7308 */ /* 0x002e620000000800 */
[----:B--2---:R-:W-:Y:S01]  /*02b0*/  ISETP.EQ.OR P0, PT, R10, RZ, !P0 ;  /* 0x000000ff0a00720c */ /* 0x004fe20004702670 */
[----:B------:R-:W-:-:S02]  /*02c0*/  IMAD.MOV.U32 R10, RZ, RZ, RZ ;  /* 0x000000ffff0a7224 */ /* 0x000fc400078e00ff */
        /* <DEDUP_REMOVED lines=13> */
[C---:B------:R-:W-:Y:S02]  /*03a0*/  FSETP.NE.FTZ.AND P5, PT, |R11|.reuse, +INF , PT ;  /* 0x7f8000000b00780b */ /* 0x040fe40003fb5200 */
        /* <DEDUP_REMOVED lines=27> */
.L_x_3406:
        /* <DEDUP_REMOVED lines=22> */
.L_x_3402:
[CC--:B------:R-:W-:Y:S01]  /*06c0*/  FSETP.GT.FTZ.AND P1, PT, R8.reuse, R9.reuse, PT ;  /* 0x000000090800720b */ /* 0x0c0fe20003f34000 */
[----:B------:R-:W3:Y:S01]  /*06d0*/  LDC.64 R4, c[0x0][0x3a0] ;  /* 0x0000e800ff047b82 */ /* 0x000ee20000000a00 */
[----:B------:R-:W-:Y:S01]  /*06e0*/  UIADD3 UR6, UPT, UPT, UR5, 0x2, URZ ;  /* 0x0000000205067890 */ /* 0x000fe2000fffe0ff */
[----:B------:R-:W-:Y:S01]  /*06f0*/  IMAD.U32 R21, RZ, RZ, UR8 ;  /* 0x00000008ff157e24 */ /* 0x000fe2000f8e00ff */
[----:B------:R-:W-:Y:S02]  /*0700*/  FSEL R7, R8, R9, P1 ;  /* 0x0000000908077208 */ /* 0x000fe40000800000 */
[----:B------:R-:W-:Y:S01]  /*0710*/  UISETP.GE.AND UP0, UPT, UR6, UR8, UPT ;  /* 0x000000080600728c */ /* 0x000fe2000bf06270 */
[----:B------:R-:W-:Y:S01]  /*0720*/  SEL R18, RZ, 0x1, !P1 ;  /* 0x00000001ff127807 */ /* 0x000fe20004800000 */
[----:B------:R-:W-:Y:S01]  /*0730*/  IMAD R21, R0, R21, UR5 ;  /* 0x0000000500157e24 */ /* 0x000fe2000f8e0215 */
[----:B------:R-:W-:-:S03]  /*0740*/  FSETP.GT.FTZ.AND P2, PT, R16, R7, PT ;  /* 0x000000071000720b */ /* 0x000fc60003f54000 */
[----:B----4-:R-:W-:Y:S01]  /*0750*/  IMAD.WIDE R2, R21, 0x4, R2 ;  /* 0x0000000415027825 */ /* 0x010fe200078e0202 */
[----:B------:R-:W-:Y:S02]  /*0760*/  FSEL R6, R16, R7, P2 ;  /* 0x0000000710067208 */ /* 0x000fe40001000000 */
[----:B------:R-:W-:Y:S02]  /*0770*/  FSEL R7, R13, R14, P3 ;  /* 0x0000000e0d077208 */ /* 0x000fe40001800000 */
[----:B-1----:R-:W-:Y:S02]  /*0780*/  ISETP.GE.AND P3, PT, R17, UR14, PT ;  /* 0x0000000e11007c0c */ /* 0x002fe4000bf66270 */
[----:B------:R-:W-:Y:S02]  /*0790*/  FSETP.GT.FTZ.AND P6, PT, R15, R6, PT ;  /* 0x000000060f00720b */ /* 0x000fe40003fd4000 */
[C---:B------:R-:W-:Y:S01]  /*07a0*/  ISETP.GE.AND P3, PT, R17.reuse, UR11, !P3 ;  /* 0x0000000b11007c0c */ /* 0x040fe2000df66270 */
[----:B------:R-:W-:Y:S01]  /*07b0*/  VIADD R17, R17, -UR11 ;  /* 0x8000000b11117c36 */ /* 0x000fe20008000000 */
[----:B------:R-:W-:-:S02]  /*07c0*/  FSEL R6, R12, R7, P5 ;  /* 0x000000070c067208 */ /* 0x000fc40002800000 */
[----:B------:R-:W-:Y:S01]  /*07d0*/  SEL R18, R18, 0x2, !P2 ;  /* 0x0000000212127807 */ /* 0x000fe20005000000 */
[----:B---3--:R-:W-:Y:S01]  /*07e0*/  IMAD.WIDE R4, R21, 0x4, R4 ;  /* 0x0000000415047825 */ /* 0x008fe200078e0204 */
[----:B------:R-:W-:Y:S02]  /*07f0*/  SEL R17, R17, 0x4, P3 ;  /* 0x0000000411117807 */ /* 0x000fe40001800000 */
[----:B------:R-:W-:Y:S02]  /*0800*/  P2R R20, PR, RZ, 0x40 ;  /* 0x00000040ff147803 */ /* 0x000fe40000000000 */
        /* <DEDUP_REMOVED lines=13> */
.L_x_3403:
        /* <DEDUP_REMOVED lines=23> */
.L_x_3404:
[----:B------:R-:W-:Y:S01]  /*0a50*/  FSEL R25, R13, R14, P1 ;  /* 0x0000000e0d197208 */ /* 0x000fe20000800000 */
[----:B---3--:R-:W-:Y:S01]  /*0a60*/  IMAD.WIDE R6, R21, 0x4, R6 ;  /* 0x0000000415067825 */ /* 0x008fe200078e0206 */
[----:B------:R-:W-:Y:S01]  /*0a70*/  ISETP.NE.AND P6, PT, R20, RZ, PT ;  /* 0x000000ff1400720c */ /* 0x000fe20003fc5270 */
[----:B0-----:R-:W-:Y:S01]  /*0a80*/  UPRMT UR6, UR15, 0x8880, URZ ;  /* 0x000088800f067896 */ /* 0x001fe200080000ff */
[----:B------:R-:W-:Y:S01]  /*0a90*/  FSEL R20, R12, R25, P2 ;  /* 0x000000190c147208 */ /* 0x000fe20001000000 */
[----:B--2---:R-:W-:Y:S01]  /*0aa0*/  IMAD.U32 R27, RZ, RZ, UR7 ;  /* 0x00000007ff1b7e24 */ /* 0x004fe2000f8e00ff */
[----:B------:R-:W-:Y:S02]  /*0ab0*/  ISETP.GE.AND P2, PT, R18, UR14, PT ;  /* 0x0000000e12007c0c */ /* 0x000fe4000bf46270 */
[-C--:B------:R-:W-:Y:S01]  /*0ac0*/  FSETP.GT.FTZ.AND P1, PT, R8, R9.reuse, PT ;  /* 0x000000090800720b */ /* 0x080fe20003f34000 */
[----:B------:R-:W-:Y:S01]  /*0ad0*/  IMAD R27, R27, UR5, R0 ;  /* 0x000000051b1b7c24 */ /* 0x000fe2000f8e0200 */
[C---:B------:R-:W-:Y:S01]  /*0ae0*/  ISETP.GE.AND P2, PT, R18.reuse, UR11, !P2 ;  /* 0x0000000b12007c0c */ /* 0x040fe2000d746270 */
[----:B------:R-:W-:Y:S01]  /*0af0*/  VIADD R18, R18, -UR11 ;  /* 0x8000000b12127c36 */ /* 0x000fe20008000000 */
[----:B------:R-:W-:Y:S01]  /*0b00*/  FSEL R23, R8, R9, P1 ;  /* 0x0000000908177208 */ /* 0x000fe20000800000 */
[----:B------:R-:W-:Y:S01]  /*0b10*/  UIADD3 UR5, UPT, UPT, UR5, 0x4, URZ ;  /* 0x0000000405057890 */ /* 0x000fe2000fffe0ff */
[----:B------:R-:W-:Y:S01]  /*0b20*/  FSEL R21, R11, R20, P6 ;  /* 0x000000140b157208 */ /* 0x000fe20003000000 */
[----:B------:R-:W-:Y:S01]  /*0b30*/  STG.E desc[UR12][R6.64], R27 ;  /* 0x0000001b06007986 */ /* 0x000fe2000c10190c */
[----:B------:R-:W-:Y:S01]  /*0b40*/  SEL R18, R18, 0x4, P2 ;  /* 0x0000000412127807 */ /* 0x000fe20001000000 */
[----:B------:R-:W-:Y:S01]  /*0b50*/  VIADD R20, R17, -UR11 ;  /* 0x8000000b11147c36 */ /* 0x000fe20008000000 */
[-C--:B------:R-:W-:Y:S01]  /*0b60*/  FSETP.GT.FTZ.AND P6, PT, R16, R23.reuse, PT ;  /* 0x000000171000720b */ /* 0x080fe20003fd4000 */
[----:B------:R-:W-:Y:S01]  /*0b70*/  STG.E desc[UR12][R2.64+0x4], R21 ;  /* 0x0000041502007986 */ /* 0x000fe2000c10190c */
[----:B------:R-:W-:Y:S01]  /*0b80*/  SEL R25, R18, 0x4, P0 ;  /* 0x0000000412197807 */ /* 0x000fe20000000000 */
[----:B------:R-:W-:Y:S01]  /*0b90*/  UISETP.GE.AND UP0, UPT, UR5, UR8, UPT ;  /* 0x000000080500728c */ /* 0x000fe2000bf06270 */
[----:B------:R-:W-:Y:S01]  /*0ba0*/  FSEL R18, R16, R23, P6 ;  /* 0x0000001710127208 */ /* 0x000fe20003000000 */
[----:B------:R-:W-:Y:S01]  /*0bb0*/  VIADD R23, R27, UR7 ;  /* 0x000000071b177c36 */ /* 0x000fe20008000000 */
[----:B------:R-:W-:Y:S01]  /*0bc0*/  FSEL R29, R13, R14, P3 ;  /* 0x0000000e0d1d7208 */ /* 0x000fe20001800000 */
[----:B------:R0:W-:Y:S01]  /*0bd0*/  STG.E desc[UR12][R4.64+0x4], R25 ;  /* 0x0000041904007986 */ /* 0x0001e2000c10190c */
[----:B------:R-:W-:Y:S01]  /*0be0*/  FSETP.GT.FTZ.AND P2, PT, R15, R18, PT ;  /* 0x000000120f00720b */ /* 0x000fe20003f54000 */
[----:B------:R-:W-:Y:S01]  /*0bf0*/  VIADD R26, R23, UR7 ;  /* 0x00000007171a7c36 */ /* 0x000fe20008000000 */
[----:B------:R-:W-:Y:S01]  /*0c00*/  SEL R18, RZ, 0x1, !P1 ;  /* 0x00000001ff127807 */ /* 0x000fe20004800000 */
[----:B------:R1:W-:Y:S01]  /*0c10*/  STG.E desc[UR12][R6.64+0x4], R23 ;  /* 0x0000041706007986 */ /* 0x0003e2000c10190c */
[----:B------:R-:W-:-:S02]  /*0c20*/  ISETP.GE.AND P3, PT, R17, UR14, PT ;  /* 0x0000000e11007c0c */ /* 0x000fc4000bf66270 */
[----:B------:R-:W-:Y:S02]  /*0c30*/  SEL R18, R18, 0x2, !P6 ;  /* 0x0000000212127807 */ /* 0x000fe40007000000 */
[----:B------:R-:W-:Y:S02]  /*0c40*/  ISETP.GE.AND P3, PT, R17, UR11, !P3 ;  /* 0x0000000b11007c0c */ /* 0x000fe4000df66270 */
[----:B------:R-:W-:Y:S02]  /*0c50*/  SEL R18, R18, 0x3, !P2 ;  /* 0x0000000312127807 */ /* 0x000fe40005000000 */
[----:B0-----:R-:W-:Y:S02]  /*0c60*/  FSEL R25, R13, R14, P1 ;  /* 0x0000000e0d197208 */ /* 0x001fe40000800000 */
[C---:B------:R-:W-:Y:S01]  /*0c70*/  ISETP.GE.AND P1, PT, R18.reuse, UR14, PT ;  /* 0x0000000e12007c0c */ /* 0x040fe2000bf26270 */
[----:B------:R-:W-:Y:S01]  /*0c80*/  VIADD R24, R18, -UR11 ;  /* 0x8000000b12187c36 */ /* 0x000fe20008000000 */
[----:B------:R-:W-:Y:S01]  /*0c90*/  FSEL R22, R12, R29, P4 ;  /* 0x0000001d0c167208 */ /* 0x000fe20002000000 */
[----:B------:R-:W-:Y:S01]  /*0ca0*/  VIADD R29, R26, UR7 ;  /* 0x000000071a1d7c36 */ /* 0x000fe20008000000 */
[----:B------:R-:W-:-:S02]  /*0cb0*/  ISETP.GE.AND P1, PT, R18, UR11, !P1 ;  /* 0x0000000b12007c0c */ /* 0x000fc4000cf26270 */
[----:B------:R-:W-:Y:S02]  /*0cc0*/  SEL R20, R20, 0x4, P3 ;  /* 0x0000000414147807 */ /* 0x000fe40001800000 */
[C---:B------:R-:W-:Y:S02]  /*0cd0*/  FSEL R17, R11.reuse, R22, P5 ;  /* 0x000000160b117208 */ /* 0x040fe40002800000 */
[----:B------:R-:W-:Y:S02]  /*0ce0*/  FSEL R22, R12, R25, P6 ;  /* 0x000000190c167208 */ /* 0x000fe40003000000 */
[----:B------:R-:W-:Y:S01]  /*0cf0*/  SEL R24, R24, 0x4, P1 ;  /* 0x0000000418187807 */ /* 0x000fe20000800000 */
[----:B------:R0:W-:Y:S01]  /*0d00*/  STG.E desc[UR12][R2.64+0x8], R17 ;  /* 0x0000081102007986 */ /* 0x0001e2000c10190c */
[----:B------:R-:W-:Y:S01]  /*0d10*/  SEL R25, R20, 0x4, P0 ;  /* 0x0000000414197807 */ /* 0x000fe20000000000 */
[----:B------:R-:W-:Y:S01]  /*0d20*/  IMAD.MOV.U32 R20, RZ, RZ, R10 ;  /* 0x000000ffff147224 */ /* 0x000fe200078e000a */
[----:B-1----:R-:W-:-:S02]  /*0d30*/  FSEL R23, R11, R22, P2 ;  /* 0x000000160b177208 */ /* 0x002fc40001000000 */
[----:B------:R-:W-:Y:S01]  /*0d40*/  SEL R27, R24, 0x4, P0 ;  /* 0x00000004181b7807 */ /* 0x000fe20000000000 */
[----:B------:R0:W-:Y:S01]  /*0d50*/  STG.E desc[UR12][R4.64+0x8], R25 ;  /* 0x0000081904007986 */ /* 0x0001e2000c10190c */
[----:B------:R-:W-:Y:S01]  /*0d60*/  ISETP.NE.AND P1, PT, RZ, UR6, PT ;  /* 0x00000006ff007c0c */ /* 0x000fe2000bf25270 */
[----:B------:R-:W-:Y:S02]  /*0d70*/  FADD.FTZ R10, R19, R20 ;  /* 0x00000014130a7221 */ /* 0x000fe40000010000 */
[----:B------:R0:W-:Y:S02]  /*0d80*/  STG.E desc[UR12][R6.64+0x8], R26 ;  /* 0x0000081a06007986 */ /* 0x0001e4000c10190c */
[----:B------:R-:W-:Y:S02]  /*0d90*/  FADD.FTZ R10, R21, R10 ;  /* 0x0000000a150a7221 */ /* 0x000fe40000010000 */
[----:B------:R0:W-:Y:S02]  /*0da0*/  STG.E desc[UR12][R2.64+0xc], R23 ;  /* 0x00000c1702007986 */ /* 0x0001e4000c10190c */
[----:B------:R-:W-:-:S02]  /*0db0*/  FADD.FTZ R10, R17, R10 ;  /* 0x0000000a110a7221 */ /* 0x000fc40000010000 */
[----:B------:R0:W-:Y:S02]  /*0dc0*/  STG.E desc[UR12][R4.64+0xc], R27 ;  /* 0x00000c1b04007986 */ /* 0x0001e4000c10190c */
[----:B------:R-:W-:Y:S02]  /*0dd0*/  @P1 FADD.FTZ R20, R10, R23 ;  /* 0x000000170a141221 */ /* 0x000fe40000010000 */
        /* <DEDUP_REMOVED lines=12> */
.L_x_3405:
[----:B------:R-:W-:-:S09]  /*0ea0*/  UISETP.NE.AND UP0, UPT, UR5, UR4, UPT ;  /* 0x000000040500728c */ /* 0x000fd2000bf05270 */
[----:B------:R-:W-:Y:S05]  /*0eb0*/  BRA.U UP0, `(.L_x_3406) ;  /* 0xfffffff500a87547 */ /* 0x000fea000b83ffff */
.L_x_3401:
        /* <DEDUP_REMOVED lines=27> */
.L_x_3408:
[CC--:B------:R-:W-:Y:S01]  /*1070*/  FSETP.GT.FTZ.AND P2, PT, R8.reuse, R9.reuse, PT ;  /* 0x000000090800720b */ /* 0x0c0fe20003f54000 */
[----:B------:R-:W3:Y:S01]  /*1080*/  LDCU UR6, c[0x0][0x3b8] ;  /* 0x00007700ff0677ac */ /* 0x000ee20008000800 */
[----:B------:R-:W-:Y:S02]  /*1090*/  IMAD.U32 R21, RZ, RZ, UR8 ;  /* 0x00000008ff157e24 */ /* 0x000fe4000f8e00ff */
        /* <DEDUP_REMOVED lines=9> */
[----:B------:R-:W-:-:S03]  /*1130*/  SEL R18, RZ, 0x1, !P2 ;  /* 0x00000001ff127807 */ /* 0x000fc60005000000 */
[----:B-1----:R-:W-:Y:S01]  /*1140*/  IMAD.WIDE R6, R19, 0x4, R6 ;  /* 0x0000000413067825 */ /* 0x002fe200078e0206 */
[----:B------:R-:W-:-:S03]  /*1150*/  SEL R18, R18, 0x2, !P4 ;  /* 0x0000000212127807 */ /* 0x000fc60006000000 */
[----:B--2---:R-:W-:Y:S01]  /*1160*/  IMAD.WIDE R4, R19, 0x4, R4 ;  /* 0x0000000413047825 */ /* 0x004fe200078e0204 */
[----:B------:R-:W-:Y:S01]  /*1170*/  SEL R18, R18, 0x3, !P5 ;  /* 0x0000000312127807 */ /* 0x000fe20006800000 */
[----:B-----5:R-:W-:Y:S02]  /*1180*/  UPRMT UR5, UR5, 0x8880, URZ ;  /* 0x0000888005057896 */ /* 0x020fe400080000ff */
[----:B------:R-:W-:Y:S01]  /*1190*/  IMAD R19, R21, UR4, R0 ;  /* 0x0000000415137c24 */ /* 0x000fe2000f8e0200 */
[-C--:B------:R-:W-:Y:S01]  /*11a0*/  FSEL R21, R13, R14.reuse, P1 ;  /* 0x0000000e0d157208 */ /* 0x080fe20000800000 */
[----:B----4-:R-:W-:Y:S01]  /*11b0*/  VIADD R22, R18, -UR9 ;  /* 0x8000000912167c36 */ /* 0x010fe20008000000 */
[----:B---3--:R-:W-:Y:S01]  /*11c0*/  ISETP.GE.AND P1, PT, R17, UR6, PT ;  /* 0x0000000611007c0c */ /* 0x008fe2000bf26270 */
[----:B------:R-:W-:Y:S01]  /*11d0*/  VIADD R25, R19, UR7 ;  /* 0x0000000713197c36 */ /* 0x000fe20008000000 */
[----:B------:R-:W-:Y:S01]  /*11e0*/  FSEL R20, R12, R21, P6 ;  /* 0x000000150c147208 */ /* 0x000fe20003000000 */
[----:B------:R-:W-:Y:S01]  /*11f0*/  UIADD3 UR4, UPT, UPT, UR4, 0x2, URZ ;  /* 0x0000000204047890 */ /* 0x000fe2000fffe0ff */
[C---:B------:R-:W-:Y:S01]  /*1200*/  ISETP.GE.AND P1, PT, R17.reuse, UR9, !P1 ;  /* 0x0000000911007c0c */ /* 0x040fe2000cf26270 */
[----:B------:R-:W-:Y:S01]  /*1210*/  VIADD R17, R17, -UR9 ;  /* 0x8000000911117c36 */ /* 0x000fe20008000000 */
[----:B------:R-:W-:Y:S01]  /*1220*/  ISETP.GE.AND P6, PT, R18, UR6, PT ;  /* 0x0000000612007c0c */ /* 0x000fe2000bfc6270 */
[----:B------:R-:W-:Y:S01]  /*1230*/  UISETP.GE.AND UP0, UPT, UR4, UR8, UPT ;  /* 0x000000080400728c */ /* 0x000fe2000bf06270 */
[----:B------:R-:W-:-:S02]  /*1240*/  FSEL R21, R13, R14, P2 ;  /* 0x0000000e0d157208 */ /* 0x000fc40001000000 */
[----:B------:R-:W-:Y:S02]  /*1250*/  ISETP.GE.AND P2, PT, R18, UR9, !P6 ;  /* 0x0000000912007c0c */ /* 0x000fe4000f746270 */
[----:B------:R-:W-:Y:S02]  /*1260*/  SEL R17, R17, 0x4, P1 ;  /* 0x0000000411117807 */ /* 0x000fe40000800000 */
[----:B------:R-:W-:Y:S02]  /*1270*/  FSEL R27, R11, R20, P3 ;  /* 0x000000140b1b7208 */ /* 0x000fe40001800000 */
[----:B------:R-:W-:Y:S02]  /*1280*/  FSEL R20, R12, R21, P4 ;  /* 0x000000150c147208 */ /* 0x000fe40002000000 */
[----:B------:R-:W-:Y:S01]  /*1290*/  SEL R22, R22, 0x4, P2 ;  /* 0x0000000416167807 */ /* 0x000fe20001000000 */
[----:B------:R1:W-:Y:S01]  /*12a0*/  STG.E desc[UR12][R2.64], R27 ;  /* 0x0000001b02007986 */ /* 0x0003e2000c10190c */
[----:B------:R-:W-:-:S02]  /*12b0*/  SEL R17, R17, 0x4, P0 ;  /* 0x0000000411117807 */ /* 0x000fc40000000000 */
[----:B------:R-:W-:Y:S01]  /*12c0*/  FSEL R21, R11, R20, P5 ;  /* 0x000000140b157208 */ /* 0x000fe20002800000 */
[----:B------:R-:W-:Y:S01]  /*12d0*/  FADD.FTZ R20, R10, R27 ;  /* 0x0000001b0a147221 */ /* 0x000fe20000010000 */
        /* <DEDUP_REMOVED lines=18> */
.L_x_3407:
        /* <DEDUP_REMOVED lines=39> */
.L_x_3400:
        /* <DEDUP_REMOVED lines=16> */
[----:B012---:R0:W1:Y:S01]  /*1770*/  MUFU.RCP R4, R10 ;  /* 0x0000000a00047308 */ /* 0x0070620000001000 */
[----:B------:R-:W-:Y:S01]  /*1780*/  IMAD.MOV.U32 R5, RZ, RZ, R0 ;  /* 0x000000ffff057224 */ /* 0x000fe200078e0000 */
[----:B------:R-:W-:-:S04]  /*1790*/  ULOP3.LUT UR4, UR8, 0x7ffffff0, URZ, 0xc0, !UPT ;  /* 0x7ffffff008047892 */ /* 0x000fc8000f8ec0ff */
[----:B------:R-:W-:Y:S02]  /*17a0*/  UIADD3 UR10, UPT, UPT, -UR4, URZ, URZ ;  /* 0x000000ff040a7290 */ /* 0x000fe4000fffe1ff */
[----:B---3--:R-:W-:-:S04]  /*17b0*/  UIADD3 UR5, UP0, UPT, UR6, 0x20, URZ ;  /* 0x0000002006057890 */ /* 0x008fc8000ff1e0ff */
[----:B01----:R-:W-:-:S12]  /*17c0*/  UIADD3.X UR6, UPT, UPT, URZ, UR7, URZ, UP0, !UPT ;  /* 0x00000007ff067290 */ /* 0x003fd800087fe4ff */
.L_x_3410:
        /* <DEDUP_REMOVED lines=55> */
.L_x_3409:
        /* <DEDUP_REMOVED lines=34> */
.L_x_3411:
        /* <DEDUP_REMOVED lines=22> */
.L_x_3412:
[----:B------:R-:W-:Y:S05]  /*1ec0*/  @!P0 EXIT ;  /* 0x000000000000894d */ /* 0x000fea0003800000 */
[----:B012---:R-:W0:Y:S01]  /*1ed0*/  LDC.64 R4, c[0x0][0x390] ;  /* 0x0000e400ff047b82 */ /* 0x007e220000000a00 */
[----:B---3--:R1:W2:Y:S01]  /*1ee0*/  MUFU.RCP R11, R10 ;  /* 0x0000000a000b7308 */ /* 0x0082a20000001000 */
[----:B------:R-:W-:Y:S01]  /*1ef0*/  VIADD R7, R0, UR4 ;  /* 0x0000000400077c36 */ /* 0x000fe20008000000 */
[----:B------:R-:W-:-:S12]  /*1f00*/  UIADD3 UR5, UPT, UPT, -UR5, URZ, URZ ;  /* 0x000000ff05057290 */ /* 0x000fd8000fffe1ff */
.L_x_3413:
        /* <DEDUP_REMOVED lines=9> */
.L_x_3414:
        /* <DEDUP_REMOVED lines=14> */
.L_x_3976:


//--------------------- .text._ZN4vllm3moe10topkGatingILi2ELi2ELi4ELi8ELi32EjfLNS0_11ScoringFuncE0EEEvPKT5_PKbPfiPT4_PiiiibPKf --------------------------
	.section	.text._ZN4vllm3moe10topkGatingILi2ELi2ELi4ELi8ELi32EjfLNS0_11ScoringFuncE0EEEvPKT5_PKbPfiPT4_PiiiibPKf,"ax",@progbits
	.align	128
        .global         _ZN4vllm3moe10topkGatingILi2ELi2ELi4ELi8ELi32EjfLNS0_11ScoringFuncE0EEEvPKT5_PKbPfiPT4_PiiiibPKf
        .type           _ZN4vllm3moe10topkGatingILi2ELi2ELi4ELi8ELi32EjfLNS0_11ScoringFuncE0EEEvPKT5_PKbPfiPT4_PiiiibPKf,@function
        .size           _ZN4vllm3moe10topkGatingILi2ELi2ELi4ELi8ELi32EjfLNS0_11ScoringFuncE0EEEvPKT5_PKbPfiPT4_PiiiibPKf,(.L_x_3977 - _ZN4vllm3moe10topkGatingILi2ELi2ELi4ELi8ELi32EjfLNS0_11ScoringFuncE0EEEvPKT5_PKbPfiPT4_PiiiibPKf)
        .other          _ZN4vllm3moe10topkGatingILi2ELi2ELi4ELi8ELi32EjfLNS0_11ScoringFuncE0EEEvPKT5_PKbPfiPT4_PiiiibPKf,@"STO_CUDA_ENTRY STV_DEFAULT"
_ZN4vllm3moe10topkGatingILi2ELi2ELi4ELi8ELi32EjfLNS0_11ScoringFuncE0EEEvPKT5_PKbPfiPT4_PiiiibPKf:
.text._ZN4vllm3moe10topkGatingILi2ELi2ELi4ELi8ELi32EjfLNS0_11ScoringFuncE0EEEvPKT5_PKbPfiPT4_PiiiibPKf:
        /* <DEDUP_REMOVED lines=28> */
[----:B----4-:R-:W-:Y:S01]  /*01c0*/  IMAD.U32 R4, RZ, RZ, UR4 ;  /* 0x00000004ff047e24 */ /* 0x010fe2000f8e00ff */
[----:B-----5:R-:W-:-:S05]  /*01d0*/  FMNMX.FTZ R0, R2, R3, !PT ;  /* 0x0000000302007209 */ /* 0x020fca0007810000 */
[--C-:B------:R-:W-:Y:S01]  /*01e0*/  FADD.FTZ R2, R2, -R0.reuse ;  /* 0x8000000002027221 */ /* 0x100fe20000010000 */
[----:B------:R-:W-:-:S03]  /*01f0*/  FADD.FTZ R0, R3, -R0 ;  /* 0x8000000003007221 */ /* 0x000fc60000010000 */
[----:B------:R-:W-:Y:S01]  /*0200*/  FMUL.FTZ R2, R2, 1.4426950216293334961 ;  /* 0x3fb8aa3b02027820 */ /* 0x000fe20000410000 */
[----:B------:R-:W-:-:S05]  /*0210*/  FMUL.FTZ R3, R0, 1.4426950216293334961 ;  /* 0x3fb8aa3b00037820 */ /* 0x000fca0000410000 */
[----:B------:R-:W0:Y:S04]  /*0220*/  MUFU.EX2 R2, R2 ;  /* 0x0000000200027308 */ /* 0x000e280000000800 */
[----:B------:R-:W1:Y:S01]  /*0230*/  MUFU.EX2 R3, R3 ;  /* 0x0000000300037308 */ /* 0x000e620000000800 */
[----:B0-----:R-:W-:Y:S01]  /*0240*/  FADD.FTZ R0, RZ, R2 ;  /* 0x00000002ff007221 */ /* 0x001fe20000010000 */
[----:B--2---:R-:W-:-:S03]  /*0250*/  ISETP.EQ.OR P0, PT, R6, RZ, !P0 ;  /* 0x000000ff0600720c */ /* 0x004fc60004702670 */
        /* <DEDUP_REMOVED lines=10> */
[----:B------:R-:W-:-:S03]  /*0300*/  @!P1 MOV R17, R16 ;  /* 0x0000001000119202 */ /* 0x000fc60000000f00 */
        /* <DEDUP_REMOVED lines=15> */
.L_x_3418:
        /* <DEDUP_REMOVED lines=19> */
.L_x_3417:
        /* <DEDUP_REMOVED lines=86> */
.L_x_3416:
        /* <DEDUP_REMOVED lines=63> */
.L_x_3419:
        /* <DEDUP_REMOVED lines=26> */
.L_x_3415:
        /* <DEDUP_REMOVED lines=21> */
.L_x_3421:
        /* <DEDUP_REMOVED lines=55> */
.L_x_3420:
        /* <DEDUP_REMOVED lines=34> */
.L_x_3422:
        /* <DEDUP_REMOVED lines=22> */
.L_x_3423:
[----:B------:R-:W-:Y:S05]  /*1860*/  @!P1 EXIT ;  /* 0x000000000000994d */ /* 0x000fea0003800000 */
[----:B012---:R-:W0:Y:S01]  /*1870*/  LDC.64 R4, c[0x0][0x390] ;  /* 0x0000e400ff047b82 */ /* 0x007e220000000a00 */
[----:B------:R-:W1:Y:S01]  /*1880*/  MUFU.RCP R21, R21 ;  /* 0x0000001500157308 */ /* 0x000e620000001000 */
[----:B------:R-:W-:Y:S01]  /*1890*/  IMAD.IADD R13, R13, 0x1, R0 ;  /* 0x000000010d0d7824 */ /* 0x000fe200078e0200 */
[----:B------:R-:W-:-:S07]  /*18a0*/  IADD3 R0, PT, PT, -R12, RZ, RZ ;  /* 0x000000ff0c007210 */ /* 0x000fce0007ffe1ff */
.L_x_3424:
        /* <DEDUP_REMOVED lines=9> */
.L_x_3425:
        /* <DEDUP_REMOVED lines=12> */
.L_x_3977:


//--------------------- .text._ZN4vllm3moe10topkGatingILi1ELi1ELi4ELi4ELi32EjfLNS0_11ScoringFuncE0EEEvPKT5_PKbPfiPT4_PiiiibPKf --------------------------
	.section	.text._ZN4vllm3moe10topkGatingILi1ELi1ELi4ELi4ELi32EjfLNS0_11ScoringFuncE0EEEvPKT5_PKbPfiPT4_PiiiibPKf,"ax",@progbits
	.align	128
        .global         _ZN4vllm3moe10topkGatingILi1ELi1ELi4ELi4ELi32EjfLNS0_11ScoringFuncE0EEEvPKT5_PKbPfiPT4_PiiiibPKf
        .type           _ZN4vllm3moe10topkGatingILi1ELi1ELi4ELi4ELi32EjfLNS0_11ScoringFuncE0EEEvPKT5_PKbPfiPT4_PiiiibPKf,@function
        .size           _ZN4vllm3moe10topkGatingILi1ELi1ELi4ELi4ELi32EjfLNS0_11ScoringFuncE0EEEvPKT5_PKbPfiPT4_PiiiibPKf,(.L_x_3978 - _ZN4vllm3moe10topkGatingILi1ELi1ELi4ELi4ELi32EjfLNS0_11ScoringFuncE0EEEvPKT5_PKbPfiPT4_PiiiibPKf)
        .other          _ZN4vllm3moe10topkGatingILi1ELi1ELi4ELi4ELi32EjfLNS0_11ScoringFuncE0EEEvPKT5_PKbPfiPT4_PiiiibPKf,@"STO_CUDA_ENTRY STV_DEFAULT"
_ZN4vllm3moe10topkGatingILi1ELi1ELi4ELi4ELi32EjfLNS0_11ScoringFuncE0EEEvPKT5_PKbPfiPT4_PiiiibPKf:
.text._ZN4vllm3moe10topkGatingILi1ELi1ELi4ELi4ELi32EjfLNS0_11ScoringFuncE0EEEvPKT5_PKbPfiPT4_PiiiibPKf:
        /* <DEDUP_REMOVED lines=19> */
[----:B---3--:R-:W-:-:S04]  /*0130*/  FADD.FTZ R0, R6, -R6 ;  /* 0x8000000606007221 */ /* 0x008fc80000010000 */
[----:B------:R-:W-:Y:S02]  /*0140*/  FMUL.FTZ R5, R0, 1.4426950216293334961 ;  /* 0x3fb8aa3b00057820 */ /* 0x000fe40000410000 */
[----:B------:R-:W0:Y:S04]  /*0150*/  LDC R0, c[0x0][0x3b0] ;  /* 0x0000ec00ff007b82 */ /* 0x000e280000000800 */
[----:B------:R-:W1:Y:S02]  /*0160*/  MUFU.EX2 R5, R5 ;  /* 0x0000000500057308 */ /* 0x000e640000000800 */
[----:B-1----:R-:W-:Y:S01]  /*0170*/  FADD.FTZ R8, RZ, R5 ;  /* 0x00000005ff087221 */ /* 0x002fe20000010000 */
[----:B--2---:R-:W-:Y:S01]  /*0180*/  ISETP.EQ.OR P0, PT, R10, RZ, !P0 ;  /* 0x000000ff0a00720c */ /* 0x004fe20004702670 */
[----:B------:R-:W-:-:S04]  /*0190*/  IMAD.MOV.U32 R10, RZ, RZ, RZ ;  /* 0x000000ffff0a7224 */ /* 0x000fc800078e00ff */
        /* <DEDUP_REMOVED lines=41> */
.L_x_3428:
        /* <DEDUP_REMOVED lines=33> */
.L_x_3427:
        /* <DEDUP_REMOVED lines=27> */
.L_x_3429:
        /* <DEDUP_REMOVED lines=16> */
.L_x_3426:
        /* <DEDUP_REMOVED lines=20> */
.L_x_3431:
        /* <DEDUP_REMOVED lines=55> */
.L_x_3430:
        /* <DEDUP_REMOVED lines=34> */
.L_x_3432:
        /* <DEDUP_REMOVED lines=22> */
.L_x_3433:
[----:B------:R-:W-:Y:S05]  /*1120*/  @!P1 EXIT ;  /* 0x000000000000994d */ /* 0x000fea0003800000 */
[----:B-12---:R-:W1:Y:S01]  /*1130*/  LDC.64 R6, c[0x0][0x390] ;  /* 0x0000e400ff067b82 */ /* 0x006e620000000a00 */
[----:B0-----:R0:W2:Y:S01]  /*1140*/  MUFU.RCP R11, R10 ;  /* 0x0000000a000b7308 */ /* 0x0010a20000001000 */
[----:B------:R-:W-:Y:S01]  /*1150*/  IMAD.IADD R9, R9, 0x1, R4 ;  /* 0x0000000109097824 */ /* 0x000fe200078e0204 */
[----:B------:R-:W-:-:S07]  /*1160*/  IADD3 R0, PT, PT, -R14, RZ, RZ ;  /* 0x000000ff0e007210 */ /* 0x000fce0007ffe1ff */
.L_x_3434:
        /* <DEDUP_REMOVED lines=9> */
.L_x_3435:
        /* <DEDUP_REMOVED lines=16> */
.L_x_3978:


//--------------------- .text._ZN4vllm3moe7moeTopKILi256EiEEvPKfPKbPfPT0_PiiiiibS3_ --------------------------
	.section	.text._ZN4vllm3moe7moeTopKILi256EiEEvPKfPKbPfPT0_PiiiiibS3_,"ax",@progbits
	.align	128
        .global         _ZN4vllm3moe7moeTopKILi256EiEEvPKfPKbPfPT0_PiiiiibS3_
        .type           _ZN4vllm3moe7moeTopKILi256EiEEvPKfPKbPfPT0_PiiiiibS3_,@function
        .size           _ZN4vllm3moe7moeTopKILi256EiEEvPKfPKbPfPT0_PiiiiibS3_,(.L_x_3979 - _ZN4vllm3moe7moeTopKILi256EiEEvPKfPKbPfPT0_PiiiiibS3_)
        .other          _ZN4vllm3moe7moeTopKILi256EiEEvPKfPKbPfPT0_PiiiiibS3_,@"STO_CUDA_ENTRY STV_DEFAULT"
_ZN4vllm3moe7moeTopKILi256EiEEvPKfPKbPfPT0_PiiiiibS3_:
.text._ZN4vllm3moe7moeTopKILi256EiEEvPKfPKbPfPT0_PiiiiibS3_:
        /* <DEDUP_REMOVED lines=29> */
.L_x_3483:
        /* <DEDUP_REMOVED lines=25> */
.L_x_3447:
        /* <DEDUP_REMOVED lines=12> */
.L_x_3443:
        /* <DEDUP_REMOVED lines=41> */
.L_x_3442:
        /* <DEDUP_REMOVED lines=32> */
.L_x_3445:
        /* <DEDUP_REMOVED lines=10> */
[----:B0-----:R-:W-:-:S04]  /*0950*/  LEA R10, P0, R21, R10, 0x2 ;  /* 0x0000000a150a7211 */ /* 0x001fc800078010ff */
[----:B------:R-:W-:Y:S01]  /*0960*/  LEA.HI.X R11, R21, R11, R22, 0x2, P0 ;  /* 0x0000000b150b7211 */ /* 0x000fe200000f1416 */
[----:B------:R-:W-:-:S04]  /*0970*/  VIADD R21, R14, UR40 ;  /* 0x000000280e157c36 */ /* 0x000fc80008000000 */
        /* <DEDUP_REMOVED lines=12> */
.L_x_3446:
        /* <DEDUP_REMOVED lines=24> */
.L_x_3444:
        /* <DEDUP_REMOVED lines=9> */
.L_x_3441:
[----:B------:R-:W-:Y:S05]  /*0c50*/  BRA `(.L_x_3438) ;  /* 0x0000001c00e47947 */ /* 0x000fea0003800000 */
.L_x_3440:
        /* <DEDUP_REMOVED lines=14> */
.L_x_3450:
        /* <DEDUP_REMOVED lines=64> */
.L_x_3449:
[----:B------:R-:W-:Y:S05]  /*1140*/  BSYNC.RECONVERGENT B1 ;  /* 0x0000000000017941 */ /* 0x000fea0003800200 */
.L_x_3448:
        /* <DEDUP_REMOVED lines=38> */
.L_x_3452:
[----:B------:R-:W-:Y:S05]  /*13b0*/  BSYNC.RECONVERGENT B1 ;  /* 0x0000000000017941 */ /* 0x000fea0003800200 */
.L_x_3451:
        /* <DEDUP_REMOVED lines=22> */
.L_x_3454:
[----:B------:R-:W-:Y:S05]  /*1520*/  BSYNC.RECONVERGENT B1 ;  /* 0x0000000000017941 */ /* 0x000fea0003800200 */
.L_x_3453:
        /* <DEDUP_REMOVED lines=12> */
.L_x_3439:
[----:B------:R-:W-:-:S09]  /*15f0*/  UISETP.NE.AND UP0, UPT, UR38, URZ, UPT ;  /* 0x000000ff2600728c */ /* 0x000fd2000bf05270 */
[----:B------:R-:W-:Y:S05]  /*1600*/  BRA.U !UP0, `(.L_x_3455) ;  /* 0x0000000908847547 */ /* 0x000fea000b800000 */
[----:B------:R-:W-:Y:S01]  /*1610*/  BSSY.RECONVERGENT B1, `(.L_x_3456) ;  /* 0x000009f000017945 */ /* 0x000fe20003800200 */
[----:B------:R-:W-:Y:S02]  /*1620*/  IMAD.MOV.U32 R4, RZ, RZ, -0x40800000 ;  /* 0xbf800000ff047424 */ /* 0x000fe400078e00ff */
[----:B------:R-:W-:Y:S02]  /*1630*/  IMAD.MOV.U32 R0, RZ, RZ, RZ ;  /* 0x000000ffff007224 */ /* 0x000fe400078e00ff */
[----:B------:R-:W-:-:S07]  /*1640*/  IMAD.MOV.U32 R8, RZ, RZ, R2 ;  /* 0x000000ffff087224 */ /* 0x000fce00078e0002 */
.L_x_3462:
        /* <DEDUP_REMOVED lines=25> */
.L_x_3458:
        /* <DEDUP_REMOVED lines=24> */
[-C--:B------:R-:W-:Y:S02]  /*1960*/  ISETP.EQ.OR P0, PT, R15, R8.reuse, P0 ;  /* 0x000000080f00720c */ /* 0x080fe40000702670 */
[----:B------:R-:W-:Y:S02]  /*1970*/  ISETP.NE.AND P1, PT, R12, RZ, PT ;  /* 0x000000ff0c00720c */ /* 0x000fe40003f25270 */
[-C--:B------:R-:W-:Y:S02]  /*1980*/  ISETP.EQ.OR P0, PT, R21, R8.reuse, P0 ;  /* 0x000000081500720c */ /* 0x080fe40000702670 */
        /* <DEDUP_REMOVED lines=14> */
.L_x_3457:
        /* <DEDUP_REMOVED lines=32> */
.L_x_3460:
        /* <DEDUP_REMOVED lines=25> */
.L_x_3461:
        /* <DEDUP_REMOVED lines=24> */
.L_x_3459:
        /* <DEDUP_REMOVED lines=9> */
.L_x_3456:
[----:B------:R-:W-:Y:S05]  /*2010*/  BRA `(.L_x_3438) ;  /* 0x0000000800f47947 */ /* 0x000fea0003800000 */
.L_x_3455:
        /* <DEDUP_REMOVED lines=12> */
.L_x_3465:
        /* <DEDUP_REMOVED lines=81> */
.L_x_3464:
[----:B------:R-:W-:Y:S05]  /*25f0*/  BSYNC.RECONVERGENT B1 ;  /* 0x0000000000017941 */ /* 0x000fea0003800200 */
.L_x_3463:
        /* <DEDUP_REMOVED lines=51> */
.L_x_3467:
[----:B------:R-:W-:Y:S05]  /*2930*/  BSYNC.RECONVERGENT B1 ;  /* 0x0000000000017941 */ /* 0x000fea0003800200 */
.L_x_3466:
        /* <DEDUP_REMOVED lines=28> */
.L_x_3469:
[----:B------:R-:W-:Y:S05]  /*2b00*/  BSYNC.RECONVERGENT B1 ;  /* 0x0000000000017941 */ /* 0x000fea0003800200 */
.L_x_3468:
        /* <DEDUP_REMOVED lines=14> */
.L_x_3438:
[----:B------:R-:W-:Y:S05]  /*2bf0*/  BSYNC.RECONVERGENT B0 ;  /* 0x0000000000007941 */ /* 0x000fea0003800200 */
.L_x_3437:
        /* <DEDUP_REMOVED lines=19> */
.L_x_3471:
[----:B------:R-:W-:Y:S05]  /*2d30*/  BSYNC.RECONVERGENT B0 ;  /* 0x0000000000007941 */ /* 0x000fea0003800200 */
.L_x_3470:
        /* <DEDUP_REMOVED lines=13> */
.L_x_3473:
[----:B------:R-:W-:Y:S05]  /*2e10*/  BSYNC.RECONVERGENT B0 ;  /* 0x0000000000007941 */ /* 0x000fea0003800200 */
.L_x_3472:
        /* <DEDUP_REMOVED lines=13> */
.L_x_3475:
[----:B------:R-:W-:Y:S05]  /*2ef0*/  BSYNC.RECONVERGENT B0 ;  /* 0x0000000000007941 */ /* 0x000fea0003800200 */
.L_x_3474:
        /* <DEDUP_REMOVED lines=13> */
.L_x_3477:
[----:B------:R-:W-:Y:S05]  /*2fd0*/  BSYNC.RECONVERGENT B0 ;  /* 0x0000000000007941 */ /* 0x000fea0003800200 */
.L_x_3476:
        /* <DEDUP_REMOVED lines=19> */
.L_x_3479:
[----:B------:R-:W-:Y:S05]  /*3110*/  BSYNC.RECONVERGENT B0 ;  /* 0x0000000000007941 */ /* 0x000fea0003800200 */
.L_x_3478:
        /* <DEDUP_REMOVED lines=53> */
[----:B------:R-:W-:Y:S01]  /*3470*/  UIADD3 UR8, UPT, UPT, UR40, UR38, URZ ;  /* 0x0000002628087290 */ /* 0x000fe2000fffe0ff */
[----:B------:R-:W-:Y:S01]  /*3480*/  ISETP.GE.AND P0, PT, R4, UR10, PT ;  /* 0x0000000a04007c0c */ /* 0x000fe2000bf06270 */
[----:B------:R-:W-:Y:S01]  /*3490*/  BSSY.RECONVERGENT B6, `(.L_x_3481) ;  /* 0x000001f000067945 */ /* 0x000fe20003800200 */
[-C--:B------:R-:W-:Y:S01]  /*34a0*/  SEL R0, R0, R3.reuse, !P1 ;  /* 0x0000000300007207 */ /* 0x080fe20004800000 */
[----:B--2---:R-:W-:Y:S01]  /*34b0*/  UIMAD.WIDE.U32 UR4, UR8, 0x4, UR4 ;  /* 0x00000004080478a5 */ /* 0x004fe2000f8e0004 */
[----:B------:R-:W-:Y:S01]  /*34c0*/  PLOP3.LUT P1, PT, PT, PT, UP0, 0x80, 0x8 ;  /* 0x000000000008781c */ /* 0x000fe20003f2f008 */
[----:B------:R-:W-:Y:S01]  /*34d0*/  UIMAD.WIDE.U32 UR6, UR8, 0x4, UR6 ;  /* 0x00000004080678a5 */ /* 0x000fe2000f8e0006 */
[----:B------:R-:W-:-:S03]  /*34e0*/  SEL R0, R0, R3, P0 ;  /* 0x0000000300007207 */ /* 0x000fc60000000000 */
[----:B------:R-:W-:Y:S01]  /*34f0*/  IMAD.U32 R4, RZ, RZ, UR4 ;  /* 0x00000004ff047e24 */ /* 0x000fe2000f8e00ff */
[----:B------:R-:W-:Y:S01]  /*3500*/  SEL R3, R0, R3, P1 ;  /* 0x0000000300037207 */ /* 0x000fe20000800000 */
[----:B------:R-:W-:Y:S02]  /*3510*/  IMAD.U32 R5, RZ, RZ, UR5 ;  /* 0x00000005ff057e24 */ /* 0x000fe4000f8e00ff */
[----:B------:R-:W-:Y:S01]  /*3520*/  IMAD.U32 R6, RZ, RZ, UR6 ;  /* 0x00000006ff067e24 */ /* 0x000fe2000f8e00ff */
[----:B------:R-:W-:Y:S01]  /*3530*/  ISETP.GT.AND P0, PT, R3, -0x1, PT ;  /* 0xffffffff0300780c */ /* 0x000fe20003f04270 */
[----:B------:R-:W-:Y:S01]  /*3540*/  IMAD.U32 R7, RZ, RZ, UR7 ;  /* 0x00000007ff077e24 */ /* 0x000fe2000f8e00ff */
[----:B---3--:R0:W-:Y:S04]  /*3550*/  STG.E desc[UR36][R4.64], R9 ;  /* 0x0000000904007986 */ /* 0x0081e8000c101924 */
[----:B------:R0:W-:Y:S07]  /*3560*/  STG.E desc[UR36][R6.64], R3 ;  /* 0x0000000306007986 */ /* 0x0001ee000c101924 */
[----:B------:R-:W-:Y:S05]  /*3570*/  @P0 BRA `(.L_x_3482) ;  /* 0x0000000000400947 */ /* 0x000fea0003800000 */
[----:B------:R-:W-:Y:S01]  /*3580*/  MOV R14, 0x160 ;  /* 0x00000160000e7802 */ /* 0x000fe20000000f00 */
[----:B------:R-:W0:Y:S01]  /*3590*/  LDCU.64 UR4, c[0x4][0x150] ;  /* 0x01002a00ff0477ac */ /* 0x000e220008000a00 */
[----:B------:R-:W-:Y:S02]  /*35a0*/  IMAD.MOV.U32 R8, RZ, RZ, 0xe6 ;  /* 0x000000e6ff087424 */ /* 0x000fe400078e00ff */
[----:B------:R-:W-:Y:S01]  /*35b0*/  IMAD.MOV.U32 R12, RZ, RZ, 0x1 ;  /* 0x00000001ff0c7424 */ /* 0x000fe200078e00ff */
[----:B------:R-:W1:Y:S01]  /*35c0*/  LDCU.64 UR6, c[0x4][0x158] ;  /* 0x01002b00ff0677ac */ /* 0x000e620008000a00 */
[----:B------:R-:W2:Y:S01]  /*35d0*/  LDC.64 R14, c[0x4][R14] ;  /* 0x010000000e0e7b82 */ /* 0x000ea20000000a00 */
[----:B------:R-:W-:Y:S01]  /*35e0*/  IMAD.MOV.U32 R13, RZ, RZ, RZ ;  /* 0x000000ffff0d7224 */ /* 0x000fe200078e00ff */
[----:B------:R-:W3:Y:S01]  /*35f0*/  LDCU.64 UR8, c[0x4][URZ] ;  /* 0x01000000ff0877ac */ /* 0x000ee20008000a00 */
[----:B0-----:R-:W-:Y:S02]  /*3600*/  IMAD.U32 R4, RZ, RZ, UR4 ;  /* 0x00000004ff047e24 */ /* 0x001fe4000f8e00ff */
[----:B------:R-:W-:-:S02]  /*3610*/  IMAD.U32 R5, RZ, RZ, UR5 ;  /* 0x00000005ff057e24 */ /* 0x000fc4000f8e00ff */
[----:B-1----:R-:W-:Y:S02]  /*3620*/  IMAD.U32 R6, RZ, RZ, UR6 ;  /* 0x00000006ff067e24 */ /* 0x002fe4000f8e00ff */
[----:B------:R-:W-:Y:S02]  /*3630*/  IMAD.U32 R7, RZ, RZ, UR7 ;  /* 0x00000007ff077e24 */ /* 0x000fe4000f8e00ff */
[----:B---3--:R-:W-:Y:S02]  /*3640*/  IMAD.U32 R10, RZ, RZ, UR8 ;  /* 0x00000008ff0a7e24 */ /* 0x008fe4000f8e00ff */
[----:B------:R-:W-:-:S07]  /*3650*/  IMAD.U32 R11, RZ, RZ, UR9 ;  /* 0x00000009ff0b7e24 */ /* 0x000fce000f8e00ff */
[----:B------:R-:W-:-:S07]  /*3660*/  LEPC R20, `(.L_x_3482) ;  /* 0x000000001014794e */ /* 0x000fce0000000000 */
[----:B--2---:R-:W-:Y:S05]  /*3670*/  CALL.ABS.NOINC R14 ;  /* 0x000000000e007343 */ /* 0x004fea0003c00000 */
.L_x_3482:
[----:B------:R-:W-:Y:S05]  /*3680*/  BSYNC.RECONVERGENT B6 ;  /* 0x0000000000067941 */ /* 0x000fea0003800200 */
.L_x_3481:
[----:B------:R-:W1:Y:S01]  /*3690*/  LDCU.64 UR4, c[0x0][0x3a0] ;  /* 0x00007400ff0477ac */ /* 0x000e620008000a00 */
[----:B------:R-:W-:Y:S01]  /*36a0*/  UIADD3 UR7, UPT, UPT, UR40, UR38, URZ ;  /* 0x0000002628077290 */ /* 0x000fe2000fffe0ff */
[----:B------:R-:W2:Y:S01]  /*36b0*/  LDCU.U8 UR6, c[0x0][0x3b8] ;  /* 0x00007700ff0677ac */ /* 0x000ea20008000000 */
[----:B------:R-:W-:-:S06]  /*36c0*/  UIMAD UR8, UR41, UR38, UR39 ;  /* 0x00000026290872a4 */ /* 0x000fcc000f8e0227 */
[----:B0-----:R-:W-:Y:S01]  /*36d0*/  IMAD.U32 R3, RZ, RZ, UR8 ;  /* 0x00000008ff037e24 */ /* 0x001fe2000f8e00ff */
[----:B-1----:R-:W-:-:S06]  /*36e0*/  UIMAD.WIDE.U32 UR4, UR7, 0x4, UR4 ;  /* 0x00000004070478a5 */ /* 0x002fcc000f8e0004 */
[----:B------:R-:W-:Y:S01]  /*36f0*/  IMAD.U32 R4, RZ, RZ, UR4 ;  /* 0x00000004ff047e24 */ /* 0x000fe2000f8e00ff */
[----:B--2---:R-:W-:Y:S01]  /*3700*/  UPRMT UR4, UR6, 0x8880, URZ ;  /* 0x0000888006047896 */ /* 0x004fe200080000ff */
[----:B------:R-:W-:-:S03]  /*3710*/  IMAD.U32 R5, RZ, RZ, UR5 ;  /* 0x00000005ff057e24 */ /* 0x000fc6000f8e00ff */
[----:B------:R-:W-:Y:S02]  /*3720*/  UISETP.NE.AND UP0, UPT, UR4, URZ, UPT ;  /* 0x000000ff0400728c */ /* 0x000fe4000bf05270 */
[----:B------:R0:W-:Y:S07]  /*3730*/  STG.E desc[UR36][R4.64], R3 ;  /* 0x0000000304007986 */ /* 0x0001ee000c101924 */
[----:B------:R-:W-:Y:S05]  /*3740*/  BRA.U !UP0, `(.L_x_3480) ;  /* 0x0000000108087547 */ /* 0x000fea000b800000 */
[----:B------:R-:W2:Y:S02]  /*3750*/  LDG.E R22, desc[UR36][R22.64] ;  /* 0x0000002416167981 */ /* 0x000ea4000c1e1900 */
[----:B--2---:R-:W-:-:S07]  /*3760*/  FADD.FTZ R19, R19, R22 ;  /* 0x0000001613137221 */ /* 0x004fce0000010000 */
.L_x_3480:
        /* <DEDUP_REMOVED lines=8> */
.L_x_3436:
        /* <DEDUP_REMOVED lines=26> */
.L_x_3485:
        /* <DEDUP_REMOVED lines=55> */
.L_x_3484:
        /* <DEDUP_REMOVED lines=39> */
.L_x_3486:
        /* <DEDUP_REMOVED lines=27> */
.L_x_3487:
        /* <DEDUP_REMOVED lines=9> */
.L_x_3488:
        /* <DEDUP_REMOVED lines=11> */
.L_x_3489:
        /* <DEDUP_REMOVED lines=10> */
.L_x_3979:


//--------------------- .text._ZN4vllm3moe10moeSoftmaxILi256EfEEvPKT0_PKbPfi --------------------------
	.section	.text._ZN4vllm3moe10moeSoftmaxILi256EfEEvPKT0_PKbPfi,"ax",@progbits
	.align	128
        .global         _ZN4vllm3moe10moeSoftmaxILi256EfEEvPKT0_PKbPfi
        .type           _ZN4vllm3moe10moeSoftmaxILi256EfEEvPKT0_PKbPfi,@function
        .size           _ZN4vllm3moe10moeSoftmaxILi256EfEEvPKT0_PKbPfi,(.L_x_3980 - _ZN4vllm3moe10moeSoftmaxILi256EfEEvPKT0_PKbPfi)
        .other          _ZN4vllm3moe10moeSoftmaxILi256EfEEvPKT0_PKbPfi,@"STO_CUDA_ENTRY STV_DEFAULT"
_ZN4vllm3moe10moeSoftmaxILi256EfEEvPKT0_PKbPfi:
.text._ZN4vllm3moe10moeSoftmaxILi256EfEEvPKT0_PKbPfi:
        /* <DEDUP_REMOVED lines=14> */
.L_x_3490:
        /* <DEDUP_REMOVED lines=9> */
[----:B------:R-:W-:Y:S01]  /*0170*/  IMAD.MOV.U32 R9, RZ, RZ, R7 ;  /* 0x000000ffff097224 */ /* 0x000fe200078e0007 */
[----:B------:R-:W-:-:S04]  /*0180*/  IADD3 R3, PT, PT, R3, R0, RZ ;  /* 0x0000000003037210 */ /* 0x000fc80007ffe0ff */
        /* <DEDUP_REMOVED lines=13> */
.L_x_3495:
[----:B------:R-:W-:-:S05]  /*0260*/  IMAD.WIDE R4, R11, 0x4, R2 ;  /* 0x000000040b047825 */ /* 0x000fca00078e0202 */
[----:B------:R-:W2:Y:S04]  /*0270*/  LDG.E R21, desc[UR8][R4.64+-0x2000] ;  /* 0xffe0000804157981 */ /* 0x000ea8000c1e1900 */
[----:B------:R-:W2:Y:S04]  /*0280*/  LDG.E R20, desc[UR8][R4.64+-0x1c00] ;  /* 0xffe4000804147981 */ /* 0x000ea8000c1e1900 */
[----:B------:R-:W3:Y:S04]  /*0290*/  LDG.E R25, desc[UR8][R4.64+-0x1800] ;  /* 0xffe8000804197981 */ /* 0x000ee8000c1e1900 */
[----:B------:R-:W3:Y:S04]  /*02a0*/  LDG.E R26, desc[UR8][R4.64+-0x1400] ;  /* 0xffec0008041a7981 */ /* 0x000ee8000c1e1900 */
[----:B------:R-:W4:Y:S04]  /*02b0*/  LDG.E R18, desc[UR8][R4.64+-0x1000] ;  /* 0xfff0000804127981 */ /* 0x000f28000c1e1900 */
        /* <DEDUP_REMOVED lines=8> */
[----:B--2---:R-:W-:-:S03]  /*0340*/  FMNMX3.FTZ R22, R21, R6, R20, !PT ;  /* 0x0000000615167276 */ /* 0x004fc60007810014 */
[----:B------:R-:W2:Y:S04]  /*0350*/  LDG.E R20, desc[UR8][R4.64+0x1000] ;  /* 0x0010000804147981 */ /* 0x000ea8000c1e1900 */
[----:B------:R-:W2:Y:S04]  /*0360*/  LDG.E R21, desc[UR8][R4.64+0x1400] ;  /* 0x0014000804157981 */ /* 0x000ea8000c1e1900 */
[----:B------:R-:W2:Y:S01]  /*0370*/  LDG.E R6, desc[UR8][R4.64+0x1800] ;  /* 0x0018000804067981 */ /* 0x000ea2000c1e1900 */
[----:B---3--:R-:W-:Y:S02]  /*0380*/  FMNMX3.FTZ R22, R25, R22, R26, !PT ;  /* 0x0000001619167276 */ /* 0x008fe4000781001a */
[----:B------:R-:W-:-:S02]  /*0390*/  IADD3 R12, PT, PT, R12, 0x10, RZ ;  /* 0x000000100c0c7810 */ /* 0x000fc40007ffe0ff */
[----:B----4-:R-:W-:Y:S02]  /*03a0*/  FMNMX3.FTZ R18, R18, R22, R19, !PT ;  /* 0x0000001612127276 */ /* 0x010fe40007810013 */
[----:B------:R-:W-:Y:S02]  /*03b0*/  ISETP.NE.AND P0, PT, R12, RZ, PT ;  /* 0x000000ff0c00720c */ /* 0x000fe40003f05270 */
[----:B-----5:R-:W-:-:S04]  /*03c0*/  FMNMX3.FTZ R16, R16, R18, R17, !PT ;  /* 0x0000001210107276 */ /* 0x020fc80007810011 */
[----:B------:R-:W-:-:S04]  /*03d0*/  FMNMX3.FTZ R14, R14, R16, R15, !PT ;  /* 0x000000100e0e7276 */ /* 0x000fc8000781000f */
[----:B------:R-:W-:Y:S01]  /*03e0*/  FMNMX3.FTZ R10, R13, R14, R10, !PT ;  /* 0x0000000e0d0a7276 */ /* 0x000fe2000781000a */
[----:B------:R-:W-:Y:S01]  /*03f0*/  VIADD R9, R9, 0x1000 ;  /* 0x0000100009097836 */ /* 0x000fe20000000000 */
[----:B------:R-:W-:Y:S02]  /*0400*/  IADD3 R11, PT, PT, R11, 0x1000, RZ ;  /* 0x000010000b0b7810 */ /* 0x000fe40007ffe0ff */
[----:B--2---:R-:W-:-:S04]  /*0410*/  FMNMX3.FTZ R10, R20, R10, R21, !PT ;  /* 0x0000000a140a7276 */ /* 0x004fc80007810015 */
[----:B------:R-:W-:Y:S01]  /*0420*/  FMNMX3.FTZ R6, R6, R10, R23, !PT ;  /* 0x0000000a06067276 */ /* 0x000fe20007810017 */
[----:B------:R-:W-:Y:S06]  /*0430*/  @P0 BRA `(.L_x_3495) ;  /* 0xfffffffc00880947 */ /* 0x000fec000383ffff */
.L_x_3494:
[----:B------:R-:W-:Y:S05]  /*0440*/  BSYNC.RECONVERGENT B1 ;  /* 0x0000000000017941 */ /* 0x000fea0003800200 */
.L_x_3493:
        /* <DEDUP_REMOVED lines=9> */
[----:B------:R-:W2:Y:S04]  /*04e0*/  LDG.E R5, desc[UR8][R2.64] ;  /* 0x0000000802057981 */ /* 0x000ea8000c1e1900 */
[----:B------:R-:W2:Y:S04]  /*04f0*/  LDG.E R4, desc[UR8][R2.64+0x400] ;  /* 0x0004000802047981 */ /* 0x000ea8000c1e1900 */
[----:B------:R-:W3:Y:S04]  /*0500*/  LDG.E R11, desc[UR8][R2.64+0x800] ;  /* 0x00080008020b7981 */ /* 0x000ee8000c1e1900 */
[----:B------:R-:W3:Y:S04]  /*0510*/  LDG.E R10, desc[UR8][R2.64+0xc00] ;  /* 0x000c0008020a7981 */ /* 0x000ee8000c1e1900 */
[----:B------:R-:W4:Y:S04]  /*0520*/  LDG.E R13, desc[UR8][R2.64+0x1000] ;  /* 0x00100008020d7981 */ /* 0x000f28000c1e1900 */
[----:B------:R-:W4:Y:S04]  /*0530*/  LDG.E R12, desc[UR8][R2.64+0x1400] ;  /* 0x00140008020c7981 */ /* 0x000f28000c1e1900 */
[----:B------:R-:W5:Y:S04]  /*0540*/  LDG.E R15, desc[UR8][R2.64+0x1800] ;  /* 0x00180008020f7981 */ /* 0x000f68000c1e1900 */
[----:B------:R-:W5:Y:S01]  /*0550*/  LDG.E R14, desc[UR8][R2.64+0x1c00] ;  /* 0x001c0008020e7981 */ /* 0x000f62000c1e1900 */
[----:B------:R-:W-:-:S02]  /*0560*/  IADD3 R9, PT, PT, R9, 0x800, RZ ;  /* 0x0000080009097810 */ /* 0x000fc40007ffe0ff */
[----:B--2---:R-:W-:-:S04]  /*0570*/  FMNMX3.FTZ R4, R5, R6, R4, !PT ;  /* 0x0000000605047276 */ /* 0x004fc80007810004 */
[----:B---3--:R-:W-:-:S04]  /*0580*/  FMNMX3.FTZ R4, R11, R4, R10, !PT ;  /* 0x000000040b047276 */ /* 0x008fc8000781000a */
[----:B----4-:R-:W-:-:S04]  /*0590*/  FMNMX3.FTZ R4, R13, R4, R12, !PT ;  /* 0x000000040d047276 */ /* 0x010fc8000781000c */
[----:B-----5:R-:W-:-:S07]  /*05a0*/  FMNMX3.FTZ R6, R15, R4, R14, !PT ;  /* 0x000000040f067276 */ /* 0x020fce000781000e */
.L_x_3497:
[----:B------:R-:W-:Y:S05]  /*05b0*/  BSYNC.RECONVERGENT B1 ;  /* 0x0000000000017941 */ /* 0x000fea0003800200 */
.L_x_3496:
        /* <DEDUP_REMOVED lines=12> */
[----:B------:R-:W3:Y:S01]  /*0680*/  LDG.E R10, desc[UR8][R2.64+0xc00] ;  /* 0x000c0008020a7981 */ /* 0x000ee2000c1e1900 */
[----:B------:R-:W-:-:S02]  /*0690*/  IADD3 R9, PT, PT, R9, 0x400, RZ ;  /* 0x0000040009097810 */ /* 0x000fc40007ffe0ff */
[----:B--2---:R-:W-:-:S04]  /*06a0*/  FMNMX3.FTZ R4, R5, R6, R4, !PT ;  /* 0x0000000605047276 */ /* 0x004fc80007810004 */
[----:B---3--:R-:W-:-:S07]  /*06b0*/  FMNMX3.FTZ R6, R11, R4, R10, !PT ;  /* 0x000000040b067276 */ /* 0x008fce000781000a */
.L_x_3499:
[----:B------:R-:W-:Y:S05]  /*06c0*/  BSYNC.RECONVERGENT B1 ;  /* 0x0000000000017941 */ /* 0x000fea0003800200 */
.L_x_3498:
[----:B------:R-:W-:Y:S05]  /*06d0*/  @!P1 BRA `(.L_x_3492) ;  /* 0x0000000000289947 */ /* 0x000fea0003800000 */
[----:B------:R-:W0:Y:S01]  /*06e0*/  LDC.64 R4, c[0x0][0x380] ;  /* 0x0000e000ff047b82 */ /* 0x000e220000000a00 */
[----:B------:R-:W-:Y:S01]  /*06f0*/  IMAD R9, R0, UR10, R9 ;  /* 0x0000000a00097c24 */ /* 0x000fe2000f8e0209 */
[----:B------:R-:W-:-:S07]  /*0700*/  IADD3 R8, PT, PT, -R8, RZ, RZ ;  /* 0x000000ff08087210 */ /* 0x000fce0007ffe1ff */
.L_x_3500:
[----:B0-----:R-:W-:-:S06]  /*0710*/  IMAD.WIDE R2, R9, 0x4, R4 ;  /* 0x0000000409027825 */ /* 0x001fcc00078e0204 */
[----:B------:R-:W2:Y:S01]  /*0720*/  LDG.E R3, desc[UR8][R2.64] ;  /* 0x0000000802037981 */ /* 0x000ea2000c1e1900 */
[----:B------:R-:W-:Y:S01]  /*0730*/  IADD3 R8, PT, PT, R8, 0x1, RZ ;  /* 0x0000000108087810 */ /* 0x000fe20007ffe0ff */
[----:B------:R-:W-:-:S03]  /*0740*/  VIADD R9, R9, 0x100 ;  /* 0x0000010009097836 */ /* 0x000fc60000000000 */
[----:B------:R-:W-:Y:S02]  /*0750*/  ISETP.NE.AND P0, PT, R8, RZ, PT ;  /* 0x000000ff0800720c */ /* 0x000fe40003f05270 */
[----:B--2---:R-:W-:-:S11]  /*0760*/  FMNMX.FTZ R6, R3, R6, !PT ;  /* 0x0000000603067209 */ /* 0x004fd60007810000 */
[----:B------:R-:W-:Y:S05]  /*0770*/  @P0 BRA `(.L_x_3500) ;  /* 0xfffffffc00e40947 */ /* 0x000fea000383ffff */
.L_x_3492:
[----:B------:R-:W-:Y:S05]  /*0780*/  BSYNC.RECONVERGENT B0 ;  /* 0x0000000000007941 */ /* 0x000fea0003800200 */
.L_x_3491:
        /* <DEDUP_REMOVED lines=52> */
.L_x_3502:
[----:B------:R-:W-:Y:S05]  /*0ad0*/  BSYNC.RECONVERGENT B0 ;  /* 0x0000000000007941 */ /* 0x000fea0003800200 */
.L_x_3501:
        /* <DEDUP_REMOVED lines=22> */
[----:B---3--:R-:W-:-:S05]  /*0c40*/  IADD3 R2, P2, PT, R2, 0x2000, RZ ;  /* 0x0000200002027810 */ /* 0x008fca0007f5e0ff */
[----:B------:R-:W-:-:S08]  /*0c50*/  IMAD.X R3, RZ, RZ, R3, P2 ;  /* 0x000000ffff037224 */ /* 0x000fd000010e0603 */
.L_x_3507:
[----:B01----:R-:W-:-:S05]  /*0c60*/  IMAD.WIDE R4, R9, 0x4, R2 ;  /* 0x0000000409047825 */ /* 0x003fca00078e0202 */
        /* <DEDUP_REMOVED lines=10> */
[----:B--2---:R-:W-:-:S04]  /*0d10*/  FADD.FTZ R11, -R8, R11 ;  /* 0x0000000b080b7221 */ /* 0x004fc80000010100 */
[----:B------:R-:W-:Y:S01]  /*0d20*/  FMUL.FTZ R21, R11, 1.4426950216293334961 ;  /* 0x3fb8aa3b0b157820 */ /* 0x000fe20000410000 */
[C---:B---3--:R-:W-:Y:S01]  /*0d30*/  FADD.FTZ R15, -R8.reuse, R15 ;  /* 0x0000000f080f7221 */ /* 0x048fe20000010100 */
[----:B------:R-:W2:Y:S03]  /*0d40*/  LDG.E R11, desc[UR8][R4.64] ;  /* 0x00000008040b7981 */ /* 0x000ea6000c1e1900 */
[----:B------:R-:W-:Y:S01]  /*0d50*/  FMUL.FTZ R26, R15, 1.4426950216293334961 ;  /* 0x3fb8aa3b0f1a7820 */ /* 0x000fe20000410000 */
[----:B------:R-:W0:Y:S01]  /*0d60*/  MUFU.EX2 R21, R21 ;  /* 0x0000001500157308 */ /* 0x000e220000000800 */
[----:B----4-:R-:W-:Y:S01]  /*0d70*/  FADD.FTZ R19, -R8, R19 ;  /* 0x0000001308137221 */ /* 0x010fe20000010100 */
[----:B------:R-:W3:Y:S02]  /*0d80*/  LDG.E R15, desc[UR8][R4.64+0x400] ;  /* 0x00040008040f7981 */ /* 0x000ee4000c1e1900 */
[----:B------:R-:W1:Y:S01]  /*0d90*/  MUFU.EX2 R23, R26 ;  /* 0x0000001a00177308 */ /* 0x000e620000000800 */
[----:B------:R-:W-:-:S02]  /*0da0*/  FMUL.FTZ R28, R19, 1.4426950216293334961 ;  /* 0x3fb8aa3b131c7820 */ /* 0x000fc40000410000 */
[----:B------:R-:W4:Y:S02]  /*0db0*/  LDG.E R19, desc[UR8][R4.64+0x800] ;  /* 0x0008000804137981 */ /* 0x000f24000c1e1900 */
[----:B------:R-:W5:Y:S01]  /*0dc0*/  MUFU.EX2 R29, R28 ;  /* 0x0000001c001d7308 */ /* 0x000f620000000800 */
[----:B0-----:R-:W-:Y:S02]  /*0dd0*/  FADD.FTZ R14, R21, R14 ;  /* 0x0000000e150e7221 */ /* 0x001fe40000010000 */
[----:B------:R-:W4:Y:S02]  /*0de0*/  LDG.E R21, desc[UR8][R4.64+0x1800] ;  /* 0x0018000804157981 */ /* 0x000f24000c1e1900 */
[----:B-1----:R-:W-:Y:S02]  /*0df0*/  FADD.FTZ R14, R14, R23 ;  /* 0x000000170e0e7221 */ /* 0x002fe40000010000 */
[----:B------:R-:W4:Y:S02]  /*0e00*/  LDG.E R23, desc[UR8][R4.64+0x1400] ;  /* 0x0014000804177981 */ /* 0x000f24000c1e1900 */
[----:B-----5:R-:W-:-:S02]  /*0e10*/  FADD.FTZ R14, R14, R29 ;  /* 0x0000001d0e0e7221 */ /* 0x020fc40000010000 */
[----:B------:R0:W5:Y:S01]  /*0e20*/  LDG.E R29, desc[UR8][R4.64+0x1c00] ;  /* 0x001c0008041d7981 */ /* 0x000162000c1e1900 */
[----:B------:R-:W-:-:S04]  /*0e30*/  FADD.FTZ R18, -R8, R18 ;  /* 0x0000001208127221 */ /* 0x000fc80000010100 */
[----:B------:R-:W-:Y:S01]  /*0e40*/  FMUL.FTZ R18, R18, 1.4426950216293334961 ;  /* 0x3fb8aa3b12127820 */ /* 0x000fe20000410000 */
[----:B------:R-:W-:-:S05]  /*0e50*/  FADD.FTZ R16, -R8, R16 ;  /* 0x0000001008107221 */ /* 0x000fca0000010100 */
[----:B------:R-:W1:Y:S01]  /*0e60*/  MUFU.EX2 R18, R18 ;  /* 0x0000001200127308 */ /* 0x000e620000000800 */
[----:B------:R-:W-:Y:S01]  /*0e70*/  FMUL.FTZ R16, R16, 1.4426950216293334961 ;  /* 0x3fb8aa3b10107820 */ /* 0x000fe20000410000 */
[C---:B------:R-:W-:Y:S01]  /*0e80*/  FADD.FTZ R20, -R8.reuse, R20 ;  /* 0x0000001408147221 */ /* 0x040fe20000010100 */
[C---:B------:R-:W-:Y:S01]  /*0e90*/  FADD.FTZ R22, -R8.reuse, R22 ;  /* 0x0000001608167221 */ /* 0x040fe20000010100 */
[----:B------:R-:W-:Y:S02]  /*0ea0*/  FADD.FTZ R17, -R8, R17 ;  /* 0x0000001108117221 */ /* 0x000fe40000010100 */
[----:B------:R-:W-:Y:S01]  /*0eb0*/  FMUL.FTZ R20, R20, 1.4426950216293334961 ;  /* 0x3fb8aa3b14147820 */ /* 0x000fe20000410000 */
[----:B------:R-:W3:Y:S01]  /*0ec0*/  MUFU.EX2 R16, R16 ;  /* 0x0000001000107308 */ /* 0x000ee20000000800 */
[----:B0-----:R-:W-:-:S03]  /*0ed0*/  FMUL.FTZ R5, R22, 1.4426950216293334961 ;  /* 0x3fb8aa3b16057820 */ /* 0x001fc60000410000 */
[----:B------:R-:W0:Y:S01]  /*0ee0*/  MUFU.EX2 R4, R20 ;  /* 0x0000001400047308 */ /* 0x000e220000000800 */
[----:B-1----:R-:W-:-:S03]  /*0ef0*/  FADD.FTZ R14, R14, R18 ;  /* 0x000000120e0e7221 */ /* 0x002fc60000010000 */
[----:B------:R-:W1:Y:S01]  /*0f00*/  MUFU.EX2 R5, R5 ;  /* 0x0000000500057308 */ /* 0x000e620000000800 */
[C---:B------:R-:W-:Y:S01]  /*0f10*/  FADD.FTZ R27, -R8.reuse, R27 ;  /* 0x0000001b081b7221 */ /* 0x040fe20000010100 */
[----:B------:R-:W-:-:S03]  /*0f20*/  FADD.FTZ R25, -R8, R25 ;  /* 0x0000001908197221 */ /* 0x000fc60000010100 */
[----:B------:R-:W-:Y:S01]  /*0f30*/  FMUL.FTZ R27, R27, 1.4426950216293334961 ;  /* 0x3fb8aa3b1b1b7820 */ /* 0x000fe20000410000 */
[----:B------:R-:W-:-:S06]  /*0f40*/  FMUL.FTZ R25, R25, 1.4426950216293334961 ;  /* 0x3fb8aa3b19197820 */ /* 0x000fcc0000410000 */
[----:B------:R-:W-:Y:S01]  /*0f50*/  MUFU.EX2 R25, R25 ;  /* 0x0000001900197308 */ /* 0x000fe20000000800 */
[----:B------:R-:W-:-:S04]  /*0f60*/  IADD3 R12, PT, PT, R12, 0x10, RZ ;  /* 0x000000100c0c7810 */ /* 0x000fc80007ffe0ff */
[----:B------:R-:W-:Y:S01]  /*0f70*/  ISETP.NE.AND P2, PT, R12, RZ, PT ;  /* 0x000000ff0c00720c */ /* 0x000fe20003f45270 */
[----:B------:R-:W-:Y:S01]  /*0f80*/  VIADD R9, R9, 0x1000 ;  /* 0x0000100009097836 */ /* 0x000fe20000000000 */
[----:B------:R-:W-:Y:S01]  /*0f90*/  IADD3 R13, PT, PT, R13, 0x1000, RZ ;  /* 0x000010000d0d7810 */ /* 0x000fe20007ffe0ff */
[----:B--2---:R-:W-:Y:S01]  /*0fa0*/  FADD.FTZ R18, -R8, R11 ;  /* 0x0000000b08127221 */ /* 0x004fe20000010100 */
[----:B------:R-:W-:-:S03]  /*0fb0*/  FMUL.FTZ R11, R17, 1.4426950216293334961 ;  /* 0x3fb8aa3b110b7820 */ /* 0x000fc60000410000 */
[----:B------:R-:W-:Y:S01]  /*0fc0*/  FMUL.FTZ R18, R18, 1.4426950216293334961 ;  /* 0x3fb8aa3b12127820 */ /* 0x000fe20000410000 */
[----:B---3--:R-:W-:Y:S02]  /*0fd0*/  FADD.FTZ R17, -R8, R15 ;  /* 0x0000000f08117221 */ /* 0x008fe40000010100 */
[----:B------:R-:W2:Y:S01]  /*0fe0*/  MUFU.EX2 R11, R11 ;  /* 0x0000000b000b7308 */ /* 0x000ea20000000800 */
[----:B------:R-:W-:Y:S01]  /*0ff0*/  FADD.FTZ R15, R14, R16 ;  /* 0x000000100e0f7221 */ /* 0x000fe20000010000 */
[----:B------:R-:W-:Y:S02]  /*1000*/  FMUL.FTZ R17, R17, 1.4426950216293334961 ;  /* 0x3fb8aa3b11117820 */ /* 0x000fe40000410000 */
[----:B------:R-:W3:Y:S01]  /*1010*/  MUFU.EX2 R14, R18 ;  /* 0x00000012000e7308 */ /* 0x000ee20000000800 */
[----:B----4-:R-:W-:Y:S01]  /*1020*/  FADD.FTZ R19, -R8, R19 ;  /* 0x0000001308137221 */ /* 0x010fe20000010100 */
[----:B0-----:R-:W-:Y:S02]  /*1030*/  FADD.FTZ R16, R15, R4 ;  /* 0x000000040f107221 */ /* 0x001fe40000010000 */
[----:B------:R-:W0:Y:S01]  /*1040*/  MUFU.EX2 R4, R17 ;  /* 0x0000001100047308 */ /* 0x000e220000000800 */
[----:B------:R-:W-:Y:S01]  /*1050*/  FMUL.FTZ R19, R19, 1.4426950216293334961 ;  /* 0x3fb8aa3b13137820 */ /* 0x000fe20000410000 */
[----:B-1----:R-:W-:-:S03]  /*1060*/  FADD.FTZ R16, R16, R5 ;  /* 0x0000000510107221 */ /* 0x002fc60000010000 */
[----:B------:R-:W1:Y:S01]  /*1070*/  MUFU.EX2 R5, R19 ;  /* 0x0000001300057308 */ /* 0x000e620000000800 */
[----:B--2---:R-:W-:Y:S01]  /*1080*/  FADD.FTZ R15, R16, R11 ;  /* 0x0000000b100f7221 */ /* 0x004fe20000010000 */
[C---:B------:R-:W-:Y:S02]  /*1090*/  FADD.FTZ R23, -R8.reuse, R23 ;  /* 0x0000001708177221 */ /* 0x040fe40000010100 */
[----:B------:R-:W2:Y:S01]  /*10a0*/  MUFU.EX2 R11, R27 ;  /* 0x0000001b000b7308 */ /* 0x000ea20000000800 */
[----:B---3--:R-:W-:Y:S01]  /*10b0*/  FADD.FTZ R15, R15, R14 ;  /* 0x0000000e0f0f7221 */ /* 0x008fe20000010000 */
[C---:B------:R-:W-:Y:S01]  /*10c0*/  FADD.FTZ R21, -R8.reuse, R21 ;  /* 0x0000001508157221 */ /* 0x040fe20000010100 */
[----:B------:R-:W-:Y:S01]  /*10d0*/  FMUL.FTZ R23, R23, 1.4426950216293334961 ;  /* 0x3fb8aa3b17177820 */ /* 0x000fe20000410000 */
[----:B-----5:R-:W-:Y:S01]  /*10e0*/  FADD.FTZ R29, -R8, R29 ;  /* 0x0000001d081d7221 */ /* 0x020fe20000010100 */
[----:B0-----:R-:W-:Y:S01]  /*10f0*/  FADD.FTZ R4, R15, R4 ;  /* 0x000000040f047221 */ /* 0x001fe20000010000 */
[----:B------:R-:W-:-:S03]  /*1100*/  FMUL.FTZ R21, R21, 1.4426950216293334961 ;  /* 0x3fb8aa3b15157820 */ /* 0x000fc60000410000 */
[----:B------:R-:W0:Y:S01]  /*1110*/  MUFU.EX2 R23, R23 ;  /* 0x0000001700177308 */ /* 0x000e220000000800 */
[----:B-1----:R-:W-:Y:S01]  /*1120*/  FADD.FTZ R4, R4, R5 ;  /* 0x0000000504047221 */ /* 0x002fe20000010000 */
[----:B------:R-:W-:Y:S02]  /*1130*/  FMUL.FTZ R29, R29, 1.4426950216293334961 ;  /* 0x3fb8aa3b1d1d7820 */ /* 0x000fe40000410000 */
[----:B------:R-:W1:Y:S01]  /*1140*/  MUFU.EX2 R21, R21 ;  /* 0x0000001500157308 */ /* 0x000e620000000800 */
[----:B--2---:R-:W-:-:S03]  /*1150*/  FADD.FTZ R4, R4, R11 ;  /* 0x0000000b04047221 */ /* 0x004fc60000010000 */
[----:B------:R-:W2:Y:S01]  /*1160*/  MUFU.EX2 R29, R29 ;  /* 0x0000001d001d7308 */ /* 0x000ea20000000800 */
[----:B------:R-:W-:-:S04]  /*1170*/  FADD.FTZ R4, R4, R25 ;  /* 0x0000001904047221 */ /* 0x000fc80000010000 */
[----:B0-----:R-:W-:-:S04]  /*1180*/  FADD.FTZ R4, R4, R23 ;  /* 0x0000001704047221 */ /* 0x001fc80000010000 */
[----:B-1----:R-:W-:-:S04]  /*1190*/  FADD.FTZ R4, R4, R21 ;  /* 0x0000001504047221 */ /* 0x002fc80000010000 */
[----:B--2---:R-:W-:Y:S01]  /*11a0*/  FADD.FTZ R14, R4, R29 ;  /* 0x0000001d040e7221 */ /* 0x004fe20000010000 */
[----:B------:R-:W-:Y:S06]  /*11b0*/  @P2 BRA `(.L_x_3507) ;  /* 0xfffffff800a82947 */ /* 0x000fec000383ffff */
.L_x_3506:
[----:B------:R-:W-:Y:S05]  /*11c0*/  BSYNC.RECONVERGENT B1 ;  /* 0x0000000000017941 */ /* 0x000fea0003800200 */
.L_x_3505:
        /* <DEDUP_REMOVED lines=17> */
[----:B------:R-:W-:Y:S01]  /*12e0*/  IADD3 R13, PT, PT, R13, 0x800, RZ ;  /* 0x000008000d0d7810 */ /* 0x000fe20007ffe0ff */
[----:B--2---:R-:W-:-:S04]  /*12f0*/  FADD.FTZ R15, -R8, R15 ;  /* 0x0000000f080f7221 */ /* 0x004fc80000010100 */
[----:B------:R-:W-:Y:S01]  /*1300*/  FMUL.FTZ R15, R15, 1.4426950216293334961 ;  /* 0x3fb8aa3b0f0f7820 */ /* 0x000fe20000410000 */
[C---:B---3--:R-:W-:Y:S01]  /*1310*/  FADD.FTZ R17, -R8.reuse, R17 ;  /* 0x0000001108117221 */ /* 0x048fe20000010100 */
[----:B----4-:R-:W-:-:S03]  /*1320*/  FADD.FTZ R19, -R8, R19 ;  /* 0x0000001308137221 */ /* 0x010fc60000010100 */
[----:B------:R-:W-:Y:S01]  /*1330*/  FMUL.FTZ R17, R17, 1.4426950216293334961 ;  /* 0x3fb8aa3b11117820 */ /* 0x000fe20000410000 */
[----:B------:R-:W0:Y:S01]  /*1340*/  MUFU.EX2 R15, R15 ;  /* 0x0000000f000f7308 */ /* 0x000e220000000800 */
[C---:B-----5:R-:W-:Y:S01]  /*1350*/  FADD.FTZ R21, -R8.reuse, R21 ;  /* 0x0000001508157221 */ /* 0x060fe20000010100 */
[----:B------:R-:W-:Y:S02]  /*1360*/  FMUL.FTZ R19, R19, 1.4426950216293334961 ;  /* 0x3fb8aa3b13137820 */ /* 0x000fe40000410000 */
[----:B-1----:R-:W1:Y:S01]  /*1370*/  MUFU.EX2 R4, R17 ;  /* 0x0000001100047308 */ /* 0x002e620000000800 */
[C---:B------:R-:W-:Y:S01]  /*1380*/  FADD.FTZ R23, -R8.reuse, R23 ;  /* 0x0000001708177221 */ /* 0x040fe20000010100 */
[----:B------:R-:W-:Y:S02]  /*1390*/  FMUL.FTZ R21, R21, 1.4426950216293334961 ;  /* 0x3fb8aa3b15157820 */ /* 0x000fe40000410000 */
[----:B------:R-:W2:Y:S01]  /*13a0*/  MUFU.EX2 R19, R19 ;  /* 0x0000001300137308 */ /* 0x000ea20000000800 */
[----:B------:R-:W-:Y:S01]  /*13b0*/  FADD.FTZ R11, -R8, R11 ;  /* 0x0000000b080b7221 */ /* 0x000fe20000010100 */
[----:B------:R-:W-:-:S02]  /*13c0*/  FMUL.FTZ R23, R23, 1.4426950216293334961 ;  /* 0x3fb8aa3b17177820 */ /* 0x000fc40000410000 */
[----:B------:R-:W3:Y:S01]  /*13d0*/  MUFU.EX2 R21, R21 ;  /* 0x0000001500157308 */ /* 0x000ee20000000800 */
[----:B0-----:R-:W-:Y:S01]  /*13e0*/  FADD.FTZ R15, R14, R15 ;  /* 0x0000000f0e0f7221 */ /* 0x001fe20000010000 */
[C---:B------:R-:W-:Y:S01]  /*13f0*/  FADD.FTZ R5, -R8.reuse, R5 ;  /* 0x0000000508057221 */ /* 0x040fe20000010100 */
[----:B------:R-:W-:Y:S01]  /*1400*/  FMUL.FTZ R11, R11, 1.4426950216293334961 ;  /* 0x3fb8aa3b0b0b7820 */ /* 0x000fe20000410000 */
[----:B------:R-:W0:Y:S01]  /*1410*/  MUFU.EX2 R23, R23 ;  /* 0x0000001700177308 */ /* 0x000e220000000800 */
[----:B-1----:R-:W-:Y:S01]  /*1420*/  FADD.FTZ R4, R15, R4 ;  /* 0x000000040f047221 */ /* 0x002fe20000010000 */
[----:B------:R-:W-:Y:S01]  /*1430*/  FADD.FTZ R9, -R8, R9 ;  /* 0x0000000908097221 */ /* 0x000fe20000010100 */
[----:B------:R-:W-:Y:S02]  /*1440*/  FMUL.FTZ R5, R5, 1.4426950216293334961 ;  /* 0x3fb8aa3b05057820 */ /* 0x000fe40000410000 */
[----:B------:R-:W1:Y:S01]  /*1450*/  MUFU.EX2 R11, R11 ;  /* 0x0000000b000b7308 */ /* 0x000e620000000800 */
[----:B--2---:R-:W-:Y:S01]  /*1460*/  FADD.FTZ R4, R4, R19 ;  /* 0x0000001304047221 */ /* 0x004fe20000010000 */
[----:B------:R-:W-:-:S02]  /*1470*/  FMUL.FTZ R9, R9, 1.4426950216293334961 ;  /* 0x3fb8aa3b09097820 */ /* 0x000fc40000410000 */
[----:B------:R-:W2:Y:S01]  /*1480*/  MUFU.EX2 R5, R5 ;  /* 0x0000000500057308 */ /* 0x000ea20000000800 */
[----:B---3--:R-:W-:-:S03]  /*1490*/  FADD.FTZ R4, R4, R21 ;  /* 0x0000001504047221 */ /* 0x008fc60000010000 */
[----:B------:R-:W3:Y:S01]  /*14a0*/  MUFU.EX2 R9, R9 ;  /* 0x0000000900097308 */ /* 0x000ee20000000800 */
[----:B0-----:R-:W-:-:S04]  /*14b0*/  FADD.FTZ R4, R4, R23 ;  /* 0x0000001704047221 */ /* 0x001fc80000010000 */
[----:B-1----:R-:W-:-:S04]  /*14c0*/  FADD.FTZ R4, R4, R11 ;  /* 0x0000000b04047221 */ /* 0x002fc80000010000 */
[----:B--2---:R-:W-:-:S04]  /*14d0*/  FADD.FTZ R4, R4, R5 ;  /* 0x0000000504047221 */ /* 0x004fc80000010000 */
[----:B---3--:R-:W-:-:S07]  /*14e0*/  FADD.FTZ R14, R4, R9 ;  /* 0x00000009040e7221 */ /* 0x008fce0000010000 */
.L_x_3509:
[----:B------:R-:W-:Y:S05]  /*14f0*/  BSYNC.RECONVERGENT B1 ;  /* 0x0000000000017941 */ /* 0x000fea0003800200 */
.L_x_3508:
        /* <DEDUP_REMOVED lines=12> */
[----:B------:R-:W5:Y:S01]  /*15c0*/  LDG.E R15, desc[UR8][R2.64+0xc00] ;  /* 0x000c0008020f7981 */ /* 0x000f62000c1e1900 */
[----:B------:R-:W-:Y:S01]  /*15d0*/  IADD3 R13, PT, PT, R13, 0x400, RZ ;  /* 0x000004000d0d7810 */ /* 0x000fe20007ffe0ff */
[C---:B--2---:R-:W-:Y:S01]  /*15e0*/  FADD.FTZ R5, -R8.reuse, R5 ;  /* 0x0000000508057221 */ /* 0x044fe20000010100 */
[----:B---3--:R-:W-:-:S03]  /*15f0*/  FADD.FTZ R9, -R8, R9 ;  /* 0x0000000908097221 */ /* 0x008fc60000010100 */
[----:B------:R-:W-:Y:S01]  /*1600*/  FMUL.FTZ R5, R5, 1.4426950216293334961 ;  /* 0x3fb8aa3b05057820 */ /* 0x000fe20000410000 */
[----:B----4-:R-:W-:Y:S01]  /*1610*/  FADD.FTZ R11, -R8, R11 ;  /* 0x0000000b080b7221 */ /* 0x010fe20000010100 */
[----:B------:R-:W-:-:S04]  /*1620*/  FMUL.FTZ R9, R9, 1.4426950216293334961 ;  /* 0x3fb8aa3b09097820 */ /* 0x000fc80000410000 */
[----:B------:R-:W0:Y:S01]  /*1630*/  MUFU.EX2 R5, R5 ;  /* 0x0000000500057308 */ /* 0x000e220000000800 */
[----:B-----5:R-:W-:Y:S01]  /*1640*/  FADD.FTZ R15, -R8, R15 ;  /* 0x0000000f080f7221 */ /* 0x020fe20000010100 */
[----:B------:R-:W-:Y:S02]  /*1650*/  FMUL.FTZ R11, R11, 1.4426950216293334961 ;  /* 0x3fb8aa3b0b0b7820 */ /* 0x000fe40000410000 */
[----:B------:R-:W2:Y:S01]  /*1660*/  MUFU.EX2 R9, R9 ;  /* 0x0000000900097308 */ /* 0x000ea20000000800 */
[----:B------:R-:W-:-:S03]  /*1670*/  FMUL.FTZ R15, R15, 1.4426950216293334961 ;  /* 0x3fb8aa3b0f0f7820 */ /* 0x000fc60000410000 */
[----:B------:R-:W3:Y:S04]  /*1680*/  MUFU.EX2 R11, R11 ;  /* 0x0000000b000b7308 */ /* 0x000ee80000000800 */
[----:B------:R-:W4:Y:S01]  /*1690*/  MUFU.EX2 R15, R15 ;  /* 0x0000000f000f7308 */ /* 0x000f220000000800 */
[----:B0-----:R-:W-:-:S04]  /*16a0*/  FADD.FTZ R14, R14, R5 ;  /* 0x000000050e0e7221 */ /* 0x001fc80000010000 */
[----:B--2---:R-:W-:-:S04]  /*16b0*/  FADD.FTZ R14, R14, R9 ;  /* 0x000000090e0e7221 */ /* 0x004fc80000010000 */
[----:B---3--:R-:W-:-:S04]  /*16c0*/  FADD.FTZ R14, R14, R11 ;  /* 0x0000000b0e0e7221 */ /* 0x008fc80000010000 */
[----:B----4-:R-:W-:-:S07]  /*16d0*/  FADD.FTZ R14, R14, R15 ;  /* 0x0000000f0e0e7221 */ /* 0x010fce0000010000 */
.L_x_3511:
[----:B------:R-:W-:Y:S05]  /*16e0*/  BSYNC.RECONVERGENT B1 ;  /* 0x0000000000017941 */ /* 0x000fea0003800200 */
.L_x_3510:
[----:B------:R-:W-:Y:S05]  /*16f0*/  @!P2 BRA `(.L_x_3504) ;  /* 0x000000000034a947 */ /* 0x000fea0003800000 */
[----:B------:R-:W3:Y:S01]  /*1700*/  LDC.64 R2, c[0x0][0x380] ;  /* 0x0000e000ff027b82 */ /* 0x000ee20000000a00 */
[----:B------:R-:W-:Y:S01]  /*1710*/  IMAD R9, R0, UR10, R13 ;  /* 0x0000000a00097c24 */ /* 0x000fe2000f8e020d */
[----:B------:R-:W-:-:S07]  /*1720*/  IADD3 R10, PT, PT, -R10, RZ, RZ ;  /* 0x000000ff0a0a7210 */ /* 0x000fce0007ffe1ff */
.L_x_3512:
[----:B01-3--:R-:W-:-:S06]  /*1730*/  IMAD.WIDE R4, R9, 0x4, R2 ;  /* 0x0000000409047825 */ /* 0x00bfcc00078e0202 */
[----:B------:R-:W2:Y:S01]  /*1740*/  LDG.E R5, desc[UR8][R4.64] ;  /* 0x0000000804057981 */ /* 0x000ea2000c1e1900 */
[----:B------:R-:W-:Y:S02]  /*1750*/  IADD3 R10, PT, PT, R10, 0x1, RZ ;  /* 0x000000010a0a7810 */ /* 0x000fe40007ffe0ff */
[----:B------:R-:W-:Y:S02]  /*1760*/  IADD3 R9, PT, PT, R9, 0x100, RZ ;  /* 0x0000010009097810 */ /* 0x000fe40007ffe0ff */
[----:B------:R-:W-:Y:S01]  /*1770*/  ISETP.NE.AND P1, PT, R10, RZ, PT ;  /* 0x000000ff0a00720c */ /* 0x000fe20003f25270 */
[----:B--2---:R-:W-:-:S04]  /*1780*/  FADD.FTZ R11, -R8, R5 ;  /* 0x00000005080b7221 */ /* 0x004fc80000010100 */
[----:B------:R-:W-:-:S06]  /*1790*/  FMUL.FTZ R11, R11, 1.4426950216293334961 ;  /* 0x3fb8aa3b0b0b7820 */ /* 0x000fcc0000410000 */
[----:B------:R-:W0:Y:S02]  /*17a0*/  MUFU.EX2 R11, R11 ;  /* 0x0000000b000b7308 */ /* 0x000e240000000800 */
[----:B0-----:R-:W-:Y:S01]  /*17b0*/  FADD.FTZ R14, R11, R14 ;  /* 0x0000000e0b0e7221 */ /* 0x001fe20000010000 */
[----:B------:R-:W-:Y:S06]  /*17c0*/  @P1 BRA `(.L_x_3512) ;  /* 0xfffffffc00d81947 */ /* 0x000fec000383ffff */
.L_x_3504:
[----:B------:R-:W-:Y:S05]  /*17d0*/  BSYNC.RECONVERGENT B0 ;  /* 0x0000000000007941 */ /* 0x000fea0003800200 */
.L_x_3503:
        /* <DEDUP_REMOVED lines=28> */
.L_x_3514:
[----:B------:R-:W-:Y:S05]  /*19a0*/  BSYNC.RECONVERGENT B0 ;  /* 0x0000000000007941 */ /* 0x000fea0003800200 */
.L_x_3513:
[----:B------:R-:W-:Y:S06]  /*19b0*/  BAR.SYNC.DEFER_BLOCKING 0x0 ;  /* 0x0000000000007b1d */ /* 0x000fec0000010000 */
[----:B------:R-:W-:Y:S05]  /*19c0*/  @P3 EXIT ;  /* 0x000000000000394d */ /* 0x000fea0003800000 */
[----:B0-----:R-:W0:Y:S01]  /*19d0*/  LDS R6, [UR4+0x30] ;  /* 0x00003004ff067984 */ /* 0x001e220008000800 */
[----:B------:R-:W-:Y:S01]  /*19e0*/  LOP3.LUT R3, RZ, R7, RZ, 0x33, !PT ;  /* 0x00000007ff037212 */ /* 0x000fe200078e33ff */
[----:B------:R-:W-:Y:S02]  /*19f0*/  BSSY.RECONVERGENT B0, `(.L_x_3515) ;  /* 0x000001e000007945 */ /* 0x000fe40003800200 */
[----:B--2---:R-:W2:Y:S02]  /*1a00*/  LDS R8, [UR4+0x2c] ;  /* 0x00002c04ff087984 */ /* 0x004ea40008000800 */
[----:B------:R-:W-:-:S05]  /*1a10*/  IMAD.IADD R9, R3, 0x1, R0 ;  /* 0x0000000103097824 */ /* 0x000fca00078e0200 */
        /* <DEDUP_REMOVED lines=13> */
.L_x_3517:
[----:B---3--:R-:W-:-:S06]  /*1af0*/  IMAD.WIDE R12, R15, 0x4, R2 ;  /* 0x000000040f0c7825 */ /* 0x008fcc00078e0202 */
[----:B------:R-:W0:Y:S01]  /*1b00*/  LDG.E R13, desc[UR8][R12.64] ;  /* 0x000000080c0d7981 */ /* 0x000e22000c1e1900 */
[----:B------:R-:W-:Y:S01]  /*1b10*/  IADD3 R9, PT, PT, R9, 0x1, RZ ;  /* 0x0000000109097810 */ /* 0x000fe20007ffe0ff */
[----:B0---4-:R-:W-:-:S04]  /*1b20*/  FADD.FTZ R10, -R6, R13 ;  /* 0x0000000d060a7221 */ /* 0x011fc80000010100 */
        /* <DEDUP_REMOVED lines=10> */
.L_x_3516:
[----:B------:R-:W-:Y:S05]  /*1bd0*/  BSYNC.RECONVERGENT B0 ;  /* 0x0000000000007941 */ /* 0x000fea0003800200 */
.L_x_3515:
        /* <DEDUP_REMOVED lines=8> */
.L_x_3518:
[----:B------:R-:W-:Y:S01]  /*1c60*/  MOV R3, UR7 ;  /* 0x0000000700037c02 */ /* 0x000fe20008000f00 */
[----:B------:R-:W-:-:S04]  /*1c70*/  IMAD.U32 R2, RZ, RZ, UR6 ;  /* 0x00000006ff027e24 */ /* 0x000fc8000f8e00ff */
[----:B------:R-:W-:-:S05]  /*1c80*/  IMAD.WIDE R2, R9, 0x4, R2 ;  /* 0x0000000409027825 */ /* 0x000fca00078e0202 */
[----:B---3--:R-:W0:Y:S01]  /*1c90*/  LDG.E R5, desc[UR8][R2.64+-0x800] ;  /* 0xfff8000802057981 */ /* 0x008e22000c1e1900 */
[----:B-1----:R-:W-:Y:S01]  /*1ca0*/  MOV R4, UR4 ;  /* 0x0000000400047c02 */ /* 0x002fe20008000f00 */
        /* <DEDUP_REMOVED lines=9> */
[----:B------:R-:W2:Y:S02]  /*1d40*/  LDG.E R13, desc[UR8][R2.64+-0x400] ;  /* 0xfffc0008020d7981 */ /* 0x000ea4000c1e1900 */
[----:B--2---:R-:W-:-:S04]  /*1d50*/  FADD.FTZ R13, -R6, R13 ;  /* 0x0000000d060d7221 */ /* 0x004fc80000010100 */
[----:B------:R-:W-:-:S06]  /*1d60*/  FMUL.FTZ R13, R13, 1.4426950216293334961 ;  /* 0x3fb8aa3b0d0d7820 */ /* 0x000fcc0000410000 */
[----:B------:R-:W1:Y:S02]  /*1d70*/  MUFU.EX2 R13, R13 ;  /* 0x0000000d000d7308 */ /* 0x000e640000000800 */
[----:B-1----:R-:W-:-:S05]  /*1d80*/  FMUL.FTZ R10, R8, R13 ;  /* 0x0000000d080a7220 */ /* 0x002fca0000410000 */
[----:B------:R-:W-:-:S04]  /*1d90*/  FSETP.NE.FTZ.AND P0, PT, |R10|, +INF , PT ;  /* 0x7f8000000a00780b */ /* 0x000fc80003f15200 */
[----:B------:R-:W-:-:S05]  /*1da0*/  FSEL R15, R10, RZ, P0 ;  /* 0x000000ff0a0f7208 */ /* 0x000fca0000000000 */
[----:B------:R1:W-:Y:S04]  /*1db0*/  STG.E desc[UR8][R4.64+-0x400], R15 ;  /* 0xfffc000f04007986 */ /* 0x0003e8000c101908 */
[----:B------:R-:W2:Y:S02]  /*1dc0*/  LDG.E R17, desc[UR8][R2.64] ;  /* 0x0000000802117981 */ /* 0x000ea4000c1e1900 */
[----:B--2---:R-:W-:-:S04]  /*1dd0*/  FADD.FTZ R17, -R6, R17 ;  /* 0x0000001106117221 */ /* 0x004fc80000010100 */
[----:B------:R-:W-:-:S06]  /*1de0*/  FMUL.FTZ R17, R17, 1.4426950216293334961 ;  /* 0x3fb8aa3b11117820 */ /* 0x000fcc0000410000 */
[----:B------:R-:W2:Y:S02]  /*1df0*/  MUFU.EX2 R17, R17 ;  /* 0x0000001100117308 */ /* 0x000ea40000000800 */
[----:B--2---:R-:W-:-:S05]  /*1e00*/  FMUL.FTZ R10, R8, R17 ;  /* 0x00000011080a7220 */ /* 0x004fca0000410000 */
[----:B------:R-:W-:-:S04]  /*1e10*/  FSETP.NE.FTZ.AND P0, PT, |R10|, +INF , PT ;  /* 0x7f8000000a00780b */ /* 0x000fc80003f15200 */
[----:B0-----:R-:W-:-:S05]  /*1e20*/  FSEL R11, R10, RZ, P0 ;  /* 0x000000ff0a0b7208 */ /* 0x001fca0000000000 */
[----:B------:R3:W-:Y:S04]  /*1e30*/  STG.E desc[UR8][R4.64], R11 ;  /* 0x0000000b04007986 */ /* 0x0007e8000c101908 */
[----:B------:R-:W2:Y:S01]  /*1e40*/  LDG.E R13, desc[UR8][R2.64+0x400] ;  /* 0x00040008020d7981 */ /* 0x000ea2000c1e1900 */
[----:B------:R-:W-:Y:S02]  /*1e50*/  IADD3 R7, PT, PT, R7, 0x400, RZ ;  /* 0x0000040007077810 */ /* 0x000fe40007ffe0ff */
[----:B------:R-:W-:Y:S01]  /*1e60*/  IADD3 R9, PT, PT, R9, 0x400, RZ ;  /* 0x0000040009097810 */ /* 0x000fe20007ffe0ff */
[----:B--2---:R-:W-:-:S04]  /*1e70*/  FADD.FTZ R13, -R6, R13 ;  /* 0x0000000d060d7221 */ /* 0x004fc80000010100 */
[----:B------:R-:W-:-:S06]  /*1e80*/  FMUL.FTZ R13, R13, 1.4426950216293334961 ;  /* 0x3fb8aa3b0d0d7820 */ /* 0x000fcc0000410000 */
[----:B------:R-:W0:Y:S02]  /*1e90*/  MUFU.EX2 R13, R13 ;  /* 0x0000000d000d7308 */ /* 0x000e240000000800 */
[----:B0-----:R-:W-:-:S05]  /*1ea0*/  FMUL.FTZ R10, R8, R13 ;  /* 0x0000000d080a7220 */ /* 0x001fca0000410000 */
[----:B------:R-:W-:-:S04]  /*1eb0*/  FSETP.NE.FTZ.AND P0, PT, |R10|, +INF , PT ;  /* 0x7f8000000a00780b */ /* 0x000fc80003f15200 */
[----:B-1----:R-:W-:Y:S02]  /*1ec0*/  FSEL R15, R10, RZ, P0 ;  /* 0x000000ff0a0f7208 */ /* 0x002fe40000000000 */
[----:B------:R-:W-:-:S03]  /*1ed0*/  ISETP.GE.AND P0, PT, R7, R0, PT ;  /* 0x000000000700720c */ /* 0x000fc60003f06270 */
[----:B------:R3:W-:Y:S10]  /*1ee0*/  STG.E desc[UR8][R4.64+0x400], R15 ;  /* 0x0004000f04007986 */ /* 0x0007f4000c101908 */
[----:B------:R-:W-:Y:S05]  /*1ef0*/  @!P0 BRA `(.L_x_3518) ;  /* 0xfffffffc00588947 */ /* 0x000fea000383ffff */
[----:B------:R-:W-:Y:S05]  /*1f00*/  EXIT ;  /* 0x000000000000794d */ /* 0x000fea0003800000 */
.L_x_3519:
        /* <DEDUP_REMOVED lines=15> */
.L_x_3980:


//--------------------- .text._ZN4vllm3moe10topkGatingILi18ELi576ELi4ELi8ELi32EifLNS0_11ScoringFuncE0EEEvPKT5_PKbPfiPT4_PiiiibPKf --------------------------
	.section	.text._ZN4vllm3moe10topkGatingILi18ELi576ELi4ELi8ELi32EifLNS0_11ScoringFuncE0EEEvPKT5_PKbPfiPT4_PiiiibPKf,"ax",@progbits
	.align	128
        .global         _ZN4vllm3moe10topkGatingILi18ELi576ELi4ELi8ELi32EifLNS0_11ScoringFuncE0EEEvPKT5_PKbPfiPT4_PiiiibPKf
        .type           _ZN4vllm3moe10topkGatingILi18ELi576ELi4ELi8ELi32EifLNS0_11ScoringFuncE0EEEvPKT5_PKbPfiPT4_PiiiibPKf,@function
        .size           _ZN4vllm3moe10topkGatingILi18ELi576ELi4ELi8ELi32EifLNS0_11ScoringFuncE0EEEvPKT5_PKbPfiPT4_PiiiibPKf,(.L_x_3981 - _ZN4vllm3moe10topkGatingILi18ELi576ELi4ELi8ELi32EifLNS0_11ScoringFuncE0EEEvPKT5_PKbPfiPT4_PiiiibPKf)
        .other          _ZN4vllm3moe10topkGatingILi18ELi576ELi4ELi8ELi32EifLNS0_11ScoringFuncE0EEEvPKT5_PKbPfiPT4_PiiiibPKf,@"STO_CUDA_ENTRY STV_DEFAULT"
_ZN4vllm3moe10topkGatingILi18ELi576ELi4ELi8ELi32EifLNS0_11ScoringFuncE0EEEvPKT5_PKbPfiPT4_PiiiibPKf:
.text._ZN4vllm3moe10topkGatingILi18ELi576ELi4ELi8ELi32EifLNS0_11ScoringFuncE0EEEvPKT5_PKbPfiPT4_PiiiibPKf:
        /* <DEDUP_REMOVED lines=235> */
.L_x_3520:
        /* <DEDUP_REMOVED lines=18> */
.L_x_3521:
        /* <DEDUP_REMOVED lines=14> */
.L_x_3527:
        /* <DEDUP_REMOVED lines=164> */
.L_x_3524:
[----:B--234-:R-:W-:Y:S05]  /*1af0*/  BSYNC.RECONVERGENT B0 ;  /* 0x0000000000007941 */ /* 0x01cfea0003800200 */
.L_x_3523:
        /* <DEDUP_REMOVED lines=54> */
.L_x_3526:
[----:B------:R-:W-:Y:S05]  /*1e60*/  BSYNC.RECONVERGENT B0 ;  /* 0x0000000000007941 */ /* 0x000fea0003800200 */
.L_x_3525:
[----:B0-----:R-:W-:Y:S02]  /*1e70*/  VIADD R49, R49, UR14 ;  /* 0x0000000e31317c36 */ /* 0x001fe40008000000 */
[----:B------:R-:W-:Y:S01]  /*1e80*/  VIADD R47, R47, 0x1 ;  /* 0x000000012f2f7836 */ /* 0x000fe20000000000 */
[----:B------:R-:W-:Y:S06]  /*1e90*/  BRA.U UP1, `(.L_x_3527) ;  /* 0xfffffff101847547 */ /* 0x000fec000b83ffff */
.L_x_3522:
        /* <DEDUP_REMOVED lines=22> */
.L_x_3529:
        /* <DEDUP_REMOVED lines=55> */
.L_x_3528:
        /* <DEDUP_REMOVED lines=34> */
.L_x_3530:
        /* <DEDUP_REMOVED lines=22> */
.L_x_3531:
[----:B------:R-:W-:-:S13]  /*26f0*/  ISETP.NE.AND P0, PT, RZ, UR5, PT ;  /* 0x00000005ff007c0c */ /* 0x000fda000bf05270 */
[----:B------:R-:W-:Y:S05]  /*2700*/  @!P0 EXIT ;  /* 0x000000000000894d */ /* 0x000fea0003800000 */
[----:B01----:R-:W0:Y:S01]  /*2710*/  LDC.64 R4, c[0x0][0x390] ;  /* 0x0000e400ff047b82 */ /* 0x003e220000000a00 */
[----:B----4-:R1:W2:Y:S01]  /*2720*/  MUFU.RCP R11, R46 ;  /* 0x0000002e000b7308 */ /* 0x0102a20000001000 */
[----:B------:R-:W-:Y:S01]  /*2730*/  VIADD R7, R0, UR4 ;  /* 0x0000000400077c36 */ /* 0x000fe20008000000 */
[----:B------:R-:W-:-:S12]  /*2740*/  UIADD3 UR5, UPT, UPT, -UR5, URZ, URZ ;  /* 0x000000ff05057290 */ /* 0x000fd8000fffe1ff */
.L_x_3532:
        /* <DEDUP_REMOVED lines=9> */
.L_x_3533:
        /* <DEDUP_REMOVED lines=10> */
.L_x_3981:


//--------------------- .text._ZN4vllm3moe10topkGatingILi14ELi448ELi4ELi8ELi32EifLNS0_11ScoringFuncE0EEEvPKT5_PKbPfiPT4_PiiiibPKf --------------------------
	.section	.text._ZN4vllm3moe10topkGatingILi14ELi448ELi4ELi8ELi32EifLNS0_11ScoringFuncE0EEEvPKT5_PKbPfiPT4_PiiiibPKf,"ax",@progbits
	.align	128
        .global         _ZN4vllm3moe10topkGatingILi14ELi448ELi4ELi8ELi32EifLNS0_11ScoringFuncE0EEEvPKT5_PKbPfiPT4_PiiiibPKf
        .type           _ZN4vllm3moe10topkGatingILi14ELi448ELi4ELi8ELi32EifLNS0_11ScoringFuncE0EEEvPKT5_PKbPfiPT4_PiiiibPKf,@function
        .size           _ZN4vllm3moe10topkGatingILi14ELi448ELi4ELi8ELi32EifLNS0_11ScoringFuncE0EEEvPKT5_PKbPfiPT4_PiiiibPKf,(.L_x_3982 - _ZN4vllm3moe10topkGatingILi14ELi448ELi4ELi8ELi32EifLNS0_11ScoringFuncE0EEEvPKT5_PKbPfiPT4_PiiiibPKf)
        .other          _ZN4vllm3moe10topkGatingILi14ELi448ELi4ELi8ELi32EifLNS0_11ScoringFuncE0EEEvPKT5_PKbPfiPT4_PiiiibPKf,@"STO_CUDA_ENTRY STV_DEFAULT"
_ZN4vllm3moe10topkGatingILi14ELi448ELi4ELi8ELi32EifLNS0_11ScoringFuncE0EEEvPKT5_PKbPfiPT4_PiiiibPKf:
.text._ZN4vllm3moe10topkGatingILi14ELi448ELi4ELi8ELi32EifLNS0_11ScoringFuncE0EEEvPKT5_PKbPfiPT4_PiiiibPKf:
        /* <DEDUP_REMOVED lines=195> */
.L_x_3534:
        /* <DEDUP_REMOVED lines=14> */
.L_x_3535:
        /* <DEDUP_REMOVED lines=14> */
.L_x_3541:
        /* <DEDUP_REMOVED lines=140> */
.L_x_3538:
[----:B-123--:R-:W-:Y:S05]  /*16b0*/  BSYNC.RECONVERGENT B0 ;  /* 0x0000000000007941 */ /* 0x00efea0003800200 */
.L_x_3537:
        /* <DEDUP_REMOVED lines=50> */
.L_x_3540:
[----:B------:R-:W-:Y:S05]  /*19e0*/  BSYNC.RECONVERGENT B0 ;  /* 0x0000000000007941 */ /* 0x000fea0003800200 */
.L_x_3539:
[----:B------:R-:W-:Y:S02]  /*19f0*/  VIADD R41, R41, UR11 ;  /* 0x0000000b29297c36 */ /* 0x000fe40008000000 */
[----:B------:R-:W-:Y:S01]  /*1a00*/  VIADD R39, R39, 0x1 ;  /* 0x0000000127277836 */ /* 0x000fe20000000000 */
[----:B------:R-:W-:Y:S06]  /*1a10*/  @P0 BRA `(.L_x_3541) ;  /* 0xfffffff000f40947 */ /* 0x000fec000383ffff */
.L_x_3536:
        /* <DEDUP_REMOVED lines=22> */
.L_x_3543:
        /* <DEDUP_REMOVED lines=55> */
.L_x_3542:
        /* <DEDUP_REMOVED lines=34> */
.L_x_3544:
        /* <DEDUP_REMOVED lines=22> */
.L_x_3545:
[----:B------:R-:W-:Y:S05]  /*2270*/  @!P1 EXIT ;  /* 0x000000000000994d */ /* 0x000fea0003800000 */
[----:B01--4-:R-:W0:Y:S01]  /*2280*/  LDC.64 R4, c[0x0][0x390] ;  /* 0x0000e400ff047b82 */ /* 0x013e220000000a00 */
[----:B------:R1:W2:Y:S01]  /*2290*/  MUFU.RCP R11, R38 ;  /* 0x00000026000b7308 */ /* 0x0002a20000001000 */
[----:B------:R-:W-:Y:S02]  /*22a0*/  IMAD.IADD R7, R0, 0x1, R7 ;  /* 0x0000000100077824 */ /* 0x000fe400078e0207 */
[----:B------:R-:W-:-:S07]  /*22b0*/  IMAD.MOV R6, RZ, RZ, -R6 ;  /* 0x000000ffff067224 */ /* 0x000fce00078e0a06 */
.L_x_3546:
        /* <DEDUP_REMOVED lines=9> */
.L_x_3547:
        /* <DEDUP_REMOVED lines=11> */
.L_x_3982:


//--------------------- .text._ZN4vllm3moe10topkGatingILi12ELi384ELi4ELi8ELi32EifLNS0_11ScoringFuncE0EEEvPKT5_PKbPfiPT4_PiiiibPKf --------------------------
	.section	.text._ZN4vllm3moe10topkGatingILi12ELi384ELi4ELi8ELi32EifLNS0_11ScoringFuncE0EEEvPKT5_PKbPfiPT4_PiiiibPKf,"ax",@progbits
	.align	128
        .global         _ZN4vllm3moe10topkGatingILi12ELi384ELi4ELi8ELi32EifLNS0_11ScoringFuncE0EEEvPKT5_PKbPfiPT4_PiiiibPKf
        .type           _ZN4vllm3moe10topkGatingILi12ELi384ELi4ELi8ELi32EifLNS0_11ScoringFuncE0EEEvPKT5_PKbPfiPT4_PiiiibPKf,@function
        .size           _ZN4vllm3moe10topkGatingILi12ELi384ELi4ELi8ELi32EifLNS0_11ScoringFuncE0EEEvPKT5_PKbPfiPT4_PiiiibPKf,(.L_x_3983 - _ZN4vllm3moe10topkGatingILi12ELi384ELi4ELi8ELi32EifLNS0_11ScoringFuncE0EEEvPKT5_PKbPfiPT4_PiiiibPKf)
        .other          _ZN4vllm3moe10topkGatingILi12ELi384ELi4ELi8ELi32EifLNS0_11ScoringFuncE0EEEvPKT5_PKbPfiPT4_PiiiibPKf,@"STO_CUDA_ENTRY STV_DEFAULT"
_ZN4vllm3moe10topkGatingILi12ELi384ELi4ELi8ELi32EifLNS0_11ScoringFuncE0EEEvPKT5_PKbPfiPT4_PiiiibPKf:
.text._ZN4vllm3moe10topkGatingILi12ELi384ELi4ELi8ELi32EifLNS0_11ScoringFuncE0EEEvPKT5_PKbPfiPT4_PiiiibPKf:
        /* <DEDUP_REMOVED lines=175> */
.L_x_3548:
        /* <DEDUP_REMOVED lines=12> */
.L_x_3549:
        /* <DEDUP_REMOVED lines=14> */
.L_x_3555:
        /* <DEDUP_REMOVED lines=129> */
.L_x_3552:
[----:B-123--:R-:W-:Y:S05]  /*14a0*/  BSYNC.RECONVERGENT B0 ;  /* 0x0000000000007941 */ /* 0x00efea0003800200 */
.L_x_3551:
        /* <DEDUP_REMOVED lines=46> */
.L_x_3554:
[----:B------:R-:W-:Y:S05]  /*1790*/  BSYNC.RECONVERGENT B0 ;  /* 0x0000000000007941 */ /* 0x000fea0003800200 */
.L_x_3553:
[----:B------:R-:W-:Y:S02]  /*17a0*/  VIADD R37, R37, UR11 ;  /* 0x0000000b25257c36 */ /* 0x000fe40008000000 */
[----:B------:R-:W-:Y:S01]  /*17b0*/  VIADD R35, R35, 0x1 ;  /* 0x0000000123237836 */ /* 0x000fe20000000000 */
[----:B------:R-:W-:Y:S06]  /*17c0*/  @P0 BRA `(.L_x_3555) ;  /* 0xfffffff400300947 */ /* 0x000fec000383ffff */
.L_x_3550:
        /* <DEDUP_REMOVED lines=22> */
.L_x_3557:
        /* <DEDUP_REMOVED lines=55> */
.L_x_3556:
        /* <DEDUP_REMOVED lines=34> */
.L_x_3558:
        /* <DEDUP_REMOVED lines=22> */
.L_x_3559:
[----:B------:R-:W-:Y:S05]  /*2020*/  @!P1 EXIT ;  /* 0x000000000000994d */ /* 0x000fea0003800000 */
[----:B01----:R-:W0:Y:S01]  /*2030*/  LDC.64 R6, c[0x0][0x390] ;  /* 0x0000e400ff067b82 */ /* 0x003e220000000a00 */
[----:B----4-:R1:W2:Y:S01]  /*2040*/  MUFU.RCP R11, R34 ;  /* 0x00000022000b7308 */ /* 0x0102a20000001000 */
[----:B------:R-:W-:Y:S02]  /*2050*/  IMAD.IADD R5, R0, 0x1, R5 ;  /* 0x0000000100057824 */ /* 0x000fe400078e0205 */
[----:B------:R-:W-:-:S07]  /*2060*/  IMAD.MOV R21, RZ, RZ, -R21 ;  /* 0x000000ffff157224 */ /* 0x000fce00078e0a15 */
.L_x_3560:
        /* <DEDUP_REMOVED lines=9> */
.L_x_3561:
        /* <DEDUP_REMOVED lines=16> */
.L_x_3983:


//--------------------- .text._ZN4vllm3moe10topkGatingILi10ELi320ELi4ELi8ELi32EifLNS0_11ScoringFuncE0EEEvPKT5_PKbPfiPT4_PiiiibPKf --------------------------
	.section	.text._ZN4vllm3moe10topkGatingILi10ELi320ELi4ELi8ELi32EifLNS0_11ScoringFuncE0EEEvPKT5_PKbPfiPT4_PiiiibPKf,"ax",@progbits
	.align	128
        .global         _ZN4vllm3moe10topkGatingILi10ELi320ELi4ELi8ELi32EifLNS0_11ScoringFuncE0EEEvPKT5_PKbPfiPT4_PiiiibPKf
        .type           _ZN4vllm3moe10topkGatingILi10ELi320ELi4ELi8ELi32EifLNS0_11ScoringFuncE0EEEvPKT5_PKbPfiPT4_PiiiibPKf,@function
        .size           _ZN4vllm3moe10topkGatingILi10ELi320ELi4ELi8ELi32EifLNS0_11ScoringFuncE0EEEvPKT5_PKbPfiPT4_PiiiibPKf,(.L_x_3984 - _ZN4vllm3moe10topkGatingILi10ELi320ELi4ELi8ELi32EifLNS0_11ScoringFuncE0EEEvPKT5_PKbPfiPT4_PiiiibPKf)
        .other          _ZN4vllm3moe10topkGatingILi10ELi320ELi4ELi8ELi32EifLNS0_11ScoringFuncE0EEEvPKT5_PKbPfiPT4_PiiiibPKf,@"STO_CUDA_ENTRY STV_DEFAULT"
_ZN4vllm3moe10topkGatingILi10ELi320ELi4ELi8ELi32EifLNS0_11ScoringFuncE0EEEvPKT5_PKbPfiPT4_PiiiibPKf:
.text._ZN4vllm3moe10topkGatingILi10ELi320ELi4ELi8ELi32EifLNS0_11ScoringFuncE0EEEvPKT5_PKbPfiPT4_PiiiibPKf:
        /* <DEDUP_REMOVED lines=155> */
.L_x_3562:
        /* <DEDUP_REMOVED lines=10> */
.L_x_3563:
        /* <DEDUP_REMOVED lines=14> */
.L_x_3569:
        /* <DEDUP_REMOVED lines=120> */
.L_x_3566:
[----:B-123--:R-:W-:Y:S05]  /*12b0*/  BSYNC.RECONVERGENT B0 ;  /* 0x0000000000007941 */ /* 0x00efea0003800200 */
.L_x_3565:
        /* <DEDUP_REMOVED lines=42> */
.L_x_3568:
[----:B------:R-:W-:Y:S05]  /*1560*/  BSYNC.RECONVERGENT B0 ;  /* 0x0000000000007941 */ /* 0x000fea0003800200 */
.L_x_3567:
[----:B------:R-:W-:Y:S02]  /*1570*/  VIADD R33, R33, UR11 ;  /* 0x0000000b21217c36 */ /* 0x000fe40008000000 */
[----:B------:R-:W-:Y:S01]  /*1580*/  VIADD R31, R31, 0x1 ;  /* 0x000000011f1f7836 */ /* 0x000fe20000000000 */
[----:B------:R-:W-:Y:S06]  /*1590*/  @P0 BRA `(.L_x_3569) ;  /* 0xfffffff400640947 */ /* 0x000fec000383ffff */
.L_x_3564:
        /* <DEDUP_REMOVED lines=22> */
.L_x_3571:
        /* <DEDUP_REMOVED lines=55> */
.L_x_3570:
        /* <DEDUP_REMOVED lines=34> */
.L_x_3572:
        /* <DEDUP_REMOVED lines=22> */
.L_x_3573:
[----:B------:R-:W-:Y:S05]  /*1df0*/  @!P1 EXIT ;  /* 0x000000000000994d */ /* 0x000fea0003800000 */
[----:B01--4-:R-:W0:Y:S01]  /*1e00*/  LDC.64 R4, c[0x0][0x390] ;  /* 0x0000e400ff047b82 */ /* 0x013e220000000a00 */
[----:B------:R1:W2:Y:S01]  /*1e10*/  MUFU.RCP R11, R30 ;  /* 0x0000001e000b7308 */ /* 0x0002a20000001000 */
[----:B------:R-:W-:Y:S02]  /*1e20*/  IMAD.IADD R7, R0, 0x1, R7 ;  /* 0x0000000100077824 */ /* 0x000fe400078e0207 */
[----:B------:R-:W-:-:S07]  /*1e30*/  IMAD.MOV R6, RZ, RZ, -R6 ;  /* 0x000000ffff067224 */ /* 0x000fce00078e0a06 */
.L_x_3574:
        /* <DEDUP_REMOVED lines=9> */
.L_x_3575:
        /* <DEDUP_REMOVED lines=11> */
.L_x_3984:


//--------------------- .text._ZN4vllm3moe10topkGatingILi6ELi192ELi4ELi8ELi32EifLNS0_11ScoringFuncE0EEEvPKT5_PKbPfiPT4_PiiiibPKf --------------------------
	.section	.text._ZN4vllm3moe10topkGatingILi6ELi192ELi4ELi8ELi32EifLNS0_11ScoringFuncE0EEEvPKT5_PKbPfiPT4_PiiiibPKf,"ax",@progbits
	.align	128
        .global         _ZN4vllm3moe10topkGatingILi6ELi192ELi4ELi8ELi32EifLNS0_11ScoringFuncE0EEEvPKT5_PKbPfiPT4_PiiiibPKf
        .type           _ZN4vllm3moe10topkGatingILi6ELi192ELi4ELi8ELi32EifLNS0_11ScoringFuncE0EEEvPKT5_PKbPfiPT4_PiiiibPKf,@function
        .size           _ZN4vllm3moe10topkGatingILi6ELi192ELi4ELi8ELi32EifLNS0_11ScoringFuncE0EEEvPKT5_PKbPfiPT4_PiiiibPKf,(.L_x_3985 - _ZN4vllm3moe10topkGatingILi6ELi192ELi4ELi8ELi32EifLNS0_11ScoringFuncE0EEEvPKT5_PKbPfiPT4_PiiiibPKf)
        .other          _ZN4vllm3moe10topkGatingILi6ELi192ELi4ELi8ELi32EifLNS0_11ScoringFuncE0EEEvPKT5_PKbPfiPT4_PiiiibPKf,@"STO_CUDA_ENTRY STV_DEFAULT"
_ZN4vllm3moe10topkGatingILi6ELi192ELi4ELi8ELi32EifLNS0_11ScoringFuncE0EEEvPKT5_PKbPfiPT4_PiiiibPKf:
.text._ZN4vllm3moe10topkGatingILi6ELi192ELi4ELi8ELi32EifLNS0_11ScoringFuncE0EEEvPKT5_PKbPfiPT4_PiiiibPKf:
        /* <DEDUP_REMOVED lines=133> */
.L_x_3581:
        /* <DEDUP_REMOVED lines=94> */
.L_x_3578:
[----:B-123--:R-:W-:Y:S05]  /*0e30*/  BSYNC.RECONVERGENT B0 ;  /* 0x0000000000007941 */ /* 0x00efea0003800200 */
.L_x_3577:
        /* <DEDUP_REMOVED lines=34> */
.L_x_3580:
[----:B------:R-:W-:Y:S05]  /*1060*/  BSYNC.RECONVERGENT B0 ;  /* 0x0000000000007941 */ /* 0x000fea0003800200 */
.L_x_3579:
[----:B------:R-:W-:Y:S02]  /*1070*/  VIADD R23, R23, UR11 ;  /* 0x0000000b17177c36 */ /* 0x000fe40008000000 */
[----:B------:R-:W-:Y:S01]  /*1080*/  VIADD R21, R21, 0x1 ;  /* 0x0000000115157836 */ /* 0x000fe20000000000 */
[----:B------:R-:W-:Y:S06]  /*1090*/  @P0 BRA `(.L_x_3581) ;  /* 0xfffffff400ec0947 */ /* 0x000fec000383ffff */
.L_x_3576:
        /* <DEDUP_REMOVED lines=22> */
.L_x_3583:
        /* <DEDUP_REMOVED lines=55> */
.L_x_3582:
        /* <DEDUP_REMOVED lines=34> */
.L_x_3584:
        /* <DEDUP_REMOVED lines=22> */
.L_x_3585:
[----:B------:R-:W-:Y:S05]  /*18f0*/  @!P1 EXIT ;  /* 0x000000000000994d */ /* 0x000fea0003800000 */
[----:B01----:R-:W0:Y:S01]  /*1900*/  LDC.64 R6, c[0x0][0x390] ;  /* 0x0000e400ff067b82 */ /* 0x003e220000000a00 */
[----:B------:R1:W2:Y:S01]  /*1910*/  MUFU.RCP R11, R4 ;  /* 0x00000004000b7308 */ /* 0x0002a20000001000 */
[----:B------:R-:W-:Y:S02]  /*1920*/  IMAD.IADD R5, R0, 0x1, R5 ;  /* 0x0000000100057824 */ /* 0x000fe400078e0205 */
[----:B------:R-:W-:-:S07]  /*1930*/  IMAD.MOV R15, RZ, RZ, -R15 ;  /* 0x000000ffff0f7224 */ /* 0x000fce00078e0a0f */
.L_x_3586:
        /* <DEDUP_REMOVED lines=9> */
.L_x_3587:
        /* <DEDUP_REMOVED lines=11> */
.L_x_3985:


//--------------------- .text._ZN4vllm3moe10topkGatingILi16ELi512ELi4ELi16ELi32EifLNS0_11ScoringFuncE0EEEvPKT5_PKbPfiPT4_PiiiibPKf --------------------------
	.section	.text._ZN4vllm3moe10topkGatingILi16ELi512ELi4ELi16ELi32EifLNS0_11ScoringFuncE0EEEvPKT5_PKbPfiPT4_PiiiibPKf,"ax",@progbits
	.align	128
        .global         _ZN4vllm3moe10topkGatingILi16ELi512ELi4ELi16ELi32EifLNS0_11ScoringFuncE0EEEvPKT5_PKbPfiPT4_PiiiibPKf
        .type           _ZN4vllm3moe10topkGatingILi16ELi512ELi4ELi16ELi32EifLNS0_11ScoringFuncE0EEEvPKT5_PKbPfiPT4_PiiiibPKf,@function
        .size           _ZN4vllm3moe10topkGatingILi16ELi512ELi4ELi16ELi32EifLNS0_11ScoringFuncE0EEEvPKT5_PKbPfiPT4_PiiiibPKf,(.L_x_3986 - _ZN4vllm3moe10topkGatingILi16ELi512ELi4ELi16ELi32EifLNS0_11ScoringFuncE0EEEvPKT5_PKbPfiPT4_PiiiibPKf)
        .other          _ZN4vllm3moe10topkGatingILi16ELi512ELi4ELi16ELi32EifLNS0_11ScoringFuncE0EEEvPKT5_PKbPfiPT4_PiiiibPKf,@"STO_CUDA_ENTRY STV_DEFAULT"
_ZN4vllm3moe10topkGatingILi16ELi512ELi4ELi16ELi32EifLNS0_11ScoringFuncE0EEEvPKT5_PKbPfiPT4_PiiiibPKf:
.text._ZN4vllm3moe10topkGatingILi16ELi512ELi4ELi16ELi32EifLNS0_11ScoringFuncE0EEEvPKT5_PKbPfiPT4_PiiiibPKf:
        /* <DEDUP_REMOVED lines=211> */
.L_x_3588:
        /* <DEDUP_REMOVED lines=16> */
.L_x_3589:
        /* <DEDUP_REMOVED lines=14> */
.L_x_3595:
        /* <DEDUP_REMOVED lines=149> */
.L_x_3592:
[----:B-123--:R-:W-:Y:S05]  /*1860*/  BSYNC.RECONVERGENT B0 ;  /* 0x0000000000007941 */ /* 0x00efea0003800200 */
.L_x_3591:
        /* <DEDUP_REMOVED lines=54> */
.L_x_3594:
[----:B------:R-:W-:Y:S05]  /*1bd0*/  BSYNC.RECONVERGENT B0 ;  /* 0x0000000000007941 */ /* 0x000fea0003800200 */
.L_x_3593:
[----:B------:R-:W-:Y:S02]  /*1be0*/  VIADD R45, R45, UR11 ;  /* 0x0000000b2d2d7c36 */ /* 0x000fe40008000000 */
[----:B------:R-:W-:Y:S01]  /*1bf0*/  VIADD R43, R43, 0x1 ;  /* 0x000000012b2b7836 */ /* 0x000fe20000000000 */
[----:B------:R-:W-:Y:S06]  /*1c00*/  @P0 BRA `(.L_x_3595) ;  /* 0xfffffff000c00947 */ /* 0x000fec000383ffff */
.L_x_3590:
        /* <DEDUP_REMOVED lines=22> */
.L_x_3597:
        /* <DEDUP_REMOVED lines=55> */
.L_x_3596:
        /* <DEDUP_REMOVED lines=34> */
.L_x_3598:
        /* <DEDUP_REMOVED lines=22> */
.L_x_3599:
[----:B------:R-:W-:Y:S05]  /*2460*/  @!P1 EXIT ;  /* 0x000000000000994d */ /* 0x000fea0003800000 */
[----:B01--4-:R-:W0:Y:S01]  /*2470*/  LDC.64 R4, c[0x0][0x390] ;  /* 0x0000e400ff047b82 */ /* 0x013e220000000a00 */
[----:B------:R1:W2:Y:S01]  /*2480*/  MUFU.RCP R11, R42 ;  /* 0x0000002a000b7308 */ /* 0x0002a20000001000 */
[----:B------:R-:W-:Y:S02]  /*2490*/  IMAD.IADD R7, R0, 0x1, R7 ;  /* 0x0000000100077824 */ /* 0x000fe400078e0207 */
[----:B------:R-:W-:-:S07]  /*24a0*/  IMAD.MOV R6, RZ, RZ, -R6 ;  /* 0x000000ffff067224 */ /* 0x000fce00078e0a06 */
.L_x_3600:
        /* <DEDUP_REMOVED lines=9> */
.L_x_3601:
        /* <DEDUP_REMOVED lines=12> */
.L_x_3986:


//--------------------- .text._ZN4vllm3moe10topkGatingILi8ELi256ELi4ELi16ELi32EifLNS0_11ScoringFuncE0EEEvPKT5_PKbPfiPT4_PiiiibPKf --------------------------
	.section	.text._ZN4vllm3moe10topkGatingILi8ELi256ELi4ELi16ELi32EifLNS0_11ScoringFuncE0EEEvPKT5_PKbPfiPT4_PiiiibPKf,"ax",@progbits
	.align	128
        .global         _ZN4vllm3moe10topkGatingILi8ELi256ELi4ELi16ELi32EifLNS0_11ScoringFuncE0EEEvPKT5_PKbPfiPT4_PiiiibPKf
        .type           _ZN4vllm3moe10topkGatingILi8ELi256ELi4ELi16ELi32EifLNS0_11ScoringFuncE0EEEvPKT5_PKbPfiPT4_PiiiibPKf,@function
        .size           _ZN4vllm3moe10topkGatingILi8ELi256ELi4ELi16ELi32EifLNS0_11ScoringFuncE0EEEvPKT5_PKbPfiPT4_PiiiibPKf,(.L_x_3987 - _ZN4vllm3moe10topkGatingILi8ELi256ELi4ELi16ELi32EifLNS0_11ScoringFuncE0EEEvPKT5_PKbPfiPT4_PiiiibPKf)
        .other          _ZN4vllm3moe10topkGatingILi8ELi256ELi4ELi16ELi32EifLNS0_11ScoringFuncE0EEEvPKT5_PKbPfiPT4_PiiiibPKf,@"STO_CUDA_ENTRY STV_DEFAULT"
_ZN4vllm3moe10topkGatingILi8ELi256ELi4ELi16ELi32EifLNS0_11ScoringFuncE0EEEvPKT5_PKbPfiPT4_PiiiibPKf:
.text._ZN4vllm3moe10topkGatingILi8ELi256ELi4ELi16ELi32EifLNS0_11ScoringFuncE0EEEvPKT5_PKbPfiPT4_PiiiibPKf:
        /* <DEDUP_REMOVED lines=152> */
.L_x_3607:
        /* <DEDUP_REMOVED lines=99> */
.L_x_3604:
[----:B-123--:R-:W-:Y:S05]  /*0fb0*/  BSYNC.RECONVERGENT B0 ;  /* 0x0000000000007941 */ /* 0x00efea0003800200 */
.L_x_3603:
        /* <DEDUP_REMOVED lines=38> */
.L_x_3606:
[----:B------:R-:W-:Y:S05]  /*1220*/  BSYNC.RECONVERGENT B0 ;  /* 0x0000000000007941 */ /* 0x000fea0003800200 */
.L_x_3605:
[----:B0-----:R-:W-:Y:S02]  /*1230*/  VIADD R25, R25, UR11 ;  /* 0x0000000b19197c36 */ /* 0x001fe40008000000 */
[----:B------:R-:W-:Y:S01]  /*1240*/  VIADD R23, R23, 0x1 ;  /* 0x0000000117177836 */ /* 0x000fe20000000000 */
[----:B------:R-:W-:Y:S06]  /*1250*/  @P0 BRA `(.L_x_3607) ;  /* 0xfffffff400c80947 */ /* 0x000fec000383ffff */
.L_x_3602:
        /* <DEDUP_REMOVED lines=22> */
.L_x_3609:
        /* <DEDUP_REMOVED lines=55> */
.L_x_3608:
        /* <DEDUP_REMOVED lines=34> */
.L_x_3610:
        /* <DEDUP_REMOVED lines=22> */
.L_x_3611:
[----:B------:R-:W-:Y:S05]  /*1ab0*/  @!P1 EXIT ;  /* 0x000000000000994d */ /* 0x000fea0003800000 */
[----:B01----:R-:W0:Y:S01]  /*1ac0*/  LDC.64 R6, c[0x0][0x390] ;  /* 0x0000e400ff067b82 */ /* 0x003e220000000a00 */
[----:B------:R1:W2:Y:S01]  /*1ad0*/  MUFU.RCP R11, R4 ;  /* 0x00000004000b7308 */ /* 0x0002a20000001000 */
[----:B------:R-:W-:Y:S02]  /*1ae0*/  IMAD.IADD R5, R0, 0x1, R5 ;  /* 0x0000000100057824 */ /* 0x000fe400078e0205 */
[----:B------:R-:W-:-:S07]  /*1af0*/  IMAD.MOV R27, RZ, RZ, -R27 ;  /* 0x000000ffff1b7224 */ /* 0x000fce00078e0a1b */
.L_x_3612:
        /* <DEDUP_REMOVED lines=9> */
.L_x_3613:
        /* <DEDUP_REMOVED lines=15> */
.L_x_3987:


//--------------------- .text._ZN4vllm3moe10topkGatingILi4ELi128ELi4ELi16ELi32EifLNS0_11ScoringFuncE0EEEvPKT5_PKbPfiPT4_PiiiibPKf --------------------------
	.section	.text._ZN4vllm3moe10topkGatingILi4ELi128ELi4ELi16ELi32EifLNS0_11ScoringFuncE0EEEvPKT5_PKbPfiPT4_PiiiibPKf,"ax",@progbits
	.align	128
        .global         _ZN4vllm3moe10topkGatingILi4ELi128ELi4ELi16ELi32EifLNS0_11ScoringFuncE0EEEvPKT5_PKbPfiPT4_PiiiibPKf
        .type           _ZN4vllm3moe10topkGatingILi4ELi128ELi4ELi16ELi32EifLNS0_11ScoringFuncE0EEEvPKT5_PKbPfiPT4_PiiiibPKf,@function
        .size           _ZN4vllm3moe10topkGatingILi4ELi128ELi4ELi16ELi32EifLNS0_11ScoringFuncE0EEEvPKT5_PKbPfiPT4_PiiiibPKf,(.L_x_3988 - _ZN4vllm3moe10topkGatingILi4ELi128ELi4ELi16ELi32EifLNS0_11ScoringFuncE0EEEvPKT5_PKbPfiPT4_PiiiibPKf)
        .other          _ZN4vllm3moe10topkGatingILi4ELi128ELi4ELi16ELi32EifLNS0_11ScoringFuncE0EEEvPKT5_PKbPfiPT4_PiiiibPKf,@"STO_CUDA_ENTRY STV_DEFAULT"
_ZN4vllm3moe10topkGatingILi4ELi128ELi4ELi16ELi32EifLNS0_11ScoringFuncE0EEEvPKT5_PKbPfiPT4_PiiiibPKf:
.text._ZN4vllm3moe10topkGatingILi4ELi128ELi4ELi16ELi32EifLNS0_11ScoringFuncE0EEEvPKT5_PKbPfiPT4_PiiiibPKf:
        /* <DEDUP_REMOVED lines=109> */
.L_x_3619:
        /* <DEDUP_REMOVED lines=83> */
.L_x_3616:
[----:B-123--:R-:W-:Y:S05]  /*0c00*/  BSYNC.RECONVERGENT B0 ;  /* 0x0000000000007941 */ /* 0x00efea0003800200 */
.L_x_3615:
        /* <DEDUP_REMOVED lines=30> */
.L_x_3618:
[----:B------:R-:W-:Y:S05]  /*0df0*/  BSYNC.RECONVERGENT B0 ;  /* 0x0000000000007941 */ /* 0x000fea0003800200 */
.L_x_3617:
[----:B------:R-:W-:Y:S02]  /*0e00*/  VIADD R15, R15, UR11 ;  /* 0x0000000b0f0f7c36 */ /* 0x000fe40008000000 */
[----:B------:R-:W-:Y:S01]  /*0e10*/  VIADD R17, R17, 0x1 ;  /* 0x0000000111117836 */ /* 0x000fe20000000000 */
[----:B------:R-:W-:Y:S06]  /*0e20*/  @P0 BRA `(.L_x_3619) ;  /* 0xfffffff800280947 */ /* 0x000fec000383ffff */
.L_x_3614:
        /* <DEDUP_REMOVED lines=22> */
.L_x_3621:
        /* <DEDUP_REMOVED lines=55> */
.L_x_3620:
        /* <DEDUP_REMOVED lines=34> */
.L_x_3622:
        /* <DEDUP_REMOVED lines=22> */
.L_x_3623:
[----:B------:R-:W-:Y:S05]  /*1680*/  @!P1 EXIT ;  /* 0x000000000000994d */ /* 0x000fea0003800000 */
[----:B01----:R-:W0:Y:S01]  /*1690*/  LDC.64 R4, c[0x0][0x390] ;  /* 0x0000e400ff047b82 */ /* 0x003e220000000a00 */
[----:B------:R-:W1:Y:S01]  /*16a0*/  MUFU.RCP R21, R21 ;  /* 0x0000001500157308 */ /* 0x000e620000001000 */
[----:B------:R-:W-:Y:S02]  /*16b0*/  IMAD.IADD R7, R8, 0x1, R7 ;  /* 0x0000000108077824 */ /* 0x000fe400078e0207 */
[----:B------:R-:W-:-:S07]  /*16c0*/  IMAD.MOV R0, RZ, RZ, -R0 ;  /* 0x000000ffff007224 */ /* 0x000fce00078e0a00 */
.L_x_3624:
        /* <DEDUP_REMOVED lines=9> */
.L_x_3625:
        /* <DEDUP_REMOVED lines=10> */
.L_x_3988:


//--------------------- .text._ZN4vllm3moe10topkGatingILi4ELi64ELi4ELi16ELi32EifLNS0_11ScoringFuncE0EEEvPKT5_PKbPfiPT4_PiiiibPKf --------------------------
	.section	.text._ZN4vllm3moe10topkGatingILi4ELi64ELi4ELi16ELi32EifLNS0_11ScoringFuncE0EEEvPKT5_PKbPfiPT4_PiiiibPKf,"ax",@progbits
	.align	128
        .global         _ZN4vllm3moe10topkGatingILi4ELi64ELi4ELi16ELi32EifLNS0_11ScoringFuncE0EEEvPKT5_PKbPfiPT4_PiiiibPKf
        .type           _ZN4vllm3moe10topkGatingILi4ELi64ELi4ELi16ELi32EifLNS0_11ScoringFuncE0EEEvPKT5_PKbPfiPT4_PiiiibPKf,@function
        .size           _ZN4vllm3moe10topkGatingILi4ELi64ELi4ELi16ELi32EifLNS0_11ScoringFuncE0EEEvPKT5_PKbPfiPT4_PiiiibPKf,(.L_x_3989 - _ZN4vllm3moe10topkGatingILi4ELi64ELi4ELi16ELi32EifLNS0_11ScoringFuncE0EEEvPKT5_PKbPfiPT4_PiiiibPKf)
        .other          _ZN4vllm3moe10topkGatingILi4ELi64ELi4ELi16ELi32EifLNS0_11ScoringFuncE0EEEvPKT5_PKbPfiPT4_PiiiibPKf,@"STO_CUDA_ENTRY STV_DEFAULT"
_ZN4vllm3moe10topkGatingILi4ELi64ELi4ELi16ELi32EifLNS0_11ScoringFuncE0EEEvPKT5_PKbPfiPT4_PiiiibPKf:
.text._ZN4vllm3moe10topkGatingILi4ELi64ELi4ELi16ELi32EifLNS0_11ScoringFuncE0EEEvPKT5_PKbPfiPT4_PiiiibPKf:
        /* <DEDUP_REMOVED lines=106> */
.L_x_3631:
        /* <DEDUP_REMOVED lines=73> */
.L_x_3628:
[----:B-123--:R-:W-:Y:S05]  /*0b30*/  BSYNC.RECONVERGENT B0 ;  /* 0x0000000000007941 */ /* 0x00efea0003800200 */
.L_x_3627:
        /* <DEDUP_REMOVED lines=30> */
.L_x_3630:
[----:B------:R-:W-:Y:S05]  /*0d20*/  BSYNC.RECONVERGENT B0 ;  /* 0x0000000000007941 */ /* 0x000fea0003800200 */
.L_x_3629:
[----:B------:R-:W-:Y:S02]  /*0d30*/  VIADD R15, R15, UR11 ;  /* 0x0000000b0f0f7c36 */ /* 0x000fe40008000000 */
[----:B------:R-:W-:Y:S01]  /*0d40*/  VIADD R17, R17, 0x1 ;  /* 0x0000000111117836 */ /* 0x000fe20000000000 */
[----:B------:R-:W-:Y:S06]  /*0d50*/  @P0 BRA `(.L_x_3631) ;  /* 0xfffffff800500947 */ /* 0x000fec000383ffff */
.L_x_3626:
        /* <DEDUP_REMOVED lines=22> */
.L_x_3633:
        /* <DEDUP_REMOVED lines=55> */
.L_x_3632:
        /* <DEDUP_REMOVED lines=34> */
.L_x_3634:
        /* <DEDUP_REMOVED lines=22> */
.L_x_3635:
[----:B------:R-:W-:Y:S05]  /*15b0*/  @!P1 EXIT ;  /* 0x000000000000994d */ /* 0x000fea0003800000 */
[----:B01----:R-:W0:Y:S01]  /*15c0*/  LDC.64 R4, c[0x0][0x390] ;  /* 0x0000e400ff047b82 */ /* 0x003e220000000a00 */
[----:B------:R-:W1:Y:S01]  /*15d0*/  MUFU.RCP R21, R21 ;  /* 0x0000001500157308 */ /* 0x000e620000001000 */
[----:B------:R-:W-:Y:S02]  /*15e0*/  IMAD.IADD R7, R8, 0x1, R7 ;  /* 0x0000000108077824 */ /* 0x000fe400078e0207 */
[----:B------:R-:W-:-:S07]  /*15f0*/  IMAD.MOV R0, RZ, RZ, -R0 ;  /* 0x000000ffff007224 */ /* 0x000fce00078e0a00 */
.L_x_3636:
        /* <DEDUP_REMOVED lines=9> */
.L_x_3637:
        /* <DEDUP_REMOVED lines=15> */
.L_x_3989:


//--------------------- .text._ZN4vllm3moe10topkGatingILi4ELi32ELi4ELi16ELi32EifLNS0_11ScoringFuncE0EEEvPKT5_PKbPfiPT4_PiiiibPKf --------------------------
	.section	.text._ZN4vllm3moe10topkGatingILi4ELi32ELi4ELi16ELi32EifLNS0_11ScoringFuncE0EEEvPKT5_PKbPfiPT4_PiiiibPKf,"ax",@progbits
	.align	128
        .global         _ZN4vllm3moe10topkGatingILi4ELi32ELi4ELi16ELi32EifLNS0_11ScoringFuncE0EEEvPKT5_PKbPfiPT4_PiiiibPKf
        .type           _ZN4vllm3moe10topkGatingILi4ELi32ELi4ELi16ELi32EifLNS0_11ScoringFuncE0EEEvPKT5_PKbPfiPT4_PiiiibPKf,@function
        .size           _ZN4vllm3moe10topkGatingILi4ELi32ELi4ELi16ELi32EifLNS0_11ScoringFuncE0EEEvPKT5_PKbPfiPT4_PiiiibPKf,(.L_x_3990 - _ZN4vllm3moe10topkGatingILi4ELi32ELi4ELi16ELi32EifLNS0_11ScoringFuncE0EEEvPKT5_PKbPfiPT4_PiiiibPKf)
        .other          _ZN4vllm3moe10topkGatingILi4ELi32ELi4ELi16ELi32EifLNS0_11ScoringFuncE0EEEvPKT5_PKbPfiPT4_PiiiibPKf,@"STO_CUDA_ENTRY STV_DEFAULT"
_ZN4vllm3moe10topkGatingILi4ELi32ELi4ELi16ELi32EifLNS0_11ScoringFuncE0EEEvPKT5_PKbPfiPT4_PiiiibPKf:
.text._ZN4vllm3moe10topkGatingILi4ELi32ELi4ELi16ELi32EifLNS0_11ScoringFuncE0EEEvPKT5_PKbPfiPT4_PiiiibPKf:
        /* <DEDUP_REMOVED lines=102> */
.L_x_3643:
        /* <DEDUP_REMOVED lines=63> */
.L_x_3640:
[----:B-123--:R-:W-:Y:S05]  /*0a50*/  BSYNC.RECONVERGENT B0 ;  /* 0x0000000000007941 */ /* 0x00efea0003800200 */
.L_x_3639:
        /* <DEDUP_REMOVED lines=29> */
.L_x_3642:
[----:B------:R-:W-:Y:S05]  /*0c30*/  BSYNC.RECONVERGENT B0 ;  /* 0x0000000000007941 */ /* 0x000fea0003800200 */
.L_x_3641:
[----:B------:R-:W-:Y:S02]  /*0c40*/  VIADD R15, R15, UR11 ;  /* 0x0000000b0f0f7c36 */ /* 0x000fe40008000000 */
[----:B------:R-:W-:Y:S01]  /*0c50*/  VIADD R17, R17, 0x1 ;  /* 0x0000000111117836 */ /* 0x000fe20000000000 */
[----:B------:R-:W-:Y:S06]  /*0c60*/  @P0 BRA `(.L_x_3643) ;  /* 0xfffffff8007c0947 */ /* 0x000fec000383ffff */
.L_x_3638:
        /* <DEDUP_REMOVED lines=22> */
.L_x_3645:
        /* <DEDUP_REMOVED lines=55> */
.L_x_3644:
        /* <DEDUP_REMOVED lines=34> */
.L_x_3646:
        /* <DEDUP_REMOVED lines=22> */
.L_x_3647:
[----:B------:R-:W-:Y:S05]  /*14c0*/  @!P1 EXIT ;  /* 0x000000000000994d */ /* 0x000fea0003800000 */
[----:B01----:R-:W0:Y:S01]  /*14d0*/  LDC.64 R4, c[0x0][0x390] ;  /* 0x0000e400ff047b82 */ /* 0x003e220000000a00 */
[----:B------:R-:W1:Y:S01]  /*14e0*/  MUFU.RCP R21, R21 ;  /* 0x0000001500157308 */ /* 0x000e620000001000 */
[----:B------:R-:W-:Y:S02]  /*14f0*/  IMAD.IADD R7, R8, 0x1, R7 ;  /* 0x0000000108077824 */ /* 0x000fe400078e0207 */
[----:B------:R-:W-:-:S07]  /*1500*/  IMAD.MOV R0, RZ, RZ, -R0 ;  /* 0x000000ffff007224 */ /* 0x000fce00078e0a00 */
.L_x_3648:
        /* <DEDUP_REMOVED lines=9> */
.L_x_3649:
        /* <DEDUP_REMOVED lines=14> */
.L_x_3990:


//--------------------- .text._ZN4vllm3moe10topkGatingILi4ELi16ELi4ELi16ELi32EifLNS0_11ScoringFuncE0EEEvPKT5_PKbPfiPT4_PiiiibPKf --------------------------
	.section	.text._ZN4vllm3moe10topkGatingILi4ELi16ELi4ELi16ELi32EifLNS0_11ScoringFuncE0EEEvPKT5_PKbPfiPT4_PiiiibPKf,"ax",@progbits
	.align	128
        .global         _ZN4vllm3moe10topkGatingILi4ELi16ELi4ELi16ELi32EifLNS0_11ScoringFuncE0EEEvPKT5_PKbPfiPT4_PiiiibPKf
        .type           _ZN4vllm3moe10topkGatingILi4ELi16ELi4ELi16ELi32EifLNS0_11ScoringFuncE0EEEvPKT5_PKbPfiPT4_PiiiibPKf,@function
        .size           _ZN4vllm3moe10topkGatingILi4ELi16ELi4ELi16ELi32EifLNS0_11ScoringFuncE0EEEvPKT5_PKbPfiPT4_PiiiibPKf,(.L_x_3991 - _ZN4vllm3moe10topkGatingILi4ELi16ELi4ELi16ELi32EifLNS0_11ScoringFuncE0EEEvPKT5_PKbPfiPT4_PiiiibPKf)
        .other          _ZN4vllm3moe10topkGatingILi4ELi16ELi4ELi16ELi32EifLNS0_11ScoringFuncE0EEEvPKT5_PKbPfiPT4_PiiiibPKf,@"STO_CUDA_ENTRY STV_DEFAULT"
_ZN4vllm3moe10topkGatingILi4ELi16ELi4ELi16ELi32EifLNS0_11ScoringFuncE0EEEvPKT5_PKbPfiPT4_PiiiibPKf:
.text._ZN4vllm3moe10topkGatingILi4ELi16ELi4ELi16ELi32EifLNS0_11ScoringFuncE0EEEvPKT5_PKbPfiPT4_PiiiibPKf:
        /* <DEDUP_REMOVED lines=98> */
.L_x_3655:
        /* <DEDUP_REMOVED lines=53> */
.L_x_3652:
[----:B-123--:R-:W-:Y:S05]  /*0970*/  BSYNC.RECONVERGENT B0 ;  /* 0x0000000000007941 */ /* 0x00efea0003800200 */
.L_x_3651:
        /* <DEDUP_REMOVED lines=29> */
.L_x_3654:
[----:B------:R-:W-:Y:S05]  /*0b50*/  BSYNC.RECONVERGENT B0 ;  /* 0x0000000000007941 */ /* 0x000fea0003800200 */
.L_x_3653:
[----:B------:R-:W-:Y:S01]  /*0b60*/  IADD3 R15, PT, PT, R15, UR11, RZ ;  /* 0x0000000b0f0f7c10 */ /* 0x000fe2000fffe0ff */
[----:B------:R-:W-:Y:S01]  /*0b70*/  VIADD R17, R17, 0x1 ;  /* 0x0000000111117836 */ /* 0x000fe20000000000 */
[----:B------:R-:W-:Y:S06]  /*0b80*/  @P0 BRA `(.L_x_3655) ;  /* 0xfffffff800a40947 */ /* 0x000fec000383ffff */
.L_x_3650:
        /* <DEDUP_REMOVED lines=22> */
.L_x_3657:
        /* <DEDUP_REMOVED lines=55> */
.L_x_3656:
        /* <DEDUP_REMOVED lines=34> */
.L_x_3658:
        /* <DEDUP_REMOVED lines=22> */
.L_x_3659:
[----:B------:R-:W-:Y:S05]  /*13e0*/  @!P1 EXIT ;  /* 0x000000000000994d */ /* 0x000fea0003800000 */
[----:B01----:R-:W0:Y:S01]  /*13f0*/  LDC.64 R4, c[0x0][0x390] ;  /* 0x0000e400ff047b82 */ /* 0x003e220000000a00 */
[----:B------:R-:W1:Y:S01]  /*1400*/  MUFU.RCP R21, R21 ;  /* 0x0000001500157308 */ /* 0x000e620000001000 */
[----:B------:R-:W-:Y:S02]  /*1410*/  IMAD.IADD R7, R8, 0x1, R7 ;  /* 0x0000000108077824 */ /* 0x000fe400078e0207 */
[----:B------:R-:W-:-:S07]  /*1420*/  IMAD.MOV R0, RZ, RZ, -R0 ;  /* 0x000000ffff007224 */ /* 0x000fce00078e0a00 */
.L_x_3660:
        /* <DEDUP_REMOVED lines=9> */
.L_x_3661:
        /* <DEDUP_REMOVED lines=12> */
.L_x_3991:


//--------------------- .text._ZN4vllm3moe10topkGatingILi4ELi8ELi4ELi16ELi32EifLNS0_11ScoringFuncE0EEEvPKT5_PKbPfiPT4_PiiiibPKf --------------------------
	.section	.text._ZN4vllm3moe10topkGatingILi4ELi8ELi4ELi16ELi32EifLNS0_11ScoringFuncE0EEEvPKT5_PKbPfiPT4_PiiiibPKf,"ax",@progbits
	.align	128
        .global         _ZN4vllm3moe10topkGatingILi4ELi8ELi4ELi16ELi32EifLNS0_11ScoringFuncE0EEEvPKT5_PKbPfiPT4_PiiiibPKf
        .type           _ZN4vllm3moe10topkGatingILi4ELi8ELi4ELi16ELi32EifLNS0_11ScoringFuncE0EEEvPKT5_PKbPfiPT4_PiiiibPKf,@function
        .size           _ZN4vllm3moe10topkGatingILi4ELi8ELi4ELi16ELi32EifLNS0_11ScoringFuncE0EEEvPKT5_PKbPfiPT4_PiiiibPKf,(.L_x_3992 - _ZN4vllm3moe10topkGatingILi4ELi8ELi4ELi16ELi32EifLNS0_11ScoringFuncE0EEEvPKT5_PKbPfiPT4_PiiiibPKf)
        .other          _ZN4vllm3moe10topkGatingILi4ELi8ELi4ELi16ELi32EifLNS0_11ScoringFuncE0EEEvPKT5_PKbPfiPT4_PiiiibPKf,@"STO_CUDA_ENTRY STV_DEFAULT"
_ZN4vllm3moe10topkGatingILi4ELi8ELi4ELi16ELi32EifLNS0_11ScoringFuncE0EEEvPKT5_PKbPfiPT4_PiiiibPKf:
.text._ZN4vllm3moe10topkGatingILi4ELi8ELi4ELi16ELi32EifLNS0_11ScoringFuncE0EEEvPKT5_PKbPfiPT4_PiiiibPKf:
        /* <DEDUP_REMOVED lines=107> */
.L_x_3672:
        /* <DEDUP_REMOVED lines=43> */
.L_x_3665:
[----:B--234-:R-:W-:Y:S05]  /*0960*/  BSYNC.RECONVERGENT B0 ;  /* 0x0000000000007941 */ /* 0x01cfea0003800200 */
.L_x_3664:
        /* <DEDUP_REMOVED lines=26> */
.L_x_3667:
[----:B------:R-:W-:Y:S05]  /*0b10*/  BSYNC.RECONVERGENT B0 ;  /* 0x0000000000007941 */ /* 0x000fea0003800200 */
.L_x_3666:
        /* <DEDUP_REMOVED lines=48> */
.L_x_3669:
[----:B------:R-:W-:Y:S05]  /*0e20*/  BSYNC.RECONVERGENT B0 ;  /* 0x0000000000007941 */ /* 0x000fea0003800200 */
.L_x_3668:
        /* <DEDUP_REMOVED lines=26> */
.L_x_3671:
[----:B------:R-:W-:Y:S05]  /*0fd0*/  BSYNC.RECONVERGENT B0 ;  /* 0x0000000000007941 */ /* 0x000fea0003800200 */
.L_x_3670:
        /* <DEDUP_REMOVED lines=8> */
.L_x_3663:
        /* <DEDUP_REMOVED lines=51> */
.L_x_3673:
[----:B------:R-:W-:Y:S05]  /*1390*/  BSYNC.RECONVERGENT B0 ;  /* 0x0000000000007941 */ /* 0x000fea0003800200 */
.L_x_3662:
        /* <DEDUP_REMOVED lines=22> */
.L_x_3675:
        /* <DEDUP_REMOVED lines=55> */
.L_x_3674:
        /* <DEDUP_REMOVED lines=34> */
.L_x_3676:
        /* <DEDUP_REMOVED lines=22> */
.L_x_3677:
[----:B------:R-:W-:Y:S05]  /*1bf0*/  @!P1 EXIT ;  /* 0x000000000000994d */ /* 0x000fea0003800000 */
[----:B01----:R-:W0:Y:S01]  /*1c00*/  LDC.64 R6, c[0x0][0x390] ;  /* 0x0000e400ff067b82 */ /* 0x003e220000000a00 */
[----:B------:R1:W2:Y:S01]  /*1c10*/  MUFU.RCP R11, R9 ;  /* 0x00000009000b7308 */ /* 0x0002a20000001000 */
[----:B------:R-:W-:Y:S02]  /*1c20*/  IMAD.IADD R5, R18, 0x1, R5 ;  /* 0x0000000112057824 */ /* 0x000fe400078e0205 */
[----:B------:R-:W-:-:S07]  /*1c30*/  IMAD.MOV R23, RZ, RZ, -R23 ;  /* 0x000000ffff177224 */ /* 0x000fce00078e0a17 */
.L_x_3678:
        /* <DEDUP_REMOVED lines=9> */
.L_x_3679:
        /* <DEDUP_REMOVED lines=11> */
.L_x_3992:


//--------------------- .text._ZN4vllm3moe10topkGatingILi4ELi4ELi4ELi16ELi32EifLNS0_11ScoringFuncE0EEEvPKT5_PKbPfiPT4_PiiiibPKf --------------------------
	.section	.text._ZN4vllm3moe10topkGatingILi4ELi4ELi4ELi16ELi32EifLNS0_11ScoringFuncE0EEEvPKT5_PKbPfiPT4_PiiiibPKf,"ax",@progbits
	.align	128
        .global         _ZN4vllm3moe10topkGatingILi4ELi4ELi4ELi16ELi32EifLNS0_11ScoringFuncE0EEEvPKT5_PKbPfiPT4_PiiiibPKf
        .type           _ZN4vllm3moe10topkGatingILi4ELi4ELi4ELi16ELi32EifLNS0_11ScoringFuncE0EEEvPKT5_PKbPfiPT4_PiiiibPKf,@function
        .size           _ZN4vllm3moe10topkGatingILi4ELi4ELi4ELi16ELi32EifLNS0_11ScoringFuncE0EEEvPKT5_PKbPfiPT4_PiiiibPKf,(.L_x_3993 - _ZN4vllm3moe10topkGatingILi4ELi4ELi4ELi16ELi32EifLNS0_11ScoringFuncE0EEEvPKT5_PKbPfiPT4_PiiiibPKf)
        .other          _ZN4vllm3moe10topkGatingILi4ELi4ELi4ELi16ELi32EifLNS0_11ScoringFuncE0EEEvPKT5_PKbPfiPT4_PiiiibPKf,@"STO_CUDA_ENTRY STV_DEFAULT"
_ZN4vllm3moe10topkGatingILi4ELi4ELi4ELi16ELi32EifLNS0_11ScoringFuncE0EEEvPKT5_PKbPfiPT4_PiiiibPKf:
.text._ZN4vllm3moe10topkGatingILi4ELi4ELi4ELi16ELi32EifLNS0_11ScoringFuncE0EEEvPKT5_PKbPfiPT4_PiiiibPKf:
        /* <DEDUP_REMOVED lines=86> */
.L_x_3686:
        /* <DEDUP_REMOVED lines=22> */
.L_x_3682:
        /* <DEDUP_REMOVED lines=34> */
.L_x_3683:
        /* <DEDUP_REMOVED lines=23> */
.L_x_3684:
        /* <DEDUP_REMOVED lines=69> */
.L_x_3685:
[----:B------:R-:W-:-:S09]  /*0ea0*/  UISETP.NE.AND UP0, UPT, UR5, UR4, UPT ;  /* 0x000000040500728c */ /* 0x000fd2000bf05270 */
[----:B------:R-:W-:Y:S05]  /*0eb0*/  BRA.U UP0, `(.L_x_3686) ;  /* 0xfffffff500a87547 */ /* 0x000fea000b83ffff */
.L_x_3681:
        /* <DEDUP_REMOVED lines=27> */
.L_x_3688:
        /* <DEDUP_REMOVED lines=57> */
.L_x_3687:
        /* <DEDUP_REMOVED lines=39> */
.L_x_3680:
        /* <DEDUP_REMOVED lines=22> */
.L_x_3690:
        /* <DEDUP_REMOVED lines=55> */
.L_x_3689:
        /* <DEDUP_REMOVED lines=34> */
.L_x_3691:
        /* <DEDUP_REMOVED lines=22> */
.L_x_3692:
[----:B------:R-:W-:Y:S05]  /*1ec0*/  @!P0 EXIT ;  /* 0x000000000000894d */ /* 0x000fea0003800000 */
[----:B012---:R-:W0:Y:S01]  /*1ed0*/  LDC.64 R4, c[0x0][0x390] ;  /* 0x0000e400ff047b82 */ /* 0x007e220000000a00 */
[----:B---3--:R1:W2:Y:S01]  /*1ee0*/  MUFU.RCP R11, R10 ;  /* 0x0000000a000b7308 */ /* 0x0082a20000001000 */
[----:B------:R-:W-:Y:S01]  /*1ef0*/  VIADD R7, R0, UR4 ;  /* 0x0000000400077c36 */ /* 0x000fe20008000000 */
[----:B------:R-:W-:-:S12]  /*1f00*/  UIADD3 UR5, UPT, UPT, -UR5, URZ, URZ ;  /* 0x000000ff05057290 */ /* 0x000fd8000fffe1ff */
.L_x_3693:
        /* <DEDUP_REMOVED lines=9> */
.L_x_3694:
        /* <DEDUP_REMOVED lines=14> */
.L_x_3993:


//--------------------- .text._ZN4vllm3moe10topkGatingILi2ELi2ELi4ELi8ELi32EifLNS0_11ScoringFuncE0EEEvPKT5_PKbPfiPT4_PiiiibPKf --------------------------
	.section	.text._ZN4vllm3moe10topkGatingILi2ELi2ELi4ELi8ELi32EifLNS0_11ScoringFuncE0EEEvPKT5_PKbPfiPT4_PiiiibPKf,"ax",@progbits
	.align	128
        .global         _ZN4vllm3moe10topkGatingILi2ELi2ELi4ELi8ELi32EifLNS0_11ScoringFuncE0EEEvPKT5_PKbPfiPT4_PiiiibPKf
        .type           _ZN4vllm3moe10topkGatingILi2ELi2ELi4ELi8ELi32EifLNS0_11ScoringFuncE0EEEvPKT5_PKbPfiPT4_PiiiibPKf,@function
        .size           _ZN4vllm3moe10topkGatingILi2ELi2ELi4ELi8ELi32EifLNS0_11ScoringFuncE0EEEvPKT5_PKbPfiPT4_PiiiibPKf,(.L_x_3994 - _ZN4vllm3moe10topkGatingILi2ELi2ELi4ELi8ELi32EifLNS0_11ScoringFuncE0EEEvPKT5_PKbPfiPT4_PiiiibPKf)
        .other          _ZN4vllm3moe10topkGatingILi2ELi2ELi4ELi8ELi32EifLNS0_11ScoringFuncE0EEEvPKT5_PKbPfiPT4_PiiiibPKf,@"STO_CUDA_ENTRY STV_DEFAULT"
_ZN4vllm3moe10topkGatingILi2ELi2ELi4ELi8ELi32EifLNS0_11ScoringFuncE0EEEvPKT5_PKbPfiPT4_PiiiibPKf:
.text._ZN4vllm3moe10topkGatingILi2ELi2ELi4ELi8ELi32EifLNS0_11ScoringFuncE0EEEvPKT5_PKbPfiPT4_PiiiibPKf:
        /* <DEDUP_REMOVED lines=64> */
.L_x_3698:
        /* <DEDUP_REMOVED lines=19> */
.L_x_3697:
        /* <DEDUP_REMOVED lines=86> */
.L_x_3696:
        /* <DEDUP_REMOVED lines=63> */
.L_x_3699:
        /* <DEDUP_REMOVED lines=26> */
.L_x_3695:
        /* <DEDUP_REMOVED lines=21> */
.L_x_3701:
        /* <DEDUP_REMOVED lines=55> */
.L_x_3700:
        /* <DEDUP_REMOVED lines=34> */
.L_x_3702:
        /* <DEDUP_REMOVED lines=22> */
.L_x_3703:
[----:B------:R-:W-:Y:S05]  /*1860*/  @!P1 EXIT ;  /* 0x000000000000994d */ /* 0x000fea0003800000 */
[----:B012---:R-:W0:Y:S01]  /*1870*/  LDC.64 R4, c[0x0][0x390] ;  /* 0x0000e400ff047b82 */ /* 0x007e220000000a00 */
[----:B------:R-:W1:Y:S01]  /*1880*/  MUFU.RCP R21, R21 ;  /* 0x0000001500157308 */ /* 0x000e620000001000 */
[----:B------:R-:W-:Y:S01]  /*1890*/  IMAD.IADD R13, R13, 0x1, R0 ;  /* 0x000000010d0d7824 */ /* 0x000fe200078e0200 */
[----:B------:R-:W-:-:S07]  /*18a0*/  IADD3 R0, PT, PT, -R12, RZ, RZ ;  /* 0x000000ff0c007210 */ /* 0x000fce0007ffe1ff */
.L_x_3704:
        /* <DEDUP_REMOVED lines=9> */
.L_x_3705:
        /* <DEDUP_REMOVED lines=12> */
.L_x_3994:


//--------------------- .text._ZN4vllm3moe10topkGatingILi1ELi1ELi4ELi4ELi32EifLNS0_11ScoringFuncE0EEEvPKT5_PKbPfiPT4_PiiiibPKf --------------------------
	.section	.text._ZN4vllm3moe10topkGatingILi1ELi1ELi4ELi4ELi32EifLNS0_11ScoringFuncE0EEEvPKT5_PKbPfiPT4_PiiiibPKf,"ax",@progbits
	.align	128
        .global         _ZN4vllm3moe10topkGatingILi1ELi1ELi4ELi4ELi32EifLNS0_11ScoringFuncE0EEEvPKT5_PKbPfiPT4_PiiiibPKf
        .type           _ZN4vllm3moe10topkGatingILi1ELi1ELi4ELi4ELi32EifLNS0_11ScoringFuncE0EEEvPKT5_PKbPfiPT4_PiiiibPKf,@function
        .size           _ZN4vllm3moe10topkGatingILi1ELi1ELi4ELi4ELi32EifLNS0_11ScoringFuncE0EEEvPKT5_PKbPfiPT4_PiiiibPKf,(.L_x_3995 - _ZN4vllm3moe10topkGatingILi1ELi1ELi4ELi4ELi32EifLNS0_11ScoringFuncE0EEEvPKT5_PKbPfiPT4_PiiiibPKf)
        .other          _ZN4vllm3moe10topkGatingILi1ELi1ELi4ELi4ELi32EifLNS0_11ScoringFuncE0EEEvPKT5_PKbPfiPT4_PiiiibPKf,@"STO_CUDA_ENTRY STV_DEFAULT"
_ZN4vllm3moe10topkGatingILi1ELi1ELi4ELi4ELi32EifLNS0_11ScoringFuncE0EEEvPKT5_PKbPfiPT4_PiiiibPKf:
.text._ZN4vllm3moe10topkGatingILi1ELi1ELi4ELi4ELi32EifLNS0_11ScoringFuncE0EEEvPKT5_PKbPfiPT4_PiiiibPKf:
        /* <DEDUP_REMOVED lines=67> */
.L_x_3708:
        /* <DEDUP_REMOVED lines=33> */
.L_x_3707:
        /* <DEDUP_REMOVED lines=27> */
.L_x_3709:
        /* <DEDUP_REMOVED lines=16> */
.L_x_3706:
        /* <DEDUP_REMOVED lines=20> */
.L_x_3711:
        /* <DEDUP_REMOVED lines=55> */
.L_x_3710:
        /* <DEDUP_REMOVED lines=34> */
.L_x_3712:
        /* <DEDUP_REMOVED lines=22> */
.L_x_3713:
[----:B------:R-:W-:Y:S05]  /*1120*/  @!P1 EXIT ;  /* 0x000000000000994d */ /* 0x000fea0003800000 */
[----:B-12---:R-:W1:Y:S01]  /*1130*/  LDC.64 R6, c[0x0][0x390] ;  /* 0x0000e400ff067b82 */ /* 0x006e620000000a00 */
[----:B0-----:R0:W2:Y:S01]  /*1140*/  MUFU.RCP R11, R10 ;  /* 0x0000000a000b7308 */ /* 0x0010a20000001000 */
[----:B------:R-:W-:Y:S01]  /*1150*/  IMAD.IADD R9, R9, 0x1, R4 ;  /* 0x0000000109097824 */ /* 0x000fe200078e0204 */
[----:B------:R-:W-:-:S07]  /*1160*/  IADD3 R0, PT, PT, -R14, RZ, RZ ;  /* 0x000000ff0e007210 */ /* 0x000fce0007ffe1ff */
.L_x_3714:
        /* <DEDUP_REMOVED lines=9> */
.L_x_3715:
        /* <DEDUP_REMOVED lines=16> */
.L_x_3995:


//--------------------- .text._ZN3cub18CUB_300001_SM_10306detail11EmptyKernelIvEEvv --------------------------
	.section	.text._ZN3cub18CUB_300001_SM_10306detail11EmptyKernelIvEEvv,"ax",@progbits
	.align	128
        .global         _ZN3cub18CUB_300001_SM_10306detail11EmptyKernelIvEEvv
        .type           _ZN3cub18CUB_300001_SM_10306detail11EmptyKernelIvEEvv,@function
        .size           _ZN3cub18CUB_300001_SM_10306detail11EmptyKernelIvEEvv,(.L_x_3996 - _ZN3cub18CUB_300001_SM_10306detail11EmptyKernelIvEEvv)
        .other          _ZN3cub18CUB_300001_SM_10306detail11EmptyKernelIvEEvv,@"STO_CUDA_ENTRY STV_DEFAULT"
_ZN3cub18CUB_300001_SM_10306detail11EmptyKernelIvEEvv:
.text._ZN3cub18CUB_300001_SM_10306detail11EmptyKernelIvEEvv:
[----:B------:R-:W-:Y:S01]  /*0000*/  LDC R1, c[0x0][0x37c] ;  /* 0x0000df00ff017b82 */ /* 0x000fe20000000800 */
[----:B------:R-:W-:Y:S05]  /*0010*/  EXIT ;  /* 0x000000000000794d */ /* 0x000fea0003800000 */
.L_x_3716:
        /* <DEDUP_REMOVED lines=14> */
.L_x_3996:


//--------------------- .nv.global.init           --------------------------
	.section	.nv.global.init,"aw",@progbits
.nv.global.init:
	.type		$str,@object
	.size		$str,($str$1 - $str)
$str:
        /*0000*/ 	.byte	0x69, 0x6e, 0x64, 0x69, 0x63, 0x65, 0x73, 0x5b, 0x69, 0x64, 0x78, 0x5d, 0x20, 0x3e, 0x3d, 0x20
        /*0010*/ 	.byte	0x30, 0x00
	.type		$str$1,@object
	.size		$str$1,(__unnamed_1 - $str$1)
$str$1:
        /*0012*/ 	.byte	0x2f, 0x74, 0x6d, 0x70, 0x2f, 0x6f, 0x73, 0x73, 0x5f, 0x6b, 0x65, 0x72, 0x6e, 0x65, 0x6c, 0x73
        /*0022*/ 	.byte	0x5f, 0x73, 0x72, 0x63, 0x2f, 0x76, 0x6c, 0x6c, 0x6d, 0x2f, 0x63, 0x73, 0x72, 0x63, 0x2f, 0x6d
        /*0032*/ 	.byte	0x6f, 0x65, 0x2f, 0x74, 0x6f, 0x70, 0x6b, 0x5f, 0x73, 0x6f, 0x66, 0x74, 0x6d, 0x61, 0x78, 0x5f
        /*0042*/ 	.byte	0x6b, 0x65, 0x72, 0x6e, 0x65, 0x6c, 0x73, 0x2e, 0x63, 0x75, 0x00
	.type		__unnamed_1,@object
	.size		__unnamed_1,(__unnamed_2 - __unnamed_1)
__unnamed_1:
        /*004d*/ 	.byte	0x76, 0x6f, 0x69, 0x64, 0x20, 0x76, 0x6c, 0x6c, 0x6d, 0x3a, 0x3a, 0x6d, 0x6f, 0x65, 0x3a, 0x3a
        /* <DEDUP_REMOVED lines=9> */
        /*00ed*/ 	.byte	0x3d, 0x20, 0x69, 0x6e, 0x74, 0x5d, 0x00
	.type		__unnamed_2,@object
	.size		__unnamed_2,(.L_1 - __unnamed_2)
__unnamed_2:
        /* <DEDUP_REMOVED lines=10> */
        /*0194*/ 	.byte	0x3d, 0x20, 0x73, 0x69, 0x67, 0x6e, 0x65, 0x64, 0x20, 0x6c, 0x6f, 0x6e, 0x67, 0x5d, 0x00
.L_1:


//--------------------- .nv.shared.reserved.0     --------------------------
	.section	.nv.shared.reserved.0,"aw",@nobits
	.weak		__nv_reservedSMEM_offset_0_alias
	.size		__nv_reservedSMEM_offset_0_alias, 0, 64
	.other		__nv_reservedSMEM_offset_0_alias,@"STO_CUDA_RESERVED_SHARED STV_DEFAULT"
__nv_reservedSMEM_offset_0_alias:
	.zero		0
	.zero		64


//--------------------- .nv.global                --------------------------
	.section	.nv.global,"aw",@nobits
.nv.global:
	.type		_ZN54_INTERNAL_6828cbcd_23_topk_softmax_kernels_cu_20f1dc726thrust24THRUST_300001_SM_1030_NS12placeholders2_5E,@object
	.size		_ZN54_INTERNAL_6828cbcd_23_topk_softmax_kernels_cu_20f1dc726thrust24THRUST_300001_SM_1030_NS12placeholders2_5E,(_ZN54_INTERNAL_6828cbcd_23_topk_softmax_kernels_cu_20f1dc724cuda3std3__45__cpo6cbeginE - _ZN54_INTERNAL_6828cbcd_23_topk_softmax_kernels_cu_20f1dc726thrust24THRUST_300001_SM_1030_NS12placeholders2_5E)
_ZN54_INTERNAL_6828cbcd_23_topk_softmax_kernels_cu_20f1dc726thrust24THRUST_300001_SM_1030_NS12placeholders2_5E:
	.zero		1
	.type		_ZN54_INTERNAL_6828cbcd_23_topk_softmax_kernels_cu_20f1dc724cuda3std3__45__cpo6cbeginE,@object
	.size		_ZN54_INTERNAL_6828cbcd_23_topk_softmax_kernels_cu_20f1dc724cuda3std3__45__cpo6cbeginE,(_ZN54_INTERNAL_6828cbcd_23_topk_softmax_kernels_cu_20f1dc724cuda3std6ranges3__45__cpo6cbeginE - _ZN54_INTERNAL_6828cbcd_23_topk_softmax_kernels_cu_20f1dc724cuda3std3__45__cpo6cbeginE)
_ZN54_INTERNAL_6828cbcd_23_topk_softmax_kernels_cu_20f1dc724cuda3std3__45__cpo6cbeginE:
	.zero		1
	.type		_ZN54_INTERNAL_6828cbcd_23_topk_softmax_kernels_cu_20f1dc724cuda3std6ranges3__45__cpo6cbeginE,@object
	.size		_ZN54_INTERNAL_6828cbcd_23_topk_softmax_kernels_cu_20f1dc724cuda3std6ranges3__45__cpo6cbeginE,(_ZN54_INTERNAL_6828cbcd_23_topk_softmax_kernels_cu_20f1dc724cuda3std3__48in_placeE - _ZN54_INTERNAL_6828cbcd_23_topk_softmax_kernels_cu_20f1dc724cuda3std6ranges3__45__cpo6cbeginE)
_ZN54_INTERNAL_6828cbcd_23_topk_softmax_kernels_cu_20f1dc724cuda3std6ranges3__45__cpo6cbeginE:
	.zero		1
	.type		_ZN54_INTERNAL_6828cbcd_23_topk_softmax_kernels_cu_20f1dc724cuda3std3__48in_placeE,@object
	.size		_ZN54_INTERNAL_6828cbcd_23_topk_softmax_kernels_cu_20f1dc724cuda3std3__48in_placeE,(_ZN54_INTERNAL_6828cbcd_23_topk_softmax_kernels_cu_20f1dc724cuda3std6ranges3__45__cpo4sizeE - _ZN54_INTERNAL_6828cbcd_23_topk_softmax_kernels_cu_20f1dc724cuda3std3__48in_placeE)
_ZN54_INTERNAL_6828cbcd_23_topk_softmax_kernels_cu_20f1dc724cuda3std3__48in_placeE:
	.zero		1
	.type		_ZN54_INTERNAL_6828cbcd_23_topk_softmax_kernels_cu_20f1dc724cuda3std6ranges3__45__cpo4sizeE,@object
	.size		_ZN54_INTERNAL_6828cbcd_23_topk_softmax_kernels_cu_20f1dc724cuda3std6ranges3__45__cpo4sizeE,(_ZN54_INTERNAL_6828cbcd_23_topk_softmax_kernels_cu_20f1dc726thrust24THRUST_300001_SM_1030_NS12placeholders2_9E - _ZN54_INTERNAL_6828cbcd_23_topk_softmax_kernels_cu_20f1dc724cuda3std6ranges3__45__cpo4sizeE)
_ZN54_INTERNAL_6828cbcd_23_topk_softmax_kernels_cu_20f1dc724cuda3std6ranges3__45__cpo4sizeE:
	.zero		1
	.type		_ZN54_INTERNAL_6828cbcd_23_topk_softmax_kernels_cu_20f1dc726thrust24THRUST_300001_SM_1030_NS12placeholders2_9E,@object
	.size		_ZN54_INTERNAL_6828cbcd_23_topk_softmax_kernels_cu_20f1dc726thrust24THRUST_300001_SM_1030_NS12placeholders2_9E,(_ZN54_INTERNAL_6828cbcd_23_topk_softmax_kernels_cu_20f1dc724cuda3std3__45__cpo7crbeginE - _ZN54_INTERNAL_6828cbcd_23_topk_softmax_kernels_cu_20f1dc726thrust24THRUST_300001_SM_1030_NS12placeholders2_9E)
_ZN54_INTERNAL_6828cbcd_23_topk_softmax_kernels_cu_20f1dc726thrust24THRUST_300001_SM_1030_NS12placeholders2_9E:
	.zero		1
	.type		_ZN54_INTERNAL_6828cbcd_23_topk_softmax_kernels_cu_20f1dc724cuda3std3__45__cpo7crbeginE,@object
	.size		_ZN54_INTERNAL_6828cbcd_23_topk_softmax_kernels_cu_20f1dc724cuda3std3__45__cpo7crbeginE,(_ZN54_INTERNAL_6828cbcd_23_topk_softmax_kernels_cu_20f1dc724cuda3std6ranges3__45__cpo4nextE - _ZN54_INTERNAL_6828cbcd_23_topk_softmax_kernels_cu_20f1dc724cuda3std3__45__cpo7crbeginE)
_ZN54_INTERNAL_6828cbcd_23_topk_softmax_kernels_cu_20f1dc724cuda3std3__45__cpo7crbeginE:
	.zero		1
	.type		_ZN54_INTERNAL_6828cbcd_23_topk_softmax_kernels_cu_20f1dc724cuda3std6ranges3__45__cpo4nextE,@object
	.size		_ZN54_INTERNAL_6828cbcd_23_topk_softmax_kernels_cu_20f1dc724cuda3std6ranges3__45__cpo4nextE,(_ZN54_INTERNAL_6828cbcd_23_topk_softmax_kernels_cu_20f1dc724cuda3std6ranges3__45__cpo4swapE - _ZN54_INTERNAL_6828cbcd_23_topk_softmax_kernels_cu_20f1dc724cuda3std6ranges3__45__cpo4nextE)
_ZN54_INTERNAL_6828cbcd_23_topk_softmax_kernels_cu_20f1dc724cuda3std6ranges3__45__cpo4nextE:
	.zero		1
	.type		_ZN54_INTERNAL_6828cbcd_23_topk_softmax_kernels_cu_20f1dc724cuda3std6ranges3__45__cpo4swapE,@object
	.size		_ZN54_INTERNAL_6828cbcd_23_topk_softmax_kernels_cu_20f1dc724cuda3std6ranges3__45__cpo4swapE,(_ZN54_INTERNAL_6828cbcd_23_topk_softmax_kernels_cu_20f1dc726thrust24THRUST_300001_SM_1030_NS12placeholders2_1E - _ZN54_INTERNAL_6828cbcd_23_topk_softmax_kernels_cu_20f1dc724cuda3std6ranges3__45__cpo4swapE)
_ZN54_INTERNAL_6828cbcd_23_topk_softmax_kernels_cu_20f1dc724cuda3std6ranges3__45__cpo4swapE:
	.zero		1
	.type		_ZN54_INTERNAL_6828cbcd_23_topk_softmax_kernels_cu_20f1dc726thrust24THRUST_300001_SM_1030_NS12placeholders2_1E,@object
	.size		_ZN54_INTERNAL_6828cbcd_23_topk_softmax_kernels_cu_20f1dc726thrust24THRUST_300001_SM_1030_NS12placeholders2_1E,(_ZN54_INTERNAL_6828cbcd_23_topk_softmax_kernels_cu_20f1dc726thrust24THRUST_300001_SM_1030_NS12placeholders2_3E - _ZN54_INTERNAL_6828cbcd_23_topk_softmax_kernels_cu_20f1dc726thrust24THRUST_300001_SM_1030_NS12placeholders2_1E)
_ZN54_INTERNAL_6828cbcd_23_topk_softmax_kernels_cu_20f1dc726thrust24THRUST_300001_SM_1030_NS12placeholders2_1E:
	.zero		1
	.type		_ZN54_INTERNAL_6828cbcd_23_topk_softmax_kernels_cu_20f1dc726thrust24THRUST_300001_SM_1030_NS12placeholders2_3E,@object
	.size		_ZN54_INTERNAL_6828cbcd_23_topk_softmax_kernels_cu_20f1dc726thrust24THRUST_300001_SM_1030_NS12placeholders2_3E,(_ZN54_INTERNAL_6828cbcd_23_topk_softmax_kernels_cu_20f1dc724cuda3std3__45__cpo5beginE - _ZN54_INTERNAL_6828cbcd_23_topk_softmax_kernels_cu_20f1dc726thrust24THRUST_300001_SM_1030_NS12placeholders2_3E)
_ZN54_INTERNAL_6828cbcd_23_topk_softmax_kernels_cu_20f1dc726thrust24THRUST_300001_SM_1030_NS12placeholders2_3E:
	.zero		1
	.type		_ZN54_INTERNAL_6828cbcd_23_topk_softmax_kernels_cu_20f1dc724cuda3std3__45__cpo5beginE,@object
	.size		_ZN54_INTERNAL_6828cbcd_23_topk_softmax_kernels_cu_20f1dc724cuda3std3__45__cpo5beginE,(_ZN54_INTERNAL_6828cbcd_23_topk_softmax_kernels_cu_20f1dc724cuda3std6ranges3__45__cpo5beginE - _ZN54_INTERNAL_6828cbcd_23_topk_softmax_kernels_cu_20f1dc724cuda3std3__45__cpo5beginE)
_ZN54_INTERNAL_6828cbcd_23_topk_softmax_kernels_cu_20f1dc724cuda3std3__45__cpo5beginE:
	.zero		1
	.type		_ZN54_INTERNAL_6828cbcd_23_topk_softmax_kernels_cu_20f1dc724cuda3std6ranges3__45__cpo5beginE,@object
	.size		_ZN54_INTERNAL_6828cbcd_23_topk_softmax_kernels_cu_20f1dc724cuda3std6ranges3__45__cpo5beginE,(_ZN54_INTERNAL_6828cbcd_23_topk_softmax_kernels_cu_20f1dc724cuda3std3__456_GLOBAL__N__6828cbcd_23_topk_softmax_kernels_cu_20f1dc726ignoreE - _ZN54_INTERNAL_6828cbcd_23_topk_softmax_kernels_cu_20f1dc724cuda3std6ranges3__45__cpo5beginE)
_ZN54_INTERNAL_6828cbcd_23_topk_softmax_kernels_cu_20f1dc724cuda3std6ranges3__45__cpo5beginE:
	.zero		1
	.type		_ZN54_INTERNAL_6828cbcd_23_topk_softmax_kernels_cu_20f1dc724cuda3std3__456_GLOBAL__N__6828cbcd_23_topk_softmax_kernels_cu_20f1dc726ignoreE,@object
	.size		_ZN54_INTERNAL_6828cbcd_23_topk_softmax_kernels_cu_20f1dc724cuda3std3__456_GLOBAL__N__6828cbcd_23_topk_softmax_kernels_cu_20f1dc726ignoreE,(_ZN54_INTERNAL_6828cbcd_23_topk_softmax_kernels_cu_20f1dc724cuda3std6ranges3__45__cpo4dataE - _ZN54_INTERNAL_6828cbcd_23_topk_softmax_kernels_cu_20f1dc724cuda3std3__456_GLOBAL__N__6828cbcd_23_topk_softmax_kernels_cu_20f1dc726ignoreE)
_ZN54_INTERNAL_6828cbcd_23_topk_softmax_kernels_cu_20f1dc724cuda3std3__456_GLOBAL__N__6828cbcd_23_topk_softmax_kernels_cu_20f1dc726ignoreE:
	.zero		1
	.type		_ZN54_INTERNAL_6828cbcd_23_topk_softmax_kernels_cu_20f1dc724cuda3std6ranges3__45__cpo4dataE,@object
	.size		_ZN54_INTERNAL_6828cbcd_23_topk_softmax_kernels_cu_20f1dc724cuda3std6ranges3__45__cpo4dataE,(_ZN54_INTERNAL_6828cbcd_23_topk_softmax_kernels_cu_20f1dc726thrust24THRUST_300001_SM_1030_NS12placeholders2_7E - _ZN54_INTERNAL_6828cbcd_23_topk_softmax_kernels_cu_20f1dc724cuda3std6ranges3__45__cpo4dataE)
_ZN54_INTERNAL_6828cbcd_23_topk_softmax_kernels_cu_20f1dc724cuda3std6ranges3__45__cpo4dataE:
	.zero		1
	.type		_ZN54_INTERNAL_6828cbcd_23_topk_softmax_kernels_cu_20f1dc726thrust24THRUST_300001_SM_1030_NS12placeholders2_7E,@object
	.size		_ZN54_INTERNAL_6828cbcd_23_topk_softmax_kernels_cu_20f1dc726thrust24THRUST_300001_SM_1030_NS12placeholders2_7E,(_ZN54_INTERNAL_6828cbcd_23_topk_softmax_kernels_cu_20f1dc724cuda3std3__45__cpo6rbeginE - _ZN54_INTERNAL_6828cbcd_23_topk_softmax_kernels_cu_20f1dc726thrust24THRUST_300001_SM_1030_NS12placeholders2_7E)
_ZN54_INTERNAL_6828cbcd_23_topk_softmax_kernels_cu_20f1dc726thrust24THRUST_300001_SM_1030_NS12placeholders2_7E:
	.zero		1
	.type		_ZN54_INTERNAL_6828cbcd_23_topk_softmax_kernels_cu_20f1dc724cuda3std3__45__cpo6rbeginE,@object
	.size		_ZN54_INTERNAL_6828cbcd_23_topk_softmax_kernels_cu_20f1dc724cuda3std3__45__cpo6rbeginE,(_ZN54_INTERNAL_6828cbcd_23_topk_softmax_kernels_cu_20f1dc724cuda3std6ranges3__45__cpo7advanceE - _ZN54_INTERNAL_6828cbcd_23_topk_softmax_kernels_cu_20f1dc724cuda3std3__45__cpo6rbeginE)
_ZN54_INTERNAL_6828cbcd_23_topk_softmax_kernels_cu_20f1dc724cuda3std3__45__cpo6rbeginE:
	.zero		1
	.type		_ZN54_INTERNAL_6828cbcd_23_topk_softmax_kernels_cu_20f1dc724cuda3std6ranges3__45__cpo7advanceE,@object
	.size		_ZN54_INTERNAL_6828cbcd_23_topk_softmax_kernels_cu_20f1dc724cuda3std6ranges3__45__cpo7advanceE,(_ZN54_INTERNAL_6828cbcd_23_topk_softmax_kernels_cu_20f1dc724cuda3std3__47nulloptE - _ZN54_INTERNAL_6828cbcd_23_topk_softmax_kernels_cu_20f1dc724cuda3std6ranges3__45__cpo7advanceE)
_ZN54_INTERNAL_6828cbcd_23_topk_softmax_kernels_cu_20f1dc724cuda3std6ranges3__45__cpo7advanceE:
	.zero		1
	.type		_ZN54_INTERNAL_6828cbcd_23_topk_softmax_kernels_cu_20f1dc724cuda3std3__47nulloptE,@object
	.size		_ZN54_INTERNAL_6828cbcd_23_topk_softmax_kernels_cu_20f1dc724cuda3std3__47nulloptE,(_ZN54_INTERNAL_6828cbcd_23_topk_softmax_kernels_cu_20f1dc724cuda3std6ranges3__45__cpo8distanceE - _ZN54_INTERNAL_6828cbcd_23_topk_softmax_kernels_cu_20f1dc724cuda3std3__47nulloptE)
_ZN54_INTERNAL_6828cbcd_23_topk_softmax_kernels_cu_20f1dc724cuda3std3__47nulloptE:
	.zero		1
	.type		_ZN54_INTERNAL_6828cbcd_23_topk_softmax_kernels_cu_20f1dc724cuda3std6ranges3__45__cpo8distanceE,@object
	.size		_ZN54_INTERNAL_6828cbcd_23_topk_softmax_kernels_cu_20f1dc724cuda3std6ranges3__45__cpo8distanceE,(_ZN54_INTERNAL_6828cbcd_23_topk_softmax_kernels_cu_20f1dc726thrust24THRUST_300001_SM_1030_NS12placeholders2_6E - _ZN54_INTERNAL_6828cbcd_23_topk_softmax_kernels_cu_20f1dc724cuda3std6ranges3__45__cpo8distanceE)
_ZN54_INTERNAL_6828cbcd_23_topk_softmax_kernels_cu_20f1dc724cuda3std6ranges3__45__cpo8distanceE:
	.zero		1
	.type		_ZN54_INTERNAL_6828cbcd_23_topk_softmax_kernels_cu_20f1dc726thrust24THRUST_300001_SM_1030_NS12placeholders2_6E,@object
	.size		_ZN54_INTERNAL_6828cbcd_23_topk_softmax_kernels_cu_20f1dc726thrust24THRUST_300001_SM_1030_NS12placeholders2_6E,(_ZN54_INTERNAL_6828cbcd_23_topk_softmax_kernels_cu_20f1dc724cuda3std3__45__cpo4cendE - _ZN54_INTERNAL_6828cbcd_23_topk_softmax_kernels_cu_20f1dc726thrust24THRUST_300001_SM_1030_NS12placeholders2_6E)
_ZN54_INTERNAL_6828cbcd_23_topk_softmax_kernels_cu_20f1dc726thrust24THRUST_300001_SM_1030_NS12placeholders2_6E:
	.zero		1
	.type		_ZN54_INTERNAL_6828cbcd_23_topk_softmax_kernels_cu_20f1dc724cuda3std3__45__cpo4cendE,@object
	.size		_ZN54_INTERNAL_6828cbcd_23_topk_softmax_kernels_cu_20f1dc724cuda3std3__45__cpo4cendE,(_ZN54_INTERNAL_6828cbcd_23_topk_softmax_kernels_cu_20f1dc724cuda3std6ranges3__45__cpo4cendE - _ZN54_INTERNAL_6828cbcd_23_topk_softmax_kernels_cu_20f1dc724cuda3std3__45__cpo4cendE)
_ZN54_INTERNAL_6828cbcd_23_topk_softmax_kernels_cu_20f1dc724cuda3std3__45__cpo4cendE:
	.zero		1
	.type		_ZN54_INTERNAL_6828cbcd_23_topk_softmax_kernels_cu_20f1dc724cuda3std6ranges3__45__cpo4cendE,@object
	.size		_ZN54_INTERNAL_6828cbcd_23_topk_softmax_kernels_cu_20f1dc724cuda3std6ranges3__45__cpo4cendE,(_ZN54_INTERNAL_6828cbcd_23_topk_softmax_kernels_cu_20f1dc724cuda3std3__420unreachable_sentinelE - _ZN54_INTERNAL_6828cbcd_23_topk_softmax_kernels_cu_20f1dc724cuda3std6ranges3__45__cpo4cendE)
_ZN54_INTERNAL_6828cbcd_23_topk_softmax_kernels_cu_20f1dc724cuda3std6ranges3__45__cpo4cendE:
	.zero		1
	.type		_ZN54_INTERNAL_6828cbcd_23_topk_softmax_kernels_cu_20f1dc724cuda3std3__420unreachable_sentinelE,@object
	.size		_ZN54_INTERNAL_6828cbcd_23_topk_softmax_kernels_cu_20f1dc724cuda3std3__420unreachable_sentinelE,(_ZN54_INTERNAL_6828cbcd_23_topk_softmax_kernels_cu_20f1dc724cuda3std6ranges3__45__cpo5ssizeE - _ZN54_INTERNAL_6828cbcd_23_topk_softmax_kernels_cu_20f1dc724cuda3std3__420unreachable_sentinelE)
_ZN54_INTERNAL_6828cbcd_23_topk_softmax_kernels_cu_20f1dc724cuda3std3__420unreachable_sentinelE:
	.zero		1
	.type		_ZN54_INTERNAL_6828cbcd_23_topk_softmax_kernels_cu_20f1dc724cuda3std6ranges3__45__cpo5ssizeE,@object
	.size		_ZN54_INTERNAL_6828cbcd_23_topk_softmax_kernels_cu_20f1dc724cuda3std6ranges3__45__cpo5ssizeE,(_ZN54_INTERNAL_6828cbcd_23_topk_softmax_kernels_cu_20f1dc726thrust24THRUST_300001_SM_1030_NS12placeholders3_10E - _ZN54_INTERNAL_6828cbcd_23_topk_softmax_kernels_cu_20f1dc724cuda3std6ranges3__45__cpo5ssizeE)
_ZN54_INTERNAL_6828cbcd_23_topk_softmax_kernels_cu_20f1dc724cuda3std6ranges3__45__cpo5ssizeE:
	.zero		1
	.type		_ZN54_INTERNAL_6828cbcd_23_topk_softmax_kernels_cu_20f1dc726thrust24THRUST_300001_SM_1030_NS12placeholders3_10E,@object
	.size		_ZN54_INTERNAL_6828cbcd_23_topk_softmax_kernels_cu_20f1dc726thrust24THRUST_300001_SM_1030_NS12placeholders3_10E,(_ZN54_INTERNAL_6828cbcd_23_topk_softmax_kernels_cu_20f1dc724cuda3std3__45__cpo5crendE - _ZN54_INTERNAL_6828cbcd_23_topk_softmax_kernels_cu_20f1dc726thrust24THRUST_300001_SM_1030_NS12placeholders3_10E)
_ZN54_INTERNAL_6828cbcd_23_topk_softmax_kernels_cu_20f1dc726thrust24THRUST_300001_SM_1030_NS12placeholders3_10E:
	.zero		1
	.type		_ZN54_INTERNAL_6828cbcd_23_topk_softmax_kernels_cu_20f1dc724cuda3std3__45__cpo5crendE,@object
	.size		_ZN54_INTERNAL_6828cbcd_23_topk_softmax_kernels_cu_20f1dc724cuda3std3__45__cpo5crendE,(_ZN54_INTERNAL_6828cbcd_23_topk_softmax_kernels_cu_20f1dc724cuda3std6ranges3__45__cpo4prevE - _ZN54_INTERNAL_6828cbcd_23_topk_softmax_kernels_cu_20f1dc724cuda3std3__45__cpo5crendE)
_ZN54_INTERNAL_6828cbcd_23_topk_softmax_kernels_cu_20f1dc724cuda3std3__45__cpo5crendE:
	.zero		1
	.type		_ZN54_INTERNAL_6828cbcd_23_topk_softmax_kernels_cu_20f1dc724cuda3std6ranges3__45__cpo4prevE,@object
	.size		_ZN54_INTERNAL_6828cbcd_23_topk_softmax_kernels_cu_20f1dc724cuda3std6ranges3__45__cpo4prevE,(_ZN54_INTERNAL_6828cbcd_23_topk_softmax_kernels_cu_20f1dc724cuda3std6ranges3__45__cpo9iter_moveE - _ZN54_INTERNAL_6828cbcd_23_topk_softmax_kernels_cu_20f1dc724cuda3std6ranges3__45__cpo4prevE)
_ZN54_INTERNAL_6828cbcd_23_topk_softmax_kernels_cu_20f1dc724cuda3std6ranges3__45__cpo4prevE:
	.zero		1
	.type		_ZN54_INTERNAL_6828cbcd_23_topk_softmax_kernels_cu_20f1dc724cuda3std6ranges3__45__cpo9iter_moveE,@object
	.size		_ZN54_INTERNAL_6828cbcd_23_topk_softmax_kernels_cu_20f1dc724cuda3std6ranges3__45__cpo9iter_moveE,(_ZN54_INTERNAL_6828cbcd_23_topk_softmax_kernels_cu_20f1dc726thrust24THRUST_300001_SM_1030_NS12placeholders2_2E - _ZN54_INTERNAL_6828cbcd_23_topk_softmax_kernels_cu_20f1dc724cuda3std6ranges3__45__cpo9iter_moveE)
_ZN54_INTERNAL_6828cbcd_23_topk_softmax_kernels_cu_20f1dc724cuda3std6ranges3__45__cpo9iter_moveE:
	.zero		1
	.type		_ZN54_INTERNAL_6828cbcd_23_topk_softmax_kernels_cu_20f1dc726thrust24THRUST_300001_SM_1030_NS12placeholders2_2E,@object
	.size		_ZN54_INTERNAL_6828cbcd_23_topk_softmax_kernels_cu_20f1dc726thrust24THRUST_300001_SM_1030_NS12placeholders2_2E,(_ZN54_INTERNAL_6828cbcd_23_topk_softmax_kernels_cu_20f1dc726thrust24THRUST_300001_SM_1030_NS12placeholders2_4E - _ZN54_INTERNAL_6828cbcd_23_topk_softmax_kernels_cu_20f1dc726thrust24THRUST_300001_SM_1030_NS12placeholders2_2E)
_ZN54_INTERNAL_6828cbcd_23_topk_softmax_kernels_cu_20f1dc726thrust24THRUST_300001_SM_1030_NS12placeholders2_2E:
	.zero		1
	.type		_ZN54_INTERNAL_6828cbcd_23_topk_softmax_kernels_cu_20f1dc726thrust24THRUST_300001_SM_1030_NS12placeholders2_4E,@object
	.size		_ZN54_INTERNAL_6828cbcd_23_topk_softmax_kernels_cu_20f1dc726thrust24THRUST_300001_SM_1030_NS12placeholders2_4E,(_ZN54_INTERNAL_6828cbcd_23_topk_softmax_kernels_cu_20f1dc724cuda3std3__45__cpo3endE - _ZN54_INTERNAL_6828cbcd_23_topk_softmax_kernels_cu_20f1dc726thrust24THRUST_300001_SM_1030_NS12placeholders2_4E)
_ZN54_INTERNAL_6828cbcd_23_topk_softmax_kernels_cu_20f1dc726thrust24THRUST_300001_SM_1030_NS12placeholders2_4E:
	.zero		1
	.type		_ZN54_INTERNAL_6828cbcd_23_topk_softmax_kernels_cu_20f1dc724cuda3std3__45__cpo3endE,@object
	.size		_ZN54_INTERNAL_6828cbcd_23_topk_softmax_kernels_cu_20f1dc724cuda3std3__45__cpo3endE,(_ZN54_INTERNAL_6828cbcd_23_topk_softmax_kernels_cu_20f1dc724cuda3std6ranges3__45__cpo3endE - _ZN54_INTERNAL_6828cbcd_23_topk_softmax_kernels_cu_20f1dc724cuda3std3__45__cpo3endE)
_ZN54_INTERNAL_6828cbcd_23_topk_softmax_kernels_cu_20f1dc724cuda3std3__45__cpo3endE:
	.zero		1
	.type		_ZN54_INTERNAL_6828cbcd_23_topk_softmax_kernels_cu_20f1dc724cuda3std6ranges3__45__cpo3endE,@object
	.size		_ZN54_INTERNAL_6828cbcd_23_topk_softmax_kernels_cu_20f1dc724cuda3std6ranges3__45__cpo3endE,(_ZN54_INTERNAL_6828cbcd_23_topk_softmax_kernels_cu_20f1dc724cuda3std3__419piecewise_constructE - _ZN54_INTERNAL_6828cbcd_23_topk_softmax_kernels_cu_20f1dc724cuda3std6ranges3__45__cpo3endE)
_ZN54_INTERNAL_6828cbcd_23_topk_softmax_kernels_cu_20f1dc724cuda3std6ranges3__45__cpo3endE:
	.zero		1
	.type		_ZN54_INTERNAL_6828cbcd_23_topk_softmax_kernels_cu_20f1dc724cuda3std3__419piecewise_constructE,@object
	.size		_ZN54_INTERNAL_6828cbcd_23_topk_softmax_kernels_cu_20f1dc724cuda3std3__419piecewise_constructE,(_ZN54_INTERNAL_6828cbcd_23_topk_softmax_kernels_cu_20f1dc724cuda3std6ranges3__45__cpo5cdataE - _ZN54_INTERNAL_6828cbcd_23_topk_softmax_kernels_cu_20f1dc724cuda3std3__419piecewise_constructE)
_ZN54_INTERNAL_6828cbcd_23_topk_softmax_kernels_cu_20f1dc724cuda3std3__419piecewise_constructE:
	.zero		1
	.type		_ZN54_INTERNAL_6828cbcd_23_topk_softmax_kernels_cu_20f1dc724cuda3std6ranges3__45__cpo5cdataE,@object
	.size		_ZN54_INTERNAL_6828cbcd_23_topk_softmax_kernels_cu_20f1dc724cuda3std6ranges3__45__cpo5cdataE,(_ZN54_INTERNAL_6828cbcd_23_topk_softmax_kernels_cu_20f1dc726thrust24THRUST_300001_SM_1030_NS12placeholders2_8E - _ZN54_INTERNAL_6828cbcd_23_topk_softmax_kernels_cu_20f1dc724cuda3std6ranges3__45__cpo5cdataE)
_ZN54_INTERNAL_6828cbcd_23_topk_softmax_kernels_cu_20f1dc724cuda3std6ranges3__45__cpo5cdataE:
	.zero		1
	.type		_ZN54_INTERNAL_6828cbcd_23_topk_softmax_kernels_cu_20f1dc726thrust24THRUST_300001_SM_1030_NS12placeholders2_8E,@object
	.size		_ZN54_INTERNAL_6828cbcd_23_topk_softmax_kernels_cu_20f1dc726thrust24THRUST_300001_SM_1030_NS12placeholders2_8E,(_ZN54_INTERNAL_6828cbcd_23_topk_softmax_kernels_cu_20f1dc724cuda3std3__45__cpo4rendE - _ZN54_INTERNAL_6828cbcd_23_topk_softmax_kernels_cu_20f1dc726thrust24THRUST_300001_SM_1030_NS12placeholders2_8E)
_ZN54_INTERNAL_6828cbcd_23_topk_softmax_kernels_cu_20f1dc726thrust24THRUST_300001_SM_1030_NS12placeholders2_8E:
	.zero		1
	.type		_ZN54_INTERNAL_6828cbcd_23_topk_softmax_kernels_cu_20f1dc724cuda3std3__45__cpo4rendE,@object
	.size		_ZN54_INTERNAL_6828cbcd_23_topk_softmax_kernels_cu_20f1dc724cuda3std3__45__cpo4rendE,(_ZN54_INTERNAL_6828cbcd_23_topk_softmax_kernels_cu_20f1dc724cuda3std6ranges3__45__cpo9iter_swapE - _ZN54_INTERNAL_6828cbcd_23_topk_softmax_kernels_cu_20f1dc724cuda3std3__45__cpo4rendE)
_ZN54_INTERNAL_6828cbcd_23_topk_softmax_kernels_cu_20f1dc724cuda3std3__45__cpo4rendE:
	.zero		1
	.type		_ZN54_INTERNAL_6828cbcd_23_topk_softmax_kernels_cu_20f1dc724cuda3std6ranges3__45__cpo9iter_swapE,@object
	.size		_ZN54_INTERNAL_6828cbcd_23_topk_softmax_kernels_cu_20f1dc724cuda3std6ranges3__45__cpo9iter_swapE,(_ZN54_INTERNAL_6828cbcd_23_topk_softmax_kernels_cu_20f1dc724cuda3std3__48unexpectE - _ZN54_INTERNAL_6828cbcd_23_topk_softmax_kernels_cu_20f1dc724cuda3std6ranges3__45__cpo9iter_swapE)
_ZN54_INTERNAL_6828cbcd_23_topk_softmax_kernels_cu_20f1dc724cuda3std6ranges3__45__cpo9iter_swapE:
	.zero		1
	.type		_ZN54_INTERNAL_6828cbcd_23_topk_softmax_kernels_cu_20f1dc724cuda3std3__48unexpectE,@object
	.size		_ZN54_INTERNAL_6828cbcd_23_topk_softmax_kernels_cu_20f1dc724cuda3std3__48unexpectE,(_ZN54_INTERNAL_6828cbcd_23_topk_softmax_kernels_cu_20f1dc726thrust24THRUST_300001_SM_1030_NS6system6detail10sequential3seqE - _ZN54_INTERNAL_6828cbcd_23_topk_softmax_kernels_cu_20f1dc724cuda3std3__48unexpectE)
_ZN54_INTERNAL_6828cbcd_23_topk_softmax_kernels_cu_20f1dc724cuda3std3__48unexpectE:
	.zero		1
	.type		_ZN54_INTERNAL_6828cbcd_23_topk_softmax_kernels_cu_20f1dc726thrust24THRUST_300001_SM_1030_NS6system6detail10sequential3seqE,@object
	.size		_ZN54_INTERNAL_6828cbcd_23_topk_softmax_kernels_cu_20f1dc726thrust24THRUST_300001_SM_1030_NS6system6detail10sequential3seqE,(.L_31 - _ZN54_INTERNAL_6828cbcd_23_topk_softmax_kernels_cu_20f1dc726thrust24THRUST_300001_SM_1030_NS6system6detail10sequential3seqE)
_ZN54_INTERNAL_6828cbcd_23_topk_softmax_kernels_cu_20f1dc726thrust24THRUST_300001_SM_1030_NS6system6detail10sequential3seqE:
	.zero		1
.L_31:


//--------------------- .nv.shared._ZN4vllm3moe10moeSoftmaxILi256E13__nv_bfloat16EEvPKT0_PKbPfi --------------------------
	.section	.nv.shared._ZN4vllm3moe10moeSoftmaxILi256E13__nv_bfloat16EEvPKT0_PKbPfi,"aw",@nobits
	.sectionflags	@""
	.align	4
.nv.shared._ZN4vllm3moe10moeSoftmaxILi256E13__nv_bfloat16EEvPKT0_PKbPfi:
	.zero		1076


//--------------------- .nv.shared._ZN4vllm3moe10moeSoftmaxILi256E6__halfEEvPKT0_PKbPfi --------------------------
	.section	.nv.shared._ZN4vllm3moe10moeSoftmaxILi256E6__halfEEvPKT0_PKbPfi,"aw",@nobits
	.sectionflags	@""
	.align	4
.nv.shared._ZN4vllm3moe10moeSoftmaxILi256E6__halfEEvPKT0_PKbPfi:
	.zero		1076


//--------------------- .nv.shared._ZN4vllm3moe7moeTopKILi256ElEEvPKfPKbPfPT0_PiiiiibS3_ --------------------------
	.section	.nv.shared._ZN4vllm3moe7moeTopKILi256ElEEvPKfPKbPfPT0_PiiiiibS3_,"aw",@nobits
	.sectionflags	@""
	.align	4
.nv.shared._ZN4vllm3moe7moeTopKILi256ElEEvPKfPKbPfPT0_PiiiiibS3_:
	.zero		1104


//--------------------- .nv.shared._ZN4vllm3moe7moeTopKILi256EjEEvPKfPKbPfPT0_PiiiiibS3_ --------------------------
	.section	.nv.shared._ZN4vllm3moe7moeTopKILi256EjEEvPKfPKbPfPT0_PiiiiibS3_,"aw",@nobits
	.sectionflags	@""
	.align	4
.nv.shared._ZN4vllm3moe7moeTopKILi256EjEEvPKfPKbPfPT0_PiiiiibS3_:
	.zero		1104


//--------------------- .nv.shared._ZN4vllm3moe7moeTopKILi256EiEEvPKfPKbPfPT0_PiiiiibS3_ --------------------------
	.section	.nv.shared._ZN4vllm3moe7moeTopKILi256EiEEvPKfPKbPfPT0_PiiiiibS3_,"aw",@nobits
	.sectionflags	@""
	.align	4
.nv.shared._ZN4vllm3moe7moeTopKILi256EiEEvPKfPKbPfPT0_PiiiiibS3_:
	.zero		1104


//--------------------- .nv.shared._ZN4vllm3moe10moeSoftmaxILi256EfEEvPKT0_PKbPfi --------------------------
	.section	.nv.shared._ZN4vllm3moe10moeSoftmaxILi256EfEEvPKT0_PKbPfi,"aw",@nobits
	.sectionflags	@""
	.align	4
.nv.shared._ZN4vllm3moe10moeSoftmaxILi256EfEEvPKT0_PKbPfi:
	.zero		1076


//--------------------- .nv.constant0._ZN4vllm3moe10topkGatingILi18ELi576ELi4ELi4ELi32El13__nv_bfloat16LNS0_11ScoringFuncE1EEEvPKT5_PKbPfiPT4_PiiiibPKf --------------------------
	.section	.nv.constant0._ZN4vllm3moe10topkGatingILi18ELi576ELi4ELi4ELi32El13__nv_bfloat16LNS0_11ScoringFuncE1EEEvPKT5_PKbPfiPT4_PiiiibPKf,"a",@progbits
	.sectionflags	@""
	.align	4
.nv.constant0._ZN4vllm3moe10topkGatingILi18ELi576ELi4ELi4ELi32El13__nv_bfloat16LNS0_11ScoringFuncE1EEEvPKT5_PKbPfiPT4_PiiiibPKf:
	.zero		968


//--------------------- .nv.constant0._ZN4vllm3moe10topkGatingILi14ELi448ELi4ELi4ELi32El13__nv_bfloat16LNS0_11ScoringFuncE1EEEvPKT5_PKbPfiPT4_PiiiibPKf --------------------------
	.section	.nv.constant0._ZN4vllm3moe10topkGatingILi14ELi448ELi4ELi4ELi32El13__nv_bfloat16LNS0_11ScoringFuncE1EEEvPKT5_PKbPfiPT4_PiiiibPKf,"a",@progbits
	.sectionflags	@""
	.align	4
.nv.constant0._ZN4vllm3moe10topkGatingILi14ELi448ELi4ELi4ELi32El13__nv_bfloat16LNS0_11ScoringFuncE1EEEvPKT5_PKbPfiPT4_PiiiibPKf:
	.zero		968


//--------------------- .nv.constant0._ZN4vllm3moe10topkGatingILi12ELi384ELi4ELi4ELi32El13__nv_bfloat16LNS0_11ScoringFuncE1EEEvPKT5_PKbPfiPT4_PiiiibPKf --------------------------
	.section	.nv.constant0._ZN4vllm3moe10topkGatingILi12ELi384ELi4ELi4ELi32El13__nv_bfloat16LNS0_11ScoringFuncE1EEEvPKT5_PKbPfiPT4_PiiiibPKf,"a",@progbits
	.sectionflags	@""
	.align	4
.nv.constant0._ZN4vllm3moe10topkGatingILi12ELi384ELi4ELi4ELi32El13__nv_bfloat16LNS0_11ScoringFuncE1EEEvPKT5_PKbPfiPT4_PiiiibPKf:
	.zero		968


//--------------------- .nv.constant0._ZN4vllm3moe10topkGatingILi10ELi320ELi4ELi4ELi32El13__nv_bfloat16LNS0_11ScoringFuncE1EEEvPKT5_PKbPfiPT4_PiiiibPKf --------------------------
	.section	.nv.constant0._ZN4vllm3moe10topkGatingILi10ELi320ELi4ELi4ELi32El13__nv_bfloat16LNS0_11ScoringFuncE1EEEvPKT5_PKbPfiPT4_PiiiibPKf,"a",@progbits
	.sectionflags	@""
	.align	4
.nv.constant0._ZN4vllm3moe10topkGatingILi10ELi320ELi4ELi4ELi32El13__nv_bfloat16LNS0_11ScoringFuncE1EEEvPKT5_PKbPfiPT4_PiiiibPKf:
	.zero		968


//--------------------- .nv.constant0._ZN4vllm3moe10topkGatingILi6ELi192ELi4ELi4ELi32El13__nv_bfloat16LNS0_11ScoringFuncE1EEEvPKT5_PKbPfiPT4_PiiiibPKf --------------------------
	.section	.nv.constant0._ZN4vllm3moe10topkGatingILi6ELi192ELi4ELi4ELi32El13__nv_bfloat16LNS0_11ScoringFuncE1EEEvPKT5_PKbPfiPT4_PiiiibPKf,"a",@progbits
	.sectionflags	@""
	.align	4
.nv.constant0._ZN4vllm3moe10topkGatingILi6ELi192ELi4ELi4ELi32El13__nv_bfloat16LNS0_11ScoringFuncE1EEEvPKT5_PKbPfiPT4_PiiiibPKf:
	.zero		968


//--------------------- .nv.constant0._ZN4vllm3moe10topkGatingILi16ELi512ELi4ELi16ELi32El13__nv_bfloat16LNS0_11ScoringFuncE1EEEvPKT5_PKbPfiPT4_PiiiibPKf --------------------------
	.section	.nv.constant0._ZN4vllm3moe10topkGatingILi16ELi512ELi4ELi16ELi32El13__nv_bfloat16LNS0_11ScoringFuncE1EEEvPKT5_PKbPfiPT4_PiiiibPKf,"a",@progbits
	.sectionflags	@""
	.align	4
.nv.constant0._ZN4vllm3moe10topkGatingILi16ELi512ELi4ELi16ELi32El13__nv_bfloat16LNS0_11ScoringFuncE1EEEvPKT5_PKbPfiPT4_PiiiibPKf:
	.zero		968


//--------------------- .nv.constant0._ZN4vllm3moe10topkGatingILi8ELi256ELi4ELi16ELi32El13__nv_bfloat16LNS0_11ScoringFuncE1EEEvPKT5_PKbPfiPT4_PiiiibPKf --------------------------
	.section	.nv.constant0._ZN4vllm3moe10topkGatingILi8ELi256ELi4ELi16ELi32El13__nv_bfloat16LNS0_11ScoringFuncE1EEEvPKT5_PKbPfiPT4_PiiiibPKf,"a",@progbits
	.sectionflags	@""
	.align	4
.nv.constant0._ZN4vllm3moe10topkGatingILi8ELi256ELi4ELi16ELi32El13__nv_bfloat16LNS0_11ScoringFuncE1EEEvPKT5_PKbPfiPT4_PiiiibPKf:
	.zero		968


//--------------------- .nv.constant0._ZN4vllm3moe10topkGatingILi8ELi128ELi4ELi16ELi32El13__nv_bfloat16LNS0_11ScoringFuncE1EEEvPKT5_PKbPfiPT4_PiiiibPKf --------------------------
	.section	.nv.constant0._ZN4vllm3moe10topkGatingILi8ELi128ELi4ELi16ELi32El13__nv_bfloat16LNS0_11ScoringFuncE1EEEvPKT5_PKbPfiPT4_PiiiibPKf,"a",@progbits
	.sectionflags	@""
	.align	4
.nv.constant0._ZN4vllm3moe10topkGatingILi8ELi128ELi4ELi16ELi32El13__nv_bfloat16LNS0_11ScoringFuncE1EEEvPKT5_PKbPfiPT4_PiiiibPKf:
	.zero		968


//--------------------- .nv.constant0._ZN4vllm3moe10topkGatingILi8ELi64ELi4ELi16ELi32El13__nv_bfloat16LNS0_11ScoringFuncE1EEEvPKT5_PKbPfiPT4_PiiiibPKf --------------------------
	.section	.nv.constant0._ZN4vllm3moe10topkGatingILi8ELi64ELi4ELi16ELi32El13__nv_bfloat16LNS0_11ScoringFuncE1EEEvPKT5_PKbPfiPT4_PiiiibPKf,"a",@progbits
	.sectionflags	@""
	.align	4
.nv.constant0._ZN4vllm3moe10topkGatingILi8ELi64ELi4ELi16ELi32El13__nv_bfloat16LNS0_11ScoringFuncE1EEEvPKT5_PKbPfiPT4_PiiiibPKf:
	.zero		968


//--------------------- .nv.constant0._ZN4vllm3moe10topkGatingILi8ELi32ELi4ELi16ELi32El13__nv_bfloat16LNS0_11ScoringFuncE1EEEvPKT5_PKbPfiPT4_PiiiibPKf --------------------------
	.section	.nv.constant0._ZN4vllm3moe10topkGatingILi8ELi32ELi4ELi16ELi32El13__nv_bfloat16LNS0_11ScoringFuncE1EEEvPKT5_PKbPfiPT4_PiiiibPKf,"a",@progbits
	.sectionflags	@""
	.align	4
.nv.constant0._ZN4vllm3moe10topkGatingILi8ELi32ELi4ELi16ELi32El13__nv_bfloat16LNS0_11ScoringFuncE1EEEvPKT5_PKbPfiPT4_PiiiibPKf:
	.zero		968


//--------------------- .nv.constant0._ZN4vllm3moe10topkGatingILi8ELi16ELi4ELi16ELi32El13__nv_bfloat16LNS0_11ScoringFuncE1EEEvPKT5_PKbPfiPT4_PiiiibPKf --------------------------
	.section	.nv.constant0._ZN4vllm3moe10topkGatingILi8ELi16ELi4ELi16ELi32El13__nv_bfloat16LNS0_11ScoringFuncE1EEEvPKT5_PKbPfiPT4_PiiiibPKf,"a",@progbits
	.sectionflags	@""
	.align	4
.nv.constant0._ZN4vllm3moe10topkGatingILi8ELi16ELi4ELi16ELi32El13__nv_bfloat16LNS0_11ScoringFuncE1EEEvPKT5_PKbPfiPT4_PiiiibPKf:
	.zero		968


//--------------------- .nv.constant0._ZN4vllm3moe10topkGatingILi8ELi8ELi4ELi16ELi32El13__nv_bfloat16LNS0_11ScoringFuncE1EEEvPKT5_PKbPfiPT4_PiiiibPKf --------------------------
	.section	.nv.constant0._ZN4vllm3moe10topkGatingILi8ELi8ELi4ELi16ELi32El13__nv_bfloat16LNS0_11ScoringFuncE1EEEvPKT5_PKbPfiPT4_PiiiibPKf,"a",@progbits
	.sectionflags	@""
	.align	4
.nv.constant0._ZN4vllm3moe10topkGatingILi8ELi8ELi4ELi16ELi32El13__nv_bfloat16LNS0_11ScoringFuncE1EEEvPKT5_PKbPfiPT4_PiiiibPKf:
	.zero		968


//--------------------- .nv.constant0._ZN4vllm3moe10topkGatingILi4ELi4ELi4ELi8ELi32El13__nv_bfloat16LNS0_11ScoringFuncE1EEEvPKT5_PKbPfiPT4_PiiiibPKf --------------------------
	.section	.nv.constant0._ZN4vllm3moe10topkGatingILi4ELi4ELi4ELi8ELi32El13__nv_bfloat16LNS0_11ScoringFuncE1EEEvPKT5_PKbPfiPT4_PiiiibPKf,"a",@progbits
	.sectionflags	@""
	.align	4
.nv.constant0._ZN4vllm3moe10topkGatingILi4ELi4ELi4ELi8ELi32El13__nv_bfloat16LNS0_11ScoringFuncE1EEEvPKT5_PKbPfiPT4_PiiiibPKf:
	.zero		968


//--------------------- .nv.constant0._ZN4vllm3moe10topkGatingILi2ELi2ELi4ELi4ELi32El13__nv_bfloat16LNS0_11ScoringFuncE1EEEvPKT5_PKbPfiPT4_PiiiibPKf --------------------------
	.section	.nv.constant0._ZN4vllm3moe10topkGatingILi2ELi2ELi4ELi4ELi32El13__nv_bfloat16LNS0_11ScoringFuncE1EEEvPKT5_PKbPfiPT4_PiiiibPKf,"a",@progbits
	.sectionflags	@""
	.align	4
.nv.constant0._ZN4vllm3moe10topkGatingILi2ELi2ELi4ELi4ELi32El13__nv_bfloat16LNS0_11ScoringFuncE1EEEvPKT5_PKbPfiPT4_PiiiibPKf:
	.zero		968


//--------------------- .nv.constant0._ZN4vllm3moe10topkGatingILi1ELi1ELi4ELi2ELi32El13__nv_bfloat16LNS0_11ScoringFuncE1EEEvPKT5_PKbPfiPT4_PiiiibPKf --------------------------
	.section	.nv.constant0._ZN4vllm3moe10topkGatingILi1ELi1ELi4ELi2ELi32El13__nv_bfloat16LNS0_11ScoringFuncE1EEEvPKT5_PKbPfiPT4_PiiiibPKf,"a",@progbits
	.sectionflags	@""
	.align	4
.nv.constant0._ZN4vllm3moe10topkGatingILi1ELi1ELi4ELi2ELi32El13__nv_bfloat16LNS0_11ScoringFuncE1EEEvPKT5_PKbPfiPT4_PiiiibPKf:
	.zero		968


//--------------------- .nv.constant0._ZN4vllm3moe10topkGatingILi18ELi576ELi4ELi4ELi32Ej13__nv_bfloat16LNS0_11ScoringFuncE1EEEvPKT5_PKbPfiPT4_PiiiibPKf --------------------------
	.section	.nv.constant0._ZN4vllm3moe10topkGatingILi18ELi576ELi4ELi4ELi32Ej13__nv_bfloat16LNS0_11ScoringFuncE1EEEvPKT5_PKbPfiPT4_PiiiibPKf,"a",@progbits
	.sectionflags	@""
	.align	4
.nv.constant0._ZN4vllm3moe10topkGatingILi18ELi576ELi4ELi4ELi32Ej13__nv_bfloat16LNS0_11ScoringFuncE1EEEvPKT5_PKbPfiPT4_PiiiibPKf:
	.zero		968


//--------------------- .nv.constant0._ZN4vllm3moe10topkGatingILi14ELi448ELi4ELi4ELi32Ej13__nv_bfloat16LNS0_11ScoringFuncE1EEEvPKT5_PKbPfiPT4_PiiiibPKf --------------------------
	.section	.nv.constant0._ZN4vllm3moe10topkGatingILi14ELi448ELi4ELi4ELi32Ej13__nv_bfloat16LNS0_11ScoringFuncE1EEEvPKT5_PKbPfiPT4_PiiiibPKf,"a",@progbits
	.sectionflags	@""
	.align	4
.nv.constant0._ZN4vllm3moe10topkGatingILi14ELi448ELi4ELi4ELi32Ej13__nv_bfloat16LNS0_11ScoringFuncE1EEEvPKT5_PKbPfiPT4_PiiiibPKf:
	.zero		968


//--------------------- .nv.constant0._ZN4vllm3moe10topkGatingILi12ELi384ELi4ELi4ELi32Ej13__nv_bfloat16LNS0_11ScoringFuncE1EEEvPKT5_PKbPfiPT4_PiiiibPKf --------------------------
	.section	.nv.constant0._ZN4vllm3moe10topkGatingILi12ELi384ELi4ELi4ELi32Ej13__nv_bfloat16LNS0_11ScoringFuncE1EEEvPKT5_PKbPfiPT4_PiiiibPKf,"a",@progbits
	.sectionflags	@""
	.align	4
.nv.constant0._ZN4vllm3moe10topkGatingILi12ELi384ELi4ELi4ELi32Ej13__nv_bfloat16LNS0_11ScoringFuncE1EEEvPKT5_PKbPfiPT4_PiiiibPKf:
	.zero		968


//--------------------- .nv.constant0._ZN4vllm3moe10topkGatingILi10ELi320ELi4ELi4ELi32Ej13__nv_bfloat16LNS0_11ScoringFuncE1EEEvPKT5_PKbPfiPT4_PiiiibPKf --------------------------
	.section	.nv.constant0._ZN4vllm3moe10topkGatingILi10ELi320ELi4ELi4ELi32Ej13__nv_bfloat16LNS0_11ScoringFuncE1EEEvPKT5_PKbPfiPT4_PiiiibPKf,"a",@progbits
	.sectionflags	@""
	.align	4
.nv.constant0._ZN4vllm3moe10topkGatingILi10ELi320ELi4ELi4ELi32Ej13__nv_bfloat16LNS0_11ScoringFuncE1EEEvPKT5_PKbPfiPT4_PiiiibPKf:
	.zero		968


//--------------------- .nv.constant0._ZN4vllm3moe10topkGatingILi6ELi192ELi4ELi4ELi32Ej13__nv_bfloat16LNS0_11ScoringFuncE1EEEvPKT5_PKbPfiPT4_PiiiibPKf --------------------------
	.section	.nv.constant0._ZN4vllm3moe10topkGatingILi6ELi192ELi4ELi4ELi32Ej13__nv_bfloat16LNS0_11ScoringFuncE1EEEvPKT5_PKbPfiPT4_PiiiibPKf,"a",@progbits
	.sectionflags	@""
	.align	4
.nv.constant0._ZN4vllm3moe10topkGatingILi6ELi192ELi4ELi4ELi32Ej13__nv_bfloat16LNS0_11ScoringFuncE1EEEvPKT5_PKbPfiPT4_PiiiibPKf:
	.zero		968


//--------------------- .nv.constant0._ZN4vllm3moe10topkGatingILi16ELi512ELi4ELi16ELi32Ej13__nv_bfloat16LNS0_11ScoringFuncE1EEEvPKT5_PKbPfiPT4_PiiiibPKf --------------------------
	.section	.nv.constant0._ZN4vllm3moe10topkGatingILi16ELi512ELi4ELi16ELi32Ej13__nv_bfloat16LNS0_11ScoringFuncE1EEEvPKT5_PKbPfiPT4_PiiiibPKf,"a",@progbits
	.sectionflags	@""
	.align	4
.nv.constant0._ZN4vllm3moe10topkGatingILi16ELi512ELi4ELi16ELi32Ej13__nv_bfloat16LNS0_11ScoringFuncE1EEEvPKT5_PKbPfiPT4_PiiiibPKf:
	.zero		968


//--------------------- .nv.constant0._ZN4vllm3moe10topkGatingILi8ELi256ELi4ELi16ELi32Ej13__nv_bfloat16LNS0_11ScoringFuncE1EEEvPKT5_PKbPfiPT4_PiiiibPKf --------------------------
	.section	.nv.constant0._ZN4vllm3moe10topkGatingILi8ELi256ELi4ELi16ELi32Ej13__nv_bfloat16LNS0_11ScoringFuncE1EEEvPKT5_PKbPfiPT4_PiiiibPKf,"a",@progbits
	.sectionflags	@""
	.align	4
.nv.constant0._ZN4vllm3moe10topkGatingILi8ELi256ELi4ELi16ELi32Ej13__nv_bfloat16LNS0_11ScoringFuncE1EEEvPKT5_PKbPfiPT4_PiiiibPKf:
	.zero		968


//--------------------- .nv.constant0._ZN4vllm3moe10topkGatingILi8ELi128ELi4ELi16ELi32Ej13__nv_bfloat16LNS0_11ScoringFuncE1EEEvPKT5_PKbPfiPT4_PiiiibPKf --------------------------
	.section	.nv.constant0._ZN4vllm3moe10topkGatingILi8ELi128ELi4ELi16ELi32Ej13__nv_bfloat16LNS0_11ScoringFuncE1EEEvPKT5_PKbPfiPT4_PiiiibPKf,"a",@progbits
	.sectionflags	@""
	.align	4
.nv.constant0._ZN4vllm3moe10topkGatingILi8ELi128ELi4ELi16ELi32Ej13__nv_bfloat16LNS0_11ScoringFuncE1EEEvPKT5_PKbPfiPT4_PiiiibPKf:
	.zero		968


//--------------------- .nv.constant0._ZN4vllm3moe10topkGatingILi8ELi64ELi4ELi16ELi32Ej13__nv_bfloat16LNS0_11ScoringFuncE1EEEvPKT5_PKbPfiPT4_PiiiibPKf --------------------------
	.section	.nv.constant0._ZN4vllm3moe10topkGatingILi8ELi64ELi4ELi16ELi32Ej13__nv_bfloat16LNS0_11ScoringFuncE1EEEvPKT5_PKbPfiPT4_PiiiibPKf,"a",@progbits
	.sectionflags	@""
	.align	4
.nv.constant0._ZN4vllm3moe10topkGatingILi8ELi64ELi4ELi16ELi32Ej13__nv_bfloat16LNS0_11ScoringFuncE1EEEvPKT5_PKbPfiPT4_PiiiibPKf:
	.zero		968


//--------------------- .nv.constant0._ZN4vllm3moe10topkGatingILi8ELi32ELi4ELi16ELi32Ej13__nv_bfloat16LNS0_11ScoringFuncE1EEEvPKT5_PKbPfiPT4_PiiiibPKf --------------------------
	.section	.nv.constant0._ZN4vllm3moe10topkGatingILi8ELi32ELi4ELi16ELi32Ej13__nv_bfloat16LNS0_11ScoringFuncE1EEEvPKT5_PKbPfiPT4_PiiiibPKf,"a",@progbits
	.sectionflags	@""
	.align	4
.nv.constant0._ZN4vllm3moe10topkGatingILi8ELi32ELi4ELi16ELi32Ej13__nv_bfloat16LNS0_11ScoringFuncE1EEEvPKT5_PKbPfiPT4_PiiiibPKf:
	.zero		968


//--------------------- .nv.constant0._ZN4vllm3moe10topkGatingILi8ELi16ELi4ELi16ELi32Ej13__nv_bfloat16LNS0_11ScoringFuncE1EEEvPKT5_PKbPfiPT4_PiiiibPKf --------------------------
	.section	.nv.constant0._ZN4vllm3moe10topkGatingILi8ELi16ELi4ELi16ELi32Ej13__nv_bfloat16LNS0_11ScoringFuncE1EEEvPKT5_PKbPfiPT4_PiiiibPKf,"a",@progbits
	.sectionflags	@""
	.align	4
.nv.constant0._ZN4vllm3moe10topkGatingILi8ELi16ELi4ELi16ELi32Ej13__nv_bfloat16LNS0_11ScoringFuncE1EEEvPKT5_PKbPfiPT4_PiiiibPKf:
	.zero		968


//--------------------- .nv.constant0._ZN4vllm3moe10topkGatingILi8ELi8ELi4ELi16ELi32Ej13__nv_bfloat16LNS0_11ScoringFuncE1EEEvPKT5_PKbPfiPT4_PiiiibPKf --------------------------
	.section	.nv.constant0._ZN4vllm3moe10topkGatingILi8ELi8ELi4ELi16ELi32Ej13__nv_bfloat16LNS0_11ScoringFuncE1EEEvPKT5_PKbPfiPT4_PiiiibPKf,"a",@progbits
	.sectionflags	@""
	.align	4
.nv.constant0._ZN4vllm3moe10topkGatingILi8ELi8ELi4ELi16ELi32Ej13__nv_bfloat16LNS0_11ScoringFuncE1EEEvPKT5_PKbPfiPT4_PiiiibPKf:
	.zero		968


//--------------------- .nv.constant0._ZN4vllm3moe10topkGatingILi4ELi4ELi4ELi8ELi32Ej13__nv_bfloat16LNS0_11ScoringFuncE1EEEvPKT5_PKbPfiPT4_PiiiibPKf --------------------------
	.section	.nv.constant0._ZN4vllm3moe10topkGatingILi4ELi4ELi4ELi8ELi32Ej13__nv_bfloat16LNS0_11ScoringFuncE1EEEvPKT5_PKbPfiPT4_PiiiibPKf,"a",@progbits
	.sectionflags	@""
	.align	4
.nv.constant0._ZN4vllm3moe10topkGatingILi4ELi4ELi4ELi8ELi32Ej13__nv_bfloat16LNS0_11ScoringFuncE1EEEvPKT5_PKbPfiPT4_PiiiibPKf:
	.zero		968


//--------------------- .nv.constant0._ZN4vllm3moe10topkGatingILi2ELi2ELi4ELi4ELi32Ej13__nv_bfloat16LNS0_11ScoringFuncE1EEEvPKT5_PKbPfiPT4_PiiiibPKf --------------------------
	.section	.nv.constant0._ZN4vllm3moe10topkGatingILi2ELi2ELi4ELi4ELi32Ej13__nv_bfloat16LNS0_11ScoringFuncE1EEEvPKT5_PKbPfiPT4_PiiiibPKf,"a",@progbits
	.sectionflags	@""
	.align	4
.nv.constant0._ZN4vllm3moe10topkGatingILi2ELi2ELi4ELi4ELi32Ej13__nv_bfloat16LNS0_11ScoringFuncE1EEEvPKT5_PKbPfiPT4_PiiiibPKf:
	.zero		968


//--------------------- .nv.constant0._ZN4vllm3moe10topkGatingILi1ELi1ELi4ELi2ELi32Ej13__nv_bfloat16LNS0_11ScoringFuncE1EEEvPKT5_PKbPfiPT4_PiiiibPKf --------------------------
	.section	.nv.constant0._ZN4vllm3moe10topkGatingILi1ELi1ELi4ELi2ELi32Ej13__nv_bfloat16LNS0_11ScoringFuncE1EEEvPKT5_PKbPfiPT4_PiiiibPKf,"a",@progbits
	.sectionflags	@""
	.align	4
.nv.constant0._ZN4vllm3moe10topkGatingILi1ELi1ELi4ELi2ELi32Ej13__nv_bfloat16LNS0_11ScoringFuncE1EEEvPKT5_PKbPfiPT4_PiiiibPKf:
	.zero		968


//--------------------- .nv.constant0._ZN4vllm3moe10moeSigmoidILi256E13__nv_bfloat16EEvPKT0_PKbPfi --------------------------
	.section	.nv.constant0._ZN4vllm3moe10moeSigmoidILi256E13__nv_bfloat16EEvPKT0_PKbPfi,"a",@progbits
	.sectionflags	@""
	.align	4
.nv.constant0._ZN4vllm3moe10moeSigmoidILi256E13__nv_bfloat16EEvPKT0_PKbPfi:
	.zero		924


//--------------------- .nv.constant0._ZN4vllm3moe10topkGatingILi18ELi576ELi4ELi4ELi32Ei13__nv_bfloat16LNS0_11ScoringFuncE1EEEvPKT5_PKbPfiPT4_PiiiibPKf --------------------------
	.section	.nv.constant0._ZN4vllm3moe10topkGatingILi18ELi576ELi4ELi4ELi32Ei13__nv_bfloat16LNS0_11ScoringFuncE1EEEvPKT5_PKbPfiPT4_PiiiibPKf,"a",@progbits
	.sectionflags	@""
	.align	4
.nv.constant0._ZN4vllm3moe10topkGatingILi18ELi576ELi4ELi4ELi32Ei13__nv_bfloat16LNS0_11ScoringFuncE1EEEvPKT5_PKbPfiPT4_PiiiibPKf:
	.zero		968


//--------------------- .nv.constant0._ZN4vllm3moe10topkGatingILi14ELi448ELi4ELi4ELi32Ei13__nv_bfloat16LNS0_11ScoringFuncE1EEEvPKT5_PKbPfiPT4_PiiiibPKf --------------------------
	.section	.nv.constant0._ZN4vllm3moe10topkGatingILi14ELi448ELi4ELi4ELi32Ei13__nv_bfloat16LNS0_11ScoringFuncE1EEEvPKT5_PKbPfiPT4_PiiiibPKf,"a",@progbits
	.sectionflags	@""
	.align	4
.nv.constant0._ZN4vllm3moe10topkGatingILi14ELi448ELi4ELi4ELi32Ei13__nv_bfloat16LNS0_11ScoringFuncE1EEEvPKT5_PKbPfiPT4_PiiiibPKf:
	.zero		968


//--------------------- .nv.constant0._ZN4vllm3moe10topkGatingILi12ELi384ELi4ELi4ELi32Ei13__nv_bfloat16LNS0_11ScoringFuncE1EEEvPKT5_PKbPfiPT4_PiiiibPKf --------------------------
	.section	.nv.constant0._ZN4vllm3moe10topkGatingILi12ELi384ELi4ELi4ELi32Ei13__nv_bfloat16LNS0_11ScoringFuncE1EEEvPKT5_PKbPfiPT4_PiiiibPKf,"a",@progbits
	.sectionflags	@""
	.align	4
.nv.constant0._ZN4vllm3moe10topkGatingILi12ELi384ELi4ELi4ELi32Ei13__nv_bfloat16LNS0_11ScoringFuncE1EEEvPKT5_PKbPfiPT4_PiiiibPKf:
	.zero		968


//--------------------- .nv.constant0._ZN4vllm3moe10topkGatingILi10ELi320ELi4ELi4ELi32Ei13__nv_bfloat16LNS0_11ScoringFuncE1EEEvPKT5_PKbPfiPT4_PiiiibPKf --------------------------
	.section	.nv.constant0._ZN4vllm3moe10topkGatingILi10ELi320ELi4ELi4ELi32Ei13__nv_bfloat16LNS0_11ScoringFuncE1EEEvPKT5_PKbPfiPT4_PiiiibPKf,"a",@progbits
	.sectionflags	@""
	.align	4
.nv.constant0._ZN4vllm3moe10topkGatingILi10ELi320ELi4ELi4ELi32Ei13__nv_bfloat16LNS0_11ScoringFuncE1EEEvPKT5_PKbPfiPT4_PiiiibPKf:
	.zero		968


//--------------------- .nv.constant0._ZN4vllm3moe10topkGatingILi6ELi192ELi4ELi4ELi32Ei13__nv_bfloat16LNS0_11ScoringFuncE1EEEvPKT5_PKbPfiPT4_PiiiibPKf --------------------------
	.section	.nv.constant0._ZN4vllm3moe10topkGatingILi6ELi192ELi4ELi4ELi32Ei13__nv_bfloat16LNS0_11ScoringFuncE1EEEvPKT5_PKbPfiPT4_PiiiibPKf,"a",@progbits
	.sectionflags	@""
	.align	4
.nv.constant0._ZN4vllm3moe10topkGatingILi6ELi192ELi4ELi4ELi32Ei13__nv_bfloat16LNS0_11ScoringFuncE1EEEvPKT5_PKbPfiPT4_PiiiibPKf:
	.zero		968


//--------------------- .nv.constant0._ZN4vllm3moe10topkGatingILi16ELi512ELi4ELi16ELi32Ei13__nv_bfloat16LNS0_11ScoringFuncE1EEEvPKT5_PKbPfiPT4_PiiiibPKf --------------------------
	.section	.nv.constant0._ZN4vllm3moe10topkGatingILi16ELi512ELi4ELi16ELi32Ei13__nv_bfloat16LNS0_11ScoringFuncE1EEEvPKT5_PKbPfiPT4_PiiiibPKf,"a",@progbits
	.sectionflags	@""
	.align	4
.nv.constant0._ZN4vllm3moe10topkGatingILi16ELi512ELi4ELi16ELi32Ei13__nv_bfloat16LNS0_11ScoringFuncE1EEEvPKT5_PKbPfiPT4_PiiiibPKf:
	.zero		968


//--------------------- .nv.constant0._ZN4vllm3moe10topkGatingILi8ELi256ELi4ELi16ELi32Ei13__nv_bfloat16LNS0_11ScoringFuncE1EEEvPKT5_PKbPfiPT4_PiiiibPKf --------------------------
	.section	.nv.constant0._ZN4vllm3moe10topkGatingILi8ELi256ELi4ELi16ELi32Ei13__nv_bfloat16LNS0_11ScoringFuncE1EEEvPKT5_PKbPfiPT4_PiiiibPKf,"a",@progbits
	.sectionflags	@""
	.align	4
.nv.constant0._ZN4vllm3moe10topkGatingILi8ELi256ELi4ELi16ELi32Ei13__nv_bfloat16LNS0_11ScoringFuncE1EEEvPKT5_PKbPfiPT4_PiiiibPKf:
	.zero		968


//--------------------- .nv.constant0._ZN4vllm3moe10topkGatingILi8ELi128ELi4ELi16ELi32Ei13__nv_bfloat16LNS0_11ScoringFuncE1EEEvPKT5_PKbPfiPT4_PiiiibPKf --------------------------
	.section	.nv.constant0._ZN4vllm3moe10topkGatingILi8ELi128ELi4ELi16ELi32Ei13__nv_bfloat16LNS0_11ScoringFuncE1EEEvPKT5_PKbPfiPT4_PiiiibPKf,"a",@progbits
	.sectionflags	@""
	.align	4
.nv.constant0._ZN4vllm3moe10topkGatingILi8ELi128ELi4ELi16ELi32Ei13__nv_bfloat16LNS0_11ScoringFuncE1EEEvPKT5_PKbPfiPT4_PiiiibPKf:
	.zero		968


//--------------------- .nv.constant0._ZN4vllm3moe10topkGatingILi8ELi64ELi4ELi16ELi32Ei13__nv_bfloat16LNS0_11ScoringFuncE1EEEvPKT5_PKbPfiPT4_PiiiibPKf --------------------------
	.section	.nv.constant0._ZN4vllm3moe10topkGatingILi8ELi64ELi4ELi16ELi32Ei13__nv_bfloat16LNS0_11ScoringFuncE1EEEvPKT5_PKbPfiPT4_PiiiibPKf,"a",@progbits
	.sectionflags	@""
	.align	4
.nv.constant0._ZN4vllm3moe10topkGatingILi8ELi64ELi4ELi16ELi32Ei13__nv_bfloat16LNS0_11ScoringFuncE1EEEvPKT5_PKbPfiPT4_PiiiibPKf:
	.zero		968


//--------------------- .nv.constant0._ZN4vllm3moe10topkGatingILi8ELi32ELi4ELi16ELi32Ei13__nv_bfloat16LNS0_11ScoringFuncE1EEEvPKT5_PKbPfiPT4_PiiiibPKf --------------------------
	.section	.nv.constant0._ZN4vllm3moe10topkGatingILi8ELi32ELi4ELi16ELi32Ei13__nv_bfloat16LNS0_11ScoringFuncE1EEEvPKT5_PKbPfiPT4_PiiiibPKf,"a",@progbits
	.sectionflags	@""
	.align	4
.nv.constant0._ZN4vllm3moe10topkGatingILi8ELi32ELi4ELi16ELi32Ei13__nv_bfloat16LNS0_11ScoringFuncE1EEEvPKT5_PKbPfiPT4_PiiiibPKf:
	.zero		968


//--------------------- .nv.constant0._ZN4vllm3moe10topkGatingILi8ELi16ELi4ELi16ELi32Ei13__nv_bfloat16LNS0_11ScoringFuncE1EEEvPKT5_PKbPfiPT4_PiiiibPKf --------------------------
	.section	.nv.constant0._ZN4vllm3moe10topkGatingILi8ELi16ELi4ELi16ELi32Ei13__nv_bfloat16LNS0_11ScoringFuncE1EEEvPKT5_PKbPfiPT4_PiiiibPKf,"a",@progbits
	.sectionflags	@""
	.align	4
.nv.constant0._ZN4vllm3moe10topkGatingILi8ELi16ELi4ELi16ELi32Ei13__nv_bfloat16LNS0_11ScoringFuncE1EEEvPKT5_PKbPfiPT4_PiiiibPKf:
	.zero		968


//--------------------- .nv.constant0._ZN4vllm3moe10topkGatingILi8ELi8ELi4ELi16ELi32Ei13__nv_bfloat16LNS0_11ScoringFuncE1EEEvPKT5_PKbPfiPT4_PiiiibPKf --------------------------
	.section	.nv.constant0._ZN4vllm3moe10topkGatingILi8ELi8ELi4ELi16ELi32Ei13__nv_bfloat16LNS0_11ScoringFuncE1EEEvPKT5_PKbPfiPT4_PiiiibPKf,"a",@progbits
	.sectionflags	@""
	.align	4
.nv.constant0._ZN4vllm3moe10topkGatingILi8ELi8ELi4ELi16ELi32Ei13__nv_bfloat16LNS0_11ScoringFuncE1EEEvPKT5_PKbPfiPT4_PiiiibPKf:
	.zero		968


//--------------------- .nv.constant0._ZN4vllm3moe10topkGatingILi4ELi4ELi4ELi8ELi32Ei13__nv_bfloat16LNS0_11ScoringFuncE1EEEvPKT5_PKbPfiPT4_PiiiibPKf --------------------------
	.section	.nv.constant0._ZN4vllm3moe10topkGatingILi4ELi4ELi4ELi8ELi32Ei13__nv_bfloat16LNS0_11ScoringFuncE1EEEvPKT5_PKbPfiPT4_PiiiibPKf,"a",@progbits
	.sectionflags	@""
	.align	4
.nv.constant0._ZN4vllm3moe10topkGatingILi4ELi4ELi4ELi8ELi32Ei13__nv_bfloat16LNS0_11ScoringFuncE1EEEvPKT5_PKbPfiPT4_PiiiibPKf:
	.zero		968


//--------------------- .nv.constant0._ZN4vllm3moe10topkGatingILi2ELi2ELi4ELi4ELi32Ei13__nv_bfloat16LNS0_11ScoringFuncE1EEEvPKT5_PKbPfiPT4_PiiiibPKf --------------------------
	.section	.nv.constant0._ZN4vllm3moe10topkGatingILi2ELi2ELi4ELi4ELi32Ei13__nv_bfloat16LNS0_11ScoringFuncE1EEEvPKT5_PKbPfiPT4_PiiiibPKf,"a",@progbits
	.sectionflags	@""
	.align	4
.nv.constant0._ZN4vllm3moe10topkGatingILi2ELi2ELi4ELi4ELi32Ei13__nv_bfloat16LNS0_11ScoringFuncE1EEEvPKT5_PKbPfiPT4_PiiiibPKf:
	.zero		968


//--------------------- .nv.constant0._ZN4vllm3moe10topkGatingILi1ELi1ELi4ELi2ELi32Ei13__nv_bfloat16LNS0_11ScoringFuncE1EEEvPKT5_PKbPfiPT4_PiiiibPKf --------------------------
	.section	.nv.constant0._ZN4vllm3moe10topkGatingILi1ELi1ELi4ELi2ELi32Ei13__nv_bfloat16LNS0_11ScoringFuncE1EEEvPKT5_PKbPfiPT4_PiiiibPKf,"a",@progbits
	.sectionflags	@""
	.align	4
.nv.constant0._ZN4vllm3moe10topkGatingILi1ELi1ELi4ELi2ELi32Ei13__nv_bfloat16LNS0_11ScoringFuncE1EEEvPKT5_PKbPfiPT4_PiiiibPKf:
	.zero		968


//--------------------- .nv.constant0._ZN4vllm3moe10topkGatingILi18ELi576ELi4ELi4ELi32El6__halfLNS0_11ScoringFuncE1EEEvPKT5_PKbPfiPT4_PiiiibPKf --------------------------
	.section	.nv.constant0._ZN4vllm3moe10topkGatingILi18ELi576ELi4ELi4ELi32El6__halfLNS0_11ScoringFuncE1EEEvPKT5_PKbPfiPT4_PiiiibPKf,"a",@progbits
	.sectionflags	@""
	.align	4
.nv.constant0._ZN4vllm3moe10topkGatingILi18ELi576ELi4ELi4ELi32El6__halfLNS0_11ScoringFuncE1EEEvPKT5_PKbPfiPT4_PiiiibPKf:
	.zero		968


//--------------------- .nv.constant0._ZN4vllm3moe10topkGatingILi14ELi448ELi4ELi4ELi32El6__halfLNS0_11ScoringFuncE1EEEvPKT5_PKbPfiPT4_PiiiibPKf --------------------------
	.section	.nv.constant0._ZN4vllm3moe10topkGatingILi14ELi448ELi4ELi4ELi32El6__halfLNS0_11ScoringFuncE1EEEvPKT5_PKbPfiPT4_PiiiibPKf,"a",@progbits
	.sectionflags	@""
	.align	4
.nv.constant0._ZN4vllm3moe10topkGatingILi14ELi448ELi4ELi4ELi32El6__halfLNS0_11ScoringFuncE1EEEvPKT5_PKbPfiPT4_PiiiibPKf:
	.zero		968


//--------------------- .nv.constant0._ZN4vllm3moe10topkGatingILi12ELi384ELi4ELi4ELi32El6__halfLNS0_11ScoringFuncE1EEEvPKT5_PKbPfiPT4_PiiiibPKf --------------------------
	.section	.nv.constant0._ZN4vllm3moe10topkGatingILi12ELi384ELi4ELi4ELi32El6__halfLNS0_11ScoringFuncE1EEEvPKT5_PKbPfiPT4_PiiiibPKf,"a",@progbits
	.sectionflags	@""
	.align	4
.nv.constant0._ZN4vllm3moe10topkGatingILi12ELi384ELi4ELi4ELi32El6__halfLNS0_11ScoringFuncE1EEEvPKT5_PKbPfiPT4_PiiiibPKf:
	.zero		968


//--------------------- .nv.constant0._ZN4vllm3moe10topkGatingILi10ELi320ELi4ELi4ELi32El6__halfLNS0_11ScoringFuncE1EEEvPKT5_PKbPfiPT4_PiiiibPKf --------------------------
	.section	.nv.constant0._ZN4vllm3moe10topkGatingILi10ELi320ELi4ELi4ELi32El6__halfLNS0_11ScoringFuncE1EEEvPKT5_PKbPfiPT4_PiiiibPKf,"a",@progbits
	.sectionflags	@""
	.align	4
.nv.constant0._ZN4vllm3moe10topkGatingILi10ELi320ELi4ELi4ELi32El6__halfLNS0_11ScoringFuncE1EEEvPKT5_PKbPfiPT4_PiiiibPKf:
	.zero		968


//--------------------- .nv.constant0._ZN4vllm3moe10topkGatingILi6ELi192ELi4ELi4ELi32El6__halfLNS0_11ScoringFuncE1EEEvPKT5_PKbPfiPT4_PiiiibPKf --------------------------
	.section	.nv.constant0._ZN4vllm3moe10topkGatingILi6ELi192ELi4ELi4ELi32El6__halfLNS0_11ScoringFuncE1EEEvPKT5_PKbPfiPT4_PiiiibPKf,"a",@progbits
	.sectionflags	@""
	.align	4
.nv.constant0._ZN4vllm3moe10topkGatingILi6ELi192ELi4ELi4ELi32El6__halfLNS0_11ScoringFuncE1EEEvPKT5_PKbPfiPT4_PiiiibPKf:
	.zero		968


//--------------------- .nv.constant0._ZN4vllm3moe10topkGatingILi16ELi512ELi4ELi16ELi32El6__halfLNS0_11ScoringFuncE1EEEvPKT5_PKbPfiPT4_PiiiibPKf --------------------------
	.section	.nv.constant0._ZN4vllm3moe10topkGatingILi16ELi512ELi4ELi16ELi32El6__halfLNS0_11ScoringFuncE1EEEvPKT5_PKbPfiPT4_PiiiibPKf,"a",@progbits
	.sectionflags	@""
	.align	4
.nv.constant0._ZN4vllm3moe10topkGatingILi16ELi512ELi4ELi16ELi32El6__halfLNS0_11ScoringFuncE1EEEvPKT5_PKbPfiPT4_PiiiibPKf:
	.zero		968


//--------------------- .nv.constant0._ZN4vllm3moe10topkGatingILi8ELi256ELi4ELi16ELi32El6__halfLNS0_11ScoringFuncE1EEEvPKT5_PKbPfiPT4_PiiiibPKf --------------------------
	.section	.nv.constant0._ZN4vllm3moe10topkGatingILi8ELi256ELi4ELi16ELi32El6__halfLNS0_11ScoringFuncE1EEEvPKT5_PKbPfiPT4_PiiiibPKf,"a",@progbits
	.sectionflags	@""
	.align	4
.nv.constant0._ZN4vllm3moe10topkGatingILi8ELi256ELi4ELi16ELi32El6__halfLNS0_11ScoringFuncE1EEEvPKT5_PKbPfiPT4_PiiiibPKf:
	.zero		968


//--------------------- .nv.constant0._ZN4vllm3moe10topkGatingILi8ELi128ELi4ELi16ELi32El6__halfLNS0_11ScoringFuncE1EEEvPKT5_PKbPfiPT4_PiiiibPKf --------------------------
	.section	.nv.constant0._ZN4vllm3moe10topkGatingILi8ELi128ELi4ELi16ELi32El6__halfLNS0_11ScoringFuncE1EEEvPKT5_PKbPfiPT4_PiiiibPKf,"a",@progbits
	.sectionflags	@""
	.align	4
.nv.constant0._ZN4vllm3moe10topkGatingILi8ELi128ELi4ELi16ELi32El6__halfLNS0_11ScoringFuncE1EEEvPKT5_PKbPfiPT4_PiiiibPKf:
	.zero		968


//--------------------- .nv.constant0._ZN4vllm3moe10topkGatingILi8ELi64ELi4ELi16ELi32El6__halfLNS0_11ScoringFuncE1EEEvPKT5_PKbPfiPT4_PiiiibPKf --------------------------
	.section	.nv.constant0._ZN4vllm3moe10topkGatingILi8ELi64ELi4ELi16ELi32El6__halfLNS0_11ScoringFuncE1EEEvPKT5_PKbPfiPT4_PiiiibPKf,"a",@progbits
	.sectionflags	@""
	.align	4
.nv.constant0._ZN4vllm3moe10topkGatingILi8ELi64ELi4ELi16ELi32El6__halfLNS0_11ScoringFuncE1EEEvPKT5_PKbPfiPT4_PiiiibPKf:
	.zero		968


//--------------------- .nv.constant0._ZN4vllm3moe10topkGatingILi8ELi32ELi4ELi16ELi32El6__halfLNS0_11ScoringFuncE1EEEvPKT5_PKbPfiPT4_PiiiibPKf --------------------------
	.section	.nv.constant0._ZN4vllm3moe10topkGatingILi8ELi32ELi4ELi16ELi32El6__halfLNS0_11ScoringFuncE1EEEvPKT5_PKbPfiPT4_PiiiibPKf,"a",@progbits
	.sectionflags	@""
	.align	4
.nv.constant0._ZN4vllm3moe10topkGatingILi8ELi32ELi4ELi16ELi32El6__halfLNS0_11ScoringFuncE1EEEvPKT5_PKbPfiPT4_PiiiibPKf:
	.zero		968


//--------------------- .nv.constant0._ZN4vllm3moe10topkGatingILi8ELi16ELi4ELi16ELi32El6__halfLNS0_11ScoringFuncE1EEEvPKT5_PKbPfiPT4_PiiiibPKf --------------------------
	.section	.nv.constant0._ZN4vllm3moe10topkGatingILi8ELi16ELi4ELi16ELi32El6__halfLNS0_11ScoringFuncE1EEEvPKT5_PKbPfiPT4_PiiiibPKf,"a",@progbits
	.sectionflags	@""
	.align	4
.nv.constant0._ZN4vllm3moe10topkGatingILi8ELi16ELi4ELi16ELi32El6__halfLNS0_11ScoringFuncE1EEEvPKT5_PKbPfiPT4_PiiiibPKf:
	.zero		968


//--------------------- .nv.constant0._ZN4vllm3moe10topkGatingILi8ELi8ELi4ELi16ELi32El6__halfLNS0_11ScoringFuncE1EEEvPKT5_PKbPfiPT4_PiiiibPKf --------------------------
	.section	.nv.constant0._ZN4vllm3moe10topkGatingILi8ELi8ELi4ELi16ELi32El6__halfLNS0_11ScoringFuncE1EEEvPKT5_PKbPfiPT4_PiiiibPKf,"a",@progbits
	.sectionflags	@""
	.align	4
.nv.constant0._ZN4vllm3moe10topkGatingILi8ELi8ELi4ELi16ELi32El6__halfLNS0_11ScoringFuncE1EEEvPKT5_PKbPfiPT4_PiiiibPKf:
	.zero		968


//--------------------- .nv.constant0._ZN4vllm3moe10topkGatingILi4ELi4ELi4ELi8ELi32El6__halfLNS0_11ScoringFuncE1EEEvPKT5_PKbPfiPT4_PiiiibPKf --------------------------
	.section	.nv.constant0._ZN4vllm3moe10topkGatingILi4ELi4ELi4ELi8ELi32El6__halfLNS0_11ScoringFuncE1EEEvPKT5_PKbPfiPT4_PiiiibPKf,"a",@progbits
	.sectionflags	@""
	.align	4
.nv.constant0._ZN4vllm3moe10topkGatingILi4ELi4ELi4ELi8ELi32El6__halfLNS0_11ScoringFuncE1EEEvPKT5_PKbPfiPT4_PiiiibPKf:
	.zero		968


//--------------------- .nv.constant0._ZN4vllm3moe10topkGatingILi2ELi2ELi4ELi4ELi32El6__halfLNS0_11ScoringFuncE1EEEvPKT5_PKbPfiPT4_PiiiibPKf --------------------------
	.section	.nv.constant0._ZN4vllm3moe10topkGatingILi2ELi2ELi4ELi4ELi32El6__halfLNS0_11ScoringFuncE1EEEvPKT5_PKbPfiPT4_PiiiibPKf,"a",@progbits
	.sectionflags	@""
	.align	4
.nv.constant0._ZN4vllm3moe10topkGatingILi2ELi2ELi4ELi4ELi32El6__halfLNS0_11ScoringFuncE1EEEvPKT5_PKbPfiPT4_PiiiibPKf:
	.zero		968


//--------------------- .nv.constant0._ZN4vllm3moe10topkGatingILi1ELi1ELi4ELi2ELi32El6__halfLNS0_11ScoringFuncE1EEEvPKT5_PKbPfiPT4_PiiiibPKf --------------------------
	.section	.nv.constant0._ZN4vllm3moe10topkGatingILi1ELi1ELi4ELi2ELi32El6__halfLNS0_11ScoringFuncE1EEEvPKT5_PKbPfiPT4_PiiiibPKf,"a",@progbits
	.sectionflags	@""
	.align	4
.nv.constant0._ZN4vllm3moe10topkGatingILi1ELi1ELi4ELi2ELi32El6__halfLNS0_11ScoringFuncE1EEEvPKT5_PKbPfiPT4_PiiiibPKf:
	.zero		968


//--------------------- .nv.constant0._ZN4vllm3moe10topkGatingILi18ELi576ELi4ELi4ELi32Ej6__halfLNS0_11ScoringFuncE1EEEvPKT5_PKbPfiPT4_PiiiibPKf --------------------------
	.section	.nv.constant0._ZN4vllm3moe10topkGatingILi18ELi576ELi4ELi4ELi32Ej6__halfLNS0_11ScoringFuncE1EEEvPKT5_PKbPfiPT4_PiiiibPKf,"a",@progbits
	.sectionflags	@""
	.align	4
.nv.constant0._ZN4vllm3moe10topkGatingILi18ELi576ELi4ELi4ELi32Ej6__halfLNS0_11ScoringFuncE1EEEvPKT5_PKbPfiPT4_PiiiibPKf:
	.zero		968


//--------------------- .nv.constant0._ZN4vllm3moe10topkGatingILi14ELi448ELi4ELi4ELi32Ej6__halfLNS0_11ScoringFuncE1EEEvPKT5_PKbPfiPT4_PiiiibPKf --------------------------
	.section	.nv.constant0._ZN4vllm3moe10topkGatingILi14ELi448ELi4ELi4ELi32Ej6__halfLNS0_11ScoringFuncE1EEEvPKT5_PKbPfiPT4_PiiiibPKf,"a",@progbits
	.sectionflags	@""
	.align	4
.nv.constant0._ZN4vllm3moe10topkGatingILi14ELi448ELi4ELi4ELi32Ej6__halfLNS0_11ScoringFuncE1EEEvPKT5_PKbPfiPT4_PiiiibPKf:
	.zero		968


//--------------------- .nv.constant0._ZN4vllm3moe10topkGatingILi12ELi384ELi4ELi4ELi32Ej6__halfLNS0_11ScoringFuncE1EEEvPKT5_PKbPfiPT4_PiiiibPKf --------------------------
	.section	.nv.constant0._ZN4vllm3moe10topkGatingILi12ELi384ELi4ELi4ELi32Ej6__halfLNS0_11ScoringFuncE1EEEvPKT5_PKbPfiPT4_PiiiibPKf,"a",@progbits
	.sectionflags	@""
	.align	4
.nv.constant0._ZN4vllm3moe10topkGatingILi12ELi384ELi4ELi4ELi32Ej6__halfLNS0_11ScoringFuncE1EEEvPKT5_PKbPfiPT4_PiiiibPKf:
	.zero		968


//--------------------- .nv.constant0._ZN4vllm3moe10topkGatingILi10ELi320ELi4ELi4ELi32Ej6__halfLNS0_11ScoringFuncE1EEEvPKT5_PKbPfiPT4_PiiiibPKf --------------------------
	.section	.nv.constant0._ZN4vllm3moe10topkGatingILi10ELi320ELi4ELi4ELi32Ej6__halfLNS0_11ScoringFuncE1EEEvPKT5_PKbPfiPT4_PiiiibPKf,"a",@progbits
	.sectionflags	@""
	.align	4
.nv.constant0._ZN4vllm3moe10topkGatingILi10ELi320ELi4ELi4ELi32Ej6__halfLNS0_11ScoringFuncE1EEEvPKT5_PKbPfiPT4_PiiiibPKf:
	.zero		968


//--------------------- .nv.constant0._ZN4vllm3moe10topkGatingILi6ELi192ELi4ELi4ELi32Ej6__halfLNS0_11ScoringFuncE1EEEvPKT5_PKbPfiPT4_PiiiibPKf --------------------------
	.section	.nv.constant0._ZN4vllm3moe10topkGatingILi6ELi192ELi4ELi4ELi32Ej6__halfLNS0_11ScoringFuncE1EEEvPKT5_PKbPfiPT4_PiiiibPKf,"a",@progbits
	.sectionflags	@""
	.align	4
.nv.constant0._ZN4vllm3moe10topkGatingILi6ELi192ELi4ELi4ELi32Ej6__halfLNS0_11ScoringFuncE1EEEvPKT5_PKbPfiPT4_PiiiibPKf:
	.zero		968


//--------------------- .nv.constant0._ZN4vllm3moe10topkGatingILi16ELi512ELi4ELi16ELi32Ej6__halfLNS0_11ScoringFuncE1EEEvPKT5_PKbPfiPT4_PiiiibPKf --------------------------
	.section	.nv.constant0._ZN4vllm3moe10topkGatingILi16ELi512ELi4ELi16ELi32Ej6__halfLNS0_11ScoringFuncE1EEEvPKT5_PKbPfiPT4_PiiiibPKf,"a",@progbits
	.sectionflags	@""
	.align	4
.nv.constant0._ZN4vllm3moe10topkGatingILi16ELi512ELi4ELi16ELi32Ej6__halfLNS0_11ScoringFuncE1EEEvPKT5_PKbPfiPT4_PiiiibPKf:
	.zero		968


//--------------------- .nv.constant0._ZN4vllm3moe10topkGatingILi8ELi256ELi4ELi16ELi32Ej6__halfLNS0_11ScoringFuncE1EEEvPKT5_PKbPfiPT4_PiiiibPKf --------------------------
	.section	.nv.constant0._ZN4vllm3moe10topkGatingILi8ELi256ELi4ELi16ELi32Ej6__halfLNS0_11ScoringFuncE1EEEvPKT5_PKbPfiPT4_PiiiibPKf,"a",@progbits
	.sectionflags	@""
	.align	4
.nv.constant0._ZN4vllm3moe10topkGatingILi8ELi256ELi4ELi16ELi32Ej6__halfLNS0_11ScoringFuncE1EEEvPKT5_PKbPfiPT4_PiiiibPKf:
	.zero		968


//--------------------- .nv.constant0._ZN4vllm3moe10topkGatingILi8ELi128ELi4ELi16ELi32Ej6__halfLNS0_11ScoringFuncE1EEEvPKT5_PKbPfiPT4_PiiiibPKf --------------------------
	.section	.nv.constant0._ZN4vllm3moe10topkGatingILi8ELi128ELi4ELi16ELi32Ej6__halfLNS0_11ScoringFuncE1EEEvPKT5_PKbPfiPT4_PiiiibPKf,"a",@progbits
	.sectionflags	@""
	.align	4
.nv.constant0._ZN4vllm3moe10topkGatingILi8ELi128ELi4ELi16ELi32Ej6__halfLNS0_11ScoringFuncE1EEEvPKT5_PKbPfiPT4_PiiiibPKf:
	.zero		968


//--------------------- .nv.constant0._ZN4vllm3moe10topkGatingILi8ELi64ELi4ELi16ELi32Ej6__halfLNS0_11ScoringFuncE1EEEvPKT5_PKbPfiPT4_PiiiibPKf --------------------------
	.section	.nv.constant0._ZN4vllm3moe10topkGatingILi8ELi64ELi4ELi16ELi32Ej6__halfLNS0_11ScoringFuncE1EEEvPKT5_PKbPfiPT4_PiiiibPKf,"a",@progbits
	.sectionflags	@""
	.align	4
.nv.constant0._ZN4vllm3moe10topkGatingILi8ELi64ELi4ELi16ELi32Ej6__halfLNS0_11ScoringFuncE1EEEvPKT5_PKbPfiPT4_PiiiibPKf:
	.zero		968


//--------------------- .nv.constant0._ZN4vllm3moe10topkGatingILi8ELi32ELi4ELi16ELi32Ej6__halfLNS0_11ScoringFuncE1EEEvPKT5_PKbPfiPT4_PiiiibPKf --------------------------
	.section	.nv.constant0._ZN4vllm3moe10topkGatingILi8ELi32ELi4ELi16ELi32Ej6__halfLNS0_11ScoringFuncE1EEEvPKT5_PKbPfiPT4_PiiiibPKf,"a",@progbits
	.sectionflags	@""
	.align	4
.nv.constant0._ZN4vllm3moe10topkGatingILi8ELi32ELi4ELi16ELi32Ej6__halfLNS0_11ScoringFuncE1EEEvPKT5_PKbPfiPT4_PiiiibPKf:
	.zero		968


//--------------------- .nv.constant0._ZN4vllm3moe10topkGatingILi8ELi16ELi4ELi16ELi32Ej6__halfLNS0_11ScoringFuncE1EEEvPKT5_PKbPfiPT4_PiiiibPKf --------------------------
	.section	.nv.constant0._ZN4vllm3moe10topkGatingILi8ELi16ELi4ELi16ELi32Ej6__halfLNS0_11ScoringFuncE1EEEvPKT5_PKbPfiPT4_PiiiibPKf,"a",@progbits
	.sectionflags	@""
	.align	4
.nv.constant0._ZN4vllm3moe10topkGatingILi8ELi16ELi4ELi16ELi32Ej6__halfLNS0_11ScoringFuncE1EEEvPKT5_PKbPfiPT4_PiiiibPKf:
	.zero		968


//--------------------- .nv.constant0._ZN4vllm3moe10topkGatingILi8ELi8ELi4ELi16ELi32Ej6__halfLNS0_11ScoringFuncE1EEEvPKT5_PKbPfiPT4_PiiiibPKf --------------------------
	.section	.nv.constant0._ZN4vllm3moe10topkGatingILi8ELi8ELi4ELi16ELi32Ej6__halfLNS0_11ScoringFuncE1EEEvPKT5_PKbPfiPT4_PiiiibPKf,"a",@progbits
	.sectionflags	@""
	.align	4
.nv.constant0._ZN4vllm3moe10topkGatingILi8ELi8ELi4ELi16ELi32Ej6__halfLNS0_11ScoringFuncE1EEEvPKT5_PKbPfiPT4_PiiiibPKf:
	.zero		968


//--------------------- .nv.constant0._ZN4vllm3moe10topkGatingILi4ELi4ELi4ELi8ELi32Ej6__halfLNS0_11ScoringFuncE1EEEvPKT5_PKbPfiPT4_PiiiibPKf --------------------------
	.section	.nv.constant0._ZN4vllm3moe10topkGatingILi4ELi4ELi4ELi8ELi32Ej6__halfLNS0_11ScoringFuncE1EEEvPKT5_PKbPfiPT4_PiiiibPKf,"a",@progbits
	.sectionflags	@""
	.align	4
.nv.constant0._ZN4vllm3moe10topkGatingILi4ELi4ELi4ELi8ELi32Ej6__halfLNS0_11ScoringFuncE1EEEvPKT5_PKbPfiPT4_PiiiibPKf:
	.zero		968


//--------------------- .nv.constant0._ZN4vllm3moe10topkGatingILi2ELi2ELi4ELi4ELi32Ej6__halfLNS0_11ScoringFuncE1EEEvPKT5_PKbPfiPT4_PiiiibPKf --------------------------
	.section	.nv.constant0._ZN4vllm3moe10topkGatingILi2ELi2ELi4ELi4ELi32Ej6__halfLNS0_11ScoringFuncE1EEEvPKT5_PKbPfiPT4_PiiiibPKf,"a",@progbits
	.sectionflags	@""
	.align	4
.nv.constant0._ZN4vllm3moe10topkGatingILi2ELi2ELi4ELi4ELi32Ej6__halfLNS0_11ScoringFuncE1EEEvPKT5_PKbPfiPT4_PiiiibPKf:
	.zero		968


//--------------------- .nv.constant0._ZN4vllm3moe10topkGatingILi1ELi1ELi4ELi2ELi32Ej6__halfLNS0_11ScoringFuncE1EEEvPKT5_PKbPfiPT4_PiiiibPKf --------------------------
	.section	.nv.constant0._ZN4vllm3moe10topkGatingILi1ELi1ELi4ELi2ELi32Ej6__halfLNS0_11ScoringFuncE1EEEvPKT5_PKbPfiPT4_PiiiibPKf,"a",@progbits
	.sectionflags	@""
	.align	4
.nv.constant0._ZN4vllm3moe10topkGatingILi1ELi1ELi4ELi2ELi32Ej6__halfLNS0_11ScoringFuncE1EEEvPKT5_PKbPfiPT4_PiiiibPKf:
	.zero		968


//--------------------- .nv.constant0._ZN4vllm3moe10moeSigmoidILi256E6__halfEEvPKT0_PKbPfi --------------------------
	.section	.nv.constant0._ZN4vllm3moe10moeSigmoidILi256E6__halfEEvPKT0_PKbPfi,"a",@progbits
	.sectionflags	@""
	.align	4
.nv.constant0._ZN4vllm3moe10moeSigmoidILi256E6__halfEEvPKT0_PKbPfi:
	.zero		924


//--------------------- .nv.constant0._ZN4vllm3moe10topkGatingILi18ELi576ELi4ELi4ELi32Ei6__halfLNS0_11ScoringFuncE1EEEvPKT5_PKbPfiPT4_PiiiibPKf --------------------------
	.section	.nv.constant0._ZN4vllm3moe10topkGatingILi18ELi576ELi4ELi4ELi32Ei6__halfLNS0_11ScoringFuncE1EEEvPKT5_PKbPfiPT4_PiiiibPKf,"a",@progbits
	.sectionflags	@""
	.align	4
.nv.constant0._ZN4vllm3moe10topkGatingILi18ELi576ELi4ELi4ELi32Ei6__halfLNS0_11ScoringFuncE1EEEvPKT5_PKbPfiPT4_PiiiibPKf:
	.zero		968


//--------------------- .nv.constant0._ZN4vllm3moe10topkGatingILi14ELi448ELi4ELi4ELi32Ei6__halfLNS0_11ScoringFuncE1EEEvPKT5_PKbPfiPT4_PiiiibPKf --------------------------
	.section	.nv.constant0._ZN4vllm3moe10topkGatingILi14ELi448ELi4ELi4ELi32Ei6__halfLNS0_11ScoringFuncE1EEEvPKT5_PKbPfiPT4_PiiiibPKf,"a",@progbits
	.sectionflags	@""
	.align	4
.nv.constant0._ZN4vllm3moe10topkGatingILi14ELi448ELi4ELi4ELi32Ei6__halfLNS0_11ScoringFuncE1EEEvPKT5_PKbPfiPT4_PiiiibPKf:
	.zero		968


//--------------------- .nv.constant0._ZN4vllm3moe10topkGatingILi12ELi384ELi4ELi4ELi32Ei6__halfLNS0_11ScoringFuncE1EEEvPKT5_PKbPfiPT4_PiiiibPKf --------------------------
	.section	.nv.constant0._ZN4vllm3moe10topkGatingILi12ELi384ELi4ELi4ELi32Ei6__halfLNS0_11ScoringFuncE1EEEvPKT5_PKbPfiPT4_PiiiibPKf,"a",@progbits
	.sectionflags	@""
	.align	4
.nv.constant0._ZN4vllm3moe10topkGatingILi12ELi384ELi4ELi4ELi32Ei6__halfLNS0_11ScoringFuncE1EEEvPKT5_PKbPfiPT4_PiiiibPKf:
	.zero		968


//--------------------- .nv.constant0._ZN4vllm3moe10topkGatingILi10ELi320ELi4ELi4ELi32Ei6__halfLNS0_11ScoringFuncE1EEEvPKT5_PKbPfiPT4_PiiiibPKf --------------------------
	.section	.nv.constant0._ZN4vllm3moe10topkGatingILi10ELi320ELi4ELi4ELi32Ei6__halfLNS0_11ScoringFuncE1EEEvPKT5_PKbPfiPT4_PiiiibPKf,"a",@progbits
	.sectionflags	@""
	.align	4
.nv.constant0._ZN4vllm3moe10topkGatingILi10ELi320ELi4ELi4ELi32Ei6__halfLNS0_11ScoringFuncE1EEEvPKT5_PKbPfiPT4_PiiiibPKf:
	.zero		968


//--------------------- .nv.constant0._ZN4vllm3moe10topkGatingILi6ELi192ELi4ELi4ELi32Ei6__halfLNS0_11ScoringFuncE1EEEvPKT5_PKbPfiPT4_PiiiibPKf --------------------------
	.section	.nv.constant0._ZN4vllm3moe10topkGatingILi6ELi192ELi4ELi4ELi32Ei6__halfLNS0_11ScoringFuncE1EEEvPKT5_PKbPfiPT4_PiiiibPKf,"a",@progbits
	.sectionflags	@""
	.align	4
.nv.constant0._ZN4vllm3moe10topkGatingILi6ELi192ELi4ELi4ELi32Ei6__halfLNS0_11ScoringFuncE1EEEvPKT5_PKbPfiPT4_PiiiibPKf:
	.zero		968


//--------------------- .nv.constant0._ZN4vllm3moe10topkGatingILi16ELi512ELi4ELi16ELi32Ei6__halfLNS0_11ScoringFuncE1EEEvPKT5_PKbPfiPT4_PiiiibPKf --------------------------
	.section	.nv.constant0._ZN4vllm3moe10topkGatingILi16ELi512ELi4ELi16ELi32Ei6__halfLNS0_11ScoringFuncE1EEEvPKT5_PKbPfiPT4_PiiiibPKf,"a",@progbits
	.sectionflags	@""
	.align	4
.nv.constant0._ZN4vllm3moe10topkGatingILi16ELi512ELi4ELi16ELi32Ei6__halfLNS0_11ScoringFuncE1EEEvPKT5_PKbPfiPT4_PiiiibPKf:
	.zero		968


//--------------------- .nv.constant0._ZN4vllm3moe10topkGatingILi8ELi256ELi4ELi16ELi32Ei6__halfLNS0_11ScoringFuncE1EEEvPKT5_PKbPfiPT4_PiiiibPKf --------------------------
	.section	.nv.constant0._ZN4vllm3moe10topkGatingILi8ELi256ELi4ELi16ELi32Ei6__halfLNS0_11ScoringFuncE1EEEvPKT5_PKbPfiPT4_PiiiibPKf,"a",@progbits
	.sectionflags	@""
	.align	4
.nv.constant0._ZN4vllm3moe10topkGatingILi8ELi256ELi4ELi16ELi32Ei6__halfLNS0_11ScoringFuncE1EEEvPKT5_PKbPfiPT4_PiiiibPKf:
	.zero		968


//--------------------- .nv.constant0._ZN4vllm3moe10topkGatingILi8ELi128ELi4ELi16ELi32Ei6__halfLNS0_11ScoringFuncE1EEEvPKT5_PKbPfiPT4_PiiiibPKf --------------------------
	.section	.nv.constant0._ZN4vllm3moe10topkGatingILi8ELi128ELi4ELi16ELi32Ei6__halfLNS0_11ScoringFuncE1EEEvPKT5_PKbPfiPT4_PiiiibPKf,"a",@progbits
	.sectionflags	@""
	.align	4
.nv.constant0._ZN4vllm3moe10topkGatingILi8ELi128ELi4ELi16ELi32Ei6__halfLNS0_11ScoringFuncE1EEEvPKT5_PKbPfiPT4_PiiiibPKf:
	.zero		968


//--------------------- .nv.constant0._ZN4vllm3moe10topkGatingILi8ELi64ELi4ELi16ELi32Ei6__halfLNS0_11ScoringFuncE1EEEvPKT5_PKbPfiPT4_PiiiibPKf --------------------------
	.section	.nv.constant0._ZN4vllm3moe10topkGatingILi8ELi64ELi4ELi16ELi32Ei6__halfLNS0_11ScoringFuncE1EEEvPKT5_PKbPfiPT4_PiiiibPKf,"a",@progbits
	.sectionflags	@""
	.align	4
.nv.constant0._ZN4vllm3moe10topkGatingILi8ELi64ELi4ELi16ELi32Ei6__halfLNS0_11ScoringFuncE1EEEvPKT5_PKbPfiPT4_PiiiibPKf:
	.zero		968


//--------------------- .nv.constant0._ZN4vllm3moe10topkGatingILi8ELi32ELi4ELi16ELi32Ei6__halfLNS0_11ScoringFuncE1EEEvPKT5_PKbPfiPT4_PiiiibPKf --------------------------
	.section	.nv.constant0._ZN4vllm3moe10topkGatingILi8ELi32ELi4ELi16ELi32Ei6__halfLNS0_11ScoringFuncE1EEEvPKT5_PKbPfiPT4_PiiiibPKf,"a",@progbits
	.sectionflags	@""
	.align	4
.nv.constant0._ZN4vllm3moe10topkGatingILi8ELi32ELi4ELi16ELi32Ei6__halfLNS0_11ScoringFuncE1EEEvPKT5_PKbPfiPT4_PiiiibPKf:
	.zero		968


//--------------------- .nv.constant0._ZN4vllm3moe10topkGatingILi8ELi16ELi4ELi16ELi32Ei6__halfLNS0_11ScoringFuncE1EEEvPKT5_PKbPfiPT4_PiiiibPKf --------------------------
	.section	.nv.constant0._ZN4vllm3moe10topkGatingILi8ELi16ELi4ELi16ELi32Ei6__halfLNS0_11ScoringFuncE1EEEvPKT5_PKbPfiPT4_PiiiibPKf,"a",@progbits
	.sectionflags	@""
	.align	4
.nv.constant0._ZN4vllm3moe10topkGatingILi8ELi16ELi4ELi16ELi32Ei6__halfLNS0_11ScoringFuncE1EEEvPKT5_PKbPfiPT4_PiiiibPKf:
	.zero		968


//--------------------- .nv.constant0._ZN4vllm3moe10topkGatingILi8ELi8ELi4ELi16ELi32Ei6__halfLNS0_11ScoringFuncE1EEEvPKT5_PKbPfiPT4_PiiiibPKf --------------------------
	.section	.nv.constant0._ZN4vllm3moe10topkGatingILi8ELi8ELi4ELi16ELi32Ei6__halfLNS0_11ScoringFuncE1EEEvPKT5_PKbPfiPT4_PiiiibPKf,"a",@progbits
	.sectionflags	@""
	.align	4
.nv.constant0._ZN4vllm3moe10topkGatingILi8ELi8ELi4ELi16ELi32Ei6__halfLNS0_11ScoringFuncE1EEEvPKT5_PKbPfiPT4_PiiiibPKf:
	.zero		968


//--------------------- .nv.constant0._ZN4vllm3moe10topkGatingILi4ELi4ELi4ELi8ELi32Ei6__halfLNS0_11ScoringFuncE1EEEvPKT5_PKbPfiPT4_PiiiibPKf --------------------------
	.section	.nv.constant0._ZN4vllm3moe10topkGatingILi4ELi4ELi4ELi8ELi32Ei6__halfLNS0_11ScoringFuncE1EEEvPKT5_PKbPfiPT4_PiiiibPKf,"a",@progbits
	.sectionflags	@""
	.align	4
.nv.constant0._ZN4vllm3moe10topkGatingILi4ELi4ELi4ELi8ELi32Ei6__halfLNS0_11ScoringFuncE1EEEvPKT5_PKbPfiPT4_PiiiibPKf:
	.zero		968


//--------------------- .nv.constant0._ZN4vllm3moe10topkGatingILi2ELi2ELi4ELi4ELi32Ei6__halfLNS0_11ScoringFuncE1EEEvPKT5_PKbPfiPT4_PiiiibPKf --------------------------
	.section	.nv.constant0._ZN4vllm3moe10topkGatingILi2ELi2ELi4ELi4ELi32Ei6__halfLNS0_11ScoringFuncE1EEEvPKT5_PKbPfiPT4_PiiiibPKf,"a",@progbits
	.sectionflags	@""
	.align	4
.nv.constant0._ZN4vllm3moe10topkGatingILi2ELi2ELi4ELi4ELi32Ei6__halfLNS0_11ScoringFuncE1EEEvPKT5_PKbPfiPT4_PiiiibPKf:
	.zero		968


//--------------------- .nv.constant0._ZN4vllm3moe10topkGatingILi1ELi1ELi4ELi2ELi32Ei6__halfLNS0_11ScoringFuncE1EEEvPKT5_PKbPfiPT4_PiiiibPKf --------------------------
	.section	.nv.constant0._ZN4vllm3moe10topkGatingILi1ELi1ELi4ELi2ELi32Ei6__halfLNS0_11ScoringFuncE1EEEvPKT5_PKbPfiPT4_PiiiibPKf,"a",@progbits
	.sectionflags	@""
	.align	4
.nv.constant0._ZN4vllm3moe10topkGatingILi1ELi1ELi4ELi2ELi32Ei6__halfLNS0_11ScoringFuncE1EEEvPKT5_PKbPfiPT4_PiiiibPKf:
	.zero		968


//--------------------- .nv.constant0._ZN4vllm3moe10topkGatingILi18ELi576ELi4ELi8ELi32ElfLNS0_11ScoringFuncE1EEEvPKT5_PKbPfiPT4_PiiiibPKf --------------------------
	.section	.nv.constant0._ZN4vllm3moe10topkGatingILi18ELi576ELi4ELi8ELi32ElfLNS0_11ScoringFuncE1EEEvPKT5_PKbPfiPT4_PiiiibPKf,"a",@progbits
	.sectionflags	@""
	.align	4
.nv.constant0._ZN4vllm3moe10topkGatingILi18ELi576ELi4ELi8ELi32ElfLNS0_11ScoringFuncE1EEEvPKT5_PKbPfiPT4_PiiiibPKf:
	.zero		968


//--------------------- .nv.constant0._ZN4vllm3moe10topkGatingILi14ELi448ELi4ELi8ELi32ElfLNS0_11ScoringFuncE1EEEvPKT5_PKbPfiPT4_PiiiibPKf --------------------------
	.section	.nv.constant0._ZN4vllm3moe10topkGatingILi14ELi448ELi4ELi8ELi32ElfLNS0_11ScoringFuncE1EEEvPKT5_PKbPfiPT4_PiiiibPKf,"a",@progbits
	.sectionflags	@""
	.align	4
.nv.constant0._ZN4vllm3moe10topkGatingILi14ELi448ELi4ELi8ELi32ElfLNS0_11ScoringFuncE1EEEvPKT5_PKbPfiPT4_PiiiibPKf:
	.zero		968


//--------------------- .nv.constant0._ZN4vllm3moe10topkGatingILi12ELi384ELi4ELi8ELi32ElfLNS0_11ScoringFuncE1EEEvPKT5_PKbPfiPT4_PiiiibPKf --------------------------
	.section	.nv.constant0._ZN4vllm3moe10topkGatingILi12ELi384ELi4ELi8ELi32ElfLNS0_11ScoringFuncE1EEEvPKT5_PKbPfiPT4_PiiiibPKf,"a",@progbits
	.sectionflags	@""
	.align	4
.nv.constant0._ZN4vllm3moe10topkGatingILi12ELi384ELi4ELi8ELi32ElfLNS0_11ScoringFuncE1EEEvPKT5_PKbPfiPT4_PiiiibPKf:
	.zero		968


//--------------------- .nv.constant0._ZN4vllm3moe10topkGatingILi10ELi320ELi4ELi8ELi32ElfLNS0_11ScoringFuncE1EEEvPKT5_PKbPfiPT4_PiiiibPKf --------------------------
	.section	.nv.constant0._ZN4vllm3moe10topkGatingILi10ELi320ELi4ELi8ELi32ElfLNS0_11ScoringFuncE1EEEvPKT5_PKbPfiPT4_PiiiibPKf,"a",@progbits
	.sectionflags	@""
	.align	4
.nv.constant0._ZN4vllm3moe10topkGatingILi10ELi320ELi4ELi8ELi32ElfLNS0_11ScoringFuncE1EEEvPKT5_PKbPfiPT4_PiiiibPKf:
	.zero		968


//--------------------- .nv.constant0._ZN4vllm3moe10topkGatingILi6ELi192ELi4ELi8ELi32ElfLNS0_11ScoringFuncE1EEEvPKT5_PKbPfiPT4_PiiiibPKf --------------------------
	.section	.nv.constant0._ZN4vllm3moe10topkGatingILi6ELi192ELi4ELi8ELi32ElfLNS0_11ScoringFuncE1EEEvPKT5_PKbPfiPT4_PiiiibPKf,"a",@progbits
	.sectionflags	@""
	.align	4
.nv.constant0._ZN4vllm3moe10topkGatingILi6ELi192ELi4ELi8ELi32ElfLNS0_11ScoringFuncE1EEEvPKT5_PKbPfiPT4_PiiiibPKf:
	.zero		968


//--------------------- .nv.constant0._ZN4vllm3moe10topkGatingILi16ELi512ELi4ELi16ELi32ElfLNS0_11ScoringFuncE1EEEvPKT5_PKbPfiPT4_PiiiibPKf --------------------------
	.section	.nv.constant0._ZN4vllm3moe10topkGatingILi16ELi512ELi4ELi16ELi32ElfLNS0_11ScoringFuncE1EEEvPKT5_PKbPfiPT4_PiiiibPKf,"a",@progbits
	.sectionflags	@""
	.align	4
.nv.constant0._ZN4vllm3moe10topkGatingILi16ELi512ELi4ELi16ELi32ElfLNS0_11ScoringFuncE1EEEvPKT5_PKbPfiPT4_PiiiibPKf:
	.zero		968


//--------------------- .nv.constant0._ZN4vllm3moe10topkGatingILi8ELi256ELi4ELi16ELi32ElfLNS0_11ScoringFuncE1EEEvPKT5_PKbPfiPT4_PiiiibPKf --------------------------
	.section	.nv.constant0._ZN4vllm3moe10topkGatingILi8ELi256ELi4ELi16ELi32ElfLNS0_11ScoringFuncE1EEEvPKT5_PKbPfiPT4_PiiiibPKf,"a",@progbits
	.sectionflags	@""
	.align	4
.nv.constant0._ZN4vllm3moe10topkGatingILi8ELi256ELi4ELi16ELi32ElfLNS0_11ScoringFuncE1EEEvPKT5_PKbPfiPT4_PiiiibPKf:
	.zero		968


//--------------------- .nv.constant0._ZN4vllm3moe10topkGatingILi4ELi128ELi4ELi16ELi32ElfLNS0_11ScoringFuncE1EEEvPKT5_PKbPfiPT4_PiiiibPKf --------------------------
	.section	.nv.constant0._ZN4vllm3moe10topkGatingILi4ELi128ELi4ELi16ELi32ElfLNS0_11ScoringFuncE1EEEvPKT5_PKbPfiPT4_PiiiibPKf,"a",@progbits
	.sectionflags	@""
	.align	4
.nv.constant0._ZN4vllm3moe10topkGatingILi4ELi128ELi4ELi16ELi32ElfLNS0_11ScoringFuncE1EEEvPKT5_PKbPfiPT4_PiiiibPKf:
	.zero		968


//--------------------- .nv.constant0._ZN4vllm3moe10topkGatingILi4ELi64ELi4ELi16ELi32ElfLNS0_11ScoringFuncE1EEEvPKT5_PKbPfiPT4_PiiiibPKf --------------------------
	.section	.nv.constant0._ZN4vllm3moe10topkGatingILi4ELi64ELi4ELi16ELi32ElfLNS0_11ScoringFuncE1EEEvPKT5_PKbPfiPT4_PiiiibPKf,"a",@progbits
	.sectionflags	@""
	.align	4
.nv.constant0._ZN4vllm3moe10topkGatingILi4ELi64ELi4ELi16ELi32ElfLNS0_11ScoringFuncE1EEEvPKT5_PKbPfiPT4_PiiiibPKf:
	.zero		968


//--------------------- .nv.constant0._ZN4vllm3moe10topkGatingILi4ELi32ELi4ELi16ELi32ElfLNS0_11ScoringFuncE1EEEvPKT5_PKbPfiPT4_PiiiibPKf --------------------------
	.section	.nv.constant0._ZN4vllm3moe10topkGatingILi4ELi32ELi4ELi16ELi32ElfLNS0_11ScoringFuncE1EEEvPKT5_PKbPfiPT4_PiiiibPKf,"a",@progbits
	.sectionflags	@""
	.align	4
.nv.constant0._ZN4vllm3moe10topkGatingILi4ELi32ELi4ELi16ELi32ElfLNS0_11ScoringFuncE1EEEvPKT5_PKbPfiPT4_PiiiibPKf:
	.zero		968


//--------------------- .nv.constant0._ZN4vllm3moe10topkGatingILi4ELi16ELi4ELi16ELi32ElfLNS0_11ScoringFuncE1EEEvPKT5_PKbPfiPT4_PiiiibPKf --------------------------
	.section	.nv.constant0._ZN4vllm3moe10topkGatingILi4ELi16ELi4ELi16ELi32ElfLNS0_11ScoringFuncE1EEEvPKT5_PKbPfiPT4_PiiiibPKf,"a",@progbits
	.sectionflags	@""
	.align	4
.nv.constant0._ZN4vllm3moe10topkGatingILi4ELi16ELi4ELi16ELi32ElfLNS0_11ScoringFuncE1EEEvPKT5_PKbPfiPT4_PiiiibPKf:
	.zero		968


//--------------------- .nv.constant0._ZN4vllm3moe10topkGatingILi4ELi8ELi4ELi16ELi32ElfLNS0_11ScoringFuncE1EEEvPKT5_PKbPfiPT4_PiiiibPKf --------------------------
	.section	.nv.constant0._ZN4vllm3moe10topkGatingILi4ELi8ELi4ELi16ELi32ElfLNS0_11ScoringFuncE1EEEvPKT5_PKbPfiPT4_PiiiibPKf,"a",@progbits
	.sectionflags	@""
	.align	4
.nv.constant0._ZN4vllm3moe10topkGatingILi4ELi8ELi4ELi16ELi32ElfLNS0_11ScoringFuncE1EEEvPKT5_PKbPfiPT4_PiiiibPKf:
	.zero		968


//--------------------- .nv.constant0._ZN4vllm3moe10topkGatingILi4ELi4ELi4ELi16ELi32ElfLNS0_11ScoringFuncE1EEEvPKT5_PKbPfiPT4_PiiiibPKf --------------------------
	.section	.nv.constant0._ZN4vllm3moe10topkGatingILi4ELi4ELi4ELi16ELi32ElfLNS0_11ScoringFuncE1EEEvPKT5_PKbPfiPT4_PiiiibPKf,"a",@progbits
	.sectionflags	@""
	.align	4
.nv.constant0._ZN4vllm3moe10topkGatingILi4ELi4ELi4ELi16ELi32ElfLNS0_11ScoringFuncE1EEEvPKT5_PKbPfiPT4_PiiiibPKf:
	.zero		968


//--------------------- .nv.constant0._ZN4vllm3moe10topkGatingILi2ELi2ELi4ELi8ELi32ElfLNS0_11ScoringFuncE1EEEvPKT5_PKbPfiPT4_PiiiibPKf --------------------------
	.section	.nv.constant0._ZN4vllm3moe10topkGatingILi2ELi2ELi4ELi8ELi32ElfLNS0_11ScoringFuncE1EEEvPKT5_PKbPfiPT4_PiiiibPKf,"a",@progbits
	.sectionflags	@""
	.align	4
.nv.constant0._ZN4vllm3moe10topkGatingILi2ELi2ELi4ELi8ELi32ElfLNS0_11ScoringFuncE1EEEvPKT5_PKbPfiPT4_PiiiibPKf:
	.zero		968


//--------------------- .nv.constant0._ZN4vllm3moe10topkGatingILi1ELi1ELi4ELi4ELi32ElfLNS0_11ScoringFuncE1EEEvPKT5_PKbPfiPT4_PiiiibPKf --------------------------
	.section	.nv.constant0._ZN4vllm3moe10topkGatingILi1ELi1ELi4ELi4ELi32ElfLNS0_11ScoringFuncE1EEEvPKT5_PKbPfiPT4_PiiiibPKf,"a",@progbits
	.sectionflags	@""
	.align	4
.nv.constant0._ZN4vllm3moe10topkGatingILi1ELi1ELi4ELi4ELi32ElfLNS0_11ScoringFuncE1EEEvPKT5_PKbPfiPT4_PiiiibPKf:
	.zero		968


//--------------------- .nv.constant0._ZN4vllm3moe10topkGatingILi18ELi576ELi4ELi8ELi32EjfLNS0_11ScoringFuncE1EEEvPKT5_PKbPfiPT4_PiiiibPKf --------------------------
	.section	.nv.constant0._ZN4vllm3moe10topkGatingILi18ELi576ELi4ELi8ELi32EjfLNS0_11ScoringFuncE1EEEvPKT5_PKbPfiPT4_PiiiibPKf,"a",@progbits
	.sectionflags	@""
	.align	4
.nv.constant0._ZN4vllm3moe10topkGatingILi18ELi576ELi4ELi8ELi32EjfLNS0_11ScoringFuncE1EEEvPKT5_PKbPfiPT4_PiiiibPKf:
	.zero		968


//--------------------- .nv.constant0._ZN4vllm3moe10topkGatingILi14ELi448ELi4ELi8ELi32EjfLNS0_11ScoringFuncE1EEEvPKT5_PKbPfiPT4_PiiiibPKf --------------------------
	.section	.nv.constant0._ZN4vllm3moe10topkGatingILi14ELi448ELi4ELi8ELi32EjfLNS0_11ScoringFuncE1EEEvPKT5_PKbPfiPT4_PiiiibPKf,"a",@progbits
	.sectionflags	@""
	.align	4
.nv.constant0._ZN4vllm3moe10topkGatingILi14ELi448ELi4ELi8ELi32EjfLNS0_11ScoringFuncE1EEEvPKT5_PKbPfiPT4_PiiiibPKf:
	.zero		968


//--------------------- .nv.constant0._ZN4vllm3moe10topkGatingILi12ELi384ELi4ELi8ELi32EjfLNS0_11ScoringFuncE1EEEvPKT5_PKbPfiPT4_PiiiibPKf --------------------------
	.section	.nv.constant0._ZN4vllm3moe10topkGatingILi12ELi384ELi4ELi8ELi32EjfLNS0_11ScoringFuncE1EEEvPKT5_PKbPfiPT4_PiiiibPKf,"a",@progbits
	.sectionflags	@""
	.align	4
.nv.constant0._ZN4vllm3moe10topkGatingILi12ELi384ELi4ELi8ELi32EjfLNS0_11ScoringFuncE1EEEvPKT5_PKbPfiPT4_PiiiibPKf:
	.zero		968


//--------------------- .nv.constant0._ZN4vllm3moe10topkGatingILi10ELi320ELi4ELi8ELi32EjfLNS0_11ScoringFuncE1EEEvPKT5_PKbPfiPT4_PiiiibPKf --------------------------
	.section	.nv.constant0._ZN4vllm3moe10topkGatingILi10ELi320ELi4ELi8ELi32EjfLNS0_11ScoringFuncE1EEEvPKT5_PKbPfiPT4_PiiiibPKf,"a",@progbits
	.sectionflags	@""
	.align	4
.nv.constant0._ZN4vllm3moe10topkGatingILi10ELi320ELi4ELi8ELi32EjfLNS0_11ScoringFuncE1EEEvPKT5_PKbPfiPT4_PiiiibPKf:
	.zero		968


//--------------------- .nv.constant0._ZN4vllm3moe10topkGatingILi6ELi192ELi4ELi8ELi32EjfLNS0_11ScoringFuncE1EEEvPKT5_PKbPfiPT4_PiiiibPKf --------------------------
	.section	.nv.constant0._ZN4vllm3moe10topkGatingILi6ELi192ELi4ELi8ELi32EjfLNS0_11ScoringFuncE1EEEvPKT5_PKbPfiPT4_PiiiibPKf,"a",@progbits
	.sectionflags	@""
	.align	4
.nv.constant0._ZN4vllm3moe10topkGatingILi6ELi192ELi4ELi8ELi32EjfLNS0_11ScoringFuncE1EEEvPKT5_PKbPfiPT4_PiiiibPKf:
	.zero		968


//--------------------- .nv.constant0._ZN4vllm3moe10topkGatingILi16ELi512ELi4ELi16ELi32EjfLNS0_11ScoringFuncE1EEEvPKT5_PKbPfiPT4_PiiiibPKf --------------------------
	.section	.nv.constant0._ZN4vllm3moe10topkGatingILi16ELi512ELi4ELi16ELi32EjfLNS0_11ScoringFuncE1EEEvPKT5_PKbPfiPT4_PiiiibPKf,"a",@progbits
	.sectionflags	@""
	.align	4
.nv.constant0._ZN4vllm3moe10topkGatingILi16ELi512ELi4ELi16ELi32EjfLNS0_11ScoringFuncE1EEEvPKT5_PKbPfiPT4_PiiiibPKf:
	.zero		968


//--------------------- .nv.constant0._ZN4vllm3moe10topkGatingILi8ELi256ELi4ELi16ELi32EjfLNS0_11ScoringFuncE1EEEvPKT5_PKbPfiPT4_PiiiibPKf --------------------------
	.section	.nv.constant0._ZN4vllm3moe10topkGatingILi8ELi256ELi4ELi16ELi32EjfLNS0_11ScoringFuncE1EEEvPKT5_PKbPfiPT4_PiiiibPKf,"a",@progbits
	.sectionflags	@""
	.align	4
.nv.constant0._ZN4vllm3moe10topkGatingILi8ELi256ELi4ELi16ELi32EjfLNS0_11ScoringFuncE1EEEvPKT5_PKbPfiPT4_PiiiibPKf:
	.zero		968


//--------------------- .nv.constant0._ZN4vllm3moe10topkGatingILi4ELi128ELi4ELi16ELi32EjfLNS0_11ScoringFuncE1EEEvPKT5_PKbPfiPT4_PiiiibPKf --------------------------
	.section	.nv.constant0._ZN4vllm3moe10topkGatingILi4ELi128ELi4ELi16ELi32EjfLNS0_11ScoringFuncE1EEEvPKT5_PKbPfiPT4_PiiiibPKf,"a",@progbits
	.sectionflags	@""
	.align	4
.nv.constant0._ZN4vllm3moe10topkGatingILi4ELi128ELi4ELi16ELi32EjfLNS0_11ScoringFuncE1EEEvPKT5_PKbPfiPT4_PiiiibPKf:
	.zero		968


//--------------------- .nv.constant0._ZN4vllm3moe10topkGatingILi4ELi64ELi4ELi16ELi32EjfLNS0_11ScoringFuncE1EEEvPKT5_PKbPfiPT4_PiiiibPKf --------------------------
	.section	.nv.constant0._ZN4vllm3moe10topkGatingILi4ELi64ELi4ELi16ELi32EjfLNS0_11ScoringFuncE1EEEvPKT5_PKbPfiPT4_PiiiibPKf,"a",@progbits
	.sectionflags	@""
	.align	4
.nv.constant0._ZN4vllm3moe10topkGatingILi4ELi64ELi4ELi16ELi32EjfLNS0_11ScoringFuncE1EEEvPKT5_PKbPfiPT4_PiiiibPKf:
	.zero		968


//--------------------- .nv.constant0._ZN4vllm3moe10topkGatingILi4ELi32ELi4ELi16ELi32EjfLNS0_11ScoringFuncE1EEEvPKT5_PKbPfiPT4_PiiiibPKf --------------------------
	.section	.nv.constant0._ZN4vllm3moe10topkGatingILi4ELi32ELi4ELi16ELi32EjfLNS0_11ScoringFuncE1EEEvPKT5_PKbPfiPT4_PiiiibPKf,"a",@progbits
	.sectionflags	@""
	.align	4
.nv.constant0._ZN4vllm3moe10topkGatingILi4ELi32ELi4ELi16ELi32EjfLNS0_11ScoringFuncE1EEEvPKT5_PKbPfiPT4_PiiiibPKf:
	.zero		968


//--------------------- .nv.constant0._ZN4vllm3moe10topkGatingILi4ELi16ELi4ELi16ELi32EjfLNS0_11ScoringFuncE1EEEvPKT5_PKbPfiPT4_PiiiibPKf --------------------------
	.section	.nv.constant0._ZN4vllm3moe10topkGatingILi4ELi16ELi4ELi16ELi32EjfLNS0_11ScoringFuncE1EEEvPKT5_PKbPfiPT4_PiiiibPKf,"a",@progbits
	.sectionflags	@""
	.align	4
.nv.constant0._ZN4vllm3moe10topkGatingILi4ELi16ELi4ELi16ELi32EjfLNS0_11ScoringFuncE1EEEvPKT5_PKbPfiPT4_PiiiibPKf:
	.zero		968


//--------------------- .nv.constant0._ZN4vllm3moe10topkGatingILi4ELi8ELi4ELi16ELi32EjfLNS0_11ScoringFuncE1EEEvPKT5_PKbPfiPT4_PiiiibPKf --------------------------
	.section	.nv.constant0._ZN4vllm3moe10topkGatingILi4ELi8ELi4ELi16ELi32EjfLNS0_11ScoringFuncE1EEEvPKT5_PKbPfiPT4_PiiiibPKf,"a",@progbits
	.sectionflags	@""
	.align	4
.nv.constant0._ZN4vllm3moe10topkGatingILi4ELi8ELi4ELi16ELi32EjfLNS0_11ScoringFuncE1EEEvPKT5_PKbPfiPT4_PiiiibPKf:
	.zero		968


//--------------------- .nv.constant0._ZN4vllm3moe10topkGatingILi4ELi4ELi4ELi16ELi32EjfLNS0_11ScoringFuncE1EEEvPKT5_PKbPfiPT4_PiiiibPKf --------------------------
	.section	.nv.constant0._ZN4vllm3moe10topkGatingILi4ELi4ELi4ELi16ELi32EjfLNS0_11ScoringFuncE1EEEvPKT5_PKbPfiPT4_PiiiibPKf,"a",@progbits
	.sectionflags	@""
	.align	4
.nv.constant0._ZN4vllm3moe10topkGatingILi4ELi4ELi4ELi16ELi32EjfLNS0_11ScoringFuncE1EEEvPKT5_PKbPfiPT4_PiiiibPKf:
	.zero		968


//--------------------- .nv.constant0._ZN4vllm3moe10topkGatingILi2ELi2ELi4ELi8ELi32EjfLNS0_11ScoringFuncE1EEEvPKT5_PKbPfiPT4_PiiiibPKf --------------------------
	.section	.nv.constant0._ZN4vllm3moe10topkGatingILi2ELi2ELi4ELi8ELi32EjfLNS0_11ScoringFuncE1EEEvPKT5_PKbPfiPT4_PiiiibPKf,"a",@progbits
	.sectionflags	@""
	.align	4
.nv.constant0._ZN4vllm3moe10topkGatingILi2ELi2ELi4ELi8ELi32EjfLNS0_11ScoringFuncE1EEEvPKT5_PKbPfiPT4_PiiiibPKf:
	.zero		968


//--------------------- .nv.constant0._ZN4vllm3moe10topkGatingILi1ELi1ELi4ELi4ELi32EjfLNS0_11ScoringFuncE1EEEvPKT5_PKbPfiPT4_PiiiibPKf --------------------------
	.section	.nv.constant0._ZN4vllm3moe10topkGatingILi1ELi1ELi4ELi4ELi32EjfLNS0_11ScoringFuncE1EEEvPKT5_PKbPfiPT4_PiiiibPKf,"a",@progbits
	.sectionflags	@""
	.align	4
.nv.constant0._ZN4vllm3moe10topkGatingILi1ELi1ELi4ELi4ELi32EjfLNS0_11ScoringFuncE1EEEvPKT5_PKbPfiPT4_PiiiibPKf:
	.zero		968


//--------------------- .nv.constant0._ZN4vllm3moe10moeSigmoidILi256EfEEvPKT0_PKbPfi --------------------------
	.section	.nv.constant0._ZN4vllm3moe10moeSigmoidILi256EfEEvPKT0_PKbPfi,"a",@progbits
	.sectionflags	@""
	.align	4
.nv.constant0._ZN4vllm3moe10moeSigmoidILi256EfEEvPKT0_PKbPfi:
	.zero		924


//--------------------- .nv.constant0._ZN4vllm3moe10topkGatingILi18ELi576ELi4ELi8ELi32EifLNS0_11ScoringFuncE1EEEvPKT5_PKbPfiPT4_PiiiibPKf --------------------------
	.section	.nv.constant0._ZN4vllm3moe10topkGatingILi18ELi576ELi4ELi8ELi32EifLNS0_11ScoringFuncE1EEEvPKT5_PKbPfiPT4_PiiiibPKf,"a",@progbits
	.sectionflags	@""
	.align	4
.nv.constant0._ZN4vllm3moe10topkGatingILi18ELi576ELi4ELi8ELi32EifLNS0_11ScoringFuncE1EEEvPKT5_PKbPfiPT4_PiiiibPKf:
	.zero		968


//--------------------- .nv.constant0._ZN4vllm3moe10topkGatingILi14ELi448ELi4ELi8ELi32EifLNS0_11ScoringFuncE1EEEvPKT5_PKbPfiPT4_PiiiibPKf --------------------------
	.section	.nv.constant0._ZN4vllm3moe10topkGatingILi14ELi448ELi4ELi8ELi32EifLNS0_11ScoringFuncE1EEEvPKT5_PKbPfiPT4_PiiiibPKf,"a",@progbits
	.sectionflags	@""
	.align	4
.nv.constant0._ZN4vllm3moe10topkGatingILi14ELi448ELi4ELi8ELi32EifLNS0_11ScoringFuncE1EEEvPKT5_PKbPfiPT4_PiiiibPKf:
	.zero		968


//--------------------- .nv.constant0._ZN4vllm3moe10topkGatingILi12ELi384ELi4ELi8ELi32EifLNS0_11ScoringFuncE1EEEvPKT5_PKbPfiPT4_PiiiibPKf --------------------------
	.section	.nv.constant0._ZN4vllm3moe10topkGatingILi12ELi384ELi4ELi8ELi32EifLNS0_11ScoringFuncE1EEEvPKT5_PKbPfiPT4_PiiiibPKf,"a",@progbits
	.sectionflags	@""
	.align	4
.nv.constant0._ZN4vllm3moe10topkGatingILi12ELi384ELi4ELi8ELi32EifLNS0_11ScoringFuncE1EEEvPKT5_PKbPfiPT4_PiiiibPKf:
	.zero		968


//--------------------- .nv.constant0._ZN4vllm3moe10topkGatingILi10ELi320ELi4ELi8ELi32EifLNS0_11ScoringFuncE1EEEvPKT5_PKbPfiPT4_PiiiibPKf --------------------------
	.section	.nv.constant0._ZN4vllm3moe10topkGatingILi10ELi320ELi4ELi8ELi32EifLNS0_11ScoringFuncE1EEEvPKT5_PKbPfiPT4_PiiiibPKf,"a",@progbits
	.sectionflags	@""
	.align	4
.nv.constant0._ZN4vllm3moe10topkGatingILi10ELi320ELi4ELi8ELi32EifLNS0_11ScoringFuncE1EEEvPKT5_PKbPfiPT4_PiiiibPKf:
	.zero		968


//--------------------- .nv.constant0._ZN4vllm3moe10topkGatingILi6ELi192ELi4ELi8ELi32EifLNS0_11ScoringFuncE1EEEvPKT5_PKbPfiPT4_PiiiibPKf --------------------------
	.section	.nv.constant0._ZN4vllm3moe10topkGatingILi6ELi192ELi4ELi8ELi32EifLNS0_11ScoringFuncE1EEEvPKT5_PKbPfiPT4_PiiiibPKf,"a",@progbits
	.sectionflags	@""
	.align	4
.nv.constant0._ZN4vllm3moe10topkGatingILi6ELi192ELi4ELi8ELi32EifLNS0_11ScoringFuncE1EEEvPKT5_PKbPfiPT4_PiiiibPKf:
	.zero		968


//--------------------- .nv.constant0._ZN4vllm3moe10topkGatingILi16ELi512ELi4ELi16ELi32EifLNS0_11ScoringFuncE1EEEvPKT5_PKbPfiPT4_PiiiibPKf --------------------------
	.section	.nv.constant0._ZN4vllm3moe10topkGatingILi16ELi512ELi4ELi16ELi32EifLNS0_11ScoringFuncE1EEEvPKT5_PKbPfiPT4_PiiiibPKf,"a",@progbits
	.sectionflags	@""
	.align	4
.nv.constant0._ZN4vllm3moe10topkGatingILi16ELi512ELi4ELi16ELi32EifLNS0_11ScoringFuncE1EEEvPKT5_PKbPfiPT4_PiiiibPKf:
	.zero		968


//--------------------- .nv.constant0._ZN4vllm3moe10topkGatingILi8ELi256ELi4ELi16ELi32EifLNS0_11ScoringFuncE1EEEvPKT5_PKbPfiPT4_PiiiibPKf --------------------------
	.section	.nv.constant0._ZN4vllm3moe10topkGatingILi8ELi256ELi4ELi16ELi32EifLNS0_11ScoringFuncE1EEEvPKT5_PKbPfiPT4_PiiiibPKf,"a",@progbits
	.sectionflags	@""
	.align	4
.nv.constant0._ZN4vllm3moe10topkGatingILi8ELi256ELi4ELi16ELi32EifLNS0_11ScoringFuncE1EEEvPKT5_PKbPfiPT4_PiiiibPKf:
	.zero		968


//--------------------- .nv.constant0._ZN4vllm3moe10topkGatingILi4ELi128ELi4ELi16ELi32EifLNS0_11ScoringFuncE1EEEvPKT5_PKbPfiPT4_PiiiibPKf --------------------------
	.section	.nv.constant0._ZN4vllm3moe10topkGatingILi4ELi128ELi4ELi16ELi32EifLNS0_11ScoringFuncE1EEEvPKT5_PKbPfiPT4_PiiiibPKf,"a",@progbits
	.sectionflags	@""
	.align	4
.nv.constant0._ZN4vllm3moe10topkGatingILi4ELi128ELi4ELi16ELi32EifLNS0_11ScoringFuncE1EEEvPKT5_PKbPfiPT4_PiiiibPKf:
	.zero		968


//--------------------- .nv.constant0._ZN4vllm3moe10topkGatingILi4ELi64ELi4ELi16ELi32EifLNS0_11ScoringFuncE1EEEvPKT5_PKbPfiPT4_PiiiibPKf --------------------------
	.section	.nv.constant0._ZN4vllm3moe10topkGatingILi4ELi64ELi4ELi16ELi32EifLNS0_11ScoringFuncE1EEEvPKT5_PKbPfiPT4_PiiiibPKf,"a",@progbits
	.sectionflags	@""
	.align	4
.nv.constant0._ZN4vllm3moe10topkGatingILi4ELi64ELi4ELi16ELi32EifLNS0_11ScoringFuncE1EEEvPKT5_PKbPfiPT4_PiiiibPKf:
	.zero		968


//--------------------- .nv.constant0._ZN4vllm3moe10topkGatingILi4ELi32ELi4ELi16ELi32EifLNS0_11ScoringFuncE1EEEvPKT5_PKbPfiPT4_PiiiibPKf --------------------------
	.section	.nv.constant0._ZN4vllm3moe10topkGatingILi4ELi32ELi4ELi16ELi32EifLNS0_11ScoringFuncE1EEEvPKT5_PKbPfiPT4_PiiiibPKf,"a",@progbits
	.sectionflags	@""
	.align	4
.nv.constant0._ZN4vllm3moe10topkGatingILi4ELi32ELi4ELi16ELi32EifLNS0_11ScoringFuncE1EEEvPKT5_PKbPfiPT4_PiiiibPKf:
	.zero		968


//--------------------- .nv.constant0._ZN4vllm3moe10topkGatingILi4ELi16ELi4ELi16ELi32EifLNS0_11ScoringFuncE1EEEvPKT5_PKbPfiPT4_PiiiibPKf --------------------------
	.section	.nv.constant0._ZN4vllm3moe10topkGatingILi4ELi16ELi4ELi16ELi32EifLNS0_11ScoringFuncE1EEEvPKT5_PKbPfiPT4_PiiiibPKf,"a",@progbits
	.sectionflags	@""
	.align	4
.nv.constant0._ZN4vllm3moe10topkGatingILi4ELi16ELi4ELi16ELi32EifLNS0_11ScoringFuncE1EEEvPKT5_PKbPfiPT4_PiiiibPKf:
	.zero		968


//--------------------- .nv.constant0._ZN4vllm3moe10topkGatingILi4ELi8ELi4ELi16ELi32EifLNS0_11ScoringFuncE1EEEvPKT5_PKbPfiPT4_PiiiibPKf --------------------------
	.section	.nv.constant0._ZN4vllm3moe10topkGatingILi4ELi8ELi4ELi16ELi32EifLNS0_11ScoringFuncE1EEEvPKT5_PKbPfiPT4_PiiiibPKf,"a",@progbits
	.sectionflags	@""
	.align	4
.nv.constant0._ZN4vllm3moe10topkGatingILi4ELi8ELi4ELi16ELi32EifLNS0_11ScoringFuncE1EEEvPKT5_PKbPfiPT4_PiiiibPKf:
	.zero		968


//--------------------- .nv.constant0._ZN4vllm3moe10topkGatingILi4ELi4ELi4ELi16ELi32EifLNS0_11ScoringFuncE1EEEvPKT5_PKbPfiPT4_PiiiibPKf --------------------------
	.section	.nv.constant0._ZN4vllm3moe10topkGatingILi4ELi4ELi4ELi16ELi32EifLNS0_11ScoringFuncE1EEEvPKT5_PKbPfiPT4_PiiiibPKf,"a",@progbits
	.sectionflags	@""
	.align	4
.nv.constant0._ZN4vllm3moe10topkGatingILi4ELi4ELi4ELi16ELi32EifLNS0_11ScoringFuncE1EEEvPKT5_PKbPfiPT4_PiiiibPKf:
	.zero		968


//--------------------- .nv.constant0._ZN4vllm3moe10topkGatingILi2ELi2ELi4ELi8ELi32EifLNS0_11ScoringFuncE1EEEvPKT5_PKbPfiPT4_PiiiibPKf --------------------------
	.section	.nv.constant0._ZN4vllm3moe10topkGatingILi2ELi2ELi4ELi8ELi32EifLNS0_11ScoringFuncE1EEEvPKT5_PKbPfiPT4_PiiiibPKf,"a",@progbits
	.sectionflags	@""
	.align	4
.nv.constant0._ZN4vllm3moe10topkGatingILi2ELi2ELi4ELi8ELi32EifLNS0_11ScoringFuncE1EEEvPKT5_PKbPfiPT4_PiiiibPKf:
	.zero		968


//--------------------- .nv.constant0._ZN4vllm3moe10topkGatingILi1ELi1ELi4ELi4ELi32EifLNS0_11ScoringFuncE1EEEvPKT5_PKbPfiPT4_PiiiibPKf --------------------------
	.section	.nv.constant0._ZN4vllm3moe10topkGatingILi1ELi1ELi4ELi4ELi32EifLNS0_11ScoringFuncE1EEEvPKT5_PKbPfiPT4_PiiiibPKf,"a",@progbits
	.sectionflags	@""
	.align	4
.nv.constant0._ZN4vllm3moe10topkGatingILi1ELi1ELi4ELi4ELi32EifLNS0_11ScoringFuncE1EEEvPKT5_PKbPfiPT4_PiiiibPKf:
	.zero		968


//--------------------- .nv.constant0._ZN4vllm3moe10topkGatingILi18ELi576ELi4ELi4ELi32El13__nv_bfloat16LNS0_11ScoringFuncE0EEEvPKT5_PKbPfiPT4_PiiiibPKf --------------------------
	.section	.nv.constant0._ZN4vllm3moe10topkGatingILi18ELi576ELi4ELi4ELi32El13__nv_bfloat16LNS0_11ScoringFuncE0EEEvPKT5_PKbPfiPT4_PiiiibPKf,"a",@progbits
	.sectionflags	@""
	.align	4
.nv.constant0._ZN4vllm3moe10topkGatingILi18ELi576ELi4ELi4ELi32El13__nv_bfloat16LNS0_11ScoringFuncE0EEEvPKT5_PKbPfiPT4_PiiiibPKf:
	.zero		968


//--------------------- .nv.constant0._ZN4vllm3moe10topkGatingILi14ELi448ELi4ELi4ELi32El13__nv_bfloat16LNS0_11ScoringFuncE0EEEvPKT5_PKbPfiPT4_PiiiibPKf --------------------------
	.section	.nv.constant0._ZN4vllm3moe10topkGatingILi14ELi448ELi4ELi4ELi32El13__nv_bfloat16LNS0_11ScoringFuncE0EEEvPKT5_PKbPfiPT4_PiiiibPKf,"a",@progbits
	.sectionflags	@""
	.align	4
.nv.constant0._ZN4vllm3moe10topkGatingILi14ELi448ELi4ELi4ELi32El13__nv_bfloat16LNS0_11ScoringFuncE0EEEvPKT5_PKbPfiPT4_PiiiibPKf:
	.zero		968


//--------------------- .nv.constant0._ZN4vllm3moe10topkGatingILi12ELi384ELi4ELi4ELi32El13__nv_bfloat16LNS0_11ScoringFuncE0EEEvPKT5_PKbPfiPT4_PiiiibPKf --------------------------
	.section	.nv.constant0._ZN4vllm3moe10topkGatingILi12ELi384ELi4ELi4ELi32El13__nv_bfloat16LNS0_11ScoringFuncE0EEEvPKT5_PKbPfiPT4_PiiiibPKf,"a",@progbits
	.sectionflags	@""
	.align	4
.nv.constant0._ZN4vllm3moe10topkGatingILi12ELi384ELi4ELi4ELi32El13__nv_bfloat16LNS0_11ScoringFuncE0EEEvPKT5_PKbPfiPT4_PiiiibPKf:
	.zero		968


//--------------------- .nv.constant0._ZN4vllm3moe10topkGatingILi10ELi320ELi4ELi4ELi32El13__nv_bfloat16LNS0_11ScoringFuncE0EEEvPKT5_PKbPfiPT4_PiiiibPKf --------------------------
	.section	.nv.constant0._ZN4vllm3moe10topkGatingILi10ELi320ELi4ELi4ELi32El13__nv_bfloat16LNS0_11ScoringFuncE0EEEvPKT5_PKbPfiPT4_PiiiibPKf,"a",@progbits
	.sectionflags	@""
	.align	4
.nv.constant0._ZN4vllm3moe10topkGatingILi10ELi320ELi4ELi4ELi32El13__nv_bfloat16LNS0_11ScoringFuncE0EEEvPKT5_PKbPfiPT4_PiiiibPKf:
	.zero		968


//--------------------- .nv.constant0._ZN4vllm3moe10topkGatingILi6ELi192ELi4ELi4ELi32El13__nv_bfloat16LNS0_11ScoringFuncE0EEEvPKT5_PKbPfiPT4_PiiiibPKf --------------------------
	.section	.nv.constant0._ZN4vllm3moe10topkGatingILi6ELi192ELi4ELi4ELi32El13__nv_bfloat16LNS0_11ScoringFuncE0EEEvPKT5_PKbPfiPT4_PiiiibPKf,"a",@progbits
	.sectionflags	@""
	.align	4
.nv.constant0._ZN4vllm3moe10topkGatingILi6ELi192ELi4ELi4ELi32El13__nv_bfloat16LNS0_11ScoringFuncE0EEEvPKT5_PKbPfiPT4_PiiiibPKf:
	.zero		968


//--------------------- .nv.constant0._ZN4vllm3moe10topkGatingILi16ELi512ELi4ELi16ELi32El13__nv_bfloat16LNS0_11ScoringFuncE0EEEvPKT5_PKbPfiPT4_PiiiibPKf --------------------------
	.section	.nv.constant0._ZN4vllm3moe10topkGatingILi16ELi512ELi4ELi16ELi32El13__nv_bfloat16LNS0_11ScoringFuncE0EEEvPKT5_PKbPfiPT4_PiiiibPKf,"a",@progbits
	.sectionflags	@""
	.align	4
.nv.constant0._ZN4vllm3moe10topkGatingILi16ELi512ELi4ELi16ELi32El13__nv_bfloat16LNS0_11ScoringFuncE0EEEvPKT5_PKbPfiPT4_PiiiibPKf:
	.zero		968


//--------------------- .nv.constant0._ZN4vllm3moe10topkGatingILi8ELi256ELi4ELi16ELi32El13__nv_bfloat16LNS0_11ScoringFuncE0EEEvPKT5_PKbPfiPT4_PiiiibPKf --------------------------
	.section	.nv.constant0._ZN4vllm3moe10topkGatingILi8ELi256ELi4ELi16ELi32El13__nv_bfloat16LNS0_11ScoringFuncE0EEEvPKT5_PKbPfiPT4_PiiiibPKf,"a",@progbits
	.sectionflags	@""
	.align	4
.nv.constant0._ZN4vllm3moe10topkGatingILi8ELi256ELi4ELi16ELi32El13__nv_bfloat16LNS0_11ScoringFuncE0EEEvPKT5_PKbPfiPT4_PiiiibPKf:
	.zero		968


//--------------------- .nv.constant0._ZN4vllm3moe10topkGatingILi8ELi128ELi4ELi16ELi32El13__nv_bfloat16LNS0_11ScoringFuncE0EEEvPKT5_PKbPfiPT4_PiiiibPKf --------------------------
	.section	.nv.constant0._ZN4vllm3moe10topkGatingILi8ELi128ELi4ELi16ELi32El13__nv_bfloat16LNS0_11ScoringFuncE0EEEvPKT5_PKbPfiPT4_PiiiibPKf,"a",@progbits
	.sectionflags	@""
	.align	4
.nv.constant0._ZN4vllm3moe10topkGatingILi8ELi128ELi4ELi16ELi32El13__nv_bfloat16LNS0_11ScoringFuncE0EEEvPKT5_PKbPfiPT4_PiiiibPKf:
	.zero		968


//--------------------- .nv.constant0._ZN4vllm3moe10topkGatingILi8ELi64ELi4ELi16ELi32El13__nv_bfloat16LNS0_11ScoringFuncE0EEEvPKT5_PKbPfiPT4_PiiiibPKf --------------------------
	.section	.nv.constant0._ZN4vllm3moe10topkGatingILi8ELi64ELi4ELi16ELi32El13__nv_bfloat16LNS0_11ScoringFuncE0EEEvPKT5_PKbPfiPT4_PiiiibPKf,"a",@progbits
	.sectionflags	@""
	.align	4
.nv.constant0._ZN4vllm3moe10topkGatingILi8ELi64ELi4ELi16ELi32El13__nv_bfloat16LNS0_11ScoringFuncE0EEEvPKT5_PKbPfiPT4_PiiiibPKf:
	.zero		968


//--------------------- .nv.constant0._ZN4vllm3moe10topkGatingILi8ELi32ELi4ELi16ELi32El13__nv_bfloat16LNS0_11ScoringFuncE0EEEvPKT5_PKbPfiPT4_PiiiibPKf --------------------------
	.section	.nv.constant0._ZN4vllm3moe10topkGatingILi8ELi32ELi4ELi16ELi32El13__nv_bfloat16LNS0_11ScoringFuncE0EEEvPKT5_PKbPfiPT4_PiiiibPKf,"a",@progbits
	.sectionflags	@""
	.align	4
.nv.constant0._ZN4vllm3moe10topkGatingILi8ELi32ELi4ELi16ELi32El13__nv_bfloat16LNS0_11ScoringFuncE0EEEvPKT5_PKbPfiPT4_PiiiibPKf:
	.zero		968


//--------------------- .nv.constant0._ZN4vllm3moe10topkGatingILi8ELi16ELi4ELi16ELi32El13__nv_bfloat16LNS0_11ScoringFuncE0EEEvPKT5_PKbPfiPT4_PiiiibPKf --------------------------
	.section	.nv.constant0._ZN4vllm3moe10topkGatingILi8ELi16ELi4ELi16ELi32El13__nv_bfloat16LNS0_11ScoringFuncE0EEEvPKT5_PKbPfiPT4_PiiiibPKf,"a",@progbits
	.sectionflags	@""
	.align	4
.nv.constant0._ZN4vllm3moe10topkGatingILi8ELi16ELi4ELi16ELi32El13__nv_bfloat16LNS0_11ScoringFuncE0EEEvPKT5_PKbPfiPT4_PiiiibPKf:
	.zero		968


//--------------------- .nv.constant0._ZN4vllm3moe10topkGatingILi8ELi8ELi4ELi16ELi32El13__nv_bfloat16LNS0_11ScoringFuncE0EEEvPKT5_PKbPfiPT4_PiiiibPKf --------------------------
	.section	.nv.constant0._ZN4vllm3moe10topkGatingILi8ELi8ELi4ELi16ELi32El13__nv_bfloat16LNS0_11ScoringFuncE0EEEvPKT5_PKbPfiPT4_PiiiibPKf,"a",@progbits
	.sectionflags	@""
	.align	4
.nv.constant0._ZN4vllm3moe10topkGatingILi8ELi8ELi4ELi16ELi32El13__nv_bfloat16LNS0_11ScoringFuncE0EEEvPKT5_PKbPfiPT4_PiiiibPKf:
	.zero		968


//--------------------- .nv.constant0._ZN4vllm3moe10topkGatingILi4ELi4ELi4ELi8ELi32El13__nv_bfloat16LNS0_11ScoringFuncE0EEEvPKT5_PKbPfiPT4_PiiiibPKf --------------------------
	.section	.nv.constant0._ZN4vllm3moe10topkGatingILi4ELi4ELi4ELi8ELi32El13__nv_bfloat16LNS0_11ScoringFuncE0EEEvPKT5_PKbPfiPT4_PiiiibPKf,"a",@progbits
	.sectionflags	@""
	.align	4
.nv.constant0._ZN4vllm3moe10topkGatingILi4ELi4ELi4ELi8ELi32El13__nv_bfloat16LNS0_11ScoringFuncE0EEEvPKT5_PKbPfiPT4_PiiiibPKf:
	.zero		968


//--------------------- .nv.constant0._ZN4vllm3moe10topkGatingILi2ELi2ELi4ELi4ELi32El13__nv_bfloat16LNS0_11ScoringFuncE0EEEvPKT5_PKbPfiPT4_PiiiibPKf --------------------------
	.section	.nv.constant0._ZN4vllm3moe10topkGatingILi2ELi2ELi4ELi4ELi32El13__nv_bfloat16LNS0_11ScoringFuncE0EEEvPKT5_PKbPfiPT4_PiiiibPKf,"a",@progbits
	.sectionflags	@""
	.align	4
.nv.constant0._ZN4vllm3moe10topkGatingILi2ELi2ELi4ELi4ELi32El13__nv_bfloat16LNS0_11ScoringFuncE0EEEvPKT5_PKbPfiPT4_PiiiibPKf:
	.zero		968


//--------------------- .nv.constant0._ZN4vllm3moe10topkGatingILi1ELi1ELi4ELi2ELi32El13__nv_bfloat16LNS0_11ScoringFuncE0EEEvPKT5_PKbPfiPT4_PiiiibPKf --------------------------
	.section	.nv.constant0._ZN4vllm3moe10topkGatingILi1ELi1ELi4ELi2ELi32El13__nv_bfloat16LNS0_11ScoringFuncE0EEEvPKT5_PKbPfiPT4_PiiiibPKf,"a",@progbits
	.sectionflags	@""
	.align	4
.nv.constant0._ZN4vllm3moe10topkGatingILi1ELi1ELi4ELi2ELi32El13__nv_bfloat16LNS0_11ScoringFuncE0EEEvPKT5_PKbPfiPT4_PiiiibPKf:
	.zero		968


//--------------------- .nv.constant0._ZN4vllm3moe10topkGatingILi18ELi576ELi4ELi4ELi32Ej13__nv_bfloat16LNS0_11ScoringFuncE0EEEvPKT5_PKbPfiPT4_PiiiibPKf --------------------------
	.section	.nv.constant0._ZN4vllm3moe10topkGatingILi18ELi576ELi4ELi4ELi32Ej13__nv_bfloat16LNS0_11ScoringFuncE0EEEvPKT5_PKbPfiPT4_PiiiibPKf,"a",@progbits
	.sectionflags	@""
	.align	4
.nv.constant0._ZN4vllm3moe10topkGatingILi18ELi576ELi4ELi4ELi32Ej13__nv_bfloat16LNS0_11ScoringFuncE0EEEvPKT5_PKbPfiPT4_PiiiibPKf:
	.zero		968


//--------------------- .nv.constant0._ZN4vllm3moe10topkGatingILi14ELi448ELi4ELi4ELi32Ej13__nv_bfloat16LNS0_11ScoringFuncE0EEEvPKT5_PKbPfiPT4_PiiiibPKf --------------------------
	.section	.nv.constant0._ZN4vllm3moe10topkGatingILi14ELi448ELi4ELi4ELi32Ej13__nv_bfloat16LNS0_11ScoringFuncE0EEEvPKT5_PKbPfiPT4_PiiiibPKf,"a",@progbits
	.sectionflags	@""
	.align	4
.nv.constant0._ZN4vllm3moe10topkGatingILi14ELi448ELi4ELi4ELi32Ej13__nv_bfloat16LNS0_11ScoringFuncE0EEEvPKT5_PKbPfiPT4_PiiiibPKf:
	.zero		968


//--------------------- .nv.constant0._ZN4vllm3moe10topkGatingILi12ELi384ELi4ELi4ELi32Ej13__nv_bfloat16LNS0_11ScoringFuncE0EEEvPKT5_PKbPfiPT4_PiiiibPKf --------------------------
	.section	.nv.constant0._ZN4vllm3moe10topkGatingILi12ELi384ELi4ELi4ELi32Ej13__nv_bfloat16LNS0_11ScoringFuncE0EEEvPKT5_PKbPfiPT4_PiiiibPKf,"a",@progbits
	.sectionflags	@""
	.align	4
.nv.constant0._ZN4vllm3moe10topkGatingILi12ELi384ELi4ELi4ELi32Ej13__nv_bfloat16LNS0_11ScoringFuncE0EEEvPKT5_PKbPfiPT4_PiiiibPKf:
	.zero		968


//--------------------- .nv.constant0._ZN4vllm3moe10topkGatingILi10ELi320ELi4ELi4ELi32Ej13__nv_bfloat16LNS0_11ScoringFuncE0EEEvPKT5_PKbPfiPT4_PiiiibPKf --------------------------
	.section	.nv.constant0._ZN4vllm3moe10topkGatingILi10ELi320ELi4ELi4ELi32Ej13__nv_bfloat16LNS0_11ScoringFuncE0EEEvPKT5_PKbPfiPT4_PiiiibPKf,"a",@progbits
	.sectionflags	@""
	.align	4
.nv.constant0._ZN4vllm3moe10topkGatingILi10ELi320ELi4ELi4ELi32Ej13__nv_bfloat16LNS0_11ScoringFuncE0EEEvPKT5_PKbPfiPT4_PiiiibPKf:
	.zero		968


//--------------------- .nv.constant0._ZN4vllm3moe10topkGatingILi6ELi192ELi4ELi4ELi32Ej13__nv_bfloat16LNS0_11ScoringFuncE0EEEvPKT5_PKbPfiPT4_PiiiibPKf --------------------------
	.section	.nv.constant0._ZN4vllm3moe10topkGatingILi6ELi192ELi4ELi4ELi32Ej13__nv_bfloat16LNS0_11ScoringFuncE0EEEvPKT5_PKbPfiPT4_PiiiibPKf,"a",@progbits
	.sectionflags	@""
	.align	4
.nv.constant0._ZN4vllm3moe10topkGatingILi6ELi192ELi4ELi4ELi32Ej13__nv_bfloat16LNS0_11ScoringFuncE0EEEvPKT5_PKbPfiPT4_PiiiibPKf:
	.zero		968


//--------------------- .nv.constant0._ZN4vllm3moe10topkGatingILi16ELi512ELi4ELi16ELi32Ej13__nv_bfloat16LNS0_11ScoringFuncE0EEEvPKT5_PKbPfiPT4_PiiiibPKf --------------------------
	.section	.nv.constant0._ZN4vllm3moe10topkGatingILi16ELi512ELi4ELi16ELi32Ej13__nv_bfloat16LNS0_11ScoringFuncE0EEEvPKT5_PKbPfiPT4_PiiiibPKf,"a",@progbits
	.sectionflags	@""
	.align	4
.nv.constant0._ZN4vllm3moe10topkGatingILi16ELi512ELi4ELi16ELi32Ej13__nv_bfloat16LNS0_11ScoringFuncE0EEEvPKT5_PKbPfiPT4_PiiiibPKf:
	.zero		968


//--------------------- .nv.constant0._ZN4vllm3moe10topkGatingILi8ELi256ELi4ELi16ELi32Ej13__nv_bfloat16LNS0_11ScoringFuncE0EEEvPKT5_PKbPfiPT4_PiiiibPKf --------------------------
	.section	.nv.constant0._ZN4vllm3moe10topkGatingILi8ELi256ELi4ELi16ELi32Ej13__nv_bfloat16LNS0_11ScoringFuncE0EEEvPKT5_PKbPfiPT4_PiiiibPKf,"a",@progbits
	.sectionflags	@""
	.align	4
.nv.constant0._ZN4vllm3moe10topkGatingILi8ELi256ELi4ELi16ELi32Ej13__nv_bfloat16LNS0_11ScoringFuncE0EEEvPKT5_PKbPfiPT4_PiiiibPKf:
	.zero		968


//--------------------- .nv.constant0._ZN4vllm3moe10topkGatingILi8ELi128ELi4ELi16ELi32Ej13__nv_bfloat16LNS0_11ScoringFuncE0EEEvPKT5_PKbPfiPT4_PiiiibPKf --------------------------
	.section	.nv.constant0._ZN4vllm3moe10topkGatingILi8ELi128ELi4ELi16ELi32Ej13__nv_bfloat16LNS0_11ScoringFuncE0EEEvPKT5_PKbPfiPT4_PiiiibPKf,"a",@progbits
	.sectionflags	@""
	.align	4
.nv.constant0._ZN4vllm3moe10topkGatingILi8ELi128ELi4ELi16ELi32Ej13__nv_bfloat16LNS0_11ScoringFuncE0EEEvPKT5_PKbPfiPT4_PiiiibPKf:
	.zero		968


//--------------------- .nv.constant0._ZN4vllm3moe10topkGatingILi8ELi64ELi4ELi16ELi32Ej13__nv_bfloat16LNS0_11ScoringFuncE0EEEvPKT5_PKbPfiPT4_PiiiibPKf --------------------------
	.section	.nv.constant0._ZN4vllm3moe10topkGatingILi8ELi64ELi4ELi16ELi32Ej13__nv_bfloat16LNS0_11ScoringFuncE0EEEvPKT5_PKbPfiPT4_PiiiibPKf,"a",@progbits
	.sectionflags	@""
	.align	4
.nv.constant0._ZN4vllm3moe10topkGatingILi8ELi64ELi4ELi16ELi32Ej13__nv_bfloat16LNS0_11ScoringFuncE0EEEvPKT5_PKbPfiPT4_PiiiibPKf:
	.zero		968


//--------------------- .nv.constant0._ZN4vllm3moe10topkGatingILi8ELi32ELi4ELi16ELi32Ej13__nv_bfloat16LNS0_11ScoringFuncE0EEEvPKT5_PKbPfiPT4_PiiiibPKf --------------------------
	.section	.nv.constant0._ZN4vllm3moe10topkGatingILi8ELi32ELi4ELi16ELi32Ej13__nv_bfloat16LNS0_11ScoringFuncE0EEEvPKT5_PKbPfiPT4_PiiiibPKf,"a",@progbits
	.sectionflags	@""
	.align	4
.nv.constant0._ZN4vllm3moe10topkGatingILi8ELi32ELi4ELi16ELi32Ej13__nv_bfloat16LNS0_11ScoringFuncE0EEEvPKT5_PKbPfiPT4_PiiiibPKf:
	.zero		968


//--------------------- .nv.constant0._ZN4vllm3moe10topkGatingILi8ELi16ELi4ELi16ELi32Ej13__nv_bfloat16LNS0_11ScoringFuncE0EEEvPKT5_PKbPfiPT4_PiiiibPKf --------------------------
	.section	.nv.constant0._ZN4vllm3moe10topkGatingILi8ELi16ELi4ELi16ELi32Ej13__nv_bfloat16LNS0_11ScoringFuncE0EEEvPKT5_PKbPfiPT4_PiiiibPKf,"a",@progbits
	.sectionflags	@""
	.align	4
.nv.constant0._ZN4vllm3moe10topkGatingILi8ELi16ELi4ELi16ELi32Ej13__nv_bfloat16LNS0_11ScoringFuncE0EEEvPKT5_PKbPfiPT4_PiiiibPKf:
	.zero		968


//--------------------- .nv.constant0._ZN4vllm3moe10topkGatingILi8ELi8ELi4ELi16ELi32Ej13__nv_bfloat16LNS0_11ScoringFuncE0EEEvPKT5_PKbPfiPT4_PiiiibPKf --------------------------
	.section	.nv.constant0._ZN4vllm3moe10topkGatingILi8ELi8ELi4ELi16ELi32Ej13__nv_bfloat16LNS0_11ScoringFuncE0EEEvPKT5_PKbPfiPT4_PiiiibPKf,"a",@progbits
	.sectionflags	@""
	.align	4
.nv.constant0._ZN4vllm3moe10topkGatingILi8ELi8ELi4ELi16ELi32Ej13__nv_bfloat16LNS0_11ScoringFuncE0EEEvPKT5_PKbPfiPT4_PiiiibPKf:
	.zero		968


//--------------------- .nv.constant0._ZN4vllm3moe10topkGatingILi4ELi4ELi4ELi8ELi32Ej13__nv_bfloat16LNS0_11ScoringFuncE0EEEvPKT5_PKbPfiPT4_PiiiibPKf --------------------------
	.section	.nv.constant0._ZN4vllm3moe10topkGatingILi4ELi4ELi4ELi8ELi32Ej13__nv_bfloat16LNS0_11ScoringFuncE0EEEvPKT5_PKbPfiPT4_PiiiibPKf,"a",@progbits
	.sectionflags	@""
	.align	4
.nv.constant0._ZN4vllm3moe10topkGatingILi4ELi4ELi4ELi8ELi32Ej13__nv_bfloat16LNS0_11ScoringFuncE0EEEvPKT5_PKbPfiPT4_PiiiibPKf:
	.zero		968


//--------------------- .nv.constant0._ZN4vllm3moe10topkGatingILi2ELi2ELi4ELi4ELi32Ej13__nv_bfloat16LNS0_11ScoringFuncE0EEEvPKT5_PKbPfiPT4_PiiiibPKf --------------------------
	.section	.nv.constant0._ZN4vllm3moe10topkGatingILi2ELi2ELi4ELi4ELi32Ej13__nv_bfloat16LNS0_11ScoringFuncE0EEEvPKT5_PKbPfiPT4_PiiiibPKf,"a",@progbits
	.sectionflags	@""
	.align	4
.nv.constant0._ZN4vllm3moe10topkGatingILi2ELi2ELi4ELi4ELi32Ej13__nv_bfloat16LNS0_11ScoringFuncE0EEEvPKT5_PKbPfiPT4_PiiiibPKf:
	.zero		968


//--------------------- .nv.constant0._ZN4vllm3moe10topkGatingILi1ELi1ELi4ELi2ELi32Ej13__nv_bfloat16LNS0_11ScoringFuncE0EEEvPKT5_PKbPfiPT4_PiiiibPKf --------------------------
	.section	.nv.constant0._ZN4vllm3moe10topkGatingILi1ELi1ELi4ELi2ELi32Ej13__nv_bfloat16LNS0_11ScoringFuncE0EEEvPKT5_PKbPfiPT4_PiiiibPKf,"a",@progbits
	.sectionflags	@""
	.align	4
.nv.constant0._ZN4vllm3moe10topkGatingILi1ELi1ELi4ELi2ELi32Ej13__nv_bfloat16LNS0_11ScoringFuncE0EEEvPKT5_PKbPfiPT4_PiiiibPKf:
	.zero		968


//--------------------- .nv.constant0._ZN4vllm3moe10moeSoftmaxILi256E13__nv_bfloat16EEvPKT0_PKbPfi --------------------------
	.section	.nv.constant0._ZN4vllm3moe10moeSoftmaxILi256E13__nv_bfloat16EEvPKT0_PKbPfi,"a",@progbits
	.sectionflags	@""
	.align	4
.nv.constant0._ZN4vllm3moe10moeSoftmaxILi256E13__nv_bfloat16EEvPKT0_PKbPfi:
	.zero		924


//--------------------- .nv.constant0._ZN4vllm3moe10topkGatingILi18ELi576ELi4ELi4ELi32Ei13__nv_bfloat16LNS0_11ScoringFuncE0EEEvPKT5_PKbPfiPT4_PiiiibPKf --------------------------
	.section	.nv.constant0._ZN4vllm3moe10topkGatingILi18ELi576ELi4ELi4ELi32Ei13__nv_bfloat16LNS0_11ScoringFuncE0EEEvPKT5_PKbPfiPT4_PiiiibPKf,"a",@progbits
	.sectionflags	@""
	.align	4
.nv.constant0._ZN4vllm3moe10topkGatingILi18ELi576ELi4ELi4ELi32Ei13__nv_bfloat16LNS0_11ScoringFuncE0EEEvPKT5_PKbPfiPT4_PiiiibPKf:
	.zero		968


//--------------------- .nv.constant0._ZN4vllm3moe10topkGatingILi14ELi448ELi4ELi4ELi32Ei13__nv_bfloat16LNS0_11ScoringFuncE0EEEvPKT5_PKbPfiPT4_PiiiibPKf --------------------------
	.section	.nv.constant0._ZN4vllm3moe10topkGatingILi14ELi448ELi4ELi4ELi32Ei13__nv_bfloat16LNS0_11ScoringFuncE0EEEvPKT5_PKbPfiPT4_PiiiibPKf,"a",@progbits
	.sectionflags	@""
	.align	4
.nv.constant0._ZN4vllm3moe10topkGatingILi14ELi448ELi4ELi4ELi32Ei13__nv_bfloat16LNS0_11ScoringFuncE0EEEvPKT5_PKbPfiPT4_PiiiibPKf:
	.zero		968


//--------------------- .nv.constant0._ZN4vllm3moe10topkGatingILi12ELi384ELi4ELi4ELi32Ei13__nv_bfloat16LNS0_11ScoringFuncE0EEEvPKT5_PKbPfiPT4_PiiiibPKf --------------------------
	.section	.nv.constant0._ZN4vllm3moe10topkGatingILi12ELi384ELi4ELi4ELi32Ei13__nv_bfloat16LNS0_11ScoringFuncE0EEEvPKT5_PKbPfiPT4_PiiiibPKf,"a",@progbits
	.sectionflags	@""
	.align	4
.nv.constant0._ZN4vllm3moe10topkGatingILi12ELi384ELi4ELi4ELi32Ei13__nv_bfloat16LNS0_11ScoringFuncE0EEEvPKT5_PKbPfiPT4_PiiiibPKf:
	.zero		968


//--------------------- .nv.constant0._ZN4vllm3moe10topkGatingILi10ELi320ELi4ELi4ELi32Ei13__nv_bfloat16LNS0_11ScoringFuncE0EEEvPKT5_PKbPfiPT4_PiiiibPKf --------------------------
	.section	.nv.constant0._ZN4vllm3moe10topkGatingILi10ELi320ELi4ELi4ELi32Ei13__nv_bfloat16LNS0_11ScoringFuncE0EEEvPKT5_PKbPfiPT4_PiiiibPKf,"a",@progbits
	.sectionflags	@""
	.align	4
.nv.constant0._ZN4vllm3moe10topkGatingILi10ELi320ELi4ELi4ELi32Ei13__nv_bfloat16LNS0_11ScoringFuncE0EEEvPKT5_PKbPfiPT4_PiiiibPKf:
	.zero		968


//--------------------- .nv.constant0._ZN4vllm3moe10topkGatingILi6ELi192ELi4ELi4ELi32Ei13__nv_bfloat16LNS0_11ScoringFuncE0EEEvPKT5_PKbPfiPT4_PiiiibPKf --------------------------
	.section	.nv.constant0._ZN4vllm3moe10topkGatingILi6ELi192ELi4ELi4ELi32Ei13__nv_bfloat16LNS0_11ScoringFuncE0EEEvPKT5_PKbPfiPT4_PiiiibPKf,"a",@progbits
	.sectionflags	@""
	.align	4
.nv.constant0._ZN4vllm3moe10topkGatingILi6ELi192ELi4ELi4ELi32Ei13__nv_bfloat16LNS0_11ScoringFuncE0EEEvPKT5_PKbPfiPT4_PiiiibPKf:
	.zero		968


//--------------------- .nv.constant0._ZN4vllm3moe10topkGatingILi16ELi512ELi4ELi16ELi32Ei13__nv_bfloat16LNS0_11ScoringFuncE0EEEvPKT5_PKbPfiPT4_PiiiibPKf --------------------------
	.section	.nv.constant0._ZN4vllm3moe10topkGatingILi16ELi512ELi4ELi16ELi32Ei13__nv_bfloat16LNS0_11ScoringFuncE0EEEvPKT5_PKbPfiPT4_PiiiibPKf,"a",@progbits
	.sectionflags	@""
	.align	4
.nv.constant0._ZN4vllm3moe10topkGatingILi16ELi512ELi4ELi16ELi32Ei13__nv_bfloat16LNS0_11ScoringFuncE0EEEvPKT5_PKbPfiPT4_PiiiibPKf:
	.zero		968


//--------------------- .nv.constant0._ZN4vllm3moe10topkGatingILi8ELi256ELi4ELi16ELi32Ei13__nv_bfloat16LNS0_11ScoringFuncE0EEEvPKT5_PKbPfiPT4_PiiiibPKf --------------------------
	.section	.nv.constant0._ZN4vllm3moe10topkGatingILi8ELi256ELi4ELi16ELi32Ei13__nv_bfloat16LNS0_11ScoringFuncE0EEEvPKT5_PKbPfiPT4_PiiiibPKf,"a",@progbits
	.sectionflags	@""
	.align	4
.nv.constant0._ZN4vllm3moe10topkGatingILi8ELi256ELi4ELi16ELi32Ei13__nv_bfloat16LNS0_11ScoringFuncE0EEEvPKT5_PKbPfiPT4_PiiiibPKf:
	.zero		968


//--------------------- .nv.constant0._ZN4vllm3moe10topkGatingILi8ELi128ELi4ELi16ELi32Ei13__nv_bfloat16LNS0_11ScoringFuncE0EEEvPKT5_PKbPfiPT4_PiiiibPKf --------------------------
	.section	.nv.constant0._ZN4vllm3moe10topkGatingILi8ELi128ELi4ELi16ELi32Ei13__nv_bfloat16LNS0_11ScoringFuncE0EEEvPKT5_PKbPfiPT4_PiiiibPKf,"a",@progbits
	.sectionflags	@""
	.align	4
.nv.constant0._ZN4vllm3moe10topkGatingILi8ELi128ELi4ELi16ELi32Ei13__nv_bfloat16LNS0_11ScoringFuncE0EEEvPKT5_PKbPfiPT4_PiiiibPKf:
	.zero		968


//--------------------- .nv.constant0._ZN4vllm3moe10topkGatingILi8ELi64ELi4ELi16ELi32Ei13__nv_bfloat16LNS0_11ScoringFuncE0EEEvPKT5_PKbPfiPT4_PiiiibPKf --------------------------
	.section	.nv.constant0._ZN4vllm3moe10topkGatingILi8ELi64ELi4ELi16ELi32Ei13__nv_bfloat16LNS0_11ScoringFuncE0EEEvPKT5_PKbPfiPT4_PiiiibPKf,"a",@progbits
	.sectionflags	@""
	.align	4
.nv.constant0._ZN4vllm3moe10topkGatingILi8ELi64ELi4ELi16ELi32Ei13__nv_bfloat16LNS0_11ScoringFuncE0EEEvPKT5_PKbPfiPT4_PiiiibPKf:
	.zero		968


//--------------------- .nv.constant0._ZN4vllm3moe10topkGatingILi8ELi32ELi4ELi16ELi32Ei13__nv_bfloat16LNS0_11ScoringFuncE0EEEvPKT5_PKbPfiPT4_PiiiibPKf --------------------------
	.section	.nv.constant0._ZN4vllm3moe10topkGatingILi8ELi32ELi4ELi16ELi32Ei13__nv_bfloat16LNS0_11ScoringFuncE0EEEvPKT5_PKbPfiPT4_PiiiibPKf,"a",@progbits
	.sectionflags	@""
	.align	4
.nv.constant0._ZN4vllm3moe10topkGatingILi8ELi32ELi4ELi16ELi32Ei13__nv_bfloat16LNS0_11ScoringFuncE0EEEvPKT5_PKbPfiPT4_PiiiibPKf:
	.zero		968


//--------------------- .nv.constant0._ZN4vllm3moe10topkGatingILi8ELi16ELi4ELi16ELi32Ei13__nv_bfloat16LNS0_11ScoringFuncE0EEEvPKT5_PKbPfiPT4_PiiiibPKf --------------------------
	.section	.nv.constant0._ZN4vllm3moe10topkGatingILi8ELi16ELi4ELi16ELi32Ei13__nv_bfloat16LNS0_11ScoringFuncE0EEEvPKT5_PKbPfiPT4_PiiiibPKf,"a",@progbits
	.sectionflags	@""
	.align	4
.nv.constant0._ZN4vllm3moe10topkGatingILi8ELi16ELi4ELi16ELi32Ei13__nv_bfloat16LNS0_11ScoringFuncE0EEEvPKT5_PKbPfiPT4_PiiiibPKf:
	.zero		968


//--------------------- .nv.constant0._ZN4vllm3moe10topkGatingILi8ELi8ELi4ELi16ELi32Ei13__nv_bfloat16LNS0_11ScoringFuncE0EEEvPKT5_PKbPfiPT4_PiiiibPKf --------------------------
	.section	.nv.constant0._ZN4vllm3moe10topkGatingILi8ELi8ELi4ELi16ELi32Ei13__nv_bfloat16LNS0_11ScoringFuncE0EEEvPKT5_PKbPfiPT4_PiiiibPKf,"a",@progbits
	.sectionflags	@""
	.align	4
.nv.constant0._ZN4vllm3moe10topkGatingILi8ELi8ELi4ELi16ELi32Ei13__nv_bfloat16LNS0_11ScoringFuncE0EEEvPKT5_PKbPfiPT4_PiiiibPKf:
	.zero		968


//--------------------- .nv.constant0._ZN4vllm3moe10topkGatingILi4ELi4ELi4ELi8ELi32Ei13__nv_bfloat16LNS0_11ScoringFuncE0EEEvPKT5_PKbPfiPT4_PiiiibPKf --------------------------
	.section	.nv.constant0._ZN4vllm3moe10topkGatingILi4ELi4ELi4ELi8ELi32Ei13__nv_bfloat16LNS0_11ScoringFuncE0EEEvPKT5_PKbPfiPT4_PiiiibPKf,"a",@progbits
	.sectionflags	@""
	.align	4
.nv.constant0._ZN4vllm3moe10topkGatingILi4ELi4ELi4ELi8ELi32Ei13__nv_bfloat16LNS0_11ScoringFuncE0EEEvPKT5_PKbPfiPT4_PiiiibPKf:
	.zero		968


//--------------------- .nv.constant0._ZN4vllm3moe10topkGatingILi2ELi2ELi4ELi4ELi32Ei13__nv_bfloat16LNS0_11ScoringFuncE0EEEvPKT5_PKbPfiPT4_PiiiibPKf --------------------------
	.section	.nv.constant0._ZN4vllm3moe10topkGatingILi2ELi2ELi4ELi4ELi32Ei13__nv_bfloat16LNS0_11ScoringFuncE0EEEvPKT5_PKbPfiPT4_PiiiibPKf,"a",@progbits
	.sectionflags	@""
	.align	4
.nv.constant0._ZN4vllm3moe10topkGatingILi2ELi2ELi4ELi4ELi32Ei13__nv_bfloat16LNS0_11ScoringFuncE0EEEvPKT5_PKbPfiPT4_PiiiibPKf:
	.zero		968


//--------------------- .nv.constant0._ZN4vllm3moe10topkGatingILi1ELi1ELi4ELi2ELi32Ei13__nv_bfloat16LNS0_11ScoringFuncE0EEEvPKT5_PKbPfiPT4_PiiiibPKf --------------------------
	.section	.nv.constant0._ZN4vllm3moe10topkGatingILi1ELi1ELi4ELi2ELi32Ei13__nv_bfloat16LNS0_11ScoringFuncE0EEEvPKT5_PKbPfiPT4_PiiiibPKf,"a",@progbits
	.sectionflags	@""
	.align	4
.nv.constant0._ZN4vllm3moe10topkGatingILi1ELi1ELi4ELi2ELi32Ei13__nv_bfloat16LNS0_11ScoringFuncE0EEEvPKT5_PKbPfiPT4_PiiiibPKf:
	.zero		968


//--------------------- .nv.constant0._ZN4vllm3moe10topkGatingILi18ELi576ELi4ELi4ELi32El6__halfLNS0_11ScoringFuncE0EEEvPKT5_PKbPfiPT4_PiiiibPKf --------------------------
	.section	.nv.constant0._ZN4vllm3moe10topkGatingILi18ELi576ELi4ELi4ELi32El6__halfLNS0_11ScoringFuncE0EEEvPKT5_PKbPfiPT4_PiiiibPKf,"a",@progbits
	.sectionflags	@""
	.align	4
.nv.constant0._ZN4vllm3moe10topkGatingILi18ELi576ELi4ELi4ELi32El6__halfLNS0_11ScoringFuncE0EEEvPKT5_PKbPfiPT4_PiiiibPKf:
	.zero		968


//--------------------- .nv.constant0._ZN4vllm3moe10topkGatingILi14ELi448ELi4ELi4ELi32El6__halfLNS0_11ScoringFuncE0EEEvPKT5_PKbPfiPT4_PiiiibPKf --------------------------
	.section	.nv.constant0._ZN4vllm3moe10topkGatingILi14ELi448ELi4ELi4ELi32El6__halfLNS0_11ScoringFuncE0EEEvPKT5_PKbPfiPT4_PiiiibPKf,"a",@progbits
	.sectionflags	@""
	.align	4
.nv.constant0._ZN4vllm3moe10topkGatingILi14ELi448ELi4ELi4ELi32El6__halfLNS0_11ScoringFuncE0EEEvPKT5_PKbPfiPT4_PiiiibPKf:
	.zero		968


//--------------------- .nv.constant0._ZN4vllm3moe10topkGatingILi12ELi384ELi4ELi4ELi32El6__halfLNS0_11ScoringFuncE0EEEvPKT5_PKbPfiPT4_PiiiibPKf --------------------------
	.section	.nv.constant0._ZN4vllm3moe10topkGatingILi12ELi384ELi4ELi4ELi32El6__halfLNS0_11ScoringFuncE0EEEvPKT5_PKbPfiPT4_PiiiibPKf,"a",@progbits
	.sectionflags	@""
	.align	4
.nv.constant0._ZN4vllm3moe10topkGatingILi12ELi384ELi4ELi4ELi32El6__halfLNS0_11ScoringFuncE0EEEvPKT5_PKbPfiPT4_PiiiibPKf:
	.zero		968


//--------------------- .nv.constant0._ZN4vllm3moe10topkGatingILi10ELi320ELi4ELi4ELi32El6__halfLNS0_11ScoringFuncE0EEEvPKT5_PKbPfiPT4_PiiiibPKf --------------------------
	.section	.nv.constant0._ZN4vllm3moe10topkGatingILi10ELi320ELi4ELi4ELi32El6__halfLNS0_11ScoringFuncE0EEEvPKT5_PKbPfiPT4_PiiiibPKf,"a",@progbits
	.sectionflags	@""
	.align	4
.nv.constant0._ZN4vllm3moe10topkGatingILi10ELi320ELi4ELi4ELi32El6__halfLNS0_11ScoringFuncE0EEEvPKT5_PKbPfiPT4_PiiiibPKf:
	.zero		968


//--------------------- .nv.constant0._ZN4vllm3moe10topkGatingILi6ELi192ELi4ELi4ELi32El6__halfLNS0_11ScoringFuncE0EEEvPKT5_PKbPfiPT4_PiiiibPKf --------------------------
	.section	.nv.constant0._ZN4vllm3moe10topkGatingILi6ELi192ELi4ELi4ELi32El6__halfLNS0_11ScoringFuncE0EEEvPKT5_PKbPfiPT4_PiiiibPKf,"a",@progbits
	.sectionflags	@""
	.align	4
.nv.constant0._ZN4vllm3moe10topkGatingILi6ELi192ELi4ELi4ELi32El6__halfLNS0_11ScoringFuncE0EEEvPKT5_PKbPfiPT4_PiiiibPKf:
	.zero		968


//--------------------- .nv.constant0._ZN4vllm3moe10topkGatingILi16ELi512ELi4ELi16ELi32El6__halfLNS0_11ScoringFuncE0EEEvPKT5_PKbPfiPT4_PiiiibPKf --------------------------
	.section	.nv.constant0._ZN4vllm3moe10topkGatingILi16ELi512ELi4ELi16ELi32El6__halfLNS0_11ScoringFuncE0EEEvPKT5_PKbPfiPT4_PiiiibPKf,"a",@progbits
	.sectionflags	@""
	.align	4
.nv.constant0._ZN4vllm3moe10topkGatingILi16ELi512ELi4ELi16ELi32El6__halfLNS0_11ScoringFuncE0EEEvPKT5_PKbPfiPT4_PiiiibPKf:
	.zero		968


//--------------------- .nv.constant0._ZN4vllm3moe10topkGatingILi8ELi256ELi4ELi16ELi32El6__halfLNS0_11ScoringFuncE0EEEvPKT5_PKbPfiPT4_PiiiibPKf --------------------------
	.section	.nv.constant0._ZN4vllm3moe10topkGatingILi8ELi256ELi4ELi16ELi32El6__halfLNS0_11ScoringFuncE0EEEvPKT5_PKbPfiPT4_PiiiibPKf,"a",@progbits
	.sectionflags	@""
	.align	4
.nv.constant0._ZN4vllm3moe10topkGatingILi8ELi256ELi4ELi16ELi32El6__halfLNS0_11ScoringFuncE0EEEvPKT5_PKbPfiPT4_PiiiibPKf:
	.zero		968


//--------------------- .nv.constant0._ZN4vllm3moe10topkGatingILi8ELi128ELi4ELi16ELi32El6__halfLNS0_11ScoringFuncE0EEEvPKT5_PKbPfiPT4_PiiiibPKf --------------------------
	.section	.nv.constant0._ZN4vllm3moe10topkGatingILi8ELi128ELi4ELi16ELi32El6__halfLNS0_11ScoringFuncE0EEEvPKT5_PKbPfiPT4_PiiiibPKf,"a",@progbits
	.sectionflags	@""
	.align	4
.nv.constant0._ZN4vllm3moe10topkGatingILi8ELi128ELi4ELi16ELi32El6__halfLNS0_11ScoringFuncE0EEEvPKT5_PKbPfiPT4_PiiiibPKf:
	.zero		968


//--------------------- .nv.constant0._ZN4vllm3moe10topkGatingILi8ELi64ELi4ELi16ELi32El6__halfLNS0_11ScoringFuncE0EEEvPKT5_PKbPfiPT4_PiiiibPKf --------------------------
	.section	.nv.constant0._ZN4vllm3moe10topkGatingILi8ELi64ELi4ELi16ELi32El6__halfLNS0_11ScoringFuncE0EEEvPKT5_PKbPfiPT4_PiiiibPKf,"a",@progbits
	.sectionflags	@""
	.align	4
.nv.constant0._ZN4vllm3moe10topkGatingILi8ELi64ELi4ELi16ELi32El6__halfLNS0_11ScoringFuncE0EEEvPKT5_PKbPfiPT4_PiiiibPKf:
	.zero		968


//--------------------- .nv.constant0._ZN4vllm3moe10topkGatingILi8ELi32ELi4ELi16ELi32El6__halfLNS0_11ScoringFuncE0EEEvPKT5_PKbPfiPT4_PiiiibPKf --------------------------
	.section	.nv.constant0._ZN4vllm3moe10topkGatingILi8ELi32ELi4ELi16ELi32El6__halfLNS0_11ScoringFuncE0EEEvPKT5_PKbPfiPT4_PiiiibPKf,"a",@progbits
	.sectionflags	@""
	.align	4
.nv.constant0._ZN4vllm3moe10topkGatingILi8ELi32ELi4ELi16ELi32El6__halfLNS0_11ScoringFuncE0EEEvPKT5_PKbPfiPT4_PiiiibPKf:
	.zero		968


//--------------------- .nv.constant0._ZN4vllm3moe10topkGatingILi8ELi16ELi4ELi16ELi32El6__halfLNS0_11ScoringFuncE0EEEvPKT5_PKbPfiPT4_PiiiibPKf --------------------------
	.section	.nv.constant0._ZN4vllm3moe10topkGatingILi8ELi16ELi4ELi16ELi32El6__halfLNS0_11ScoringFuncE0EEEvPKT5_PKbPfiPT4_PiiiibPKf,"a",@progbits
	.sectionflags	@""
	.align	4
.nv.constant0._ZN4vllm3moe10topkGatingILi8ELi16ELi4ELi16ELi32El6__halfLNS0_11ScoringFuncE0EEEvPKT5_PKbPfiPT4_PiiiibPKf:
	.zero		968


//--------------------- .nv.constant0._ZN4vllm3moe10topkGatingILi8ELi8ELi4ELi16ELi32El6__halfLNS0_11ScoringFuncE0EEEvPKT5_PKbPfiPT4_PiiiibPKf --------------------------
	.section	.nv.constant0._ZN4vllm3moe10topkGatingILi8ELi8ELi4ELi16ELi32El6__halfLNS0_11ScoringFuncE0EEEvPKT5_PKbPfiPT4_PiiiibPKf,"a",@progbits
	.sectionflags	@""
	.align	4
.nv.constant0._ZN4vllm3moe10topkGatingILi8ELi8ELi4ELi16ELi32El6__halfLNS0_11ScoringFuncE0EEEvPKT5_PKbPfiPT4_PiiiibPKf:
	.zero		968


//--------------------- .nv.constant0._ZN4vllm3moe10topkGatingILi4ELi4ELi4ELi8ELi32El6__halfLNS0_11ScoringFuncE0EEEvPKT5_PKbPfiPT4_PiiiibPKf --------------------------
	.section	.nv.constant0._ZN4vllm3moe10topkGatingILi4ELi4ELi4ELi8ELi32El6__halfLNS0_11ScoringFuncE0EEEvPKT5_PKbPfiPT4_PiiiibPKf,"a",@progbits
	.sectionflags	@""
	.align	4
.nv.constant0._ZN4vllm3moe10topkGatingILi4ELi4ELi4ELi8ELi32El6__halfLNS0_11ScoringFuncE0EEEvPKT5_PKbPfiPT4_PiiiibPKf:
	.zero		968


//--------------------- .nv.constant0._ZN4vllm3moe10topkGatingILi2ELi2ELi4ELi4ELi32El6__halfLNS0_11ScoringFuncE0EEEvPKT5_PKbPfiPT4_PiiiibPKf --------------------------
	.section	.nv.constant0._ZN4vllm3moe10topkGatingILi2ELi2ELi4ELi4ELi32El6__halfLNS0_11ScoringFuncE0EEEvPKT5_PKbPfiPT4_PiiiibPKf,"a",@progbits
	.sectionflags	@""
	.align	4
.nv.constant0._ZN4vllm3moe10topkGatingILi2ELi2ELi4ELi4ELi32El6__halfLNS0_11ScoringFuncE0EEEvPKT5_PKbPfiPT4_PiiiibPKf:
	.zero		968


//--------------------- .nv.constant0._ZN4vllm3moe10topkGatingILi1ELi1ELi4ELi2ELi32El6__halfLNS0_11ScoringFuncE0EEEvPKT5_PKbPfiPT4_PiiiibPKf --------------------------
	.section	.nv.constant0._ZN4vllm3moe10topkGatingILi1ELi1ELi4ELi2ELi32El6__halfLNS0_11ScoringFuncE0EEEvPKT5_PKbPfiPT4_PiiiibPKf,"a",@progbits
	.sectionflags	@""
	.align	4
.nv.constant0._ZN4vllm3moe10topkGatingILi1ELi1ELi4ELi2ELi32El6__halfLNS0_11ScoringFuncE0EEEvPKT5_PKbPfiPT4_PiiiibPKf:
	.zero		968


//--------------------- .nv.constant0._ZN4vllm3moe10topkGatingILi18ELi576ELi4ELi4ELi32Ej6__halfLNS0_11ScoringFuncE0EEEvPKT5_PKbPfiPT4_PiiiibPKf --------------------------
	.section	.nv.constant0._ZN4vllm3moe10topkGatingILi18ELi576ELi4ELi4ELi32Ej6__halfLNS0_11ScoringFuncE0EEEvPKT5_PKbPfiPT4_PiiiibPKf,"a",@progbits
	.sectionflags	@""
	.align	4
.nv.constant0._ZN4vllm3moe10topkGatingILi18ELi576ELi4ELi4ELi32Ej6__halfLNS0_11ScoringFuncE0EEEvPKT5_PKbPfiPT4_PiiiibPKf:
	.zero		968


//--------------------- .nv.constant0._ZN4vllm3moe10topkGatingILi14ELi448ELi4ELi4ELi32Ej6__halfLNS0_11ScoringFuncE0EEEvPKT5_PKbPfiPT4_PiiiibPKf --------------------------
	.section	.nv.constant0._ZN4vllm3moe10topkGatingILi14ELi448ELi4ELi4ELi32Ej6__halfLNS0_11ScoringFuncE0EEEvPKT5_PKbPfiPT4_PiiiibPKf,"a",@progbits
	.sectionflags	@""
	.align	4
.nv.constant0._ZN4vllm3moe10topkGatingILi14ELi448ELi4ELi4ELi32Ej6__halfLNS0_11ScoringFuncE0EEEvPKT5_PKbPfiPT4_PiiiibPKf:
	.zero		968


//--------------------- .nv.constant0._ZN4vllm3moe10topkGatingILi12ELi384ELi4ELi4ELi32Ej6__halfLNS0_11ScoringFuncE0EEEvPKT5_PKbPfiPT4_PiiiibPKf --------------------------
	.section	.nv.constant0._ZN4vllm3moe10topkGatingILi12ELi384ELi4ELi4ELi32Ej6__halfLNS0_11ScoringFuncE0EEEvPKT5_PKbPfiPT4_PiiiibPKf,"a",@progbits
	.sectionflags	@""
	.align	4
.nv.constant0._ZN4vllm3moe10topkGatingILi12ELi384ELi4ELi4ELi32Ej6__halfLNS0_11ScoringFuncE0EEEvPKT5_PKbPfiPT4_PiiiibPKf:
	.zero		968


//--------------------- .nv.constant0._ZN4vllm3moe10topkGatingILi10ELi320ELi4ELi4ELi32Ej6__halfLNS0_11ScoringFuncE0EEEvPKT5_PKbPfiPT4_PiiiibPKf --------------------------
	.section	.nv.constant0._ZN4vllm3moe10topkGatingILi10ELi320ELi4ELi4ELi32Ej6__halfLNS0_11ScoringFuncE0EEEvPKT5_PKbPfiPT4_PiiiibPKf,"a",@progbits
	.sectionflags	@""
	.align	4
.nv.constant0._ZN4vllm3moe10topkGatingILi10ELi320ELi4ELi4ELi32Ej6__halfLNS0_11ScoringFuncE0EEEvPKT5_PKbPfiPT4_PiiiibPKf:
	.zero		968


//--------------------- .nv.constant0._ZN4vllm3moe10topkGatingILi6ELi192ELi4ELi4ELi32Ej6__halfLNS0_11ScoringFuncE0EEEvPKT5_PKbPfiPT4_PiiiibPKf --------------------------
	.section	.nv.constant0._ZN4vllm3moe10topkGatingILi6ELi192ELi4ELi4ELi32Ej6__halfLNS0_11ScoringFuncE0EEEvPKT5_PKbPfiPT4_PiiiibPKf,"a",@progbits
	.sectionflags	@""
	.align	4
.nv.constant0._ZN4vllm3moe10topkGatingILi6ELi192ELi4ELi4ELi32Ej6__halfLNS0_11ScoringFuncE0EEEvPKT5_PKbPfiPT4_PiiiibPKf:
	.zero		968


//--------------------- .nv.constant0._ZN4vllm3moe10topkGatingILi16ELi512ELi4ELi16ELi32Ej6__halfLNS0_11ScoringFuncE0EEEvPKT5_PKbPfiPT4_PiiiibPKf --------------------------
	.section	.nv.constant0._ZN4vllm3moe10topkGatingILi16ELi512ELi4ELi16ELi32Ej6__halfLNS0_11ScoringFuncE0EEEvPKT5_PKbPfiPT4_PiiiibPKf,"a",@progbits
	.sectionflags	@""
	.align	4
.nv.constant0._ZN4vllm3moe10topkGatingILi16ELi512ELi4ELi16ELi32Ej6__halfLNS0_11ScoringFuncE0EEEvPKT5_PKbPfiPT4_PiiiibPKf:
	.zero		968


//--------------------- .nv.constant0._ZN4vllm3moe10topkGatingILi8ELi256ELi4ELi16ELi32Ej6__halfLNS0_11ScoringFuncE0EEEvPKT5_PKbPfiPT4_PiiiibPKf --------------------------
	.section	.nv.constant0._ZN4vllm3moe10topkGatingILi8ELi256ELi4ELi16ELi32Ej6__halfLNS0_11ScoringFuncE0EEEvPKT5_PKbPfiPT4_PiiiibPKf,"a",@progbits
	.sectionflags	@""
	.align	4
.nv.constant0._ZN4vllm3moe10topkGatingILi8ELi256ELi4ELi16ELi32Ej6__halfLNS0_11ScoringFuncE0EEEvPKT5_PKbPfiPT4_PiiiibPKf:
	.zero		968


//--------------------- .nv.constant0._ZN4vllm3moe10topkGatingILi8ELi128ELi4ELi16ELi32Ej6__halfLNS0_11ScoringFuncE0EEEvPKT5_PKbPfiPT4_PiiiibPKf --------------------------
	.section	.nv.constant0._ZN4vllm3moe10topkGatingILi8ELi128ELi4ELi16ELi32Ej6__halfLNS0_11ScoringFuncE0EEEvPKT5_PKbPfiPT4_PiiiibPKf,"a",@progbits
	.sectionflags	@""
	.align	4
.nv.constant0._ZN4vllm3moe10topkGatingILi8ELi128ELi4ELi16ELi32Ej6__halfLNS0_11ScoringFuncE0EEEvPKT5_PKbPfiPT4_PiiiibPKf:
	.zero		968


//--------------------- .nv.constant0._ZN4vllm3moe10topkGatingILi8ELi64ELi4ELi16ELi32Ej6__halfLNS0_11ScoringFuncE0EEEvPKT5_PKbPfiPT4_PiiiibPKf --------------------------
	.section	.nv.constant0._ZN4vllm3moe10topkGatingILi8ELi64ELi4ELi16ELi32Ej6__halfLNS0_11ScoringFuncE0EEEvPKT5_PKbPfiPT4_PiiiibPKf,"a",@progbits
	.sectionflags	@""
	.align	4
.nv.constant0._ZN4vllm3moe10topkGatingILi8ELi64ELi4ELi16ELi32Ej6__halfLNS0_11ScoringFuncE0EEEvPKT5_PKbPfiPT4_PiiiibPKf:
	.zero		968


//--------------------- .nv.constant0._ZN4vllm3moe10topkGatingILi8ELi32ELi4ELi16ELi32Ej6__halfLNS0_11ScoringFuncE0EEEvPKT5_PKbPfiPT4_PiiiibPKf --------------------------
	.section	.nv.constant0._ZN4vllm3moe10topkGatingILi8ELi32ELi4ELi16ELi32Ej6__halfLNS0_11ScoringFuncE0EEEvPKT5_PKbPfiPT4_PiiiibPKf,"a",@progbits
	.sectionflags	@""
	.align	4
.nv.constant0._ZN4vllm3moe10topkGatingILi8ELi32ELi4ELi16ELi32Ej6__halfLNS0_11ScoringFuncE0EEEvPKT5_PKbPfiPT4_PiiiibPKf:
	.zero		968


//--------------------- .nv.constant0._ZN4vllm3moe10topkGatingILi8ELi16ELi4ELi16ELi32Ej6__halfLNS0_11ScoringFuncE0EEEvPKT5_PKbPfiPT4_PiiiibPKf --------------------------
	.section	.nv.constant0._ZN4vllm3moe10topkGatingILi8ELi16ELi4ELi16ELi32Ej6__halfLNS0_11ScoringFuncE0EEEvPKT5_PKbPfiPT4_PiiiibPKf,"a",@progbits
	.sectionflags	@""
	.align	4
.nv.constant0._ZN4vllm3moe10topkGatingILi8ELi16ELi4ELi16ELi32Ej6__halfLNS0_11ScoringFuncE0EEEvPKT5_PKbPfiPT4_PiiiibPKf:
	.zero		968


//--------------------- .nv.constant0._ZN4vllm3moe10topkGatingILi8ELi8ELi4ELi16ELi32Ej6__halfLNS0_11ScoringFuncE0EEEvPKT5_PKbPfiPT4_PiiiibPKf --------------------------
	.section	.nv.constant0._ZN4vllm3moe10topkGatingILi8ELi8ELi4ELi16ELi32Ej6__halfLNS0_11ScoringFuncE0EEEvPKT5_PKbPfiPT4_PiiiibPKf,"a",@progbits
	.sectionflags	@""
	.align	4
.nv.constant0._ZN4vllm3moe10topkGatingILi8ELi8ELi4ELi16ELi32Ej6__halfLNS0_11ScoringFuncE0EEEvPKT5_PKbPfiPT4_PiiiibPKf:
	.zero		968


//--------------------- .nv.constant0._ZN4vllm3moe10topkGatingILi4ELi4ELi4ELi8ELi32Ej6__halfLNS0_11ScoringFuncE0EEEvPKT5_PKbPfiPT4_PiiiibPKf --------------------------
	.section	.nv.constant0._ZN4vllm3moe10topkGatingILi4ELi4ELi4ELi8ELi32Ej6__halfLNS0_11ScoringFuncE0EEEvPKT5_PKbPfiPT4_PiiiibPKf,"a",@progbits
	.sectionflags	@""
	.align	4
.nv.constant0._ZN4vllm3moe10topkGatingILi4ELi4ELi4ELi8ELi32Ej6__halfLNS0_11ScoringFuncE0EEEvPKT5_PKbPfiPT4_PiiiibPKf:
	.zero		968


//--------------------- .nv.constant0._ZN4vllm3moe10topkGatingILi2ELi2ELi4ELi4ELi32Ej6__halfLNS0_11ScoringFuncE0EEEvPKT5_PKbPfiPT4_PiiiibPKf --------------------------
	.section	.nv.constant0._ZN4vllm3moe10topkGatingILi2ELi2ELi4ELi4ELi32Ej6__halfLNS0_11ScoringFuncE0EEEvPKT5_PKbPfiPT4_PiiiibPKf,"a",@progbits
	.sectionflags	@""
	.align	4
.nv.constant0._ZN4vllm3moe10topkGatingILi2ELi2ELi4ELi4ELi32Ej6__halfLNS0_11ScoringFuncE0EEEvPKT5_PKbPfiPT4_PiiiibPKf:
	.zero		968


//--------------------- .nv.constant0._ZN4vllm3moe10topkGatingILi1ELi1ELi4ELi2ELi32Ej6__halfLNS0_11ScoringFuncE0EEEvPKT5_PKbPfiPT4_PiiiibPKf --------------------------
	.section	.nv.constant0._ZN4vllm3moe10topkGatingILi1ELi1ELi4ELi2ELi32Ej6__halfLNS0_11ScoringFuncE0EEEvPKT5_PKbPfiPT4_PiiiibPKf,"a",@progbits
	.sectionflags	@""
	.align	4
.nv.constant0._ZN4vllm3moe10topkGatingILi1ELi1ELi4ELi2ELi32Ej6__halfLNS0_11ScoringFuncE0EEEvPKT5_PKbPfiPT4_PiiiibPKf:
	.zero		968


//--------------------- .nv.constant0._ZN4vllm3moe10moeSoftmaxILi256E6__halfEEvPKT0_PKbPfi --------------------------
	.section	.nv.constant0._ZN4vllm3moe10moeSoftmaxILi256E6__halfEEvPKT0_PKbPfi,"a",@progbits
	.sectionflags	@""
	.align	4
.nv.constant0._ZN4vllm3moe10moeSoftmaxILi256E6__halfEEvPKT0_PKbPfi:
	.zero		924


//--------------------- .nv.constant0._ZN4vllm3moe10topkGatingILi18ELi576ELi4ELi4ELi32Ei6__halfLNS0_11ScoringFuncE0EEEvPKT5_PKbPfiPT4_PiiiibPKf --------------------------
	.section	.nv.constant0._ZN4vllm3moe10topkGatingILi18ELi576ELi4ELi4ELi32Ei6__halfLNS0_11ScoringFuncE0EEEvPKT5_PKbPfiPT4_PiiiibPKf,"a",@progbits
	.sectionflags	@""
	.align	4
.nv.constant0._ZN4vllm3moe10topkGatingILi18ELi576ELi4ELi4ELi32Ei6__halfLNS0_11ScoringFuncE0EEEvPKT5_PKbPfiPT4_PiiiibPKf:
	.zero		968


//--------------------- .nv.constant0._ZN4vllm3moe10topkGatingILi14ELi448ELi4ELi4ELi32Ei6__halfLNS0_11ScoringFuncE0EEEvPKT5_PKbPfiPT4_PiiiibPKf --------------------------
	.section	.nv.constant0._ZN4vllm3moe10topkGatingILi14ELi448ELi4ELi4ELi32Ei6__halfLNS0_11ScoringFuncE0EEEvPKT5_PKbPfiPT4_PiiiibPKf,"a",@progbits
	.sectionflags	@""
	.align	4
.nv.constant0._ZN4vllm3moe10topkGatingILi14ELi448ELi4ELi4ELi32Ei6__halfLNS0_11ScoringFuncE0EEEvPKT5_PKbPfiPT4_PiiiibPKf:
	.zero		968


//--------------------- .nv.constant0._ZN4vllm3moe10topkGatingILi12ELi384ELi4ELi4ELi32Ei6__halfLNS0_11ScoringFuncE0EEEvPKT5_PKbPfiPT4_PiiiibPKf --------------------------
	.section	.nv.constant0._ZN4vllm3moe10topkGatingILi12ELi384ELi4ELi4ELi32Ei6__halfLNS0_11ScoringFuncE0EEEvPKT5_PKbPfiPT4_PiiiibPKf,"a",@progbits
	.sectionflags	@""
	.align	4
.nv.constant0._ZN4vllm3moe10topkGatingILi12ELi384ELi4ELi4ELi32Ei6__halfLNS0_11ScoringFuncE0EEEvPKT5_PKbPfiPT4_PiiiibPKf:
	.zero		968


//--------------------- .nv.constant0._ZN4vllm3moe10topkGatingILi10ELi320ELi4ELi4ELi32Ei6__halfLNS0_11ScoringFuncE0EEEvPKT5_PKbPfiPT4_PiiiibPKf --------------------------
	.section	.nv.constant0._ZN4vllm3moe10topkGatingILi10ELi320ELi4ELi4ELi32Ei6__halfLNS0_11ScoringFuncE0EEEvPKT5_PKbPfiPT4_PiiiibPKf,"a",@progbits
	.sectionflags	@""
	.align	4
.nv.constant0._ZN4vllm3moe10topkGatingILi10ELi320ELi4ELi4ELi32Ei6__halfLNS0_11ScoringFuncE0EEEvPKT5_PKbPfiPT4_PiiiibPKf:
	.zero		968


//--------------------- .nv.constant0._ZN4vllm3moe10topkGatingILi6ELi192ELi4ELi4ELi32Ei6__halfLNS0_11ScoringFuncE0EEEvPKT5_PKbPfiPT4_PiiiibPKf --------------------------
	.section	.nv.constant0._ZN4vllm3moe10topkGatingILi6ELi192ELi4ELi4ELi32Ei6__halfLNS0_11ScoringFuncE0EEEvPKT5_PKbPfiPT4_PiiiibPKf,"a",@progbits
	.sectionflags	@""
	.align	4
.nv.constant0._ZN4vllm3moe10topkGatingILi6ELi192ELi4ELi4ELi32Ei6__halfLNS0_11ScoringFuncE0EEEvPKT5_PKbPfiPT4_PiiiibPKf:
	.zero		968


//--------------------- .nv.constant0._ZN4vllm3moe10topkGatingILi16ELi512ELi4ELi16ELi32Ei6__halfLNS0_11ScoringFuncE0EEEvPKT5_PKbPfiPT4_PiiiibPKf --------------------------
	.section	.nv.constant0._ZN4vllm3moe10topkGatingILi16ELi512ELi4ELi16ELi32Ei6__halfLNS0_11ScoringFuncE0EEEvPKT5_PKbPfiPT4_PiiiibPKf,"a",@progbits
	.sectionflags	@""
	.align	4
.nv.constant0._ZN4vllm3moe10topkGatingILi16ELi512ELi4ELi16ELi32Ei6__halfLNS0_11ScoringFuncE0EEEvPKT5_PKbPfiPT4_PiiiibPKf:
	.zero		968


//--------------------- .nv.constant0._ZN4vllm3moe10topkGatingILi8ELi256ELi4ELi16ELi32Ei6__halfLNS0_11ScoringFuncE0EEEvPKT5_PKbPfiPT4_PiiiibPKf --------------------------
	.section	.nv.constant0._ZN4vllm3moe10topkGatingILi8ELi256ELi4ELi16ELi32Ei6__halfLNS0_11ScoringFuncE0EEEvPKT5_PKbPfiPT4_PiiiibPKf,"a",@progbits
	.sectionflags	@""
	.align	4
.nv.constant0._ZN4vllm3moe10topkGatingILi8ELi256ELi4ELi16ELi32Ei6__halfLNS0_11ScoringFuncE0EEEvPKT5_PKbPfiPT4_PiiiibPKf:
	.zero		968


//--------------------- .nv.constant0._ZN4vllm3moe10topkGatingILi8ELi128ELi4ELi16ELi32Ei6__halfLNS0_11ScoringFuncE0EEEvPKT5_PKbPfiPT4_PiiiibPKf --------------------------
	.section	.nv.constant0._ZN4vllm3moe10topkGatingILi8ELi128ELi4ELi16ELi32Ei6__halfLNS0_11ScoringFuncE0EEEvPKT5_PKbPfiPT4_PiiiibPKf,"a",@progbits
	.sectionflags	@""
	.align	4
.nv.constant0._ZN4vllm3moe10topkGatingILi8ELi128ELi4ELi16ELi32Ei6__halfLNS0_11ScoringFuncE0EEEvPKT5_PKbPfiPT4_PiiiibPKf:
	.zero		968


//--------------------- .nv.constant0._ZN4vllm3moe10topkGatingILi8ELi64ELi4ELi16ELi32Ei6__halfLNS0_11ScoringFuncE0EEEvPKT5_PKbPfiPT4_PiiiibPKf --------------------------
	.section	.nv.constant0._ZN4vllm3moe10topkGatingILi8ELi64ELi4ELi16ELi32Ei6__halfLNS0_11ScoringFuncE0EEEvPKT5_PKbPfiPT4_PiiiibPKf,"a",@progbits
	.sectionflags	@""
	.align	4
.nv.constant0._ZN4vllm3moe10topkGatingILi8ELi64ELi4ELi16ELi32Ei6__halfLNS0_11ScoringFuncE0EEEvPKT5_PKbPfiPT4_PiiiibPKf:
	.zero		968


//--------------------- .nv.constant0._ZN4vllm3moe10topkGatingILi8ELi32ELi4ELi16ELi32Ei6__halfLNS0_11ScoringFuncE0EEEvPKT5_PKbPfiPT4_PiiiibPKf --------------------------
	.section	.nv.constant0._ZN4vllm3moe10topkGatingILi8ELi32ELi4ELi16ELi32Ei6__halfLNS0_11ScoringFuncE0EEEvPKT5_PKbPfiPT4_PiiiibPKf,"a",@progbits
	.sectionflags	@""
	.align	4
.nv.constant0._ZN4vllm3moe10topkGatingILi8ELi32ELi4ELi16ELi32Ei6__halfLNS0_11ScoringFuncE0EEEvPKT5_PKbPfiPT4_PiiiibPKf:
	.zero		968


//--------------------- .nv.constant0._ZN4vllm3moe10topkGatingILi8ELi16ELi4ELi16ELi32Ei6__halfLNS0_11ScoringFuncE0EEEvPKT5_PKbPfiPT4_PiiiibPKf --------------------------
	.section	.nv.constant0._ZN4vllm3moe10topkGatingILi8ELi16ELi4ELi16ELi32Ei6__halfLNS0_11ScoringFuncE0EEEvPKT5_PKbPfiPT4_PiiiibPKf,"a",@progbits
	.sectionflags	@""
	.align	4
.nv.constant0._ZN4vllm3moe10topkGatingILi8ELi16ELi4ELi16ELi32Ei6__halfLNS0_11ScoringFuncE0EEEvPKT5_PKbPfiPT4_PiiiibPKf:
	.zero		968


//--------------------- .nv.constant0._ZN4vllm3moe10topkGatingILi8ELi8ELi4ELi16ELi32Ei6__halfLNS0_11ScoringFuncE0EEEvPKT5_PKbPfiPT4_PiiiibPKf --------------------------
	.section	.nv.constant0._ZN4vllm3moe10topkGatingILi8ELi8ELi4ELi16ELi32Ei6__halfLNS0_11ScoringFuncE0EEEvPKT5_PKbPfiPT4_PiiiibPKf,"a",@progbits
	.sectionflags	@""
	.align	4
.nv.constant0._ZN4vllm3moe10topkGatingILi8ELi8ELi4ELi16ELi32Ei6__halfLNS0_11ScoringFuncE0EEEvPKT5_PKbPfiPT4_PiiiibPKf:
	.zero		968


//--------------------- .nv.constant0._ZN4vllm3moe10topkGatingILi4ELi4ELi4ELi8ELi32Ei6__halfLNS0_11ScoringFuncE0EEEvPKT5_PKbPfiPT4_PiiiibPKf --------------------------
	.section	.nv.constant0._ZN4vllm3moe10topkGatingILi4ELi4ELi4ELi8ELi32Ei6__halfLNS0_11ScoringFuncE0EEEvPKT5_PKbPfiPT4_PiiiibPKf,"a",@progbits
	.sectionflags	@""
	.align	4
.nv.constant0._ZN4vllm3moe10topkGatingILi4ELi4ELi4ELi8ELi32Ei6__halfLNS0_11ScoringFuncE0EEEvPKT5_PKbPfiPT4_PiiiibPKf:
	.zero		968


//--------------------- .nv.constant0._ZN4vllm3moe10topkGatingILi2ELi2ELi4ELi4ELi32Ei6__halfLNS0_11ScoringFuncE0EEEvPKT5_PKbPfiPT4_PiiiibPKf --------------------------
	.section	.nv.constant0._ZN4vllm3moe10topkGatingILi2ELi2ELi4ELi4ELi32Ei6__halfLNS0_11ScoringFuncE0EEEvPKT5_PKbPfiPT4_PiiiibPKf,"a",@progbits
	.sectionflags	@""
	.align	4
.nv.constant0._ZN4vllm3moe10topkGatingILi2ELi2ELi4ELi4ELi32Ei6__halfLNS0_11ScoringFuncE0EEEvPKT5_PKbPfiPT4_PiiiibPKf:
	.zero		968


//--------------------- .nv.constant0._ZN4vllm3moe10topkGatingILi1ELi1ELi4ELi2ELi32Ei6__halfLNS0_11ScoringFuncE0EEEvPKT5_PKbPfiPT4_PiiiibPKf --------------------------
	.section	.nv.constant0._ZN4vllm3moe10topkGatingILi1ELi1ELi4ELi2ELi32Ei6__halfLNS0_11ScoringFuncE0EEEvPKT5_PKbPfiPT4_PiiiibPKf,"a",@progbits
	.sectionflags	@""
	.align	4
.nv.constant0._ZN4vllm3moe10topkGatingILi1ELi1ELi4ELi2ELi32Ei6__halfLNS0_11ScoringFuncE0EEEvPKT5_PKbPfiPT4_PiiiibPKf:
	.zero		968


//--------------------- .nv.constant0._ZN4vllm3moe7moeTopKILi256ElEEvPKfPKbPfPT0_PiiiiibS3_ --------------------------
	.section	.nv.constant0._ZN4vllm3moe7moeTopKILi256ElEEvPKfPKbPfPT0_PiiiiibS3_,"a",@progbits
	.sectionflags	@""
	.align	4
.nv.constant0._ZN4vllm3moe7moeTopKILi256ElEEvPKfPKbPfPT0_PiiiiibS3_:
	.zero		968


//--------------------- .nv.constant0._ZN4vllm3moe10topkGatingILi18ELi576ELi4ELi8ELi32ElfLNS0_11ScoringFuncE0EEEvPKT5_PKbPfiPT4_PiiiibPKf --------------------------
	.section	.nv.constant0._ZN4vllm3moe10topkGatingILi18ELi576ELi4ELi8ELi32ElfLNS0_11ScoringFuncE0EEEvPKT5_PKbPfiPT4_PiiiibPKf,"a",@progbits
	.sectionflags	@""
	.align	4
.nv.constant0._ZN4vllm3moe10topkGatingILi18ELi576ELi4ELi8ELi32ElfLNS0_11ScoringFuncE0EEEvPKT5_PKbPfiPT4_PiiiibPKf:
	.zero		968


//--------------------- .nv.constant0._ZN4vllm3moe10topkGatingILi14ELi448ELi4ELi8ELi32ElfLNS0_11ScoringFuncE0EEEvPKT5_PKbPfiPT4_PiiiibPKf --------------------------
	.section	.nv.constant0._ZN4vllm3moe10topkGatingILi14ELi448ELi4ELi8ELi32ElfLNS0_11ScoringFuncE0EEEvPKT5_PKbPfiPT4_PiiiibPKf,"a",@progbits
	.sectionflags	@""
	.align	4
.nv.constant0._ZN4vllm3moe10topkGatingILi14ELi448ELi4ELi8ELi32ElfLNS0_11ScoringFuncE0EEEvPKT5_PKbPfiPT4_PiiiibPKf:
	.zero		968


//--------------------- .nv.constant0._ZN4vllm3moe10topkGatingILi12ELi384ELi4ELi8ELi32ElfLNS0_11ScoringFuncE0EEEvPKT5_PKbPfiPT4_PiiiibPKf --------------------------
	.section	.nv.constant0._ZN4vllm3moe10topkGatingILi12ELi384ELi4ELi8ELi32ElfLNS0_11ScoringFuncE0EEEvPKT5_PKbPfiPT4_PiiiibPKf,"a",@progbits
	.sectionflags	@""
	.align	4
.nv.constant0._ZN4vllm3moe10topkGatingILi12ELi384ELi4ELi8ELi32ElfLNS0_11ScoringFuncE0EEEvPKT5_PKbPfiPT4_PiiiibPKf:
	.zero		968


//--------------------- .nv.constant0._ZN4vllm3moe10topkGatingILi10ELi320ELi4ELi8ELi32ElfLNS0_11ScoringFuncE0EEEvPKT5_PKbPfiPT4_PiiiibPKf --------------------------
	.section	.nv.constant0._ZN4vllm3moe10topkGatingILi10ELi320ELi4ELi8ELi32ElfLNS0_11ScoringFuncE0EEEvPKT5_PKbPfiPT4_PiiiibPKf,"a",@progbits
	.sectionflags	@""
	.align	4
.nv.constant0._ZN4vllm3moe10topkGatingILi10ELi320ELi4ELi8ELi32ElfLNS0_11ScoringFuncE0EEEvPKT5_PKbPfiPT4_PiiiibPKf:
	.zero		968


//--------------------- .nv.constant0._ZN4vllm3moe10topkGatingILi6ELi192ELi4ELi8ELi32ElfLNS0_11ScoringFuncE0EEEvPKT5_PKbPfiPT4_PiiiibPKf --------------------------
	.section	.nv.constant0._ZN4vllm3moe10topkGatingILi6ELi192ELi4ELi8ELi32ElfLNS0_11ScoringFuncE0EEEvPKT5_PKbPfiPT4_PiiiibPKf,"a",@progbits
	.sectionflags	@""
	.align	4
.nv.constant0._ZN4vllm3moe10topkGatingILi6ELi192ELi4ELi8ELi32ElfLNS0_11ScoringFuncE0EEEvPKT5_PKbPfiPT4_PiiiibPKf:
	.zero		968


//--------------------- .nv.constant0._ZN4vllm3moe10topkGatingILi16ELi512ELi4ELi16ELi32ElfLNS0_11ScoringFuncE0EEEvPKT5_PKbPfiPT4_PiiiibPKf --------------------------
	.section	.nv.constant0._ZN4vllm3moe10topkGatingILi16ELi512ELi4ELi16ELi32ElfLNS0_11ScoringFuncE0EEEvPKT5_PKbPfiPT4_PiiiibPKf,"a",@progbits
	.sectionflags	@""
	.align	4
.nv.constant0._ZN4vllm3moe10topkGatingILi16ELi512ELi4ELi16ELi32ElfLNS0_11ScoringFuncE0EEEvPKT5_PKbPfiPT4_PiiiibPKf:
	.zero		968


//--------------------- .nv.constant0._ZN4vllm3moe10topkGatingILi8ELi256ELi4ELi16ELi32ElfLNS0_11ScoringFuncE0EEEvPKT5_PKbPfiPT4_PiiiibPKf --------------------------
	.section	.nv.constant0._ZN4vllm3moe10topkGatingILi8ELi256ELi4ELi16ELi32ElfLNS0_11ScoringFuncE0EEEvPKT5_PKbPfiPT4_PiiiibPKf,"a",@progbits
	.sectionflags	@""
	.align	4
.nv.constant0._ZN4vllm3moe10topkGatingILi8ELi256ELi4ELi16ELi32ElfLNS0_11ScoringFuncE0EEEvPKT5_PKbPfiPT4_PiiiibPKf:
	.zero		968


//--------------------- .nv.constant0._ZN4vllm3moe10topkGatingILi4ELi128ELi4ELi16ELi32ElfLNS0_11ScoringFuncE0EEEvPKT5_PKbPfiPT4_PiiiibPKf --------------------------
	.section	.nv.constant0._ZN4vllm3moe10topkGatingILi4ELi128ELi4ELi16ELi32ElfLNS0_11ScoringFuncE0EEEvPKT5_PKbPfiPT4_PiiiibPKf,"a",@progbits
	.sectionflags	@""
	.align	4
.nv.constant0._ZN4vllm3moe10topkGatingILi4ELi128ELi4ELi16ELi32ElfLNS0_11ScoringFuncE0EEEvPKT5_PKbPfiPT4_PiiiibPKf:
	.zero		968


//--------------------- .nv.constant0._ZN4vllm3moe10topkGatingILi4ELi64ELi4ELi16ELi32ElfLNS0_11ScoringFuncE0EEEvPKT5_PKbPfiPT4_PiiiibPKf --------------------------
	.section	.nv.constant0._ZN4vllm3moe10topkGatingILi4ELi64ELi4ELi16ELi32ElfLNS0_11ScoringFuncE0EEEvPKT5_PKbPfiPT4_PiiiibPKf,"a",@progbits
	.sectionflags	@""
	.align	4
.nv.constant0._ZN4vllm3moe10topkGatingILi4ELi64ELi4ELi16ELi32ElfLNS0_11ScoringFuncE0EEEvPKT5_PKbPfiPT4_PiiiibPKf:
	.zero		968


//--------------------- .nv.constant0._ZN4vllm3moe10topkGatingILi4ELi32ELi4ELi16ELi32ElfLNS0_11ScoringFuncE0EEEvPKT5_PKbPfiPT4_PiiiibPKf --------------------------
	.section	.nv.constant0._ZN4vllm3moe10topkGatingILi4ELi32ELi4ELi16ELi32ElfLNS0_11ScoringFuncE0EEEvPKT5_PKbPfiPT4_PiiiibPKf,"a",@progbits
	.sectionflags	@""
	.align	4
.nv.constant0._ZN4vllm3moe10topkGatingILi4ELi32ELi4ELi16ELi32ElfLNS0_11ScoringFuncE0EEEvPKT5_PKbPfiPT4_PiiiibPKf:
	.zero		968


//--------------------- .nv.constant0._ZN4vllm3moe10topkGatingILi4ELi16ELi4ELi16ELi32ElfLNS0_11ScoringFuncE0EEEvPKT5_PKbPfiPT4_PiiiibPKf --------------------------
	.section	.nv.constant0._ZN4vllm3moe10topkGatingILi4ELi16ELi4ELi16ELi32ElfLNS0_11ScoringFuncE0EEEvPKT5_PKbPfiPT4_PiiiibPKf,"a",@progbits
	.sectionflags	@""
	.align	4
.nv.constant0._ZN4vllm3moe10topkGatingILi4ELi16ELi4ELi16ELi32ElfLNS0_11ScoringFuncE0EEEvPKT5_PKbPfiPT4_PiiiibPKf:
	.zero		968


//--------------------- .nv.constant0._ZN4vllm3moe10topkGatingILi4ELi8ELi4ELi16ELi32ElfLNS0_11ScoringFuncE0EEEvPKT5_PKbPfiPT4_PiiiibPKf --------------------------
	.section	.nv.constant0._ZN4vllm3moe10topkGatingILi4ELi8ELi4ELi16ELi32ElfLNS0_11ScoringFuncE0EEEvPKT5_PKbPfiPT4_PiiiibPKf,"a",@progbits
	.sectionflags	@""
	.align	4
.nv.constant0._ZN4vllm3moe10topkGatingILi4ELi8ELi4ELi16ELi32ElfLNS0_11ScoringFuncE0EEEvPKT5_PKbPfiPT4_PiiiibPKf:
	.zero		968


//--------------------- .nv.constant0._ZN4vllm3moe10topkGatingILi4ELi4ELi4ELi16ELi32ElfLNS0_11ScoringFuncE0EEEvPKT5_PKbPfiPT4_PiiiibPKf --------------------------
	.section	.nv.constant0._ZN4vllm3moe10topkGatingILi4ELi4ELi4ELi16ELi32ElfLNS0_11ScoringFuncE0EEEvPKT5_PKbPfiPT4_PiiiibPKf,"a",@progbits
	.sectionflags	@""
	.align	4
.nv.constant0._ZN4vllm3moe10topkGatingILi4ELi4ELi4ELi16ELi32ElfLNS0_11ScoringFuncE0EEEvPKT5_PKbPfiPT4_PiiiibPKf:
	.zero		968


//--------------------- .nv.constant0._ZN4vllm3moe10topkGatingILi2ELi2ELi4ELi8ELi32ElfLNS0_11ScoringFuncE0EEEvPKT5_PKbPfiPT4_PiiiibPKf --------------------------
	.section	.nv.constant0._ZN4vllm3moe10topkGatingILi2ELi2ELi4ELi8ELi32ElfLNS0_11ScoringFuncE0EEEvPKT5_PKbPfiPT4_PiiiibPKf,"a",@progbits
	.sectionflags	@""
	.align	4
.nv.constant0._ZN4vllm3moe10topkGatingILi2ELi2ELi4ELi8ELi32ElfLNS0_11ScoringFuncE0EEEvPKT5_PKbPfiPT4_PiiiibPKf:
	.zero		968


//--------------------- .nv.constant0._ZN4vllm3moe10topkGatingILi1ELi1ELi4ELi4ELi32ElfLNS0_11ScoringFuncE0EEEvPKT5_PKbPfiPT4_PiiiibPKf --------------------------
	.section	.nv.constant0._ZN4vllm3moe10topkGatingILi1ELi1ELi4ELi4ELi32ElfLNS0_11ScoringFuncE0EEEvPKT5_PKbPfiPT4_PiiiibPKf,"a",@progbits
	.sectionflags	@""
	.align	4
.nv.constant0._ZN4vllm3moe10topkGatingILi1ELi1ELi4ELi4ELi32ElfLNS0_11ScoringFuncE0EEEvPKT5_PKbPfiPT4_PiiiibPKf:
	.zero		968


//--------------------- .nv.constant0._ZN4vllm3moe7moeTopKILi256EjEEvPKfPKbPfPT0_PiiiiibS3_ --------------------------
	.section	.nv.constant0._ZN4vllm3moe7moeTopKILi256EjEEvPKfPKbPfPT0_PiiiiibS3_,"a",@progbits
	.sectionflags	@""
	.align	4
.nv.constant0._ZN4vllm3moe7moeTopKILi256EjEEvPKfPKbPfPT0_PiiiiibS3_:
	.zero		968


//--------------------- .nv.constant0._ZN4vllm3moe10topkGatingILi18ELi576ELi4ELi8ELi32EjfLNS0_11ScoringFuncE0EEEvPKT5_PKbPfiPT4_PiiiibPKf --------------------------
	.section	.nv.constant0._ZN4vllm3moe10topkGatingILi18ELi576ELi4ELi8ELi32EjfLNS0_11ScoringFuncE0EEEvPKT5_PKbPfiPT4_PiiiibPKf,"a",@progbits
	.sectionflags	@""
	.align	4
.nv.constant0._ZN4vllm3moe10topkGatingILi18ELi576ELi4ELi8ELi32EjfLNS0_11ScoringFuncE0EEEvPKT5_PKbPfiPT4_PiiiibPKf:
	.zero		968


//--------------------- .nv.constant0._ZN4vllm3moe10topkGatingILi14ELi448ELi4ELi8ELi32EjfLNS0_11ScoringFuncE0EEEvPKT5_PKbPfiPT4_PiiiibPKf --------------------------
	.section	.nv.constant0._ZN4vllm3moe10topkGatingILi14ELi448ELi4ELi8ELi32EjfLNS0_11ScoringFuncE0EEEvPKT5_PKbPfiPT4_PiiiibPKf,"a",@progbits
	.sectionflags	@""
	.align	4
.nv.constant0._ZN4vllm3moe10topkGatingILi14ELi448ELi4ELi8ELi32EjfLNS0_11ScoringFuncE0EEEvPKT5_PKbPfiPT4_PiiiibPKf:
	.zero		968


//--------------------- .nv.constant0._ZN4vllm3moe10topkGatingILi12ELi384ELi4ELi8ELi32EjfLNS0_11ScoringFuncE0EEEvPKT5_PKbPfiPT4_PiiiibPKf --------------------------
	.section	.nv.constant0._ZN4vllm3moe10topkGatingILi12ELi384ELi4ELi8ELi32EjfLNS0_11ScoringFuncE0EEEvPKT5_PKbPfiPT4_PiiiibPKf,"a",@progbits
	.sectionflags	@""
	.align	4
.nv.constant0._ZN4vllm3moe10topkGatingILi12ELi384ELi4ELi8ELi32EjfLNS0_11ScoringFuncE0EEEvPKT5_PKbPfiPT4_PiiiibPKf:
	.zero		968


//--------------------- .nv.constant0._ZN4vllm3moe10topkGatingILi10ELi320ELi4ELi8ELi32EjfLNS0_11ScoringFuncE0EEEvPKT5_PKbPfiPT4_PiiiibPKf --------------------------
	.section	.nv.constant0._ZN4vllm3moe10topkGatingILi10ELi320ELi4ELi8ELi32EjfLNS0_11ScoringFuncE0EEEvPKT5_PKbPfiPT4_PiiiibPKf,"a",@progbits
	.sectionflags	@""
	.align	4
.nv.constant0._ZN4vllm3moe10topkGatingILi10ELi320ELi4ELi8ELi32EjfLNS0_11ScoringFuncE0EEEvPKT5_PKbPfiPT4_PiiiibPKf:
	.zero		968


//--------------------- .nv.constant0._ZN4vllm3moe10topkGatingILi6ELi192ELi4ELi8ELi32EjfLNS0_11ScoringFuncE0EEEvPKT5_PKbPfiPT4_PiiiibPKf --------------------------
	.section	.nv.constant0._ZN4vllm3moe10topkGatingILi6ELi192ELi4ELi8ELi32EjfLNS0_11ScoringFuncE0EEEvPKT5_PKbPfiPT4_PiiiibPKf,"a",@progbits
	.sectionflags	@""
	.align	4
.nv.constant0._ZN4vllm3moe10topkGatingILi6ELi192ELi4ELi8ELi32EjfLNS0_11ScoringFuncE0EEEvPKT5_PKbPfiPT4_PiiiibPKf:
	.zero		968


//--------------------- .nv.constant0._ZN4vllm3moe10topkGatingILi16ELi512ELi4ELi16ELi32EjfLNS0_11ScoringFuncE0EEEvPKT5_PKbPfiPT4_PiiiibPKf --------------------------
	.section	.nv.constant0._ZN4vllm3moe10topkGatingILi16ELi512ELi4ELi16ELi32EjfLNS0_11ScoringFuncE0EEEvPKT5_PKbPfiPT4_PiiiibPKf,"a",@progbits
	.sectionflags	@""
	.align	4
.nv.constant0._ZN4vllm3moe10topkGatingILi16ELi512ELi4ELi16ELi32EjfLNS0_11ScoringFuncE0EEEvPKT5_PKbPfiPT4_PiiiibPKf:
	.zero		968


//--------------------- .nv.constant0._ZN4vllm3moe10topkGatingILi8ELi256ELi4ELi16ELi32EjfLNS0_11ScoringFuncE0EEEvPKT5_PKbPfiPT4_PiiiibPKf --------------------------
	.section	.nv.constant0._ZN4vllm3moe10topkGatingILi8ELi256ELi4ELi16ELi32EjfLNS0_11ScoringFuncE0EEEvPKT5_PKbPfiPT4_PiiiibPKf,"a",@progbits
	.sectionflags	@""
	.align	4
.nv.constant0._ZN4vllm3moe10topkGatingILi8ELi256ELi4ELi16ELi32EjfLNS0_11ScoringFuncE0EEEvPKT5_PKbPfiPT4_PiiiibPKf:
	.zero		968


//--------------------- .nv.constant0._ZN4vllm3moe10topkGatingILi4ELi128ELi4ELi16ELi32EjfLNS0_11ScoringFuncE0EEEvPKT5_PKbPfiPT4_PiiiibPKf --------------------------
	.section	.nv.constant0._ZN4vllm3moe10topkGatingILi4ELi128ELi4ELi16ELi32EjfLNS0_11ScoringFuncE0EEEvPKT5_PKbPfiPT4_PiiiibPKf,"a",@progbits
	.sectionflags	@""
	.align	4
.nv.constant0._ZN4vllm3moe10topkGatingILi4ELi128ELi4ELi16ELi32EjfLNS0_11ScoringFuncE0EEEvPKT5_PKbPfiPT4_PiiiibPKf:
	.zero		968


//--------------------- .nv.constant0._ZN4vllm3moe10topkGatingILi4ELi64ELi4ELi16ELi32EjfLNS0_11ScoringFuncE0EEEvPKT5_PKbPfiPT4_PiiiibPKf --------------------------
	.section	.nv.constant0._ZN4vllm3moe10topkGatingILi4ELi64ELi4ELi16ELi32EjfLNS0_11ScoringFuncE0EEEvPKT5_PKbPfiPT4_PiiiibPKf,"a",@progbits
	.sectionflags	@""
	.align	4
.nv.constant0._ZN4vllm3moe10topkGatingILi4ELi64ELi4ELi16ELi32EjfLNS0_11ScoringFuncE0EEEvPKT5_PKbPfiPT4_PiiiibPKf:
	.zero		968


//--------------------- .nv.constant0._ZN4vllm3moe10topkGatingILi4ELi32ELi4ELi16ELi32EjfLNS0_11ScoringFuncE0EEEvPKT5_PKbPfiPT4_PiiiibPKf --------------------------
	.section	.nv.constant0._ZN4vllm3moe10topkGatingILi4ELi32ELi4ELi16ELi32EjfLNS0_11ScoringFuncE0EEEvPKT5_PKbPfiPT4_PiiiibPKf,"a",@progbits
	.sectionflags	@""
	.align	4
.nv.constant0._ZN4vllm3moe10topkGatingILi4ELi32ELi4ELi16ELi32EjfLNS0_11ScoringFuncE0EEEvPKT5_PKbPfiPT4_PiiiibPKf:
	.zero		968


//--------------------- .nv.constant0._ZN4vllm3moe10topkGatingILi4ELi16ELi4ELi16ELi32EjfLNS0_11ScoringFuncE0EEEvPKT5_PKbPfiPT4_PiiiibPKf --------------------------
	.section	.nv.constant0._ZN4vllm3moe10topkGatingILi4ELi16ELi4ELi16ELi32EjfLNS0_11ScoringFuncE0EEEvPKT5_PKbPfiPT4_PiiiibPKf,"a",@progbits
	.sectionflags	@""
	.align	4
.nv.constant0._ZN4vllm3moe10topkGatingILi4ELi16ELi4ELi16ELi32EjfLNS0_11ScoringFuncE0EEEvPKT5_PKbPfiPT4_PiiiibPKf:
	.zero		968


//--------------------- .nv.constant0._ZN4vllm3moe10topkGatingILi4ELi8ELi4ELi16ELi32EjfLNS0_11ScoringFuncE0EEEvPKT5_PKbPfiPT4_PiiiibPKf --------------------------
	.section	.nv.constant0._ZN4vllm3moe10topkGatingILi4ELi8ELi4ELi16ELi32EjfLNS0_11ScoringFuncE0EEEvPKT5_PKbPfiPT4_PiiiibPKf,"a",@progbits
	.sectionflags	@""
	.align	4
.nv.constant0._ZN4vllm3moe10topkGatingILi4ELi8ELi4ELi16ELi32EjfLNS0_11ScoringFuncE0EEEvPKT5_PKbPfiPT4_PiiiibPKf:
	.zero		968


//--------------------- .nv.constant0._ZN4vllm3moe10topkGatingILi4ELi4ELi4ELi16ELi32EjfLNS0_11ScoringFuncE0EEEvPKT5_PKbPfiPT4_PiiiibPKf --------------------------
	.section	.nv.constant0._ZN4vllm3moe10topkGatingILi4ELi4ELi4ELi16ELi32EjfLNS0_11ScoringFuncE0EEEvPKT5_PKbPfiPT4_PiiiibPKf,"a",@progbits
	.sectionflags	@""
	.align	4
.nv.constant0._ZN4vllm3moe10topkGatingILi4ELi4ELi4ELi16ELi32EjfLNS0_11ScoringFuncE0EEEvPKT5_PKbPfiPT4_PiiiibPKf:
	.zero		968


//--------------------- .nv.constant0._ZN4vllm3moe10topkGatingILi2ELi2ELi4ELi8ELi32EjfLNS0_11ScoringFuncE0EEEvPKT5_PKbPfiPT4_PiiiibPKf --------------------------
	.section	.nv.constant0._ZN4vllm3moe10topkGatingILi2ELi2ELi4ELi8ELi32EjfLNS0_11ScoringFuncE0EEEvPKT5_PKbPfiPT4_PiiiibPKf,"a",@progbits
	.sectionflags	@""
	.align	4
.nv.constant0._ZN4vllm3moe10topkGatingILi2ELi2ELi4ELi8ELi32EjfLNS0_11ScoringFuncE0EEEvPKT5_PKbPfiPT4_PiiiibPKf:
	.zero		968


//--------------------- .nv.constant0._ZN4vllm3moe10topkGatingILi1ELi1ELi4ELi4ELi32EjfLNS0_11ScoringFuncE0EEEvPKT5_PKbPfiPT4_PiiiibPKf --------------------------
	.section	.nv.constant0._ZN4vllm3moe10topkGatingILi1ELi1ELi4ELi4ELi32EjfLNS0_11ScoringFuncE0EEEvPKT5_PKbPfiPT4_PiiiibPKf,"a",@progbits
	.sectionflags	@""
	.align	4
.nv.constant0._ZN4vllm3moe10topkGatingILi1ELi1ELi4ELi4ELi32EjfLNS0_11ScoringFuncE0EEEvPKT5_PKbPfiPT4_PiiiibPKf:
	.zero		968


//--------------------- .nv.constant0._ZN4vllm3moe7moeTopKILi256EiEEvPKfPKbPfPT0_PiiiiibS3_ --------------------------
	.section	.nv.constant0._ZN4vllm3moe7moeTopKILi256EiEEvPKfPKbPfPT0_PiiiiibS3_,"a",@progbits
	.sectionflags	@""
	.align	4
.nv.constant0._ZN4vllm3moe7moeTopKILi256EiEEvPKfPKbPfPT0_PiiiiibS3_:
	.zero		968


//--------------------- .nv.constant0._ZN4vllm3moe10moeSoftmaxILi256EfEEvPKT0_PKbPfi --------------------------
	.section	.nv.constant0._ZN4vllm3moe10moeSoftmaxILi256EfEEvPKT0_PKbPfi,"a",@progbits
	.sectionflags	@""
	.align	4
.nv.constant0._ZN4vllm3moe10moeSoftmaxILi256EfEEvPKT0_PKbPfi:
	.zero		924


//--------------------- .nv.constant0._ZN4vllm3moe10topkGatingILi18ELi576ELi4ELi8ELi32EifLNS0_11ScoringFuncE0EEEvPKT5_PKbPfiPT4_PiiiibPKf --------------------------
	.section	.nv.constant0._ZN4vllm3moe10topkGatingILi18ELi576ELi4ELi8ELi32EifLNS0_11ScoringFuncE0EEEvPKT5_PKbPfiPT4_PiiiibPKf,"a",@progbits
	.sectionflags	@""
	.align	4
.nv.constant0._ZN4vllm3moe10topkGatingILi18ELi576ELi4ELi8ELi32EifLNS0_11ScoringFuncE0EEEvPKT5_PKbPfiPT4_PiiiibPKf:
	.zero		968


//--------------------- .nv.constant0._ZN4vllm3moe10topkGatingILi14ELi448ELi4ELi8ELi32EifLNS0_11ScoringFuncE0EEEvPKT5_PKbPfiPT4_PiiiibPKf --------------------------
	.section	.nv.constant0._ZN4vllm3moe10topkGatingILi14ELi448ELi4ELi8ELi32EifLNS0_11ScoringFuncE0EEEvPKT5_PKbPfiPT4_PiiiibPKf,"a",@progbits
	.sectionflags	@""
	.align	4
.nv.constant0._ZN4vllm3moe10topkGatingILi14ELi448ELi4ELi8ELi32EifLNS0_11ScoringFuncE0EEEvPKT5_PKbPfiPT4_PiiiibPKf:
	.zero		968


//--------------------- .nv.constant0._ZN4vllm3moe10topkGatingILi12ELi384ELi4ELi8ELi32EifLNS0_11ScoringFuncE0EEEvPKT5_PKbPfiPT4_PiiiibPKf --------------------------
	.section	.nv.constant0._ZN4vllm3moe10topkGatingILi12ELi384ELi4ELi8ELi32EifLNS0_11ScoringFuncE0EEEvPKT5_PKbPfiPT4_PiiiibPKf,"a",@progbits
	.sectionflags	@""
	.align	4
.nv.constant0._ZN4vllm3moe10topkGatingILi12ELi384ELi4ELi8ELi32EifLNS0_11ScoringFuncE0EEEvPKT5_PKbPfiPT4_PiiiibPKf:
	.zero		968


//--------------------- .nv.constant0._ZN4vllm3moe10topkGatingILi10ELi320ELi4ELi8ELi32EifLNS0_11ScoringFuncE0EEEvPKT5_PKbPfiPT4_PiiiibPKf --------------------------
	.section	.nv.constant0._ZN4vllm3moe10topkGatingILi10ELi320ELi4ELi8ELi32EifLNS0_11ScoringFuncE0EEEvPKT5_PKbPfiPT4_PiiiibPKf,"a",@progbits
	.sectionflags	@""
	.align	4
.nv.constant0._ZN4vllm3moe10topkGatingILi10ELi320ELi4ELi8ELi32EifLNS0_11ScoringFuncE0EEEvPKT5_PKbPfiPT4_PiiiibPKf:
	.zero		968


//--------------------- .nv.constant0._ZN4vllm3moe10topkGatingILi6ELi192ELi4ELi8ELi32EifLNS0_11ScoringFuncE0EEEvPKT5_PKbPfiPT4_PiiiibPKf --------------------------
	.section	.nv.constant0._ZN4vllm3moe10topkGatingILi6ELi192ELi4ELi8ELi32EifLNS0_11ScoringFuncE0EEEvPKT5_PKbPfiPT4_PiiiibPKf,"a",@progbits
	.sectionflags	@""
	.align	4
.nv.constant0._ZN4vllm3moe10topkGatingILi6ELi192ELi4ELi8ELi32EifLNS0_11ScoringFuncE0EEEvPKT5_PKbPfiPT4_PiiiibPKf:
	.zero		968


//--------------------- .nv.constant0._ZN4vllm3moe10topkGatingILi16ELi512ELi4ELi16ELi32EifLNS0_11ScoringFuncE0EEEvPKT5_PKbPfiPT4_PiiiibPKf --------------------------
	.section	.nv.constant0._ZN4vllm3moe10topkGatingILi16ELi512ELi4ELi16ELi32EifLNS0_11ScoringFuncE0EEEvPKT5_PKbPfiPT4_PiiiibPKf,"a",@progbits
	.sectionflags	@""
	.align	4
.nv.constant0._ZN4vllm3moe10topkGatingILi16ELi512ELi4ELi16ELi32EifLNS0_11ScoringFuncE0EEEvPKT5_PKbPfiPT4_PiiiibPKf:
	.zero		968


//--------------------- .nv.constant0._ZN4vllm3moe10topkGatingILi8ELi256ELi4ELi16ELi32EifLNS0_11ScoringFuncE0EEEvPKT5_PKbPfiPT4_PiiiibPKf --------------------------
	.section	.nv.constant0._ZN4vllm3moe10topkGatingILi8ELi256ELi4ELi16ELi32EifLNS0_11ScoringFuncE0EEEvPKT5_PKbPfiPT4_PiiiibPKf,"a",@progbits
	.sectionflags	@""
	.align	4
.nv.constant0._ZN4vllm3moe10topkGatingILi8ELi256ELi4ELi16ELi32EifLNS0_11ScoringFuncE0EEEvPKT5_PKbPfiPT4_PiiiibPKf:
	.zero		968


//--------------------- .nv.constant0._ZN4vllm3moe10topkGatingILi4ELi128ELi4ELi16ELi32EifLNS0_11ScoringFuncE0EEEvPKT5_PKbPfiPT4_PiiiibPKf --------------------------
	.section	.nv.constant0._ZN4vllm3moe10topkGatingILi4ELi128ELi4ELi16ELi32EifLNS0_11ScoringFuncE0EEEvPKT5_PKbPfiPT4_PiiiibPKf,"a",@progbits
	.sectionflags	@""
	.align	4
.nv.constant0._ZN4vllm3moe10topkGatingILi4ELi128ELi4ELi16ELi32EifLNS0_11ScoringFuncE0EEEvPKT5_PKbPfiPT4_PiiiibPKf:
	.zero		968


//--------------------- .nv.constant0._ZN4vllm3moe10topkGatingILi4ELi64ELi4ELi16ELi32EifLNS0_11ScoringFuncE0EEEvPKT5_PKbPfiPT4_PiiiibPKf --------------------------
	.section	.nv.constant0._ZN4vllm3moe10topkGatingILi4ELi64ELi4ELi16ELi32EifLNS0_11ScoringFuncE0EEEvPKT5_PKbPfiPT4_PiiiibPKf,"a",@progbits
	.sectionflags	@""
	.align	4
.nv.constant0._ZN4vllm3moe10topkGatingILi4ELi64ELi4ELi16ELi32EifLNS0_11ScoringFuncE0EEEvPKT5_PKbPfiPT4_PiiiibPKf:
	.zero		968


//--------------------- .nv.constant0._ZN4vllm3moe10topkGatingILi4ELi32ELi4ELi16ELi32EifLNS0_11ScoringFuncE0EEEvPKT5_PKbPfiPT4_PiiiibPKf --------------------------
	.section	.nv.constant0._ZN4vllm3moe10topkGatingILi4ELi32ELi4ELi16ELi32EifLNS0_11ScoringFuncE0EEEvPKT5_PKbPfiPT4_PiiiibPKf,"a",@progbits
	.sectionflags	@""
	.align	4
.nv.constant0._ZN4vllm3moe10topkGatingILi4ELi32ELi4ELi16ELi32EifLNS0_11ScoringFuncE0EEEvPKT5_PKbPfiPT4_PiiiibPKf:
	.zero		968


//--------------------- .nv.constant0._ZN4vllm3moe10topkGatingILi4ELi16ELi4ELi16ELi32EifLNS0_11ScoringFuncE0EEEvPKT5_PKbPfiPT4_PiiiibPKf --------------------------
	.section	.nv.constant0._ZN4vllm3moe10topkGatingILi4ELi16ELi4ELi16ELi32EifLNS0_11ScoringFuncE0EEEvPKT5_PKbPfiPT4_PiiiibPKf,"a",@progbits
	.sectionflags	@""
	.align	4
.nv.constant0._ZN4vllm3moe10topkGatingILi4ELi16ELi4ELi16ELi32EifLNS0_11ScoringFuncE0EEEvPKT5_PKbPfiPT4_PiiiibPKf:
	.zero		968


//--------------------- .nv.constant0._ZN4vllm3moe10topkGatingILi4ELi8ELi4ELi16ELi32EifLNS0_11ScoringFuncE0EEEvPKT5_PKbPfiPT4_PiiiibPKf --------------------------
	.section	.nv.constant0._ZN4vllm3moe10topkGatingILi4ELi8ELi4ELi16ELi32EifLNS0_11ScoringFuncE0EEEvPKT5_PKbPfiPT4_PiiiibPKf,"a",@progbits
	.sectionflags	@""
	.align	4
.nv.constant0._ZN4vllm3moe10topkGatingILi4ELi8ELi4ELi16ELi32EifLNS0_11ScoringFuncE0EEEvPKT5_PKbPfiPT4_PiiiibPKf:
	.zero		968


//--------------------- .nv.constant0._ZN4vllm3moe10topkGatingILi4ELi4ELi4ELi16ELi32EifLNS0_11ScoringFuncE0EEEvPKT5_PKbPfiPT4_PiiiibPKf --------------------------
	.section	.nv.constant0._ZN4vllm3moe10topkGatingILi4ELi4ELi4ELi16ELi32EifLNS0_11ScoringFuncE0EEEvPKT5_PKbPfiPT4_PiiiibPKf,"a",@progbits
	.sectionflags	@""
	.align	4
.nv.constant0._ZN4vllm3moe10topkGatingILi4ELi4ELi4ELi16ELi32EifLNS0_11ScoringFuncE0EEEvPKT5_PKbPfiPT4_PiiiibPKf:
	.zero		968


//--------------------- .nv.constant0._ZN4vllm3moe10topkGatingILi2ELi2ELi4ELi8ELi32EifLNS0_11ScoringFuncE0EEEvPKT5_PKbPfiPT4_PiiiibPKf --------------------------
	.section	.nv.constant0._ZN4vllm3moe10topkGatingILi2ELi2ELi4ELi8ELi32EifLNS0_11ScoringFuncE0EEEvPKT5_PKbPfiPT4_PiiiibPKf,"a",@progbits
	.sectionflags	@""
	.align	4
.nv.constant0._ZN4vllm3moe10topkGatingILi2ELi2ELi4ELi8ELi32EifLNS0_11ScoringFuncE0EEEvPKT5_PKbPfiPT4_PiiiibPKf:
	.zero		968


//--------------------- .nv.constant0._ZN4vllm3moe10topkGatingILi1ELi1ELi4ELi4ELi32EifLNS0_11ScoringFuncE0EEEvPKT5_PKbPfiPT4_PiiiibPKf --------------------------
	.section	.nv.constant0._ZN4vllm3moe10topkGatingILi1ELi1ELi4ELi4ELi32EifLNS0_11ScoringFuncE0EEEvPKT5_PKbPfiPT4_PiiiibPKf,"a",@progbits
	.sectionflags	@""
	.align	4
.nv.constant0._ZN4vllm3moe10topkGatingILi1ELi1ELi4ELi4ELi32EifLNS0_11ScoringFuncE0EEEvPKT5_PKbPfiPT4_PiiiibPKf:
	.zero		968


//--------------------- .nv.constant0._ZN3cub18CUB_300001_SM_10306detail11EmptyKernelIvEEvv --------------------------
	.section	.nv.constant0._ZN3cub18CUB_300001_SM_10306detail11EmptyKernelIvEEvv,"a",@progbits
	.sectionflags	@""
	.align	4
.nv.constant0._ZN3cub18CUB_300001_SM_10306detail11EmptyKernelIvEEvv:
	.zero		896


//--------------------- SYMBOLS --------------------------

	.type		.nv.reservedSmem.offset0,@object
	.size		.nv.reservedSmem.offset0,0x4
	.type		.nv.reservedSmem.cap,@object
	.size		.nv.reservedSmem.cap,0x4
	.type		__assertfail,@function
